	.target	sm_90a

	.elftype	@"ET_EXEC"


//--------------------- .note.nv.tkinfo           --------------------------
	.section	.note.nv.tkinfo,"",@"SHT_NOTE"
	.sectionflags	@"SHF_NOTE_NV_TKINFO"
	.tkinfo
        /*0018*/ 	.word	0x00000002
        /*0030*/ 	.string	""
        /*0030*/ 	.string	"ptxas"
        /*0030*/ 	.string	"Cuda compilation tools, release 13.0, V13.0.88"
        /*0030*/ 	.string	"Build cuda_13.0.r13.0/compiler.36424714_0"
        /*0030*/ 	.string	"-arch sm_90a -m 64 "



//--------------------- .note.nv.cuinfo           --------------------------
	.section	.note.nv.cuinfo,"",@"SHT_NOTE"
	.sectionflags	@"SHF_NOTE_NV_CUINFO"
        /*0018*/ 	.short	0x0002
        /*001a*/ 	.short	0x005a
        /*001c*/ 	.short	0x0082
	.zero		2


//--------------------- .nv.info                  --------------------------
	.section	.nv.info,"",@"SHT_CUDA_INFO"
	.align	4


	//----- nvinfo : EIATTR_REGCOUNT
	.align		4
        /*0000*/ 	.byte	0x04, 0x2f
        /*0002*/ 	.short	(.L_21 - .L_20)
	.align		4
.L_20:
        /*0004*/ 	.word	index@(_ZN7cutlass13device_kernelIN5flash11enable_sm90INS1_16FlashAttnFwdSm90INS1_25CollectiveMainloopFwdSm90ILi2EN4cute5tupleIJNS5_1CILi1EEES8_S8_EEENS6_IJNS7_ILi192EEENS7_ILi160EEENS7_ILi64EEEEEELi64ENS_12float_e4m3_tEfNS_4arch4Sm90ELb1ELb0ELb1ELb1ELb1ELb1ELb0ELb1ELb1ELb1ELb1ELb0EEENS1_21CollectiveEpilogueFwdINS6_IJSA_SC_SB_EEES9_NS_10bfloat16_tESG_Li384ELb1ELb1ELb1ELb1EEENS1_36VarlenDynamicPersistentTileSchedulerILi192ELi160ELi384ELi128ELb1ELb1ELb1ELb1ELb1ELb1EEEEEEEEEvNT_6ParamsE)
        /*0008*/ 	.word	0x00000080


	//----- nvinfo : EIATTR_FRAME_SIZE
	.align		4
.L_21:
        /*000c*/ 	.byte	0x04, 0x11
        /*000e*/ 	.short	(.L_23 - .L_22)
	.align		4
.L_22:
        /*0010*/ 	.word	index@(_ZN7cutlass13device_kernelIN5flash11enable_sm90INS1_16FlashAttnFwdSm90INS1_25CollectiveMainloopFwdSm90ILi2EN4cute5tupleIJNS5_1CILi1EEES8_S8_EEENS6_IJNS7_ILi192EEENS7_ILi160EEENS7_ILi64EEEEEELi64ENS_12float_e4m3_tEfNS_4arch4Sm90ELb1ELb0ELb1ELb1ELb1ELb1ELb0ELb1ELb1ELb1ELb1ELb0EEENS1_21CollectiveEpilogueFwdINS6_IJSA_SC_SB_EEES9_NS_10bfloat16_tESG_Li384ELb1ELb1ELb1ELb1EEENS1_36VarlenDynamicPersistentTileSchedulerILi192ELi160ELi384ELi128ELb1ELb1ELb1ELb1ELb1ELb1EEEEEEEEEvNT_6ParamsE)
        /*0014*/ 	.word	0x000000a8


	//----- nvinfo : EIATTR_REGCOUNT
	.align		4
.L_23:
        /*0018*/ 	.byte	0x04, 0x2f
        /*001a*/ 	.short	(.L_25 - .L_24)
	.align		4
.L_24:
        /*001c*/ 	.word	index@(_ZN7cutlass13device_kernelIN5flash11enable_sm90INS1_16FlashAttnFwdSm90INS1_25CollectiveMainloopFwdSm90ILi2EN4cute5tupleIJNS5_1CILi1EEES8_S8_EEENS6_IJNS7_ILi192EEENS7_ILi160EEENS7_ILi64EEEEEELi64ENS_12float_e4m3_tEfNS_4arch4Sm90ELb1ELb0ELb1ELb1ELb1ELb0ELb0ELb1ELb1ELb1ELb1ELb0EEENS1_21CollectiveEpilogueFwdINS6_IJSA_SC_SB_EEES9_NS_10bfloat16_tESG_Li384ELb1ELb1ELb1ELb1EEENS1_36VarlenDynamicPersistentTileSchedulerILi192ELi160ELi384ELi128ELb1ELb1ELb1ELb1ELb1ELb1EEEEEEEEEvNT_6ParamsE)
        /*0020*/ 	.word	0x00000080


	//----- nvinfo : EIATTR_FRAME_SIZE
	.align		4
.L_25:
        /*0024*/ 	.byte	0x04, 0x11
        /*0026*/ 	.short	(.L_27 - .L_26)
	.align		4
.L_26:
        /*0028*/ 	.word	index@(_ZN7cutlass13device_kernelIN5flash11enable_sm90INS1_16FlashAttnFwdSm90INS1_25CollectiveMainloopFwdSm90ILi2EN4cute5tupleIJNS5_1CILi1EEES8_S8_EEENS6_IJNS7_ILi192EEENS7_ILi160EEENS7_ILi64EEEEEELi64ENS_12float_e4m3_tEfNS_4arch4Sm90ELb1ELb0ELb1ELb1ELb1ELb0ELb0ELb1ELb1ELb1ELb1ELb0EEENS1_21CollectiveEpilogueFwdINS6_IJSA_SC_SB_EEES9_NS_10bfloat16_tESG_Li384ELb1ELb1ELb1ELb1EEENS1_36VarlenDynamicPersistentTileSchedulerILi192ELi160ELi384ELi128ELb1ELb1ELb1ELb1ELb1ELb1EEEEEEEEEvNT_6ParamsE)
        /*002c*/ 	.word	0x00000040


	//----- nvinfo : EIATTR_REGCOUNT
	.align		4
.L_27:
        /*0030*/ 	.byte	0x04, 0x2f
        /*0032*/ 	.short	(.L_29 - .L_28)
	.align		4
.L_28:
        /*0034*/ 	.word	index@(_ZN7cutlass13device_kernelIN5flash11enable_sm90INS1_16FlashAttnFwdSm90INS1_25CollectiveMainloopFwdSm90ILi2EN4cute5tupleIJNS5_1CILi1EEES8_S8_EEENS6_IJNS7_ILi192EEENS7_ILi160EEENS7_ILi64EEEEEELi64ENS_12float_e4m3_tEfNS_4arch4Sm90ELb1ELb0ELb1ELb0ELb1ELb0ELb0ELb1ELb1ELb1ELb1ELb0EEENS1_21CollectiveEpilogueFwdINS6_IJSA_SC_SB_EEES9_NS_10bfloat16_tESG_Li384ELb0ELb1ELb1ELb1EEENS1_19SingleTileSchedulerILb0ELb1ELb1ELi192EEEEEEEEEvNT_6ParamsE)
        /*0038*/ 	.word	0x00000080


	//----- nvinfo : EIATTR_FRAME_SIZE
	.align		4
.L_29:
        /*003c*/ 	.byte	0x04, 0x11
        /*003e*/ 	.short	(.L_31 - .L_30)
	.align		4
.L_30:
        /*0040*/ 	.word	index@(_ZN7cutlass13device_kernelIN5flash11enable_sm90INS1_16FlashAttnFwdSm90INS1_25CollectiveMainloopFwdSm90ILi2EN4cute5tupleIJNS5_1CILi1EEES8_S8_EEENS6_IJNS7_ILi192EEENS7_ILi160EEENS7_ILi64EEEEEELi64ENS_12float_e4m3_tEfNS_4arch4Sm90ELb1ELb0ELb1ELb0ELb1ELb0ELb0ELb1ELb1ELb1ELb1ELb0EEENS1_21CollectiveEpilogueFwdINS6_IJSA_SC_SB_EEES9_NS_10bfloat16_tESG_Li384ELb0ELb1ELb1ELb1EEENS1_19SingleTileSchedulerILb0ELb1ELb1ELi192EEEEEEEEEvNT_6ParamsE)
        /*0044*/ 	.word	0x00000020


	//----- nvinfo : EIATTR_REGCOUNT
	.align		4
.L_31:
        /*0048*/ 	.byte	0x04, 0x2f
        /*004a*/ 	.short	(.L_33 - .L_32)
	.align		4
.L_32:
        /*004c*/ 	.word	index@(_ZN7cutlass13device_kernelIN5flash11enable_sm90INS1_16FlashAttnFwdSm90INS1_25CollectiveMainloopFwdSm90ILi2EN4cute5tupleIJNS5_1CILi1EEES8_S8_EEENS6_IJNS7_ILi192EEENS7_ILi160EEENS7_ILi64EEEEEELi64ENS_12float_e4m3_tEfNS_4arch4Sm90ELb0ELb1ELb1ELb1ELb1ELb1ELb0ELb1ELb1ELb1ELb1ELb0EEENS1_21CollectiveEpilogueFwdINS6_IJSA_SC_SB_EEES9_NS_10bfloat16_tESG_Li384ELb1ELb1ELb1ELb1EEENS1_36VarlenDynamicPersistentTileSchedulerILi192ELi160ELi384ELi128ELb1ELb1ELb1ELb1ELb0ELb1EEEEEEEEEvNT_6ParamsE)
        /*0050*/ 	.word	0x00000080


	//----- nvinfo : EIATTR_FRAME_SIZE
	.align		4
.L_33:
        /*0054*/ 	.byte	0x04, 0x11
        /*0056*/ 	.short	(.L_35 - .L_34)
	.align		4
.L_34:
        /*0058*/ 	.word	index@(_ZN7cutlass13device_kernelIN5flash11enable_sm90INS1_16FlashAttnFwdSm90INS1_25CollectiveMainloopFwdSm90ILi2EN4cute5tupleIJNS5_1CILi1EEES8_S8_EEENS6_IJNS7_ILi192EEENS7_ILi160EEENS7_ILi64EEEEEELi64ENS_12float_e4m3_tEfNS_4arch4Sm90ELb0ELb1ELb1ELb1ELb1ELb1ELb0ELb1ELb1ELb1ELb1ELb0EEENS1_21CollectiveEpilogueFwdINS6_IJSA_SC_SB_EEES9_NS_10bfloat16_tESG_Li384ELb1ELb1ELb1ELb1EEENS1_36VarlenDynamicPersistentTileSchedulerILi192ELi160ELi384ELi128ELb1ELb1ELb1ELb1ELb0ELb1EEEEEEEEEvNT_6ParamsE)
        /*005c*/ 	.word	0x00000078


	//----- nvinfo : EIATTR_REGCOUNT
	.align		4
.L_35:
        /*0060*/ 	.byte	0x04, 0x2f
        /*0062*/ 	.short	(.L_37 - .L_36)
	.align		4
.L_36:
        /*0064*/ 	.word	index@(_ZN7cutlass13device_kernelIN5flash11enable_sm90INS1_16FlashAttnFwdSm90INS1_25CollectiveMainloopFwdSm90ILi2EN4cute5tupleIJNS5_1CILi1EEES8_S8_EEENS6_IJNS7_ILi192EEENS7_ILi160EEENS7_ILi64EEEEEELi64ENS_12float_e4m3_tEfNS_4arch4Sm90ELb0ELb1ELb1ELb1ELb1ELb0ELb0ELb1ELb1ELb1ELb1ELb0EEENS1_21CollectiveEpilogueFwdINS6_IJSA_SC_SB_EEES9_NS_10bfloat16_tESG_Li384ELb1ELb1ELb1ELb1EEENS1_36VarlenDynamicPersistentTileSchedulerILi192ELi160ELi384ELi128ELb1ELb1ELb1ELb1ELb0ELb1EEEEEEEEEvNT_6ParamsE)
        /*0068*/ 	.word	0x00000080


	//----- nvinfo : EIATTR_FRAME_SIZE
	.align		4
.L_37:
        /*006c*/ 	.byte	0x04, 0x11
        /*006e*/ 	.short	(.L_39 - .L_38)
	.align		4
.L_38:
        /*0070*/ 	.word	index@(_ZN7cutlass13device_kernelIN5flash11enable_sm90INS1_16FlashAttnFwdSm90INS1_25CollectiveMainloopFwdSm90ILi2EN4cute5tupleIJNS5_1CILi1EEES8_S8_EEENS6_IJNS7_ILi192EEENS7_ILi160EEENS7_ILi64EEEEEELi64ENS_12float_e4m3_tEfNS_4arch4Sm90ELb0ELb1ELb1ELb1ELb1ELb0ELb0ELb1ELb1ELb1ELb1ELb0EEENS1_21CollectiveEpilogueFwdINS6_IJSA_SC_SB_EEES9_NS_10bfloat16_tESG_Li384ELb1ELb1ELb1ELb1EEENS1_36VarlenDynamicPersistentTileSchedulerILi192ELi160ELi384ELi128ELb1ELb1ELb1ELb1ELb0ELb1EEEEEEEEEvNT_6ParamsE)
        /*0074*/ 	.word	0x00000038


	//----- nvinfo : EIATTR_REGCOUNT
	.align		4
.L_39:
        /*0078*/ 	.byte	0x04, 0x2f
        /*007a*/ 	.short	(.L_41 - .L_40)
	.align		4
.L_40:
        /*007c*/ 	.word	index@(_ZN7cutlass13device_kernelIN5flash11enable_sm90INS1_16FlashAttnFwdSm90INS1_25CollectiveMainloopFwdSm90ILi2EN4cute5tupleIJNS5_1CILi1EEES8_S8_EEENS6_IJNS7_ILi192EEENS7_ILi160EEENS7_ILi64EEEEEELi64ENS_12float_e4m3_tEfNS_4arch4Sm90ELb0ELb1ELb1ELb0ELb1ELb0ELb0ELb1ELb1ELb1ELb1ELb0EEENS1_21CollectiveEpilogueFwdINS6_IJSA_SC_SB_EEES9_NS_10bfloat16_tESG_Li384ELb0ELb1ELb1ELb1EEENS1_19SingleTileSchedulerILb0ELb1ELb1ELi192EEEEEEEEEvNT_6ParamsE)
        /*0080*/ 	.word	0x00000080


	//----- nvinfo : EIATTR_FRAME_SIZE
	.align		4
.L_41:
        /*0084*/ 	.byte	0x04, 0x11
        /*0086*/ 	.short	(.L_43 - .L_42)
	.align		4
.L_42:
        /*0088*/ 	.word	index@(_ZN7cutlass13device_kernelIN5flash11enable_sm90INS1_16FlashAttnFwdSm90INS1_25CollectiveMainloopFwdSm90ILi2EN4cute5tupleIJNS5_1CILi1EEES8_S8_EEENS6_IJNS7_ILi192EEENS7_ILi160EEENS7_ILi64EEEEEELi64ENS_12float_e4m3_tEfNS_4arch4Sm90ELb0ELb1ELb1ELb0ELb1ELb0ELb0ELb1ELb1ELb1ELb1ELb0EEENS1_21CollectiveEpilogueFwdINS6_IJSA_SC_SB_EEES9_NS_10bfloat16_tESG_Li384ELb0ELb1ELb1ELb1EEENS1_19SingleTileSchedulerILb0ELb1ELb1ELi192EEEEEEEEEvNT_6ParamsE)
        /*008c*/ 	.word	0x00000020


	//----- nvinfo : EIATTR_REGCOUNT
	.align		4
.L_43:
        /*0090*/ 	.byte	0x04, 0x2f
        /*0092*/ 	.short	(.L_45 - .L_44)
	.align		4
.L_44:
        /*0094*/ 	.word	index@(_ZN7cutlass13device_kernelIN5flash11enable_sm90INS1_16FlashAttnFwdSm90INS1_25CollectiveMainloopFwdSm90ILi2EN4cute5tupleIJNS5_1CILi1EEES8_S8_EEENS6_IJNS7_ILi192EEENS7_ILi160EEENS7_ILi64EEEEEELi64ENS_12float_e4m3_tEfNS_4arch4Sm90ELb0ELb0ELb1ELb1ELb1ELb1ELb0ELb1ELb1ELb1ELb1ELb0EEENS1_21CollectiveEpilogueFwdINS6_IJSA_SC_SB_EEES9_NS_10bfloat16_tESG_Li384ELb1ELb1ELb1ELb1EEENS1_36VarlenDynamicPersistentTileSchedulerILi192ELi160ELi384ELi128ELb1ELb1ELb1ELb0ELb1ELb1EEEEEEEEEvNT_6ParamsE)
        /*0098*/ 	.word	0x00000080


	//----- nvinfo : EIATTR_FRAME_SIZE
	.align		4
.L_45:
        /*009c*/ 	.byte	0x04, 0x11
        /*009e*/ 	.short	(.L_47 - .L_46)
	.align		4
.L_46:
        /*00a0*/ 	.word	index@(_ZN7cutlass13device_kernelIN5flash11enable_sm90INS1_16FlashAttnFwdSm90INS1_25CollectiveMainloopFwdSm90ILi2EN4cute5tupleIJNS5_1CILi1EEES8_S8_EEENS6_IJNS7_ILi192EEENS7_ILi160EEENS7_ILi64EEEEEELi64ENS_12float_e4m3_tEfNS_4arch4Sm90ELb0ELb0ELb1ELb1ELb1ELb1ELb0ELb1ELb1ELb1ELb1ELb0EEENS1_21CollectiveEpilogueFwdINS6_IJSA_SC_SB_EEES9_NS_10bfloat16_tESG_Li384ELb1ELb1ELb1ELb1EEENS1_36VarlenDynamicPersistentTileSchedulerILi192ELi160ELi384ELi128ELb1ELb1ELb1ELb0ELb1ELb1EEEEEEEEEvNT_6ParamsE)
        /*00a4*/ 	.word	0x000000a0


	//----- nvinfo : EIATTR_REGCOUNT
	.align		4
.L_47:
        /*00a8*/ 	.byte	0x04, 0x2f
        /*00aa*/ 	.short	(.L_49 - .L_48)
	.align		4
.L_48:
        /*00ac*/ 	.word	index@(_ZN7cutlass13device_kernelIN5flash11enable_sm90INS1_16FlashAttnFwdSm90INS1_25CollectiveMainloopFwdSm90ILi2EN4cute5tupleIJNS5_1CILi1EEES8_S8_EEENS6_IJNS7_ILi192EEENS7_ILi160EEENS7_ILi64EEEEEELi64ENS_12float_e4m3_tEfNS_4arch4Sm90ELb0ELb0ELb1ELb1ELb1ELb0ELb0ELb1ELb1ELb1ELb1ELb0EEENS1_21CollectiveEpilogueFwdINS6_IJSA_SC_SB_EEES9_NS_10bfloat16_tESG_Li384ELb1ELb1ELb1ELb1EEENS1_36VarlenDynamicPersistentTileSchedulerILi192ELi160ELi384ELi128ELb1ELb1ELb1ELb0ELb1ELb1EEEEEEEEEvNT_6ParamsE)
        /*00b0*/ 	.word	0x00000080


	//----- nvinfo : EIATTR_FRAME_SIZE
	.align		4
.L_49:
        /*00b4*/ 	.byte	0x04, 0x11
        /*00b6*/ 	.short	(.L_51 - .L_50)
	.align		4
.L_50:
        /*00b8*/ 	.word	index@(_ZN7cutlass13device_kernelIN5flash11enable_sm90INS1_16FlashAttnFwdSm90INS1_25CollectiveMainloopFwdSm90ILi2EN4cute5tupleIJNS5_1CILi1EEES8_S8_EEENS6_IJNS7_ILi192EEENS7_ILi160EEENS7_ILi64EEEEEELi64ENS_12float_e4m3_tEfNS_4arch4Sm90ELb0ELb0ELb1ELb1ELb1ELb0ELb0ELb1ELb1ELb1ELb1ELb0EEENS1_21CollectiveEpilogueFwdINS6_IJSA_SC_SB_EEES9_NS_10bfloat16_tESG_Li384ELb1ELb1ELb1ELb1EEENS1_36VarlenDynamicPersistentTileSchedulerILi192ELi160ELi384ELi128ELb1ELb1ELb1ELb0ELb1ELb1EEEEEEEEEvNT_6ParamsE)
        /*00bc*/ 	.word	0x00000040


	//----- nvinfo : EIATTR_REGCOUNT
	.align		4
.L_51:
        /*00c0*/ 	.byte	0x04, 0x2f
        /*00c2*/ 	.short	(.L_53 - .L_52)
	.align		4
.L_52:
        /*00c4*/ 	.word	index@(_ZN7cutlass13device_kernelIN5flash11enable_sm90INS1_16FlashAttnFwdSm90INS1_25CollectiveMainloopFwdSm90ILi2EN4cute5tupleIJNS5_1CILi1EEES8_S8_EEENS6_IJNS7_ILi192EEENS7_ILi160EEENS7_ILi64EEEEEELi64ENS_12float_e4m3_tEfNS_4arch4Sm90ELb0ELb0ELb1ELb0ELb1ELb0ELb0ELb1ELb1ELb1ELb1ELb0EEENS1_21CollectiveEpilogueFwdINS6_IJSA_SC_SB_EEES9_NS_10bfloat16_tESG_Li384ELb0ELb1ELb1ELb1EEENS1_19SingleTileSchedulerILb0ELb1ELb1ELi192EEEEEEEEEvNT_6ParamsE)
        /*00c8*/ 	.word	0x00000080


	//----- nvinfo : EIATTR_FRAME_SIZE
	.align		4
.L_53:
        /*00cc*/ 	.byte	0x04, 0x11
        /*00ce*/ 	.short	(.L_55 - .L_54)
	.align		4
.L_54:
        /*00d0*/ 	.word	index@(_ZN7cutlass13device_kernelIN5flash11enable_sm90INS1_16FlashAttnFwdSm90INS1_25CollectiveMainloopFwdSm90ILi2EN4cute5tupleIJNS5_1CILi1EEES8_S8_EEENS6_IJNS7_ILi192EEENS7_ILi160EEENS7_ILi64EEEEEELi64ENS_12float_e4m3_tEfNS_4arch4Sm90ELb0ELb0ELb1ELb0ELb1ELb0ELb0ELb1ELb1ELb1ELb1ELb0EEENS1_21CollectiveEpilogueFwdINS6_IJSA_SC_SB_EEES9_NS_10bfloat16_tESG_Li384ELb0ELb1ELb1ELb1EEENS1_19SingleTileSchedulerILb0ELb1ELb1ELi192EEEEEEEEEvNT_6ParamsE)
        /*00d4*/ 	.word	0x00000020


	//----- nvinfo : EIATTR_MIN_STACK_SIZE
	.align		4
.L_55:
        /*00d8*/ 	.byte	0x04, 0x12
        /*00da*/ 	.short	(.L_57 - .L_56)
	.align		4
.L_56:
        /*00dc*/ 	.word	index@(_ZN7cutlass13device_kernelIN5flash11enable_sm90INS1_16FlashAttnFwdSm90INS1_25CollectiveMainloopFwdSm90ILi2EN4cute5tupleIJNS5_1CILi1EEES8_S8_EEENS6_IJNS7_ILi192EEENS7_ILi160EEENS7_ILi64EEEEEELi64ENS_12float_e4m3_tEfNS_4arch4Sm90ELb0ELb0ELb1ELb0ELb1ELb0ELb0ELb1ELb1ELb1ELb1ELb0EEENS1_21CollectiveEpilogueFwdINS6_IJSA_SC_SB_EEES9_NS_10bfloat16_tESG_Li384ELb0ELb1ELb1ELb1EEENS1_19SingleTileSchedulerILb0ELb1ELb1ELi192EEEEEEEEEvNT_6ParamsE)
        /*00e0*/ 	.word	0x00000020


	//----- nvinfo : EIATTR_MIN_STACK_SIZE
	.align		4
.L_57:
        /*00e4*/ 	.byte	0x04, 0x12
        /*00e6*/ 	.short	(.L_59 - .L_58)
	.align		4
.L_58:
        /*00e8*/ 	.word	index@(_ZN7cutlass13device_kernelIN5flash11enable_sm90INS1_16FlashAttnFwdSm90INS1_25CollectiveMainloopFwdSm90ILi2EN4cute5tupleIJNS5_1CILi1EEES8_S8_EEENS6_IJNS7_ILi192EEENS7_ILi160EEENS7_ILi64EEEEEELi64ENS_12float_e4m3_tEfNS_4arch4Sm90ELb0ELb0ELb1ELb1ELb1ELb0ELb0ELb1ELb1ELb1ELb1ELb0EEENS1_21CollectiveEpilogueFwdINS6_IJSA_SC_SB_EEES9_NS_10bfloat16_tESG_Li384ELb1ELb1ELb1ELb1EEENS1_36VarlenDynamicPersistentTileSchedulerILi192ELi160ELi384ELi128ELb1ELb1ELb1ELb0ELb1ELb1EEEEEEEEEvNT_6ParamsE)
        /*00ec*/ 	.word	0x00000040


	//----- nvinfo : EIATTR_MIN_STACK_SIZE
	.align		4
.L_59:
        /*00f0*/ 	.byte	0x04, 0x12
        /*00f2*/ 	.short	(.L_61 - .L_60)
	.align		4
.L_60:
        /*00f4*/ 	.word	index@(_ZN7cutlass13device_kernelIN5flash11enable_sm90INS1_16FlashAttnFwdSm90INS1_25CollectiveMainloopFwdSm90ILi2EN4cute5tupleIJNS5_1CILi1EEES8_S8_EEENS6_IJNS7_ILi192EEENS7_ILi160EEENS7_ILi64EEEEEELi64ENS_12float_e4m3_tEfNS_4arch4Sm90ELb0ELb0ELb1ELb1ELb1ELb1ELb0ELb1ELb1ELb1ELb1ELb0EEENS1_21CollectiveEpilogueFwdINS6_IJSA_SC_SB_EEES9_NS_10bfloat16_tESG_Li384ELb1ELb1ELb1ELb1EEENS1_36VarlenDynamicPersistentTileSchedulerILi192ELi160ELi384ELi128ELb1ELb1ELb1ELb0ELb1ELb1EEEEEEEEEvNT_6ParamsE)
        /*00f8*/ 	.word	0x000000a0


	//----- nvinfo : EIATTR_MIN_STACK_SIZE
	.align		4
.L_61:
        /*00fc*/ 	.byte	0x04, 0x12
        /*00fe*/ 	.short	(.L_63 - .L_62)
	.align		4
.L_62:
        /*0100*/ 	.word	index@(_ZN7cutlass13device_kernelIN5flash11enable_sm90INS1_16FlashAttnFwdSm90INS1_25CollectiveMainloopFwdSm90ILi2EN4cute5tupleIJNS5_1CILi1EEES8_S8_EEENS6_IJNS7_ILi192EEENS7_ILi160EEENS7_ILi64EEEEEELi64ENS_12float_e4m3_tEfNS_4arch4Sm90ELb0ELb1ELb1ELb0ELb1ELb0ELb0ELb1ELb1ELb1ELb1ELb0EEENS1_21CollectiveEpilogueFwdINS6_IJSA_SC_SB_EEES9_NS_10bfloat16_tESG_Li384ELb0ELb1ELb1ELb1EEENS1_19SingleTileSchedulerILb0ELb1ELb1ELi192EEEEEEEEEvNT_6ParamsE)
        /*0104*/ 	.word	0x00000020


	//----- nvinfo : EIATTR_MIN_STACK_SIZE
	.align		4
.L_63:
        /*0108*/ 	.byte	0x04, 0x12
        /*010a*/ 	.short	(.L_65 - .L_64)
	.align		4
.L_64:
        /*010c*/ 	.word	index@(_ZN7cutlass13device_kernelIN5flash11enable_sm90INS1_16FlashAttnFwdSm90INS1_25CollectiveMainloopFwdSm90ILi2EN4cute5tupleIJNS5_1CILi1EEES8_S8_EEENS6_IJNS7_ILi192EEENS7_ILi160EEENS7_ILi64EEEEEELi64ENS_12float_e4m3_tEfNS_4arch4Sm90ELb0ELb1ELb1ELb1ELb1ELb0ELb0ELb1ELb1ELb1ELb1ELb0EEENS1_21CollectiveEpilogueFwdINS6_IJSA_SC_SB_EEES9_NS_10bfloat16_tESG_Li384ELb1ELb1ELb1ELb1EEENS1_36VarlenDynamicPersistentTileSchedulerILi192ELi160ELi384ELi128ELb1ELb1ELb1ELb1ELb0ELb1EEEEEEEEEvNT_6ParamsE)
        /*0110*/ 	.word	0x00000038


	//----- nvinfo : EIATTR_MIN_STACK_SIZE
	.align		4
.L_65:
        /*0114*/ 	.byte	0x04, 0x12
        /*0116*/ 	.short	(.L_67 - .L_66)
	.align		4
.L_66:
        /*0118*/ 	.word	index@(_ZN7cutlass13device_kernelIN5flash11enable_sm90INS1_16FlashAttnFwdSm90INS1_25CollectiveMainloopFwdSm90ILi2EN4cute5tupleIJNS5_1CILi1EEES8_S8_EEENS6_IJNS7_ILi192EEENS7_ILi160EEENS7_ILi64EEEEEELi64ENS_12float_e4m3_tEfNS_4arch4Sm90ELb0ELb1ELb1ELb1ELb1ELb1ELb0ELb1ELb1ELb1ELb1ELb0EEENS1_21CollectiveEpilogueFwdINS6_IJSA_SC_SB_EEES9_NS_10bfloat16_tESG_Li384ELb1ELb1ELb1ELb1EEENS1_36VarlenDynamicPersistentTileSchedulerILi192ELi160ELi384ELi128ELb1ELb1ELb1ELb1ELb0ELb1EEEEEEEEEvNT_6ParamsE)
        /*011c*/ 	.word	0x00000078


	//----- nvinfo : EIATTR_MIN_STACK_SIZE
	.align		4
.L_67:
        /*0120*/ 	.byte	0x04, 0x12
        /*0122*/ 	.short	(.L_69 - .L_68)
	.align		4
.L_68:
        /*0124*/ 	.word	index@(_ZN7cutlass13device_kernelIN5flash11enable_sm90INS1_16FlashAttnFwdSm90INS1_25CollectiveMainloopFwdSm90ILi2EN4cute5tupleIJNS5_1CILi1EEES8_S8_EEENS6_IJNS7_ILi192EEENS7_ILi160EEENS7_ILi64EEEEEELi64ENS_12float_e4m3_tEfNS_4arch4Sm90ELb1ELb0ELb1ELb0ELb1ELb0ELb0ELb1ELb1ELb1ELb1ELb0EEENS1_21CollectiveEpilogueFwdINS6_IJSA_SC_SB_EEES9_NS_10bfloat16_tESG_Li384ELb0ELb1ELb1ELb1EEENS1_19SingleTileSchedulerILb0ELb1ELb1ELi192EEEEEEEEEvNT_6ParamsE)
        /*0128*/ 	.word	0x00000020


	//----- nvinfo : EIATTR_MIN_STACK_SIZE
	.align		4
.L_69:
        /*012c*/ 	.byte	0x04, 0x12
        /*012e*/ 	.short	(.L_71 - .L_70)
	.align		4
.L_70:
        /*0130*/ 	.word	index@(_ZN7cutlass13device_kernelIN5flash11enable_sm90INS1_16FlashAttnFwdSm90INS1_25CollectiveMainloopFwdSm90ILi2EN4cute5tupleIJNS5_1CILi1EEES8_S8_EEENS6_IJNS7_ILi192EEENS7_ILi160EEENS7_ILi64EEEEEELi64ENS_12float_e4m3_tEfNS_4arch4Sm90ELb1ELb0ELb1ELb1ELb1ELb0ELb0ELb1ELb1ELb1ELb1ELb0EEENS1_21CollectiveEpilogueFwdINS6_IJSA_SC_SB_EEES9_NS_10bfloat16_tESG_Li384ELb1ELb1ELb1ELb1EEENS1_36VarlenDynamicPersistentTileSchedulerILi192ELi160ELi384ELi128ELb1ELb1ELb1ELb1ELb1ELb1EEEEEEEEEvNT_6ParamsE)
        /*0134*/ 	.word	0x00000040


	//----- nvinfo : EIATTR_MIN_STACK_SIZE
	.align		4
.L_71:
        /*0138*/ 	.byte	0x04, 0x12
        /*013a*/ 	.short	(.L_73 - .L_72)
	.align		4
.L_72:
        /*013c*/ 	.word	index@(_ZN7cutlass13device_kernelIN5flash11enable_sm90INS1_16FlashAttnFwdSm90INS1_25CollectiveMainloopFwdSm90ILi2EN4cute5tupleIJNS5_1CILi1EEES8_S8_EEENS6_IJNS7_ILi192EEENS7_ILi160EEENS7_ILi64EEEEEELi64ENS_12float_e4m3_tEfNS_4arch4Sm90ELb1ELb0ELb1ELb1ELb1ELb1ELb0ELb1ELb1ELb1ELb1ELb0EEENS1_21CollectiveEpilogueFwdINS6_IJSA_SC_SB_EEES9_NS_10bfloat16_tESG_Li384ELb1ELb1ELb1ELb1EEENS1_36VarlenDynamicPersistentTileSchedulerILi192ELi160ELi384ELi128ELb1ELb1ELb1ELb1ELb1ELb1EEEEEEEEEvNT_6ParamsE)
        /*0140*/ 	.word	0x000000a8
.L_73:


//--------------------- .nv.compat                --------------------------
	.section	.nv.compat,"",@"SHT_CUDA_COMPAT_INFO"
	.align	4
        /*0000*/ 	.byte	0x02, 0x09, 0x01, 0x00, 0x02, 0x02, 0x04, 0x00, 0x02, 0x05, 0x05, 0x00, 0x03, 0x07, 0x01, 0x01
        /*0010*/ 	.byte	0x02, 0x03, 0x01, 0x00, 0x02, 0x06, 0x01, 0x00, 0x04, 0x0b, 0x08, 0x00, 0x00, 0x00, 0x00, 0x00
        /*0020*/ 	.byte	0x00, 0x00, 0x00, 0x00


//--------------------- .nv.info._ZN7cutlass13device_kernelIN5flash11enable_sm90INS1_16FlashAttnFwdSm90INS1_25CollectiveMainloopFwdSm90ILi2EN4cute5tupleIJNS5_1CILi1EEES8_S8_EEENS6_IJNS7_ILi192EEENS7_ILi160EEENS7_ILi64EEEEEELi64ENS_12float_e4m3_tEfNS_4arch4Sm90ELb0ELb0ELb1ELb0ELb1ELb0ELb0ELb1ELb1ELb1ELb1ELb0EEENS1_21CollectiveEpilogueFwdINS6_IJSA_SC_SB_EEES9_NS_10bfloat16_tESG_Li384ELb0ELb1ELb1ELb1EEENS1_19SingleTileSchedulerILb0ELb1ELb1ELi192EEEEEEEEEvNT_6ParamsE --------------------------
	.section	.nv.info._ZN7cutlass13device_kernelIN5flash11enable_sm90INS1_16FlashAttnFwdSm90INS1_25CollectiveMainloopFwdSm90ILi2EN4cute5tupleIJNS5_1CILi1EEES8_S8_EEENS6_IJNS7_ILi192EEENS7_ILi160EEENS7_ILi64EEEEEELi64ENS_12float_e4m3_tEfNS_4arch4Sm90ELb0ELb0ELb1ELb0ELb1ELb0ELb0ELb1ELb1ELb1ELb1ELb0EEENS1_21CollectiveEpilogueFwdINS6_IJSA_SC_SB_EEES9_NS_10bfloat16_tESG_Li384ELb0ELb1ELb1ELb1EEENS1_19SingleTileSchedulerILb0ELb1ELb1ELi192EEEEEEEEEvNT_6ParamsE,"",@"SHT_CUDA_INFO"
	.sectionflags	@""
	.align	4


	//----- nvinfo : EIATTR_CUDA_API_VERSION
	.align		4
        /*0000*/ 	.byte	0x04, 0x37
        /*0002*/ 	.short	(.L_75 - .L_74)
.L_74:
        /*0004*/ 	.word	0x00000082


	//----- nvinfo : EIATTR_KPARAM_INFO
	.align		4
.L_75:
        /*0008*/ 	.byte	0x04, 0x17
        /*000a*/ 	.short	(.L_77 - .L_76)
.L_76:
        /*000c*/ 	.word	0x00000000
        /*0010*/ 	.short	0x0000
        /*0012*/ 	.short	0x0070
        /*0014*/ 	.byte	0x00, 0xf0, 0x01, 0x28


	//----- nvinfo : EIATTR_SPARSE_MMA_MASK
	.align		4
.L_77:
        /*0018*/ 	.byte	0x03, 0x50
        /*001a*/ 	.short	0x0000


	//----- nvinfo : EIATTR_MAXREG_COUNT
	.align		4
        /*001c*/ 	.byte	0x03, 0x1b
        /*001e*/ 	.short	0x0080


	//----- nvinfo : EIATTR_NUM_BARRIERS
	.align		4
        /*0020*/ 	.byte	0x02, 0x4c
        /*0022*/ 	.byte	0x09
	.zero		1


	//----- nvinfo : EIATTR_EXTERNS
	.align		4
        /*0024*/ 	.byte	0x04, 0x0f
        /*0026*/ 	.short	(.L_79 - .L_78)


	//   ....[0]....
	.align		4
.L_78:
        /*0028*/ 	.word	index@(__assertfail)


	//----- nvinfo : EIATTR_ANNOTATIONS
	.align		4
.L_79:
        /*002c*/ 	.byte	0x04, 0x55
        /*002e*/ 	.short	(.L_81 - .L_80)


	//   ....[0]....
.L_80:
        /*0030*/ 	.word	0x00000001
        /*0034*/ 	.byte	0xa0, 0xa2, 0x00, 0x00, 0x01, 0x00, 0x00, 0x00, 0xd0, 0xa2, 0x00, 0x00, 0x01, 0x00, 0x00, 0x00
        /* <DEDUP_REMOVED lines=10> */
        /*00e4*/ 	.byte	0x50, 0xf9, 0x00, 0x00


	//----- nvinfo : EIATTR_MERCURY_ISA_VERSION
	.align		4
.L_81:
        /*00e8*/ 	.byte	0x03, 0x5f
        /*00ea*/ 	.short	0x0101


	//----- nvinfo : EIATTR_INT_WARP_WIDE_INSTR_OFFSETS
	.align		4
        /*00ec*/ 	.byte	0x04, 0x31
        /*00ee*/ 	.short	(.L_83 - .L_82)


	//   ....[0]....
.L_82:
        /*00f0*/ 	.word	0x000000c0


	//   ....[1]....
        /*00f4*/ 	.word	0x000000d0


	//   ....[2]....
        /*00f8*/ 	.word	0x00000170


	//----- nvinfo : EIATTR_COOP_GROUP_MASK_REGIDS
	.align		4
.L_83:
        /*00fc*/ 	.byte	0x04, 0x29
        /*00fe*/ 	.short	(.L_85 - .L_84)


	//   ....[0]....
.L_84:
        /*0100*/ 	.word	0xffffffff


	//   ....[1]....
        /*0104*/ 	.word	0xffffffff


	//   ....[2]....
        /*0108*/ 	.word	0xffffffff


	//   ....[3]....
        /*010c*/ 	.word	0xffffffff


	//   ....[4]....
        /*0110*/ 	.word	0xffffffff


	//   ....[5]....
        /*0114*/ 	.word	0xffffffff


	//   ....[6]....
        /*0118*/ 	.word	0xffffffff


	//   ....[7]....
        /*011c*/ 	.word	0xffffffff


	//   ....[8]....
        /*0120*/ 	.word	0xffffffff


	//   ....[9]....
        /*0124*/ 	.word	0xffffffff


	//   ....[10]....
        /*0128*/ 	.word	0xffffffff


	//   ....[11]....
        /*012c*/ 	.word	0xffffffff


	//   ....[12]....
        /*0130*/ 	.word	0xffffffff


	//   ....[13]....
        /*0134*/ 	.word	0xffffffff


	//   ....[14]....
        /*0138*/ 	.word	0xffffffff


	//   ....[15]....
        /*013c*/ 	.word	0xffffffff


	//   ....[16]....
        /*0140*/ 	.word	0xffffffff


	//   ....[17]....
        /*0144*/ 	.word	0xffffffff


	//   ....[18]....
        /*0148*/ 	.word	0xffffffff


	//   ....[19]....
        /*014c*/ 	.word	0xffffffff


	//   ....[20]....
        /*0150*/ 	.word	0xffffffff


	//   ....[21]....
        /*0154*/ 	.word	0xffffffff


	//   ....[22]....
        /*0158*/ 	.word	0xffffffff


	//   ....[23]....
        /*015c*/ 	.word	0xffffffff


	//   ....[24]....
        /*0160*/ 	.word	0xffffffff


	//   ....[25]....
        /*0164*/ 	.word	0xffffffff


	//   ....[26]....
        /*0168*/ 	.word	0xffffffff


	//   ....[27]....
        /*016c*/ 	.word	0xffffffff


	//   ....[28]....
        /*0170*/ 	.word	0xffffffff


	//   ....[29]....
        /*0174*/ 	.word	0xffffffff


	//   ....[30]....
        /*0178*/ 	.word	0xffffffff


	//   ....[31]....
        /*017c*/ 	.word	0xffffffff


	//   ....[32]....
        /*0180*/ 	.word	0xffffffff


	//   ....[33]....
        /*0184*/ 	.word	0xffffffff


	//   ....[34]....
        /*0188*/ 	.word	0xffffffff


	//   ....[35]....
        /*018c*/ 	.word	0xffffffff


	//   ....[36]....
        /*0190*/ 	.word	0xffffffff


	//   ....[37]....
        /*0194*/ 	.word	0xffffffff


	//   ....[38]....
        /*0198*/ 	.word	0xffffffff


	//   ....[39]....
        /*019c*/ 	.word	0xffffffff


	//   ....[40]....
        /*01a0*/ 	.word	0xffffffff


	//   ....[41]....
        /*01a4*/ 	.word	0xffffffff


	//   ....[42]....
        /*01a8*/ 	.word	0xffffffff


	//   ....[43]....
        /*01ac*/ 	.word	0xffffffff


	//   ....[44]....
        /*01b0*/ 	.word	0xffffffff


	//   ....[45]....
        /*01b4*/ 	.word	0xffffffff


	//   ....[46]....
        /*01b8*/ 	.word	0xffffffff


	//   ....[47]....
        /*01bc*/ 	.word	0xffffffff


	//   ....[48]....
        /*01c0*/ 	.word	0xffffffff


	//   ....[49]....
        /*01c4*/ 	.word	0xffffffff


	//   ....[50]....
        /*01c8*/ 	.word	0xffffffff


	//   ....[51]....
        /*01cc*/ 	.word	0xffffffff


	//   ....[52]....
        /*01d0*/ 	.word	0xffffffff


	//   ....[53]....
        /*01d4*/ 	.word	0xffffffff


	//   ....[54]....
        /*01d8*/ 	.word	0xffffffff


	//   ....[55]....
        /*01dc*/ 	.word	0xffffffff


	//   ....[56]....
        /*01e0*/ 	.word	0xffffffff


	//   ....[57]....
        /*01e4*/ 	.word	0xffffffff


	//   ....[58]....
        /*01e8*/ 	.word	0xffffffff


	//   ....[59]....
        /*01ec*/ 	.word	0xffffffff


	//   ....[60]....
        /*01f0*/ 	.word	0xffffffff


	//   ....[61]....
        /*01f4*/ 	.word	0xffffffff


	//   ....[62]....
        /*01f8*/ 	.word	0xffffffff


	//   ....[63]....
        /*01fc*/ 	.word	0xffffffff


	//   ....[64]....
        /*0200*/ 	.word	0xffffffff


	//   ....[65]....
        /*0204*/ 	.word	0xffffffff


	//   ....[66]....
        /*0208*/ 	.word	0xffffffff


	//   ....[67]....
        /*020c*/ 	.word	0xffffffff


	//   ....[68]....
        /*0210*/ 	.word	0xffffffff


	//   ....[69]....
        /*0214*/ 	.word	0xffffffff


	//   ....[70]....
        /*0218*/ 	.word	0xffffffff


	//   ....[71]....
        /*021c*/ 	.word	0xffffffff


	//   ....[72]....
        /*0220*/ 	.word	0xffffffff


	//   ....[73]....
        /*0224*/ 	.word	0xffffffff


	//   ....[74]....
        /*0228*/ 	.word	0xffffffff


	//   ....[75]....
        /*022c*/ 	.word	0xffffffff


	//   ....[76]....
        /*0230*/ 	.word	0xffffffff


	//   ....[77]....
        /*0234*/ 	.word	0xffffffff


	//   ....[78]....
        /*0238*/ 	.word	0xffffffff


	//   ....[79]....
        /*023c*/ 	.word	0xffffffff


	//   ....[80]....
        /*0240*/ 	.word	0xffffffff


	//   ....[81]....
        /*0244*/ 	.word	0xffffffff


	//   ....[82]....
        /*0248*/ 	.word	0xffffffff


	//   ....[83]....
        /*024c*/ 	.word	0xffffffff


	//   ....[84]....
        /*0250*/ 	.word	0xffffffff


	//   ....[85]....
        /*0254*/ 	.word	0xffffffff


	//   ....[86]....
        /*0258*/ 	.word	0xffffffff


	//   ....[87]....
        /*025c*/ 	.word	0xffffffff


	//   ....[88]....
        /*0260*/ 	.word	0xffffffff


	//   ....[89]....
        /*0264*/ 	.word	0xffffffff


	//   ....[90]....
        /*0268*/ 	.word	0xffffffff


	//   ....[91]....
        /*026c*/ 	.word	0xffffffff


	//   ....[92]....
        /*0270*/ 	.word	0xffffffff


	//   ....[93]....
        /*0274*/ 	.word	0xffffffff


	//   ....[94]....
        /*0278*/ 	.word	0xffffffff


	//   ....[95]....
        /*027c*/ 	.word	0xffffffff


	//   ....[96]....
        /*0280*/ 	.word	0xffffffff


	//   ....[97]....
        /*0284*/ 	.word	0xffffffff


	//   ....[98]....
        /*0288*/ 	.word	0xffffffff


	//   ....[99]....
        /*028c*/ 	.word	0xffffffff


	//   ....[100]....
        /*0290*/ 	.word	0xffffffff


	//   ....[101]....
        /*0294*/ 	.word	0xffffffff


	//   ....[102]....
        /*0298*/ 	.word	0xffffffff


	//   ....[103]....
        /*029c*/ 	.word	0xffffffff


	//   ....[104]....
        /*02a0*/ 	.word	0xffffffff


	//   ....[105]....
        /*02a4*/ 	.word	0xffffffff


	//   ....[106]....
        /*02a8*/ 	.word	0xffffffff


	//   ....[107]....
        /*02ac*/ 	.word	0xffffffff


	//   ....[108]....
        /*02b0*/ 	.word	0xffffffff


	//   ....[109]....
        /*02b4*/ 	.word	0xffffffff


	//   ....[110]....
        /*02b8*/ 	.word	0xffffffff


	//   ....[111]....
        /*02bc*/ 	.word	0xffffffff


	//   ....[112]....
        /*02c0*/ 	.word	0xffffffff


	//   ....[113]....
        /*02c4*/ 	.word	0x0500000f


	//   ....[114]....
        /*02c8*/ 	.word	0x0500000f


	//   ....[115]....
        /*02cc*/ 	.word	0x0500000f


	//   ....[116]....
        /*02d0*/ 	.word	0x0500000f


	//   ....[117]....
        /*02d4*/ 	.word	0x0500000f


	//   ....[118]....
        /*02d8*/ 	.word	0x0500000f


	//   ....[119]....
        /*02dc*/ 	.word	0x0500000f


	//   ....[120]....
        /*02e0*/ 	.word	0x0500000f


	//   ....[121]....
        /*02e4*/ 	.word	0x0500000f


	//   ....[122]....
        /*02e8*/ 	.word	0x0500000f


	//   ....[123]....
        /*02ec*/ 	.word	0x0500000f


	//   ....[124]....
        /*02f0*/ 	.word	0x0500000f


	//   ....[125]....
        /*02f4*/ 	.word	0x0500000f


	//   ....[126]....
        /*02f8*/ 	.word	0x0500000f


	//   ....[127]....
        /*02fc*/ 	.word	0x0500000f


	//   ....[128]....
        /*0300*/ 	.word	0x0500000f


	//   ....[129]....
        /*0304*/ 	.word	0x0500000f


	//   ....[130]....
        /*0308*/ 	.word	0x0500000f


	//   ....[131]....
        /*030c*/ 	.word	0x0500000f


	//   ....[132]....
        /*0310*/ 	.word	0x0500000f


	//   ....[133]....
        /*0314*/ 	.word	0x0500000f


	//   ....[134]....
        /*0318*/ 	.word	0x0500000f


	//   ....[135]....
        /*031c*/ 	.word	0x0500000f


	//   ....[136]....
        /*0320*/ 	.word	0x0500000f


	//   ....[137]....
        /*0324*/ 	.word	0x0500000f


	//   ....[138]....
        /*0328*/ 	.word	0x0500000f


	//   ....[139]....
        /*032c*/ 	.word	0x0500000f


	//   ....[140]....
        /*0330*/ 	.word	0x0500000f


	//   ....[141]....
        /*0334*/ 	.word	0x0500000f


	//   ....[142]....
        /*0338*/ 	.word	0x0500000f


	//   ....[143]....
        /*033c*/ 	.word	0x0500000f


	//   ....[144]....
        /*0340*/ 	.word	0x0500000f


	//   ....[145]....
        /*0344*/ 	.word	0x0500000f


	//   ....[146]....
        /*0348*/ 	.word	0x0500000f


	//   ....[147]....
        /*034c*/ 	.word	0x0500000f


	//   ....[148]....
        /*0350*/ 	.word	0x0500000f


	//   ....[149]....
        /*0354*/ 	.word	0x0500000f


	//   ....[150]....
        /*0358*/ 	.word	0x0500000f


	//   ....[151]....
        /*035c*/ 	.word	0x0500000f


	//   ....[152]....
        /*0360*/ 	.word	0x0500000f


	//   ....[153]....
        /*0364*/ 	.word	0x0500000f


	//   ....[154]....
        /*0368*/ 	.word	0x0500000f


	//   ....[155]....
        /*036c*/ 	.word	0x0500000f


	//   ....[156]....
        /*0370*/ 	.word	0x0500000f


	//   ....[157]....
        /*0374*/ 	.word	0x0500000f


	//   ....[158]....
        /*0378*/ 	.word	0x0500000f


	//   ....[159]....
        /*037c*/ 	.word	0x0500000f


	//   ....[160]....
        /*0380*/ 	.word	0x0500000f


	//   ....[161]....
        /*0384*/ 	.word	0x0500000f


	//   ....[162]....
        /*0388*/ 	.word	0x0500000f


	//   ....[163]....
        /*038c*/ 	.word	0x0500000f


	//   ....[164]....
        /*0390*/ 	.word	0x0500000f


	//   ....[165]....
        /*0394*/ 	.word	0x0500000f


	//----- nvinfo : EIATTR_COOP_GROUP_INSTR_OFFSETS
	.align		4
.L_85:
        /*0398*/ 	.byte	0x04, 0x28
        /*039a*/ 	.short	(.L_87 - .L_86)


	//   ....[0]....
.L_86:
        /*039c*/ 	.word	0x00000070


	//   ....[1]....
        /*03a0*/ 	.word	0x000000b0


	//   ....[2]....
        /*03a4*/ 	.word	0x000002d0


	//   ....[3]....
        /*03a8*/ 	.word	0x00000430


	//   ....[4]....
        /*03ac*/ 	.word	0x00000550


	//   ....[5]....
        /*03b0*/ 	.word	0x000006b0


	//   ....[6]....
        /*03b4*/ 	.word	0x00000f50


	//   ....[7]....
        /*03b8*/ 	.word	0x00002e70


	//   ....[8]....
        /*03bc*/ 	.word	0x00002ef0


	//   ....[9]....
        /*03c0*/ 	.word	0x00003560


	//   ....[10]....
        /*03c4*/ 	.word	0x00003610


	//   ....[11]....
        /*03c8*/ 	.word	0x00005e20


	//   ....[12]....
        /*03cc*/ 	.word	0x00005e50


	//   ....[13]....
        /*03d0*/ 	.word	0x00005e70


	//   ....[14]....
        /*03d4*/ 	.word	0x00005e90


	//   ....[15]....
        /*03d8*/ 	.word	0x00007750


	//   ....[16]....
        /*03dc*/ 	.word	0x00007760


	//   ....[17]....
        /*03e0*/ 	.word	0x000077e0


	//   ....[18]....
        /*03e4*/ 	.word	0x00007800


	//   ....[19]....
        /*03e8*/ 	.word	0x00008370


	//   ....[20]....
        /*03ec*/ 	.word	0x00008380


	//   ....[21]....
        /*03f0*/ 	.word	0x00008390


	//   ....[22]....
        /*03f4*/ 	.word	0x000083a0


	//   ....[23]....
        /*03f8*/ 	.word	0x000083b0


	//   ....[24]....
        /*03fc*/ 	.word	0x000083c0


	//   ....[25]....
        /*0400*/ 	.word	0x000083d0


	//   ....[26]....
        /*0404*/ 	.word	0x000083e0


	//   ....[27]....
        /*0408*/ 	.word	0x00008420


	//   ....[28]....
        /*040c*/ 	.word	0x00008430


	//   ....[29]....
        /*0410*/ 	.word	0x00008460


	//   ....[30]....
        /*0414*/ 	.word	0x00008480


	//   ....[31]....
        /*0418*/ 	.word	0x000084a0


	//   ....[32]....
        /*041c*/ 	.word	0x000084b0


	//   ....[33]....
        /*0420*/ 	.word	0x000084e0


	//   ....[34]....
        /*0424*/ 	.word	0x00008500


	//   ....[35]....
        /*0428*/ 	.word	0x00008540


	//   ....[36]....
        /*042c*/ 	.word	0x00008570


	//   ....[37]....
        /*0430*/ 	.word	0x00008590


	//   ....[38]....
        /*0434*/ 	.word	0x000085a0


	//   ....[39]....
        /*0438*/ 	.word	0x000085b0


	//   ....[40]....
        /*043c*/ 	.word	0x000085c0


	//   ....[41]....
        /*0440*/ 	.word	0x000085d0


	//   ....[42]....
        /*0444*/ 	.word	0x000085e0


	//   ....[43]....
        /*0448*/ 	.word	0x000085f0


	//   ....[44]....
        /*044c*/ 	.word	0x00008600


	//   ....[45]....
        /*0450*/ 	.word	0x00008610


	//   ....[46]....
        /*0454*/ 	.word	0x00008620


	//   ....[47]....
        /*0458*/ 	.word	0x00008630


	//   ....[48]....
        /*045c*/ 	.word	0x00008640


	//   ....[49]....
        /*0460*/ 	.word	0x00008650


	//   ....[50]....
        /*0464*/ 	.word	0x00008670


	//   ....[51]....
        /*0468*/ 	.word	0x00008900


	//   ....[52]....
        /*046c*/ 	.word	0x00008940


	//   ....[53]....
        /*0470*/ 	.word	0x00008970


	//   ....[54]....
        /*0474*/ 	.word	0x000089b0


	//   ....[55]....
        /*0478*/ 	.word	0x000089e0


	//   ....[56]....
        /*047c*/ 	.word	0x00008a10


	//   ....[57]....
        /*0480*/ 	.word	0x00008de0


	//   ....[58]....
        /*0484*/ 	.word	0x00008e10


	//   ....[59]....
        /*0488*/ 	.word	0x00009600


	//   ....[60]....
        /*048c*/ 	.word	0x0000ab90


	//   ....[61]....
        /*0490*/ 	.word	0x0000aba0


	//   ....[62]....
        /*0494*/ 	.word	0x0000abb0


	//   ....[63]....
        /*0498*/ 	.word	0x0000ac40


	//   ....[64]....
        /*049c*/ 	.word	0x0000ac50


	//   ....[65]....
        /*04a0*/ 	.word	0x0000aca0


	//   ....[66]....
        /*04a4*/ 	.word	0x0000acb0


	//   ....[67]....
        /*04a8*/ 	.word	0x0000acc0


	//   ....[68]....
        /*04ac*/ 	.word	0x0000ad10


	//   ....[69]....
        /*04b0*/ 	.word	0x0000ad70


	//   ....[70]....
        /*04b4*/ 	.word	0x0000b190


	//   ....[71]....
        /*04b8*/ 	.word	0x0000b1a0


	//   ....[72]....
        /*04bc*/ 	.word	0x0000b1b0


	//   ....[73]....
        /*04c0*/ 	.word	0x0000b1f0


	//   ....[74]....
        /*04c4*/ 	.word	0x0000b210


	//   ....[75]....
        /*04c8*/ 	.word	0x0000b250


	//   ....[76]....
        /*04cc*/ 	.word	0x0000b270


	//   ....[77]....
        /*04d0*/ 	.word	0x0000b280


	//   ....[78]....
        /*04d4*/ 	.word	0x0000b2a0


	//   ....[79]....
        /*04d8*/ 	.word	0x0000b330


	//   ....[80]....
        /*04dc*/ 	.word	0x0000b9e0


	//   ....[81]....
        /*04e0*/ 	.word	0x0000ba10


	//   ....[82]....
        /*04e4*/ 	.word	0x0000ba40


	//   ....[83]....
        /*04e8*/ 	.word	0x0000ba60


	//   ....[84]....
        /*04ec*/ 	.word	0x0000ba70


	//   ....[85]....
        /*04f0*/ 	.word	0x0000ba80


	//   ....[86]....
        /*04f4*/ 	.word	0x0000baa0


	//   ....[87]....
        /*04f8*/ 	.word	0x0000bae0


	//   ....[88]....
        /*04fc*/ 	.word	0x0000bba0


	//   ....[89]....
        /*0500*/ 	.word	0x0000bbc0


	//   ....[90]....
        /*0504*/ 	.word	0x0000bbd0


	//   ....[91]....
        /*0508*/ 	.word	0x0000bbf0


	//   ....[92]....
        /*050c*/ 	.word	0x0000c530


	//   ....[93]....
        /*0510*/ 	.word	0x0000c540


	//   ....[94]....
        /*0514*/ 	.word	0x0000c550


	//   ....[95]....
        /*0518*/ 	.word	0x0000c5b0


	//   ....[96]....
        /*051c*/ 	.word	0x0000c5c0


	//   ....[97]....
        /*0520*/ 	.word	0x0000c600


	//   ....[98]....
        /*0524*/ 	.word	0x0000c610


	//   ....[99]....
        /*0528*/ 	.word	0x0000c620


	//   ....[100]....
        /*052c*/ 	.word	0x0000c660


	//   ....[101]....
        /*0530*/ 	.word	0x0000c6a0


	//   ....[102]....
        /*0534*/ 	.word	0x0000cab0


	//   ....[103]....
        /*0538*/ 	.word	0x0000cac0


	//   ....[104]....
        /*053c*/ 	.word	0x0000cad0


	//   ....[105]....
        /*0540*/ 	.word	0x0000caf0


	//   ....[106]....
        /*0544*/ 	.word	0x0000cb40


	//   ....[107]....
        /*0548*/ 	.word	0x0000cb60


	//   ....[108]....
        /*054c*/ 	.word	0x0000cb90


	//   ....[109]....
        /*0550*/ 	.word	0x0000cba0


	//   ....[110]....
        /*0554*/ 	.word	0x0000cbb0


	//   ....[111]....
        /*0558*/ 	.word	0x0000cbc0


	//   ....[112]....
        /*055c*/ 	.word	0x0000d800


	//   ....[113]....
        /*0560*/ 	.word	0x0000dd00


	//   ....[114]....
        /*0564*/ 	.word	0x0000ddf0


	//   ....[115]....
        /*0568*/ 	.word	0x0000deb0


	//   ....[116]....
        /*056c*/ 	.word	0x0000dfa0


	//   ....[117]....
        /*0570*/ 	.word	0x0000e050


	//   ....[118]....
        /*0574*/ 	.word	0x0000e110


	//   ....[119]....
        /*0578*/ 	.word	0x0000e1b0


	//   ....[120]....
        /*057c*/ 	.word	0x0000e270


	//   ....[121]....
        /*0580*/ 	.word	0x0000e320


	//   ....[122]....
        /*0584*/ 	.word	0x0000e390


	//   ....[123]....
        /*0588*/ 	.word	0x0000e470


	//   ....[124]....
        /*058c*/ 	.word	0x0000e570


	//   ....[125]....
        /*0590*/ 	.word	0x0000e600


	//   ....[126]....
        /*0594*/ 	.word	0x0000e680


	//   ....[127]....
        /*0598*/ 	.word	0x0000e710


	//   ....[128]....
        /*059c*/ 	.word	0x0000e790


	//   ....[129]....
        /*05a0*/ 	.word	0x0000e820


	//   ....[130]....
        /*05a4*/ 	.word	0x0000e880


	//   ....[131]....
        /*05a8*/ 	.word	0x0000e940


	//   ....[132]....
        /*05ac*/ 	.word	0x0000e9b0


	//   ....[133]....
        /*05b0*/ 	.word	0x0000ea60


	//   ....[134]....
        /*05b4*/ 	.word	0x0000eaf0


	//   ....[135]....
        /*05b8*/ 	.word	0x0000eb40


	//   ....[136]....
        /*05bc*/ 	.word	0x0000ec00


	//   ....[137]....
        /*05c0*/ 	.word	0x0000eca0


	//   ....[138]....
        /*05c4*/ 	.word	0x0000ed30


	//   ....[139]....
        /*05c8*/ 	.word	0x0000ede0


	//   ....[140]....
        /*05cc*/ 	.word	0x0000ee60


	//   ....[141]....
        /*05d0*/ 	.word	0x0000ef10


	//   ....[142]....
        /*05d4*/ 	.word	0x0000ef70


	//   ....[143]....
        /*05d8*/ 	.word	0x0000f030


	//   ....[144]....
        /*05dc*/ 	.word	0x0000f090


	//   ....[145]....
        /*05e0*/ 	.word	0x0000f160


	//   ....[146]....
        /*05e4*/ 	.word	0x0000f2a0


	//   ....[147]....
        /*05e8*/ 	.word	0x0000f330


	//   ....[148]....
        /*05ec*/ 	.word	0x0000f390


	//   ....[149]....
        /*05f0*/ 	.word	0x0000f450


	//   ....[150]....
        /*05f4*/ 	.word	0x0000f510


	//   ....[151]....
        /*05f8*/ 	.word	0x0000f5a0


	//   ....[152]....
        /*05fc*/ 	.word	0x0000f660


	//   ....[153]....
        /*0600*/ 	.word	0x0000f700


	//   ....[154]....
        /*0604*/ 	.word	0x0000f770


	//   ....[155]....
        /*0608*/ 	.word	0x0000f830


	//   ....[156]....
        /*060c*/ 	.word	0x0000f920


	//   ....[157]....
        /*0610*/ 	.word	0x0000f9c0


	//   ....[158]....
        /*0614*/ 	.word	0x0000fa20


	//   ....[159]....
        /*0618*/ 	.word	0x0000fae0


	//   ....[160]....
        /*061c*/ 	.word	0x0000fb40


	//   ....[161]....
        /*0620*/ 	.word	0x0000fbe0


	//   ....[162]....
        /*0624*/ 	.word	0x0000fc40


	//   ....[163]....
        /*0628*/ 	.word	0x0000fcf0


	//   ....[164]....
        /*062c*/ 	.word	0x0000fd50


	//   ....[165]....
        /*0630*/ 	.word	0x0000fe00


	//----- nvinfo : EIATTR_REG_RECONFIG
	.align		4
.L_87:
        /*0634*/ 	.byte	0x01, 0x54
	.zero		2


	//----- nvinfo : EIATTR_SYSCALL_OFFSETS
	.align		4
        /*0638*/ 	.byte	0x04, 0x46
        /*063a*/ 	.short	(.L_89 - .L_88)


	//   ....[0]....
.L_88:
        /*063c*/ 	.word	0x00001110


	//   ....[1]....
        /*0640*/ 	.word	0x00009d50


	//   ....[2]....
        /*0644*/ 	.word	0x00009e90


	//   ....[3]....
        /*0648*/ 	.word	0x00009fd0


	//   ....[4]....
        /*064c*/ 	.word	0x0000a0f0


	//   ....[5]....
        /*0650*/ 	.word	0x0000b650


	//----- nvinfo : EIATTR_MBARRIER_INSTR_OFFSETS
	.align		4
.L_89:
        /*0654*/ 	.byte	0x04, 0x39
        /*0656*/ 	.short	(.L_91 - .L_90)


	//   ....[0]....
.L_90:
        /*0658*/ 	.word	0x00000180
        /*065c*/ 	.word	0x000000ff
        /*0660*/ 	.word	0x00012400
        /*0664*/ 	.short	0x0100
        /*0666*/ 	.byte	0x08
	.zero		1


	//   ....[1]....
        /*0668*/ 	.word	0x00000190
        /*066c*/ 	.word	0x000000ff
        /*0670*/ 	.word	0x00012420
        /*0674*/ 	.short	0x0100
        /*0676*/ 	.byte	0x08
	.zero		1


	//   ....[2]....
        /*0678*/ 	.word	0x00000280
        /*067c*/ 	.word	0x000000ff
        /*0680*/ 	.word	0x00012430
        /*0684*/ 	.short	0x0100
        /*0686*/ 	.byte	0x08
	.zero		1


	//   ....[3]....
        /*0688*/ 	.word	0x00000290
        /*068c*/ 	.word	0x000000ff
        /*0690*/ 	.word	0x00012440
        /*0694*/ 	.short	0x0100
        /*0696*/ 	.byte	0x08
	.zero		1


	//   ....[4]....
        /*0698*/ 	.word	0x000002a0
        /*069c*/ 	.word	0x000000ff
        /*06a0*/ 	.word	0x00012438
        /*06a4*/ 	.short	0x0100
        /*06a6*/ 	.byte	0x08
	.zero		1


	//   ....[5]....
        /*06a8*/ 	.word	0x000002b0
        /*06ac*/ 	.word	0x000000ff
        /*06b0*/ 	.word	0x00012448
        /*06b4*/ 	.short	0x0100
        /*06b6*/ 	.byte	0x08
	.zero		1


	//   ....[6]....
        /*06b8*/ 	.word	0x000003e0
        /*06bc*/ 	.word	0x000000ff
        /*06c0*/ 	.word	0x00012450
        /*06c4*/ 	.short	0x0100
        /*06c6*/ 	.byte	0x08
	.zero		1


	//   ....[7]....
        /*06c8*/ 	.word	0x000003f0
        /*06cc*/ 	.word	0x000000ff
        /*06d0*/ 	.word	0x00012460
        /*06d4*/ 	.short	0x0100
        /*06d6*/ 	.byte	0x08
	.zero		1


	//   ....[8]....
        /*06d8*/ 	.word	0x00000400
        /*06dc*/ 	.word	0x000000ff
        /*06e0*/ 	.word	0x00012458
        /*06e4*/ 	.short	0x0100
        /*06e6*/ 	.byte	0x08
	.zero		1


	//   ....[9]....
        /*06e8*/ 	.word	0x00000410
        /*06ec*/ 	.word	0x000000ff
        /*06f0*/ 	.word	0x00012468
        /*06f4*/ 	.short	0x0100
        /*06f6*/ 	.byte	0x08
	.zero		1


	//   ....[10]....
        /*06f8*/ 	.word	0x00000500
        /*06fc*/ 	.word	0x000000ff
        /*0700*/ 	.word	0x00012470
        /*0704*/ 	.short	0x0100
        /*0706*/ 	.byte	0x06
	.zero		1


	//   ....[11]....
        /*0708*/ 	.word	0x00000510
        /*070c*/ 	.word	0x000000ff
        /*0710*/ 	.word	0x00012480
        /*0714*/ 	.short	0x0100
        /*0716*/ 	.byte	0x06
	.zero		1


	//   ....[12]....
        /*0718*/ 	.word	0x00000520
        /*071c*/ 	.word	0x000000ff
        /*0720*/ 	.word	0x00012478
        /*0724*/ 	.short	0x0100
        /*0726*/ 	.byte	0x06
	.zero		1


	//   ....[13]....
        /*0728*/ 	.word	0x00000530
        /*072c*/ 	.word	0x000000ff
        /*0730*/ 	.word	0x00012488
        /*0734*/ 	.short	0x0100
        /*0736*/ 	.byte	0x06
	.zero		1


	//   ....[14]....
        /*0738*/ 	.word	0x00000660
        /*073c*/ 	.word	0x000000ff
        /*0740*/ 	.word	0x00012490
        /*0744*/ 	.short	0x0100
        /*0746*/ 	.byte	0x08
	.zero		1


	//   ....[15]....
        /*0748*/ 	.word	0x00000670
        /*074c*/ 	.word	0x000000ff
        /*0750*/ 	.word	0x000124a0
        /*0754*/ 	.short	0x0100
        /*0756*/ 	.byte	0x08
	.zero		1


	//   ....[16]....
        /*0758*/ 	.word	0x00000680
        /*075c*/ 	.word	0x000000ff
        /*0760*/ 	.word	0x00012498
        /*0764*/ 	.short	0x0100
        /*0766*/ 	.byte	0x08
	.zero		1


	//   ....[17]....
        /*0768*/ 	.word	0x00000690
        /*076c*/ 	.word	0x000000ff
        /*0770*/ 	.word	0x000124a8
        /*0774*/ 	.short	0x0100
        /*0776*/ 	.byte	0x08
	.zero		1


	//   ....[18]....
        /*0778*/ 	.word	0x000007d0
        /*077c*/ 	.word	0x000000ff
        /*0780*/ 	.word	0x000124b0
        /*0784*/ 	.short	0x0100
        /*0786*/ 	.byte	0x08
	.zero		1


	//   ....[19]....
        /*0788*/ 	.word	0x000007e0
        /*078c*/ 	.word	0x000000ff
        /*0790*/ 	.word	0x000124c0
        /*0794*/ 	.short	0x0100
        /*0796*/ 	.byte	0x08
	.zero		1


	//   ....[20]....
        /*0798*/ 	.word	0x000007f0
        /*079c*/ 	.word	0x000000ff
        /*07a0*/ 	.word	0x000124b8
        /*07a4*/ 	.short	0x0100
        /*07a6*/ 	.byte	0x08
	.zero		1


	//   ....[21]....
        /*07a8*/ 	.word	0x00000800
        /*07ac*/ 	.word	0x000000ff
        /*07b0*/ 	.word	0x000124c8
        /*07b4*/ 	.short	0x0100
        /*07b6*/ 	.byte	0x08
	.zero		1


	//   ....[22]....
        /*07b8*/ 	.word	0x000013e0
        /*07bc*/ 	.word	0x000000ff
        /*07c0*/ 	.word	0x00012400
        /*07c4*/ 	.short	0x010a
        /*07c6*/ 	.byte	0x2c
	.zero		1


	//   ....[23]....
        /*07c8*/ 	.word	0x00001470
        /*07cc*/ 	.word	0x000000ff
        /*07d0*/ 	.word	0x00012430
        /*07d4*/ 	.short	0x010a
        /*07d6*/ 	.byte	0x2c
	.zero		1


	//   ....[24]....
        /*07d8*/ 	.word	0x000014e0
        /*07dc*/ 	.word	0x000000ff
        /*07e0*/ 	.word	0x00012430
        /*07e4*/ 	.short	0x010a
        /*07e6*/ 	.byte	0x2c
	.zero		1


	//   ....[25]....
        /*07e8*/ 	.word	0x00002320
        /*07ec*/ 	.word	0x000000ff
        /*07f0*/ 	.word	0x00000000
        /*07f4*/ 	.short	0x0101
        /*07f6*/ 	.byte	0x05
	.zero		1


	//   ....[26]....
        /*07f8*/ 	.word	0x000047e0
        /*07fc*/ 	.word	0x000000ff
        /*0800*/ 	.word	0x00012430
        /*0804*/ 	.short	0x010a
        /*0806*/ 	.byte	0x21
	.zero		1


	//   ....[27]....
        /*0808*/ 	.word	0x00004820
        /*080c*/ 	.word	0x000000ff
        /*0810*/ 	.word	0x00012430
        /*0814*/ 	.short	0x010a
        /*0816*/ 	.byte	0x21
	.zero		1


	//   ....[28]....
        /*0818*/ 	.word	0x00004cb0
        /*081c*/ 	.word	0x000000ff
        /*0820*/ 	.word	0x00012450
        /*0824*/ 	.short	0x010a
        /*0826*/ 	.byte	0x0d
	.zero		1


	//   ....[29]....
        /*0828*/ 	.word	0x00004cf0
        /*082c*/ 	.word	0x000000ff
        /*0830*/ 	.word	0x00012450
        /*0834*/ 	.short	0x010a
        /*0836*/ 	.byte	0x0d
	.zero		1


	//   ....[30]....
        /*0838*/ 	.word	0x000055c0
        /*083c*/ 	.word	0x000000ff
        /*0840*/ 	.word	0x00000000
        /*0844*/ 	.short	0x0101
        /*0846*/ 	.byte	0x21
	.zero		1


	//   ....[31]....
        /*0848*/ 	.word	0x00006f80
        /*084c*/ 	.word	0x000000ff
        /*0850*/ 	.word	0x00000000
        /*0854*/ 	.short	0x0101
        /*0856*/ 	.byte	0x0a
	.zero		1


	//   ....[32]....
        /*0858*/ 	.word	0x00007410
        /*085c*/ 	.word	0x000000ff
        /*0860*/ 	.word	0x00012450
        /*0864*/ 	.short	0x010a
        /*0866*/ 	.byte	0x10
	.zero		1


	//   ....[33]....
        /*0868*/ 	.word	0x00007450
        /*086c*/ 	.word	0x000000ff
        /*0870*/ 	.word	0x00012450
        /*0874*/ 	.short	0x010a
        /*0876*/ 	.byte	0x10
	.zero		1


	//   ....[34]....
        /*0878*/ 	.word	0x00007ae0
        /*087c*/ 	.word	0x000000ff
        /*0880*/ 	.word	0x00000000
        /*0884*/ 	.short	0x0101
        /*0886*/ 	.byte	0x04
	.zero		1


	//   ....[35]....
        /*0888*/ 	.word	0x00008a00
        /*088c*/ 	.word	0x000000ff
        /*0890*/ 	.word	0x00000000
        /*0894*/ 	.short	0x0101
        /*0896*/ 	.byte	0x04
	.zero		1


	//   ....[36]....
        /*0898*/ 	.word	0x0000a7d0
        /*089c*/ 	.word	0x000000ff
        /*08a0*/ 	.word	0x00012480
        /*08a4*/ 	.short	0x010a
        /*08a6*/ 	.byte	0x2a
	.zero		1


	//   ....[37]....
        /*08a8*/ 	.word	0x0000ae20
        /*08ac*/ 	.word	0x000000ff
        /*08b0*/ 	.word	0x00012470
        /*08b4*/ 	.short	0x0107
        /*08b6*/ 	.byte	0x2a
	.zero		1


	//   ....[38]....
        /*08b8*/ 	.word	0x0000aeb0
        /*08bc*/ 	.word	0x000000ff
        /*08c0*/ 	.word	0x00012470
        /*08c4*/ 	.short	0x0101
        /*08c6*/ 	.byte	0x2a
	.zero		1


	//   ....[39]....
        /*08c8*/ 	.word	0x0000aee0
        /*08cc*/ 	.word	0x000000ff
        /*08d0*/ 	.word	0x00012440
        /*08d4*/ 	.short	0x010a
        /*08d6*/ 	.byte	0x2a
	.zero		1


	//   ....[40]....
        /*08d8*/ 	.word	0x0000b3f0
        /*08dc*/ 	.word	0x000000ff
        /*08e0*/ 	.word	0x00012430
        /*08e4*/ 	.short	0x0107
        /*08e6*/ 	.byte	0x2a
	.zero		1


	//   ....[41]....
        /*08e8*/ 	.word	0x0000b480
        /*08ec*/ 	.word	0x000000ff
        /*08f0*/ 	.word	0x00012430
        /*08f4*/ 	.short	0x0101
        /*08f6*/ 	.byte	0x2a
	.zero		1


	//   ....[42]....
        /*08f8*/ 	.word	0x0000bd20
        /*08fc*/ 	.word	0x000000ff
        /*0900*/ 	.word	0x00012400
        /*0904*/ 	.short	0x0107
        /*0906*/ 	.byte	0x2a
	.zero		1


	//   ....[43]....
        /*0908*/ 	.word	0x0000bd60
        /*090c*/ 	.word	0x000000ff
        /*0910*/ 	.word	0x00012400
        /*0914*/ 	.short	0x0101
        /*0916*/ 	.byte	0x2a
	.zero		1


	//   ....[44]....
        /*0918*/ 	.word	0x0000bd70
        /*091c*/ 	.word	0x000000ff
        /*0920*/ 	.word	0x00012420
        /*0924*/ 	.short	0x010a
        /*0926*/ 	.byte	0x2a
	.zero		1


	//   ....[45]....
        /*0928*/ 	.word	0x0000c1f0
        /*092c*/ 	.word	0x00000005
        /*0930*/ 	.word	0x00012480
        /*0934*/ 	.short	0x010a
        /*0936*/ 	.byte	0x3f
	.zero		1


	//   ....[46]....
        /*0938*/ 	.word	0x0000c750
        /*093c*/ 	.word	0x00000005
        /*0940*/ 	.word	0x00012470
        /*0944*/ 	.short	0x0107
        /*0946*/ 	.byte	0x3f
	.zero		1


	//   ....[47]....
        /*0948*/ 	.word	0x0000c7e0
        /*094c*/ 	.word	0x00000005
        /*0950*/ 	.word	0x00012470
        /*0954*/ 	.short	0x0101
        /*0956*/ 	.byte	0x3f
	.zero		1


	//   ....[48]....
        /*0958*/ 	.word	0x0000c810
        /*095c*/ 	.word	0x00000005
        /*0960*/ 	.word	0x00012440
        /*0964*/ 	.short	0x010a
        /*0966*/ 	.byte	0x3f
	.zero		1


	//   ....[49]....
        /*0968*/ 	.word	0x0000cca0
        /*096c*/ 	.word	0x00000005
        /*0970*/ 	.word	0x00012430
        /*0974*/ 	.short	0x0107
        /*0976*/ 	.byte	0x3f
	.zero		1


	//   ....[50]....
        /*0978*/ 	.word	0x0000cd40
        /*097c*/ 	.word	0x00000005
        /*0980*/ 	.word	0x00012430
        /*0984*/ 	.short	0x0101
        /*0986*/ 	.byte	0x3f
	.zero		1


	//   ....[51]....
        /*0988*/ 	.word	0x0000cdc0
        /*098c*/ 	.word	0x00000003
        /*0990*/ 	.word	0x00012470
        /*0994*/ 	.short	0x010a
        /*0996*/ 	.byte	0x3f
	.zero		1


	//   ....[52]....
        /*0998*/ 	.word	0x0000ce50
        /*099c*/ 	.word	0x00000003
        /*09a0*/ 	.word	0x00012460
        /*09a4*/ 	.short	0x010a
        /*09a6*/ 	.byte	0x3f
	.zero		1


	//   ....[53]....
        /*09a8*/ 	.word	0x0000d160
        /*09ac*/ 	.word	0x00000003
        /*09b0*/ 	.word	0x00012450
        /*09b4*/ 	.short	0x0101
        /*09b6*/ 	.byte	0x3f
	.zero		1


	//   ....[54]....
        /*09b8*/ 	.word	0x0000d200
        /*09bc*/ 	.word	0x00000003
        /*09c0*/ 	.word	0x00000000
        /*09c4*/ 	.short	0x0101
        /*09c6*/ 	.byte	0x3f
	.zero		1


	//   ....[55]....
        /*09c8*/ 	.word	0x0000d2e0
        /*09cc*/ 	.word	0x00000002
        /*09d0*/ 	.word	0x00012470
        /*09d4*/ 	.short	0x010a
        /*09d6*/ 	.byte	0x3f
	.zero		1


	//   ....[56]....
        /*09d8*/ 	.word	0x0000d390
        /*09dc*/ 	.word	0x00000002
        /*09e0*/ 	.word	0x00012460
        /*09e4*/ 	.short	0x010a
        /*09e6*/ 	.byte	0x3f
	.zero		1


	//   ....[57]....
        /*09e8*/ 	.word	0x0000d690
        /*09ec*/ 	.word	0x00000002
        /*09f0*/ 	.word	0x00012450
        /*09f4*/ 	.short	0x0101
        /*09f6*/ 	.byte	0x3f
	.zero		1


	//   ....[58]....
        /*09f8*/ 	.word	0x0000d710
        /*09fc*/ 	.word	0x00000002
        /*0a00*/ 	.word	0x00000000
        /*0a04*/ 	.short	0x0101
        /*0a06*/ 	.byte	0x3f
	.zero		1


	//   ....[59]....
        /*0a08*/ 	.word	0x0000d7b0
        /*0a0c*/ 	.word	0x00000007
        /*0a10*/ 	.word	0x00012420
        /*0a14*/ 	.short	0x010a
        /*0a16*/ 	.byte	0x3f
	.zero		1


	//   ....[60]....
        /*0a18*/ 	.word	0x0000d8d0
        /*0a1c*/ 	.word	0x00000005
        /*0a20*/ 	.word	0x00012440
        /*0a24*/ 	.short	0x010a
        /*0a26*/ 	.byte	0x3f
	.zero		1


	//   ....[61]....
        /*0a28*/ 	.word	0x0000d970
        /*0a2c*/ 	.word	0x00000007
        /*0a30*/ 	.word	0x00012440
        /*0a34*/ 	.short	0x010a
        /*0a36*/ 	.byte	0x3f
	.zero		1


	//   ....[62]....
        /*0a38*/ 	.word	0x0000d9b0
        /*0a3c*/ 	.word	0x00000005
        /*0a40*/ 	.word	0x00012460
        /*0a44*/ 	.short	0x010a
        /*0a46*/ 	.byte	0x3f
	.zero		1


	//   ....[63]....
        /*0a48*/ 	.word	0x0000d9f0
        /*0a4c*/ 	.word	0x00000007
        /*0a50*/ 	.word	0x00012460
        /*0a54*/ 	.short	0x010a
        /*0a56*/ 	.byte	0x3f
	.zero		1


	//   ....[64]....
        /*0a58*/ 	.word	0x0000da30
        /*0a5c*/ 	.word	0x00000005
        /*0a60*/ 	.word	0x00012480
        /*0a64*/ 	.short	0x010a
        /*0a66*/ 	.byte	0x3f
	.zero		1


	//   ....[65]....
        /*0a68*/ 	.word	0x0000da70
        /*0a6c*/ 	.word	0x00000007
        /*0a70*/ 	.word	0x00012480
        /*0a74*/ 	.short	0x010a
        /*0a76*/ 	.byte	0x3f
	.zero		1


	//   ....[66]....
        /*0a78*/ 	.word	0x0000dae0
        /*0a7c*/ 	.word	0x00000003
        /*0a80*/ 	.word	0x00012400
        /*0a84*/ 	.short	0x010a
        /*0a86*/ 	.byte	0x3f
	.zero		1


	//   ....[67]....
        /*0a88*/ 	.word	0x0000db40
        /*0a8c*/ 	.word	0x00000005
        /*0a90*/ 	.word	0x00012430
        /*0a94*/ 	.short	0x010a
        /*0a96*/ 	.byte	0x3f
	.zero		1


	//   ....[68]....
        /*0a98*/ 	.word	0x0000dba0
        /*0a9c*/ 	.word	0x00000009
        /*0aa0*/ 	.word	0x00012430
        /*0aa4*/ 	.short	0x010a
        /*0aa6*/ 	.byte	0x3f
	.zero		1


	//   ....[69]....
        /*0aa8*/ 	.word	0x0000dc00
        /*0aac*/ 	.word	0x00000009
        /*0ab0*/ 	.word	0x00012450
        /*0ab4*/ 	.short	0x010a
        /*0ab6*/ 	.byte	0x3f
	.zero		1


	//   ....[70]....
        /*0ab8*/ 	.word	0x0000dc60
        /*0abc*/ 	.word	0x00000003
        /*0ac0*/ 	.word	0x00012450
        /*0ac4*/ 	.short	0x010a
        /*0ac6*/ 	.byte	0x3f
	.zero		1


	//   ....[71]....
        /*0ac8*/ 	.word	0x0000dd40
        /*0acc*/ 	.word	0x00000003
        /*0ad0*/ 	.word	0x00012480
        /*0ad4*/ 	.short	0x010a
        /*0ad6*/ 	.byte	0x3f
	.zero		1


	//   ....[72]....
        /*0ad8*/ 	.word	0x0000e4c0
        /*0adc*/ 	.word	0x00000003
        /*0ae0*/ 	.word	0x00012440
        /*0ae4*/ 	.short	0x010a
        /*0ae6*/ 	.byte	0x3f
	.zero		1


	//   ....[73]....
        /*0ae8*/ 	.word	0x0000f1a0
        /*0aec*/ 	.word	0x00000003
        /*0af0*/ 	.word	0x00012420
        /*0af4*/ 	.short	0x010a
        /*0af6*/ 	.byte	0x3f
	.zero		1


	//   ....[74]....
        /*0af8*/ 	.word	0x0000f1f0
        /*0afc*/ 	.word	0x00000005
        /*0b00*/ 	.word	0x00012480
        /*0b04*/ 	.short	0x010a
        /*0b06*/ 	.byte	0x3f
	.zero		1


	//   ....[75]....
        /*0b08*/ 	.word	0x0000f870
        /*0b0c*/ 	.word	0x00000005
        /*0b10*/ 	.word	0x00012440
        /*0b14*/ 	.short	0x010a
        /*0b16*/ 	.byte	0x3f
	.zero		1


	//   ....[76]....
        /*0b18*/ 	.word	0x0000fe30
        /*0b1c*/ 	.word	0x00000003
        /*0b20*/ 	.word	0x00012470
        /*0b24*/ 	.short	0x010a
        /*0b26*/ 	.byte	0x3f
	.zero		1


	//   ....[77]....
        /*0b28*/ 	.word	0x0000fe80
        /*0b2c*/ 	.word	0x00000003
        /*0b30*/ 	.word	0x00012460
        /*0b34*/ 	.short	0x010a
        /*0b36*/ 	.byte	0x3f
	.zero		1


	//   ....[78]....
        /*0b38*/ 	.word	0x0000fed0
        /*0b3c*/ 	.word	0x00000002
        /*0b40*/ 	.word	0x00012470
        /*0b44*/ 	.short	0x010a
        /*0b46*/ 	.byte	0x3f
	.zero		1


	//   ....[79]....
        /*0b48*/ 	.word	0x0000ff20
        /*0b4c*/ 	.word	0x00000002
        /*0b50*/ 	.word	0x00012460
        /*0b54*/ 	.short	0x010a
        /*0b56*/ 	.byte	0x3f
	.zero		1


	//   ....[80]....
        /*0b58*/ 	.word	0x0000ff70
        /*0b5c*/ 	.word	0x00000007
        /*0b60*/ 	.word	0x00012420
        /*0b64*/ 	.short	0x010a
        /*0b66*/ 	.byte	0x3f
	.zero		1


	//   ....[81]....
        /*0b68*/ 	.word	0x0000ffc0
        /*0b6c*/ 	.word	0x00000005
        /*0b70*/ 	.word	0x00012440
        /*0b74*/ 	.short	0x010a
        /*0b76*/ 	.byte	0x3f
	.zero		1


	//   ....[82]....
        /*0b78*/ 	.word	0x00010010
        /*0b7c*/ 	.word	0x00000007
        /*0b80*/ 	.word	0x00012440
        /*0b84*/ 	.short	0x010a
        /*0b86*/ 	.byte	0x3f
	.zero		1


	//   ....[83]....
        /*0b88*/ 	.word	0x00010060
        /*0b8c*/ 	.word	0x00000005
        /*0b90*/ 	.word	0x00012460
        /*0b94*/ 	.short	0x010a
        /*0b96*/ 	.byte	0x3f
	.zero		1


	//   ....[84]....
        /*0b98*/ 	.word	0x000100b0
        /*0b9c*/ 	.word	0x00000007
        /*0ba0*/ 	.word	0x00012460
        /*0ba4*/ 	.short	0x010a
        /*0ba6*/ 	.byte	0x3f
	.zero		1


	//   ....[85]....
        /*0ba8*/ 	.word	0x00010100
        /*0bac*/ 	.word	0x00000005
        /*0bb0*/ 	.word	0x00012480
        /*0bb4*/ 	.short	0x010a
        /*0bb6*/ 	.byte	0x3f
	.zero		1


	//----- nvinfo : EIATTR_NUM_MBARRIERS
	.align		4
.L_91:
        /*0bb8*/ 	.byte	0x03, 0x38
        /*0bba*/ 	.short	0x0016


	//----- nvinfo : EIATTR_EXIT_INSTR_OFFSETS
	.align		4
        /*0bbc*/ 	.byte	0x04, 0x1c
        /*0bbe*/ 	.short	(.L_93 - .L_92)


	//   ....[0]....
.L_92:
        /*0bc0*/ 	.word	0x0000dac0


	//----- nvinfo : EIATTR_MAX_THREADS
	.align		4
.L_93:
        /*0bc4*/ 	.byte	0x04, 0x05
        /*0bc6*/ 	.short	(.L_95 - .L_94)
.L_94:
        /*0bc8*/ 	.word	0x00000200
        /*0bcc*/ 	.word	0x00000001
        /*0bd0*/ 	.word	0x00000001


	//----- nvinfo : EIATTR_CRS_STACK_SIZE
	.align		4
.L_95:
        /*0bd4*/ 	.byte	0x04, 0x1e
        /*0bd6*/ 	.short	(.L_97 - .L_96)
.L_96:
        /*0bd8*/ 	.word	0x00000000


	//----- nvinfo : EIATTR_CBANK_PARAM_SIZE
	.align		4
.L_97:
        /*0bdc*/ 	.byte	0x03, 0x19
        /*0bde*/ 	.short	0x0a70


	//----- nvinfo : EIATTR_PARAM_CBANK
	.align		4
        /*0be0*/ 	.byte	0x04, 0x0a
        /*0be2*/ 	.short	(.L_99 - .L_98)
	.align		4
.L_98:
        /*0be4*/ 	.word	index@(.nv.constant0._ZN7cutlass13device_kernelIN5flash11enable_sm90INS1_16FlashAttnFwdSm90INS1_25CollectiveMainloopFwdSm90ILi2EN4cute5tupleIJNS5_1CILi1EEES8_S8_EEENS6_IJNS7_ILi192EEENS7_ILi160EEENS7_ILi64EEEEEELi64ENS_12float_e4m3_tEfNS_4arch4Sm90ELb0ELb0ELb1ELb0ELb1ELb0ELb0ELb1ELb1ELb1ELb1ELb0EEENS1_21CollectiveEpilogueFwdINS6_IJSA_SC_SB_EEES9_NS_10bfloat16_tESG_Li384ELb0ELb1ELb1ELb1EEENS1_19SingleTileSchedulerILb0ELb1ELb1ELi192EEEEEEEEEvNT_6ParamsE)
        /*0be8*/ 	.short	0x0210
        /*0bea*/ 	.short	0x0a70


	//----- nvinfo : EIATTR_SW_WAR
	.align		4
.L_99:
        /*0bec*/ 	.byte	0x04, 0x36
        /*0bee*/ 	.short	(.L_101 - .L_100)
.L_100:
        /*0bf0*/ 	.word	0x00000008
.L_101:


//--------------------- .nv.info._ZN7cutlass13device_kernelIN5flash11enable_sm90INS1_16FlashAttnFwdSm90INS1_25CollectiveMainloopFwdSm90ILi2EN4cute5tupleIJNS5_1CILi1EEES8_S8_EEENS6_IJNS7_ILi192EEENS7_ILi160EEENS7_ILi64EEEEEELi64ENS_12float_e4m3_tEfNS_4arch4Sm90ELb0ELb0ELb1ELb1ELb1ELb0ELb0ELb1ELb1ELb1ELb1ELb0EEENS1_21CollectiveEpilogueFwdINS6_IJSA_SC_SB_EEES9_NS_10bfloat16_tESG_Li384ELb1ELb1ELb1ELb1EEENS1_36VarlenDynamicPersistentTileSchedulerILi192ELi160ELi384ELi128ELb1ELb1ELb1ELb0ELb1ELb1EEEEEEEEEvNT_6ParamsE --------------------------
	.section	.nv.info._ZN7cutlass13device_kernelIN5flash11enable_sm90INS1_16FlashAttnFwdSm90INS1_25CollectiveMainloopFwdSm90ILi2EN4cute5tupleIJNS5_1CILi1EEES8_S8_EEENS6_IJNS7_ILi192EEENS7_ILi160EEENS7_ILi64EEEEEELi64ENS_12float_e4m3_tEfNS_4arch4Sm90ELb0ELb0ELb1ELb1ELb1ELb0ELb0ELb1ELb1ELb1ELb1ELb0EEENS1_21CollectiveEpilogueFwdINS6_IJSA_SC_SB_EEES9_NS_10bfloat16_tESG_Li384ELb1ELb1ELb1ELb1EEENS1_36VarlenDynamicPersistentTileSchedulerILi192ELi160ELi384ELi128ELb1ELb1ELb1ELb0ELb1ELb1EEEEEEEEEvNT_6ParamsE,"",@"SHT_CUDA_INFO"
	.sectionflags	@""
	.align	4


	//----- nvinfo : EIATTR_CUDA_API_VERSION
	.align		4
        /*0000*/ 	.byte	0x04, 0x37
        /*0002*/ 	.short	(.L_103 - .L_102)
.L_102:
        /*0004*/ 	.word	0x00000082


	//----- nvinfo : EIATTR_KPARAM_INFO
	.align		4
.L_103:
        /*0008*/ 	.byte	0x04, 0x17
        /*000a*/ 	.short	(.L_105 - .L_104)
.L_104:
        /*000c*/ 	.word	0x00000000
        /*0010*/ 	.short	0x0000
        /*0012*/ 	.short	0x0070
        /*0014*/ 	.byte	0x00, 0xf0, 0x01, 0x2a


	//----- nvinfo : EIATTR_SPARSE_MMA_MASK
	.align		4
.L_105:
        /*0018*/ 	.byte	0x03, 0x50
        /*001a*/ 	.short	0x0000


	//----- nvinfo : EIATTR_MAXREG_COUNT
	.align		4
        /*001c*/ 	.byte	0x03, 0x1b
        /*001e*/ 	.short	0x0080


	//----- nvinfo : EIATTR_NUM_BARRIERS
	.align		4
        /*0020*/ 	.byte	0x02, 0x4c
        /*0022*/ 	.byte	0x09
	.zero		1


	//----- nvinfo : EIATTR_EXTERNS
	.align		4
        /*0024*/ 	.byte	0x04, 0x0f
        /*0026*/ 	.short	(.L_107 - .L_106)


	//   ....[0]....
	.align		4
.L_106:
        /*0028*/ 	.word	index@(__assertfail)


	//----- nvinfo : EIATTR_ANNOTATIONS
	.align		4
.L_107:
        /*002c*/ 	.byte	0x04, 0x55
        /*002e*/ 	.short	(.L_109 - .L_108)


	//   ....[0]....
.L_108:
        /* <DEDUP_REMOVED lines=49> */


	//----- nvinfo : EIATTR_MERCURY_ISA_VERSION
	.align		4
.L_109:
        /*0328*/ 	.byte	0x03, 0x5f
        /*032a*/ 	.short	0x0101


	//----- nvinfo : EIATTR_UNUSED_LOAD_BYTE_OFFSET
	.align		4
        /*032c*/ 	.byte	0x04, 0x44
        /*032e*/ 	.short	(.L_111 - .L_110)


	//   ....[0]....
.L_110:
        /*0330*/ 	.word	0x00000940
        /*0334*/ 	.word	0x0000fff0


	//   ....[1]....
        /*0338*/ 	.word	0x000082d0
        /*033c*/ 	.word	0x0000fff0


	//----- nvinfo : EIATTR_INT_WARP_WIDE_INSTR_OFFSETS
	.align		4
.L_111:
        /*0340*/ 	.byte	0x04, 0x31
        /*0342*/ 	.short	(.L_113 - .L_112)


	//   ....[0]....
.L_112:
        /*0344*/ 	.word	0x000000c0


	//   ....[1]....
        /*0348*/ 	.word	0x000000d0


	//   ....[2]....
        /*034c*/ 	.word	0x00000170


	//   ....[3]....
        /*0350*/ 	.word	0x0000c580


	//   ....[4]....
        /*0354*/ 	.word	0x0000c610


	//   ....[5]....
        /*0358*/ 	.word	0x00010020


	//   ....[6]....
        /*035c*/ 	.word	0x000100b0


	//----- nvinfo : EIATTR_COOP_GROUP_MASK_REGIDS
	.align		4
.L_113:
        /*0360*/ 	.byte	0x04, 0x29
        /*0362*/ 	.short	(.L_115 - .L_114)


	//   ....[0]....
.L_114:
        /*0364*/ 	.word	0xffffffff


	//   ....[1]....
        /*0368*/ 	.word	0xffffffff


	//   ....[2]....
        /*036c*/ 	.word	0xffffffff


	//   ....[3]....
        /*0370*/ 	.word	0xffffffff


	//   ....[4]....
        /*0374*/ 	.word	0xffffffff


	//   ....[5]....
        /*0378*/ 	.word	0xffffffff


	//   ....[6]....
        /*037c*/ 	.word	0xffffffff


	//   ....[7]....
        /*0380*/ 	.word	0xffffffff


	//   ....[8]....
        /*0384*/ 	.word	0xffffffff


	//   ....[9]....
        /*0388*/ 	.word	0xffffffff


	//   ....[10]....
        /*038c*/ 	.word	0xffffffff


	//   ....[11]....
        /*0390*/ 	.word	0xffffffff


	//   ....[12]....
        /*0394*/ 	.word	0xffffffff


	//   ....[13]....
        /*0398*/ 	.word	0xffffffff


	//   ....[14]....
        /*039c*/ 	.word	0xffffffff


	//   ....[15]....
        /*03a0*/ 	.word	0xffffffff


	//   ....[16]....
        /*03a4*/ 	.word	0xffffffff


	//   ....[17]....
        /*03a8*/ 	.word	0xffffffff


	//   ....[18]....
        /*03ac*/ 	.word	0xffffffff


	//   ....[19]....
        /*03b0*/ 	.word	0xffffffff


	//   ....[20]....
        /*03b4*/ 	.word	0xffffffff


	//   ....[21]....
        /*03b8*/ 	.word	0xffffffff


	//   ....[22]....
        /*03bc*/ 	.word	0xffffffff


	//   ....[23]....
        /*03c0*/ 	.word	0xffffffff


	//   ....[24]....
        /*03c4*/ 	.word	0xffffffff


	//   ....[25]....
        /*03c8*/ 	.word	0xffffffff


	//   ....[26]....
        /*03cc*/ 	.word	0xffffffff


	//   ....[27]....
        /*03d0*/ 	.word	0xffffffff


	//   ....[28]....
        /*03d4*/ 	.word	0xffffffff


	//   ....[29]....
        /*03d8*/ 	.word	0xffffffff


	//   ....[30]....
        /*03dc*/ 	.word	0xffffffff


	//   ....[31]....
        /*03e0*/ 	.word	0xffffffff


	//   ....[32]....
        /*03e4*/ 	.word	0xffffffff


	//   ....[33]....
        /*03e8*/ 	.word	0xffffffff


	//   ....[34]....
        /*03ec*/ 	.word	0xffffffff


	//   ....[35]....
        /*03f0*/ 	.word	0xffffffff


	//   ....[36]....
        /*03f4*/ 	.word	0xffffffff


	//   ....[37]....
        /*03f8*/ 	.word	0xffffffff


	//   ....[38]....
        /*03fc*/ 	.word	0xffffffff


	//   ....[39]....
        /*0400*/ 	.word	0xffffffff


	//   ....[40]....
        /*0404*/ 	.word	0xffffffff


	//   ....[41]....
        /*0408*/ 	.word	0xffffffff


	//   ....[42]....
        /*040c*/ 	.word	0xffffffff


	//   ....[43]....
        /*0410*/ 	.word	0xffffffff


	//   ....[44]....
        /*0414*/ 	.word	0xffffffff


	//   ....[45]....
        /*0418*/ 	.word	0xffffffff


	//   ....[46]....
        /*041c*/ 	.word	0xffffffff


	//   ....[47]....
        /*0420*/ 	.word	0xffffffff


	//   ....[48]....
        /*0424*/ 	.word	0xffffffff


	//   ....[49]....
        /*0428*/ 	.word	0xffffffff


	//   ....[50]....
        /*042c*/ 	.word	0xffffffff


	//   ....[51]....
        /*0430*/ 	.word	0xffffffff


	//   ....[52]....
        /*0434*/ 	.word	0xffffffff


	//   ....[53]....
        /*0438*/ 	.word	0xffffffff


	//   ....[54]....
        /*043c*/ 	.word	0xffffffff


	//   ....[55]....
        /*0440*/ 	.word	0xffffffff


	//   ....[56]....
        /*0444*/ 	.word	0xffffffff


	//   ....[57]....
        /*0448*/ 	.word	0xffffffff


	//   ....[58]....
        /*044c*/ 	.word	0xffffffff


	//   ....[59]....
        /*0450*/ 	.word	0xffffffff


	//   ....[60]....
        /*0454*/ 	.word	0xffffffff


	//   ....[61]....
        /*0458*/ 	.word	0xffffffff


	//   ....[62]....
        /*045c*/ 	.word	0xffffffff


	//   ....[63]....
        /*0460*/ 	.word	0xffffffff


	//   ....[64]....
        /*0464*/ 	.word	0xffffffff


	//   ....[65]....
        /*0468*/ 	.word	0xffffffff


	//   ....[66]....
        /*046c*/ 	.word	0xffffffff


	//   ....[67]....
        /*0470*/ 	.word	0xffffffff


	//   ....[68]....
        /*0474*/ 	.word	0xffffffff


	//   ....[69]....
        /*0478*/ 	.word	0xffffffff


	//   ....[70]....
        /*047c*/ 	.word	0xffffffff


	//   ....[71]....
        /*0480*/ 	.word	0xffffffff


	//   ....[72]....
        /*0484*/ 	.word	0xffffffff


	//   ....[73]....
        /*0488*/ 	.word	0xffffffff


	//   ....[74]....
        /*048c*/ 	.word	0xffffffff


	//   ....[75]....
        /*0490*/ 	.word	0xffffffff


	//   ....[76]....
        /*0494*/ 	.word	0xffffffff


	//   ....[77]....
        /*0498*/ 	.word	0xffffffff


	//   ....[78]....
        /*049c*/ 	.word	0xffffffff


	//   ....[79]....
        /*04a0*/ 	.word	0xffffffff


	//   ....[80]....
        /*04a4*/ 	.word	0xffffffff


	//   ....[81]....
        /*04a8*/ 	.word	0xffffffff


	//   ....[82]....
        /*04ac*/ 	.word	0xffffffff


	//   ....[83]....
        /*04b0*/ 	.word	0xffffffff


	//   ....[84]....
        /*04b4*/ 	.word	0xffffffff


	//   ....[85]....
        /*04b8*/ 	.word	0xffffffff


	//   ....[86]....
        /*04bc*/ 	.word	0xffffffff


	//   ....[87]....
        /*04c0*/ 	.word	0xffffffff


	//   ....[88]....
        /*04c4*/ 	.word	0xffffffff


	//   ....[89]....
        /*04c8*/ 	.word	0xffffffff


	//   ....[90]....
        /*04cc*/ 	.word	0xffffffff


	//   ....[91]....
        /*04d0*/ 	.word	0xffffffff


	//   ....[92]....
        /*04d4*/ 	.word	0xffffffff


	//   ....[93]....
        /*04d8*/ 	.word	0xffffffff


	//   ....[94]....
        /*04dc*/ 	.word	0xffffffff


	//   ....[95]....
        /*04e0*/ 	.word	0xffffffff


	//   ....[96]....
        /*04e4*/ 	.word	0xffffffff


	//   ....[97]....
        /*04e8*/ 	.word	0xffffffff


	//   ....[98]....
        /*04ec*/ 	.word	0xffffffff


	//   ....[99]....
        /*04f0*/ 	.word	0xffffffff


	//   ....[100]....
        /*04f4*/ 	.word	0xffffffff


	//   ....[101]....
        /*04f8*/ 	.word	0xffffffff


	//   ....[102]....
        /*04fc*/ 	.word	0xffffffff


	//   ....[103]....
        /*0500*/ 	.word	0xffffffff


	//   ....[104]....
        /*0504*/ 	.word	0xffffffff


	//   ....[105]....
        /*0508*/ 	.word	0xffffffff


	//   ....[106]....
        /*050c*/ 	.word	0xffffffff


	//   ....[107]....
        /*0510*/ 	.word	0xffffffff


	//   ....[108]....
        /*0514*/ 	.word	0xffffffff


	//   ....[109]....
        /*0518*/ 	.word	0xffffffff


	//   ....[110]....
        /*051c*/ 	.word	0xffffffff


	//   ....[111]....
        /*0520*/ 	.word	0xffffffff


	//   ....[112]....
        /*0524*/ 	.word	0xffffffff


	//   ....[113]....
        /*0528*/ 	.word	0xffffffff


	//   ....[114]....
        /*052c*/ 	.word	0xffffffff


	//   ....[115]....
        /*0530*/ 	.word	0xffffffff


	//   ....[116]....
        /*0534*/ 	.word	0xffffffff


	//   ....[117]....
        /*0538*/ 	.word	0xffffffff


	//   ....[118]....
        /*053c*/ 	.word	0xffffffff


	//   ....[119]....
        /*0540*/ 	.word	0xffffffff


	//   ....[120]....
        /*0544*/ 	.word	0xffffffff


	//   ....[121]....
        /*0548*/ 	.word	0xffffffff


	//   ....[122]....
        /*054c*/ 	.word	0xffffffff


	//   ....[123]....
        /*0550*/ 	.word	0xffffffff


	//   ....[124]....
        /*0554*/ 	.word	0xffffffff


	//   ....[125]....
        /*0558*/ 	.word	0xffffffff


	//   ....[126]....
        /*055c*/ 	.word	0xffffffff


	//   ....[127]....
        /*0560*/ 	.word	0xffffffff


	//   ....[128]....
        /*0564*/ 	.word	0xffffffff


	//   ....[129]....
        /*0568*/ 	.word	0xffffffff


	//   ....[130]....
        /*056c*/ 	.word	0xffffffff


	//   ....[131]....
        /*0570*/ 	.word	0xffffffff


	//   ....[132]....
        /*0574*/ 	.word	0xffffffff


	//   ....[133]....
        /*0578*/ 	.word	0xffffffff


	//   ....[134]....
        /*057c*/ 	.word	0xffffffff


	//   ....[135]....
        /*0580*/ 	.word	0xffffffff


	//   ....[136]....
        /*0584*/ 	.word	0xffffffff


	//   ....[137]....
        /*0588*/ 	.word	0xffffffff


	//   ....[138]....
        /*058c*/ 	.word	0xffffffff


	//   ....[139]....
        /*0590*/ 	.word	0xffffffff


	//   ....[140]....
        /*0594*/ 	.word	0xffffffff


	//   ....[141]....
        /*0598*/ 	.word	0xffffffff


	//   ....[142]....
        /*059c*/ 	.word	0xffffffff


	//   ....[143]....
        /*05a0*/ 	.word	0xffffffff


	//   ....[144]....
        /*05a4*/ 	.word	0xffffffff


	//   ....[145]....
        /*05a8*/ 	.word	0xffffffff


	//   ....[146]....
        /*05ac*/ 	.word	0xffffffff


	//   ....[147]....
        /*05b0*/ 	.word	0xffffffff


	//   ....[148]....
        /*05b4*/ 	.word	0xffffffff


	//   ....[149]....
        /*05b8*/ 	.word	0xffffffff


	//   ....[150]....
        /*05bc*/ 	.word	0xffffffff


	//   ....[151]....
        /*05c0*/ 	.word	0xffffffff


	//   ....[152]....
        /*05c4*/ 	.word	0xffffffff


	//   ....[153]....
        /*05c8*/ 	.word	0xffffffff


	//   ....[154]....
        /*05cc*/ 	.word	0xffffffff


	//   ....[155]....
        /*05d0*/ 	.word	0xffffffff


	//   ....[156]....
        /*05d4*/ 	.word	0xffffffff


	//   ....[157]....
        /*05d8*/ 	.word	0xffffffff


	//   ....[158]....
        /*05dc*/ 	.word	0xffffffff


	//   ....[159]....
        /*05e0*/ 	.word	0xffffffff


	//   ....[160]....
        /*05e4*/ 	.word	0xffffffff


	//   ....[161]....
        /*05e8*/ 	.word	0xffffffff


	//   ....[162]....
        /*05ec*/ 	.word	0xffffffff


	//   ....[163]....
        /*05f0*/ 	.word	0x0500000f


	//   ....[164]....
        /*05f4*/ 	.word	0x0500000f


	//   ....[165]....
        /*05f8*/ 	.word	0x0500000f


	//   ....[166]....
        /*05fc*/ 	.word	0x0500000f


	//   ....[167]....
        /*0600*/ 	.word	0x0500000f


	//   ....[168]....
        /*0604*/ 	.word	0x0500000f


	//   ....[169]....
        /*0608*/ 	.word	0x0500000f


	//   ....[170]....
        /*060c*/ 	.word	0x0500000f


	//   ....[171]....
        /*0610*/ 	.word	0x0500000f


	//   ....[172]....
        /*0614*/ 	.word	0x0500000f


	//   ....[173]....
        /*0618*/ 	.word	0x0500000f


	//   ....[174]....
        /*061c*/ 	.word	0x0500000f


	//   ....[175]....
        /*0620*/ 	.word	0x0500000f


	//   ....[176]....
        /*0624*/ 	.word	0x0500000f


	//   ....[177]....
        /*0628*/ 	.word	0x0500000f


	//   ....[178]....
        /*062c*/ 	.word	0x0500000f


	//   ....[179]....
        /*0630*/ 	.word	0x0500000f


	//   ....[180]....
        /*0634*/ 	.word	0x0500000f


	//   ....[181]....
        /*0638*/ 	.word	0x0500000f


	//   ....[182]....
        /*063c*/ 	.word	0x0500000f


	//   ....[183]....
        /*0640*/ 	.word	0x0500000f


	//   ....[184]....
        /*0644*/ 	.word	0x0500000f


	//   ....[185]....
        /*0648*/ 	.word	0x0500000f


	//   ....[186]....
        /*064c*/ 	.word	0x0500000f


	//   ....[187]....
        /*0650*/ 	.word	0x0500000f


	//   ....[188]....
        /*0654*/ 	.word	0x0500000f


	//   ....[189]....
        /*0658*/ 	.word	0x0500000f


	//   ....[190]....
        /*065c*/ 	.word	0x0500000f


	//   ....[191]....
        /*0660*/ 	.word	0x0500000f


	//   ....[192]....
        /*0664*/ 	.word	0x0500000f


	//   ....[193]....
        /*0668*/ 	.word	0x0500000f


	//   ....[194]....
        /*066c*/ 	.word	0x0500000f


	//   ....[195]....
        /*0670*/ 	.word	0x0500000f


	//   ....[196]....
        /*0674*/ 	.word	0x0500000f


	//   ....[197]....
        /*0678*/ 	.word	0x0500000f


	//   ....[198]....
        /*067c*/ 	.word	0x0500000f


	//   ....[199]....
        /*0680*/ 	.word	0x0500000f


	//   ....[200]....
        /*0684*/ 	.word	0x0500000f


	//   ....[201]....
        /*0688*/ 	.word	0x0500000f


	//   ....[202]....
        /*068c*/ 	.word	0x0500000f


	//   ....[203]....
        /*0690*/ 	.word	0x0500000f


	//   ....[204]....
        /*0694*/ 	.word	0x0500000f


	//   ....[205]....
        /*0698*/ 	.word	0x0500000f


	//   ....[206]....
        /*069c*/ 	.word	0x0500000f


	//   ....[207]....
        /*06a0*/ 	.word	0x0500000f


	//   ....[208]....
        /*06a4*/ 	.word	0x0500000f


	//   ....[209]....
        /*06a8*/ 	.word	0x0500000f


	//   ....[210]....
        /*06ac*/ 	.word	0x0500000f


	//   ....[211]....
        /*06b0*/ 	.word	0x0500000f


	//   ....[212]....
        /*06b4*/ 	.word	0x0500000f


	//   ....[213]....
        /*06b8*/ 	.word	0x0500000f


	//   ....[214]....
        /*06bc*/ 	.word	0x0500000f


	//   ....[215]....
        /*06c0*/ 	.word	0x0500000f


	//   ....[216]....
        /*06c4*/ 	.word	0x0500000f


	//----- nvinfo : EIATTR_COOP_GROUP_INSTR_OFFSETS
	.align		4
.L_115:
        /*06c8*/ 	.byte	0x04, 0x28
        /*06ca*/ 	.short	(.L_117 - .L_116)


	//   ....[0]....
.L_116:
        /*06cc*/ 	.word	0x00000070


	//   ....[1]....
        /*06d0*/ 	.word	0x000000b0


	//   ....[2]....
        /*06d4*/ 	.word	0x000002d0


	//   ....[3]....
        /*06d8*/ 	.word	0x00000430


	//   ....[4]....
        /*06dc*/ 	.word	0x00000550


	//   ....[5]....
        /*06e0*/ 	.word	0x000006b0


	//   ....[6]....
        /*06e4*/ 	.word	0x000016d0


	//   ....[7]....
        /*06e8*/ 	.word	0x00003470


	//   ....[8]....
        /*06ec*/ 	.word	0x000034b0


	//   ....[9]....
        /*06f0*/ 	.word	0x00003b80


	//   ....[10]....
        /*06f4*/ 	.word	0x00003bf0


	//   ....[11]....
        /*06f8*/ 	.word	0x00006450


	//   ....[12]....
        /*06fc*/ 	.word	0x00006470


	//   ....[13]....
        /*0700*/ 	.word	0x00006490


	//   ....[14]....
        /*0704*/ 	.word	0x000064c0


	//   ....[15]....
        /*0708*/ 	.word	0x00007d00


	//   ....[16]....
        /*070c*/ 	.word	0x00007d10


	//   ....[17]....
        /*0710*/ 	.word	0x00007d90


	//   ....[18]....
        /*0714*/ 	.word	0x00007db0


	//   ....[19]....
        /*0718*/ 	.word	0x000087c0


	//   ....[20]....
        /*071c*/ 	.word	0x000087e0


	//   ....[21]....
        /*0720*/ 	.word	0x00008800


	//   ....[22]....
        /*0724*/ 	.word	0x00008810


	//   ....[23]....
        /*0728*/ 	.word	0x00008820


	//   ....[24]....
        /*072c*/ 	.word	0x00008830


	//   ....[25]....
        /*0730*/ 	.word	0x00008840


	//   ....[26]....
        /*0734*/ 	.word	0x00008850


	//   ....[27]....
        /*0738*/ 	.word	0x00008860


	//   ....[28]....
        /*073c*/ 	.word	0x00008870


	//   ....[29]....
        /*0740*/ 	.word	0x00008880


	//   ....[30]....
        /*0744*/ 	.word	0x00008890


	//   ....[31]....
        /*0748*/ 	.word	0x000088a0


	//   ....[32]....
        /*074c*/ 	.word	0x000088b0


	//   ....[33]....
        /*0750*/ 	.word	0x000088c0


	//   ....[34]....
        /*0754*/ 	.word	0x000088d0


	//   ....[35]....
        /*0758*/ 	.word	0x000088e0


	//   ....[36]....
        /*075c*/ 	.word	0x000088f0


	//   ....[37]....
        /*0760*/ 	.word	0x00008900


	//   ....[38]....
        /*0764*/ 	.word	0x00008910


	//   ....[39]....
        /*0768*/ 	.word	0x00008920


	//   ....[40]....
        /*076c*/ 	.word	0x00008930


	//   ....[41]....
        /*0770*/ 	.word	0x00008940


	//   ....[42]....
        /*0774*/ 	.word	0x00008950


	//   ....[43]....
        /*0778*/ 	.word	0x00008960


	//   ....[44]....
        /*077c*/ 	.word	0x00008970


	//   ....[45]....
        /*0780*/ 	.word	0x00008980


	//   ....[46]....
        /*0784*/ 	.word	0x00008990


	//   ....[47]....
        /*0788*/ 	.word	0x000089a0


	//   ....[48]....
        /*078c*/ 	.word	0x000089b0


	//   ....[49]....
        /*0790*/ 	.word	0x000089c0


	//   ....[50]....
        /*0794*/ 	.word	0x000089d0


	//   ....[51]....
        /*0798*/ 	.word	0x00009210


	//   ....[52]....
        /*079c*/ 	.word	0x00009220


	//   ....[53]....
        /*07a0*/ 	.word	0x00009230


	//   ....[54]....
        /*07a4*/ 	.word	0x00009270


	//   ....[55]....
        /*07a8*/ 	.word	0x000098b0


	//   ....[56]....
        /*07ac*/ 	.word	0x000098e0


	//   ....[57]....
        /*07b0*/ 	.word	0x00009910


	//   ....[58]....
        /*07b4*/ 	.word	0x00009950


	//   ....[59]....
        /*07b8*/ 	.word	0x00009970


	//   ....[60]....
        /*07bc*/ 	.word	0x00009980


	//   ....[61]....
        /*07c0*/ 	.word	0x000099a0


	//   ....[62]....
        /*07c4*/ 	.word	0x000099c0


	//   ....[63]....
        /*07c8*/ 	.word	0x00009e00


	//   ....[64]....
        /*07cc*/ 	.word	0x00009e10


	//   ....[65]....
        /*07d0*/ 	.word	0x0000a040


	//   ....[66]....
        /*07d4*/ 	.word	0x0000a050


	//   ....[67]....
        /*07d8*/ 	.word	0x0000ab90


	//   ....[68]....
        /*07dc*/ 	.word	0x0000abc0


	//   ....[69]....
        /*07e0*/ 	.word	0x0000ac00


	//   ....[70]....
        /*07e4*/ 	.word	0x0000ac30


	//   ....[71]....
        /*07e8*/ 	.word	0x0000ac40


	//   ....[72]....
        /*07ec*/ 	.word	0x0000ac50


	//   ....[73]....
        /*07f0*/ 	.word	0x0000ac60


	//   ....[74]....
        /*07f4*/ 	.word	0x0000ac80


	//   ....[75]....
        /*07f8*/ 	.word	0x0000add0


	//   ....[76]....
        /*07fc*/ 	.word	0x0000b000


	//   ....[77]....
        /*0800*/ 	.word	0x0000b030


	//   ....[78]....
        /*0804*/ 	.word	0x0000b060


	//   ....[79]....
        /*0808*/ 	.word	0x0000b090


	//   ....[80]....
        /*080c*/ 	.word	0x0000b0c0


	//   ....[81]....
        /*0810*/ 	.word	0x0000b110


	//   ....[82]....
        /*0814*/ 	.word	0x0000b280


	//   ....[83]....
        /*0818*/ 	.word	0x0000b2b0


	//   ....[84]....
        /*081c*/ 	.word	0x0000b2e0


	//   ....[85]....
        /*0820*/ 	.word	0x0000b310


	//   ....[86]....
        /*0824*/ 	.word	0x0000b340


	//   ....[87]....
        /*0828*/ 	.word	0x0000b380


	//   ....[88]....
        /*082c*/ 	.word	0x0000b400


	//   ....[89]....
        /*0830*/ 	.word	0x0000b450


	//   ....[90]....
        /*0834*/ 	.word	0x0000b460


	//   ....[91]....
        /*0838*/ 	.word	0x0000b510


	//   ....[92]....
        /*083c*/ 	.word	0x0000d530


	//   ....[93]....
        /*0840*/ 	.word	0x0000d540


	//   ....[94]....
        /*0844*/ 	.word	0x0000d5b0


	//   ....[95]....
        /*0848*/ 	.word	0x0000d5d0


	//   ....[96]....
        /*084c*/ 	.word	0x0000d610


	//   ....[97]....
        /*0850*/ 	.word	0x0000d630


	//   ....[98]....
        /*0854*/ 	.word	0x0000d640


	//   ....[99]....
        /*0858*/ 	.word	0x0000d650


	//   ....[100]....
        /*085c*/ 	.word	0x0000d6e0


	//   ....[101]....
        /*0860*/ 	.word	0x0000d700


	//   ....[102]....
        /*0864*/ 	.word	0x0000db40


	//   ....[103]....
        /*0868*/ 	.word	0x0000db50


	//   ....[104]....
        /*086c*/ 	.word	0x0000db70


	//   ....[105]....
        /*0870*/ 	.word	0x0000dc00


	//   ....[106]....
        /*0874*/ 	.word	0x0000dc10


	//   ....[107]....
        /*0878*/ 	.word	0x0000dc80


	//   ....[108]....
        /*087c*/ 	.word	0x0000dc90


	//   ....[109]....
        /*0880*/ 	.word	0x0000dca0


	//   ....[110]....
        /*0884*/ 	.word	0x0000dcb0


	//   ....[111]....
        /*0888*/ 	.word	0x0000dd70


	//   ....[112]....
        /*088c*/ 	.word	0x0000e5e0


	//   ....[113]....
        /*0890*/ 	.word	0x0000e610


	//   ....[114]....
        /*0894*/ 	.word	0x0000e6b0


	//   ....[115]....
        /*0898*/ 	.word	0x0000e6d0


	//   ....[116]....
        /*089c*/ 	.word	0x0000e750


	//   ....[117]....
        /*08a0*/ 	.word	0x0000e770


	//   ....[118]....
        /*08a4*/ 	.word	0x0000e780


	//   ....[119]....
        /*08a8*/ 	.word	0x0000e790


	//   ....[120]....
        /*08ac*/ 	.word	0x0000e890


	//   ....[121]....
        /*08b0*/ 	.word	0x0000e8a0


	//   ....[122]....
        /*08b4*/ 	.word	0x0000e8b0


	//   ....[123]....
        /*08b8*/ 	.word	0x0000e900


	//   ....[124]....
        /*08bc*/ 	.word	0x0000f2a0


	//   ....[125]....
        /*08c0*/ 	.word	0x0000f2b0


	//   ....[126]....
        /*08c4*/ 	.word	0x0000f320


	//   ....[127]....
        /*08c8*/ 	.word	0x0000f330


	//   ....[128]....
        /*08cc*/ 	.word	0x0000f370


	//   ....[129]....
        /*08d0*/ 	.word	0x0000f380


	//   ....[130]....
        /*08d4*/ 	.word	0x0000f3c0


	//   ....[131]....
        /*08d8*/ 	.word	0x0000f3d0


	//   ....[132]....
        /*08dc*/ 	.word	0x0000f410


	//   ....[133]....
        /*08e0*/ 	.word	0x0000f420


	//   ....[134]....
        /*08e4*/ 	.word	0x0000f830


	//   ....[135]....
        /*08e8*/ 	.word	0x0000f840


	//   ....[136]....
        /*08ec*/ 	.word	0x0000f850


	//   ....[137]....
        /*08f0*/ 	.word	0x0000f890


	//   ....[138]....
        /*08f4*/ 	.word	0x0000f8a0


	//   ....[139]....
        /*08f8*/ 	.word	0x0000f8e0


	//   ....[140]....
        /*08fc*/ 	.word	0x0000f8f0


	//   ....[141]....
        /*0900*/ 	.word	0x0000f900


	//   ....[142]....
        /*0904*/ 	.word	0x0000f940


	//   ....[143]....
        /*0908*/ 	.word	0x0000f980


	//   ....[144]....
        /*090c*/ 	.word	0x00010880


	//   ....[145]....
        /*0910*/ 	.word	0x000108b0


	//   ....[146]....
        /*0914*/ 	.word	0x000108e0


	//   ....[147]....
        /*0918*/ 	.word	0x000108f0


	//   ....[148]....
        /*091c*/ 	.word	0x00010920


	//   ....[149]....
        /*0920*/ 	.word	0x00010930


	//   ....[150]....
        /*0924*/ 	.word	0x00010960


	//   ....[151]....
        /*0928*/ 	.word	0x000109b0


	//   ....[152]....
        /*092c*/ 	.word	0x00010b10


	//   ....[153]....
        /*0930*/ 	.word	0x00010b40


	//   ....[154]....
        /*0934*/ 	.word	0x00010b70


	//   ....[155]....
        /*0938*/ 	.word	0x00010ba0


	//   ....[156]....
        /*093c*/ 	.word	0x00010bd0


	//   ....[157]....
        /*0940*/ 	.word	0x00010c10


	//   ....[158]....
        /*0944*/ 	.word	0x00010ca0


	//   ....[159]....
        /*0948*/ 	.word	0x00010cf0


	//   ....[160]....
        /*094c*/ 	.word	0x00010d00


	//   ....[161]....
        /*0950*/ 	.word	0x00010d90


	//   ....[162]....
        /*0954*/ 	.word	0x00011400


	//   ....[163]....
        /*0958*/ 	.word	0x00011960


	//   ....[164]....
        /*095c*/ 	.word	0x00011a40


	//   ....[165]....
        /*0960*/ 	.word	0x00011ad0


	//   ....[166]....
        /*0964*/ 	.word	0x00011b90


	//   ....[167]....
        /*0968*/ 	.word	0x00011c50


	//   ....[168]....
        /*096c*/ 	.word	0x00011d00


	//   ....[169]....
        /*0970*/ 	.word	0x00011da0


	//   ....[170]....
        /*0974*/ 	.word	0x00011e40


	//   ....[171]....
        /*0978*/ 	.word	0x00011ef0


	//   ....[172]....
        /*097c*/ 	.word	0x00011f70


	//   ....[173]....
        /*0980*/ 	.word	0x00012040


	//   ....[174]....
        /*0984*/ 	.word	0x00012160


	//   ....[175]....
        /*0988*/ 	.word	0x00012210


	//   ....[176]....
        /*098c*/ 	.word	0x00012280


	//   ....[177]....
        /*0990*/ 	.word	0x00012380


	//   ....[178]....
        /*0994*/ 	.word	0x000123e0


	//   ....[179]....
        /*0998*/ 	.word	0x000124c0


	//   ....[180]....
        /*099c*/ 	.word	0x00012520


	//   ....[181]....
        /*09a0*/ 	.word	0x00012600


	//   ....[182]....
        /*09a4*/ 	.word	0x00012660


	//   ....[183]....
        /*09a8*/ 	.word	0x00012730


	//   ....[184]....
        /*09ac*/ 	.word	0x000127e0


	//   ....[185]....
        /*09b0*/ 	.word	0x00012850


	//   ....[186]....
        /*09b4*/ 	.word	0x000128b0


	//   ....[187]....
        /*09b8*/ 	.word	0x000129a0


	//   ....[188]....
        /*09bc*/ 	.word	0x00012a00


	//   ....[189]....
        /*09c0*/ 	.word	0x00012b00


	//   ....[190]....
        /*09c4*/ 	.word	0x00012b60


	//   ....[191]....
        /*09c8*/ 	.word	0x00012c40


	//   ....[192]....
        /*09cc*/ 	.word	0x00012cc0


	//   ....[193]....
        /*09d0*/ 	.word	0x00012d90


	//   ....[194]....
        /*09d4*/ 	.word	0x00012e10


	//   ....[195]....
        /*09d8*/ 	.word	0x00012ed0


	//   ....[196]....
        /*09dc*/ 	.word	0x00013010


	//   ....[197]....
        /*09e0*/ 	.word	0x000130c0


	//   ....[198]....
        /*09e4*/ 	.word	0x00013170


	//   ....[199]....
        /*09e8*/ 	.word	0x00013210


	//   ....[200]....
        /*09ec*/ 	.word	0x000132c0


	//   ....[201]....
        /*09f0*/ 	.word	0x00013360


	//   ....[202]....
        /*09f4*/ 	.word	0x00013410


	//   ....[203]....
        /*09f8*/ 	.word	0x000134b0


	//   ....[204]....
        /*09fc*/ 	.word	0x00013520


	//   ....[205]....
        /*0a00*/ 	.word	0x000135e0


	//   ....[206]....
        /*0a04*/ 	.word	0x000136d0


	//   ....[207]....
        /*0a08*/ 	.word	0x00013760


	//   ....[208]....
        /*0a0c*/ 	.word	0x000137c0


	//   ....[209]....
        /*0a10*/ 	.word	0x00013870


	//   ....[210]....
        /*0a14*/ 	.word	0x000138d0


	//   ....[211]....
        /*0a18*/ 	.word	0x00013980


	//   ....[212]....
        /*0a1c*/ 	.word	0x000139e0


	//   ....[213]....
        /*0a20*/ 	.word	0x00013a90


	//   ....[214]....
        /*0a24*/ 	.word	0x00013af0


	//   ....[215]....
        /*0a28*/ 	.word	0x00013ba0


	//   ....[216]....
        /*0a2c*/ 	.word	0x00013e00


	//----- nvinfo : EIATTR_REG_RECONFIG
	.align		4
.L_117:
        /*0a30*/ 	.byte	0x01, 0x54
	.zero		2


	//----- nvinfo : EIATTR_SYSCALL_OFFSETS
	.align		4
        /*0a34*/ 	.byte	0x04, 0x46
        /*0a36*/ 	.short	(.L_119 - .L_118)


	//   ....[0]....
.L_118:
        /*0a38*/ 	.word	0x00001860


	//   ....[1]....
        /*0a3c*/ 	.word	0x0000c780


	//   ....[2]....
        /*0a40*/ 	.word	0x0000c910


	//   ....[3]....
        /*0a44*/ 	.word	0x0000ca60


	//   ....[4]....
        /*0a48*/ 	.word	0x0000cbb0


	//   ....[5]....
        /*0a4c*/ 	.word	0x0000e140


	//----- nvinfo : EIATTR_MBARRIER_INSTR_OFFSETS
	.align		4
.L_119:
        /*0a50*/ 	.byte	0x04, 0x39
        /*0a52*/ 	.short	(.L_121 - .L_120)


	//   ....[0]....
.L_120:
        /*0a54*/ 	.word	0x00000180
        /*0a58*/ 	.word	0x000000ff
        /*0a5c*/ 	.word	0x00013200
        /*0a60*/ 	.short	0x0100
        /*0a62*/ 	.byte	0x08
	.zero		1


	//   ....[1]....
        /*0a64*/ 	.word	0x00000190
        /*0a68*/ 	.word	0x000000ff
        /*0a6c*/ 	.word	0x00013220
        /*0a70*/ 	.short	0x0100
        /*0a72*/ 	.byte	0x08
	.zero		1


	//   ....[2]....
        /*0a74*/ 	.word	0x00000280
        /*0a78*/ 	.word	0x000000ff
        /*0a7c*/ 	.word	0x00013230
        /*0a80*/ 	.short	0x0100
        /*0a82*/ 	.byte	0x08
	.zero		1


	//   ....[3]....
        /*0a84*/ 	.word	0x00000290
        /*0a88*/ 	.word	0x000000ff
        /*0a8c*/ 	.word	0x00013240
        /*0a90*/ 	.short	0x0100
        /*0a92*/ 	.byte	0x08
	.zero		1


	//   ....[4]....
        /*0a94*/ 	.word	0x000002a0
        /*0a98*/ 	.word	0x000000ff
        /*0a9c*/ 	.word	0x00013238
        /*0aa0*/ 	.short	0x0100
        /*0aa2*/ 	.byte	0x08
	.zero		1


	//   ....[5]....
        /*0aa4*/ 	.word	0x000002b0
        /*0aa8*/ 	.word	0x000000ff
        /*0aac*/ 	.word	0x00013248
        /*0ab0*/ 	.short	0x0100
        /*0ab2*/ 	.byte	0x08
	.zero		1


	//   ....[6]....
        /*0ab4*/ 	.word	0x000003e0
        /*0ab8*/ 	.word	0x000000ff
        /*0abc*/ 	.word	0x00013250
        /*0ac0*/ 	.short	0x0100
        /*0ac2*/ 	.byte	0x08
	.zero		1


	//   ....[7]....
        /*0ac4*/ 	.word	0x000003f0
        /*0ac8*/ 	.word	0x000000ff
        /*0acc*/ 	.word	0x00013260
        /*0ad0*/ 	.short	0x0100
        /*0ad2*/ 	.byte	0x08
	.zero		1


	//   ....[8]....
        /*0ad4*/ 	.word	0x00000400
        /*0ad8*/ 	.word	0x000000ff
        /*0adc*/ 	.word	0x00013258
        /*0ae0*/ 	.short	0x0100
        /*0ae2*/ 	.byte	0x08
	.zero		1


	//   ....[9]....
        /*0ae4*/ 	.word	0x00000410
        /*0ae8*/ 	.word	0x000000ff
        /*0aec*/ 	.word	0x00013268
        /*0af0*/ 	.short	0x0100
        /*0af2*/ 	.byte	0x08
	.zero		1


	//   ....[10]....
        /*0af4*/ 	.word	0x00000500
        /*0af8*/ 	.word	0x000000ff
        /*0afc*/ 	.word	0x00013270
        /*0b00*/ 	.short	0x0100
        /*0b02*/ 	.byte	0x06
	.zero		1


	//   ....[11]....
        /*0b04*/ 	.word	0x00000510
        /*0b08*/ 	.word	0x000000ff
        /*0b0c*/ 	.word	0x00013280
        /*0b10*/ 	.short	0x0100
        /*0b12*/ 	.byte	0x06
	.zero		1


	//   ....[12]....
        /*0b14*/ 	.word	0x00000520
        /*0b18*/ 	.word	0x000000ff
        /*0b1c*/ 	.word	0x00013278
        /*0b20*/ 	.short	0x0100
        /*0b22*/ 	.byte	0x06
	.zero		1


	//   ....[13]....
        /*0b24*/ 	.word	0x00000530
        /*0b28*/ 	.word	0x000000ff
        /*0b2c*/ 	.word	0x00013288
        /*0b30*/ 	.short	0x0100
        /*0b32*/ 	.byte	0x06
	.zero		1


	//   ....[14]....
        /*0b34*/ 	.word	0x00000660
        /*0b38*/ 	.word	0x000000ff
        /*0b3c*/ 	.word	0x00013290
        /*0b40*/ 	.short	0x0100
        /*0b42*/ 	.byte	0x08
	.zero		1


	//   ....[15]....
        /*0b44*/ 	.word	0x00000670
        /*0b48*/ 	.word	0x000000ff
        /*0b4c*/ 	.word	0x000132a0
        /*0b50*/ 	.short	0x0100
        /*0b52*/ 	.byte	0x08
	.zero		1


	//   ....[16]....
        /*0b54*/ 	.word	0x00000680
        /*0b58*/ 	.word	0x000000ff
        /*0b5c*/ 	.word	0x00013298
        /*0b60*/ 	.short	0x0100
        /*0b62*/ 	.byte	0x08
	.zero		1


	//   ....[17]....
        /*0b64*/ 	.word	0x00000690
        /*0b68*/ 	.word	0x000000ff
        /*0b6c*/ 	.word	0x000132a8
        /*0b70*/ 	.short	0x0100
        /*0b72*/ 	.byte	0x08
	.zero		1


	//   ....[18]....
        /*0b74*/ 	.word	0x000007e0
        /*0b78*/ 	.word	0x000000ff
        /*0b7c*/ 	.word	0x000132b0
        /*0b80*/ 	.short	0x0100
        /*0b82*/ 	.byte	0x08
	.zero		1


	//   ....[19]....
        /*0b84*/ 	.word	0x000007f0
        /*0b88*/ 	.word	0x000000ff
        /*0b8c*/ 	.word	0x000132c0
        /*0b90*/ 	.short	0x0100
        /*0b92*/ 	.byte	0x08
	.zero		1


	//   ....[20]....
        /*0b94*/ 	.word	0x00000800
        /*0b98*/ 	.word	0x000000ff
        /*0b9c*/ 	.word	0x000132b8
        /*0ba0*/ 	.short	0x0100
        /*0ba2*/ 	.byte	0x08
	.zero		1


	//   ....[21]....
        /*0ba4*/ 	.word	0x00000810
        /*0ba8*/ 	.word	0x000000ff
        /*0bac*/ 	.word	0x000132c8
        /*0bb0*/ 	.short	0x0100
        /*0bb2*/ 	.byte	0x08
	.zero		1


	//   ....[22]....
        /*0bb4*/ 	.word	0x00001ab0
        /*0bb8*/ 	.word	0x00000019
        /*0bbc*/ 	.word	0x00013200
        /*0bc0*/ 	.short	0x010a
        /*0bc2*/ 	.byte	0x3f
	.zero		1


	//   ....[23]....
        /*0bc4*/ 	.word	0x00001b70
        /*0bc8*/ 	.word	0x00000003
        /*0bcc*/ 	.word	0x00013230
        /*0bd0*/ 	.short	0x010a
        /*0bd2*/ 	.byte	0x3f
	.zero		1


	//   ....[24]....
        /*0bd4*/ 	.word	0x00001bf0
        /*0bd8*/ 	.word	0x00000003
        /*0bdc*/ 	.word	0x00013230
        /*0be0*/ 	.short	0x010a
        /*0be2*/ 	.byte	0x3f
	.zero		1


	//   ....[25]....
        /*0be4*/ 	.word	0x00002690
        /*0be8*/ 	.word	0x00000018
        /*0bec*/ 	.word	0x00000000
        /*0bf0*/ 	.short	0x0101
        /*0bf2*/ 	.byte	0x3f
	.zero		1


	//   ....[26]....
        /*0bf4*/ 	.word	0x00004e40
        /*0bf8*/ 	.word	0x000000ff
        /*0bfc*/ 	.word	0x00013230
        /*0c00*/ 	.short	0x010a
        /*0c02*/ 	.byte	0x16
	.zero		1


	//   ....[27]....
        /*0c04*/ 	.word	0x00004e80
        /*0c08*/ 	.word	0x000000ff
        /*0c0c*/ 	.word	0x00013230
        /*0c10*/ 	.short	0x010a
        /*0c12*/ 	.byte	0x16
	.zero		1


	//   ....[28]....
        /*0c14*/ 	.word	0x000052d0
        /*0c18*/ 	.word	0x000000ff
        /*0c1c*/ 	.word	0x00013250
        /*0c20*/ 	.short	0x010a
        /*0c22*/ 	.byte	0x0b
	.zero		1


	//   ....[29]....
        /*0c24*/ 	.word	0x00005310
        /*0c28*/ 	.word	0x000000ff
        /*0c2c*/ 	.word	0x00013250
        /*0c30*/ 	.short	0x010a
        /*0c32*/ 	.byte	0x0b
	.zero		1


	//   ....[30]....
        /*0c34*/ 	.word	0x00005bf0
        /*0c38*/ 	.word	0x000000ff
        /*0c3c*/ 	.word	0x00000000
        /*0c40*/ 	.short	0x0101
        /*0c42*/ 	.byte	0x16
	.zero		1


	//   ....[31]....
        /*0c44*/ 	.word	0x000075a0
        /*0c48*/ 	.word	0x000000ff
        /*0c4c*/ 	.word	0x00000000
        /*0c50*/ 	.short	0x0101
        /*0c52*/ 	.byte	0x06
	.zero		1


	//   ....[32]....
        /*0c54*/ 	.word	0x00007a60
        /*0c58*/ 	.word	0x000000ff
        /*0c5c*/ 	.word	0x00013250
        /*0c60*/ 	.short	0x010a
        /*0c62*/ 	.byte	0x05
	.zero		1


	//   ....[33]....
        /*0c64*/ 	.word	0x00007aa0
        /*0c68*/ 	.word	0x000000ff
        /*0c6c*/ 	.word	0x00013250
        /*0c70*/ 	.short	0x010a
        /*0c72*/ 	.byte	0x05
	.zero		1


	//   ....[34]....
        /*0c74*/ 	.word	0x00008090
        /*0c78*/ 	.word	0x000000ff
        /*0c7c*/ 	.word	0x00000000
        /*0c80*/ 	.short	0x0101
        /*0c82*/ 	.byte	0x04
	.zero		1


	//   ....[35]....
        /*0c84*/ 	.word	0x000097b0
        /*0c88*/ 	.word	0x00000000
        /*0c8c*/ 	.word	0x00000000
        /*0c90*/ 	.short	0x0101
        /*0c92*/ 	.byte	0x3f
	.zero		1


	//   ....[36]....
        /*0c94*/ 	.word	0x00009df0
        /*0c98*/ 	.word	0x00000006
        /*0c9c*/ 	.word	0x00000000
        /*0ca0*/ 	.short	0x0101
        /*0ca2*/ 	.byte	0x3f
	.zero		1


	//   ....[37]....
        /*0ca4*/ 	.word	0x0000d1b0
        /*0ca8*/ 	.word	0x00000007
        /*0cac*/ 	.word	0x00013280
        /*0cb0*/ 	.short	0x010a
        /*0cb2*/ 	.byte	0x3f
	.zero		1


	//   ....[38]....
        /*0cb4*/ 	.word	0x0000d820
        /*0cb8*/ 	.word	0x00000007
        /*0cbc*/ 	.word	0x00013270
        /*0cc0*/ 	.short	0x0107
        /*0cc2*/ 	.byte	0x3f
	.zero		1


	//   ....[39]....
        /*0cc4*/ 	.word	0x0000d8e0
        /*0cc8*/ 	.word	0x00000007
        /*0ccc*/ 	.word	0x00013270
        /*0cd0*/ 	.short	0x0101
        /*0cd2*/ 	.byte	0x3f
	.zero		1


	//   ....[40]....
        /*0cd4*/ 	.word	0x0000d910
        /*0cd8*/ 	.word	0x00000007
        /*0cdc*/ 	.word	0x00013240
        /*0ce0*/ 	.short	0x010a
        /*0ce2*/ 	.byte	0x3f
	.zero		1


	//   ....[41]....
        /*0ce4*/ 	.word	0x0000de80
        /*0ce8*/ 	.word	0x00000007
        /*0cec*/ 	.word	0x00013230
        /*0cf0*/ 	.short	0x0107
        /*0cf2*/ 	.byte	0x3f
	.zero		1


	//   ....[42]....
        /*0cf4*/ 	.word	0x0000df50
        /*0cf8*/ 	.word	0x00000007
        /*0cfc*/ 	.word	0x00013230
        /*0d00*/ 	.short	0x0101
        /*0d02*/ 	.byte	0x3f
	.zero		1


	//   ....[43]....
        /*0d04*/ 	.word	0x0000e9a0
        /*0d08*/ 	.word	0x00000010
        /*0d0c*/ 	.word	0x00013200
        /*0d10*/ 	.short	0x0107
        /*0d12*/ 	.byte	0x3f
	.zero		1


	//   ....[44]....
        /*0d14*/ 	.word	0x0000ea90
        /*0d18*/ 	.word	0x00000010
        /*0d1c*/ 	.word	0x00013200
        /*0d20*/ 	.short	0x0101
        /*0d22*/ 	.byte	0x3f
	.zero		1


	//   ....[45]....
        /*0d24*/ 	.word	0x0000eab0
        /*0d28*/ 	.word	0x00000010
        /*0d2c*/ 	.word	0x00013220
        /*0d30*/ 	.short	0x010a
        /*0d32*/ 	.byte	0x3f
	.zero		1


	//   ....[46]....
        /*0d34*/ 	.word	0x0000efe0
        /*0d38*/ 	.word	0x00000000
        /*0d3c*/ 	.word	0x00013280
        /*0d40*/ 	.short	0x010a
        /*0d42*/ 	.byte	0x3f
	.zero		1


	//   ....[47]....
        /*0d44*/ 	.word	0x0000f4d0
        /*0d48*/ 	.word	0x00000000
        /*0d4c*/ 	.word	0x00013270
        /*0d50*/ 	.short	0x0107
        /*0d52*/ 	.byte	0x3f
	.zero		1


	//   ....[48]....
        /*0d54*/ 	.word	0x0000f590
        /*0d58*/ 	.word	0x00000000
        /*0d5c*/ 	.word	0x00013270
        /*0d60*/ 	.short	0x0101
        /*0d62*/ 	.byte	0x3f
	.zero		1


	//   ....[49]....
        /*0d64*/ 	.word	0x0000f5c0
        /*0d68*/ 	.word	0x00000000
        /*0d6c*/ 	.word	0x00013240
        /*0d70*/ 	.short	0x010a
        /*0d72*/ 	.byte	0x3f
	.zero		1


	//   ....[50]....
        /*0d74*/ 	.word	0x0000fa00
        /*0d78*/ 	.word	0x00000000
        /*0d7c*/ 	.word	0x00013230
        /*0d80*/ 	.short	0x0107
        /*0d82*/ 	.byte	0x3f
	.zero		1


	//   ....[51]....
        /*0d84*/ 	.word	0x0000fac0
        /*0d88*/ 	.word	0x00000000
        /*0d8c*/ 	.word	0x00013230
        /*0d90*/ 	.short	0x0101
        /*0d92*/ 	.byte	0x3f
	.zero		1


	//   ....[52]....
        /*0d94*/ 	.word	0x0000fb50
        /*0d98*/ 	.word	0x00000002
        /*0d9c*/ 	.word	0x00013270
        /*0da0*/ 	.short	0x010a
        /*0da2*/ 	.byte	0x3f
	.zero		1


	//   ....[53]....
        /*0da4*/ 	.word	0x0000fbe0
        /*0da8*/ 	.word	0x00000002
        /*0dac*/ 	.word	0x00013260
        /*0db0*/ 	.short	0x010a
        /*0db2*/ 	.byte	0x3f
	.zero		1


	//   ....[54]....
        /*0db4*/ 	.word	0x0000fef0
        /*0db8*/ 	.word	0x00000002
        /*0dbc*/ 	.word	0x00013250
        /*0dc0*/ 	.short	0x0101
        /*0dc2*/ 	.byte	0x3f
	.zero		1


	//   ....[55]....
        /*0dc4*/ 	.word	0x0000ff80
        /*0dc8*/ 	.word	0x00000002
        /*0dcc*/ 	.word	0x00000000
        /*0dd0*/ 	.short	0x0101
        /*0dd2*/ 	.byte	0x3f
	.zero		1


	//   ....[56]....
        /*0dd4*/ 	.word	0x00010160
        /*0dd8*/ 	.word	0x00000003
        /*0ddc*/ 	.word	0x00013270
        /*0de0*/ 	.short	0x010a
        /*0de2*/ 	.byte	0x3f
	.zero		1


	//   ....[57]....
        /*0de4*/ 	.word	0x000101f0
        /*0de8*/ 	.word	0x00000003
        /*0dec*/ 	.word	0x00013260
        /*0df0*/ 	.short	0x010a
        /*0df2*/ 	.byte	0x3f
	.zero		1


	//   ....[58]....
        /*0df4*/ 	.word	0x00010510
        /*0df8*/ 	.word	0x00000003
        /*0dfc*/ 	.word	0x00013250
        /*0e00*/ 	.short	0x0101
        /*0e02*/ 	.byte	0x3f
	.zero		1


	//   ....[59]....
        /*0e04*/ 	.word	0x000105d0
        /*0e08*/ 	.word	0x00000003
        /*0e0c*/ 	.word	0x00000000
        /*0e10*/ 	.short	0x0101
        /*0e12*/ 	.byte	0x3f
	.zero		1


	//   ....[60]....
        /*0e14*/ 	.word	0x00011380
        /*0e18*/ 	.word	0x00000005
        /*0e1c*/ 	.word	0x00013220
        /*0e20*/ 	.short	0x010a
        /*0e22*/ 	.byte	0x3f
	.zero		1


	//   ....[61]....
        /*0e24*/ 	.word	0x00011530
        /*0e28*/ 	.word	0x00000003
        /*0e2c*/ 	.word	0x00013240
        /*0e30*/ 	.short	0x010a
        /*0e32*/ 	.byte	0x3f
	.zero		1


	//   ....[62]....
        /*0e34*/ 	.word	0x000115c0
        /*0e38*/ 	.word	0x0000001b
        /*0e3c*/ 	.word	0x00013240
        /*0e40*/ 	.short	0x010a
        /*0e42*/ 	.byte	0x3f
	.zero		1


	//   ....[63]....
        /*0e44*/ 	.word	0x00011600
        /*0e48*/ 	.word	0x00000003
        /*0e4c*/ 	.word	0x00013260
        /*0e50*/ 	.short	0x010a
        /*0e52*/ 	.byte	0x3f
	.zero		1


	//   ....[64]....
        /*0e54*/ 	.word	0x00011640
        /*0e58*/ 	.word	0x0000001b
        /*0e5c*/ 	.word	0x00013260
        /*0e60*/ 	.short	0x010a
        /*0e62*/ 	.byte	0x3f
	.zero		1


	//   ....[65]....
        /*0e64*/ 	.word	0x00011680
        /*0e68*/ 	.word	0x00000003
        /*0e6c*/ 	.word	0x00013280
        /*0e70*/ 	.short	0x010a
        /*0e72*/ 	.byte	0x3f
	.zero		1


	//   ....[66]....
        /*0e74*/ 	.word	0x000116c0
        /*0e78*/ 	.word	0x0000001b
        /*0e7c*/ 	.word	0x00013280
        /*0e80*/ 	.short	0x010a
        /*0e82*/ 	.byte	0x3f
	.zero		1


	//   ....[67]....
        /*0e84*/ 	.word	0x00011720
        /*0e88*/ 	.word	0x00000019
        /*0e8c*/ 	.word	0x00013200
        /*0e90*/ 	.short	0x010a
        /*0e92*/ 	.byte	0x3f
	.zero		1


	//   ....[68]....
        /*0e94*/ 	.word	0x00011770
        /*0e98*/ 	.word	0x00000003
        /*0e9c*/ 	.word	0x00013230
        /*0ea0*/ 	.short	0x010a
        /*0ea2*/ 	.byte	0x3f
	.zero		1


	//   ....[69]....
        /*0ea4*/ 	.word	0x000117d0
        /*0ea8*/ 	.word	0x00000008
        /*0eac*/ 	.word	0x00013230
        /*0eb0*/ 	.short	0x010a
        /*0eb2*/ 	.byte	0x3f
	.zero		1


	//   ....[70]....
        /*0eb4*/ 	.word	0x00011830
        /*0eb8*/ 	.word	0x00000008
        /*0ebc*/ 	.word	0x00013250
        /*0ec0*/ 	.short	0x010a
        /*0ec2*/ 	.byte	0x3f
	.zero		1


	//   ....[71]....
        /*0ec4*/ 	.word	0x00011890
        /*0ec8*/ 	.word	0x00000005
        /*0ecc*/ 	.word	0x00013250
        /*0ed0*/ 	.short	0x010a
        /*0ed2*/ 	.byte	0x3f
	.zero		1


	//   ....[72]....
        /*0ed4*/ 	.word	0x00011990
        /*0ed8*/ 	.word	0x00000007
        /*0edc*/ 	.word	0x00013280
        /*0ee0*/ 	.short	0x010a
        /*0ee2*/ 	.byte	0x3f
	.zero		1


	//   ....[73]....
        /*0ee4*/ 	.word	0x000120b0
        /*0ee8*/ 	.word	0x00000007
        /*0eec*/ 	.word	0x00013240
        /*0ef0*/ 	.short	0x010a
        /*0ef2*/ 	.byte	0x3f
	.zero		1


	//   ....[74]....
        /*0ef4*/ 	.word	0x00012f10
        /*0ef8*/ 	.word	0x00000010
        /*0efc*/ 	.word	0x00013220
        /*0f00*/ 	.short	0x010a
        /*0f02*/ 	.byte	0x3f
	.zero		1


	//   ....[75]....
        /*0f04*/ 	.word	0x00012f60
        /*0f08*/ 	.word	0x00000000
        /*0f0c*/ 	.word	0x00013280
        /*0f10*/ 	.short	0x010a
        /*0f12*/ 	.byte	0x3f
	.zero		1


	//   ....[76]....
        /*0f14*/ 	.word	0x00013620
        /*0f18*/ 	.word	0x00000000
        /*0f1c*/ 	.word	0x00013240
        /*0f20*/ 	.short	0x010a
        /*0f22*/ 	.byte	0x3f
	.zero		1


	//   ....[77]....
        /*0f24*/ 	.word	0x00013be0
        /*0f28*/ 	.word	0x00000002
        /*0f2c*/ 	.word	0x00013270
        /*0f30*/ 	.short	0x010a
        /*0f32*/ 	.byte	0x3f
	.zero		1


	//   ....[78]....
        /*0f34*/ 	.word	0x00013c30
        /*0f38*/ 	.word	0x00000002
        /*0f3c*/ 	.word	0x00013260
        /*0f40*/ 	.short	0x010a
        /*0f42*/ 	.byte	0x3f
	.zero		1


	//   ....[79]....
        /*0f44*/ 	.word	0x00013c80
        /*0f48*/ 	.word	0x00000003
        /*0f4c*/ 	.word	0x00013270
        /*0f50*/ 	.short	0x010a
        /*0f52*/ 	.byte	0x3f
	.zero		1


	//   ....[80]....
        /*0f54*/ 	.word	0x00013cd0
        /*0f58*/ 	.word	0x00000003
        /*0f5c*/ 	.word	0x00013260
        /*0f60*/ 	.short	0x010a
        /*0f62*/ 	.byte	0x3f
	.zero		1


	//   ....[81]....
        /*0f64*/ 	.word	0x00013d20
        /*0f68*/ 	.word	0x00000005
        /*0f6c*/ 	.word	0x00013220
        /*0f70*/ 	.short	0x010a
        /*0f72*/ 	.byte	0x3f
	.zero		1


	//   ....[82]....
        /*0f74*/ 	.word	0x00013ec0
        /*0f78*/ 	.word	0x00000003
        /*0f7c*/ 	.word	0x00013240
        /*0f80*/ 	.short	0x010a
        /*0f82*/ 	.byte	0x3f
	.zero		1


	//   ....[83]....
        /*0f84*/ 	.word	0x00013f10
        /*0f88*/ 	.word	0x0000001b
        /*0f8c*/ 	.word	0x00013240
        /*0f90*/ 	.short	0x010a
        /*0f92*/ 	.byte	0x3f
	.zero		1


	//   ....[84]....
        /*0f94*/ 	.word	0x00013f60
        /*0f98*/ 	.word	0x00000003
        /*0f9c*/ 	.word	0x00013260
        /*0fa0*/ 	.short	0x010a
        /*0fa2*/ 	.byte	0x3f
	.zero		1


	//   ....[85]....
        /*0fa4*/ 	.word	0x00013fb0
        /*0fa8*/ 	.word	0x0000001b
        /*0fac*/ 	.word	0x00013260
        /*0fb0*/ 	.short	0x010a
        /*0fb2*/ 	.byte	0x3f
	.zero		1


	//   ....[86]....
        /*0fb4*/ 	.word	0x00014000
        /*0fb8*/ 	.word	0x00000003
        /*0fbc*/ 	.word	0x00013280
        /*0fc0*/ 	.short	0x010a
        /*0fc2*/ 	.byte	0x3f
	.zero		1


	//----- nvinfo : EIATTR_NUM_MBARRIERS
	.align		4
.L_121:
        /*0fc4*/ 	.byte	0x03, 0x38
        /*0fc6*/ 	.short	0x0016


	//----- nvinfo : EIATTR_EXIT_INSTR_OFFSETS
	.align		4
        /*0fc8*/ 	.byte	0x04, 0x1c
        /*0fca*/ 	.short	(.L_123 - .L_122)


	//   ....[0]....
.L_122:
        /*0fcc*/ 	.word	0x00000980


	//   ....[1]....
        /*0fd0*/ 	.word	0x0000ad80


	//   ....[2]....
        /*0fd4*/ 	.word	0x00011710


	//----- nvinfo : EIATTR_MAX_THREADS
	.align		4
.L_123:
        /*0fd8*/ 	.byte	0x04, 0x05
        /*0fda*/ 	.short	(.L_125 - .L_124)
.L_124:
        /*0fdc*/ 	.word	0x00000200
        /*0fe0*/ 	.word	0x00000001
        /*0fe4*/ 	.word	0x00000001


	//----- nvinfo : EIATTR_CRS_STACK_SIZE
	.align		4
.L_125:
        /*0fe8*/ 	.byte	0x04, 0x1e
        /*0fea*/ 	.short	(.L_127 - .L_126)
.L_126:
        /*0fec*/ 	.word	0x00000000


	//----- nvinfo : EIATTR_CBANK_PARAM_SIZE
	.align		4
.L_127:
        /*0ff0*/ 	.byte	0x03, 0x19
        /*0ff2*/ 	.short	0x0af0


	//----- nvinfo : EIATTR_PARAM_CBANK
	.align		4
        /*0ff4*/ 	.byte	0x04, 0x0a
        /*0ff6*/ 	.short	(.L_129 - .L_128)
	.align		4
.L_128:
        /*0ff8*/ 	.word	index@(.nv.constant0._ZN7cutlass13device_kernelIN5flash11enable_sm90INS1_16FlashAttnFwdSm90INS1_25CollectiveMainloopFwdSm90ILi2EN4cute5tupleIJNS5_1CILi1EEES8_S8_EEENS6_IJNS7_ILi192EEENS7_ILi160EEENS7_ILi64EEEEEELi64ENS_12float_e4m3_tEfNS_4arch4Sm90ELb0ELb0ELb1ELb1ELb1ELb0ELb0ELb1ELb1ELb1ELb1ELb0EEENS1_21CollectiveEpilogueFwdINS6_IJSA_SC_SB_EEES9_NS_10bfloat16_tESG_Li384ELb1ELb1ELb1ELb1EEENS1_36VarlenDynamicPersistentTileSchedulerILi192ELi160ELi384ELi128ELb1ELb1ELb1ELb0ELb1ELb1EEEEEEEEEvNT_6ParamsE)
        /*0ffc*/ 	.short	0x0210
        /*0ffe*/ 	.short	0x0af0


	//----- nvinfo : EIATTR_SW_WAR
	.align		4
.L_129:
        /*1000*/ 	.byte	0x04, 0x36
        /*1002*/ 	.short	(.L_131 - .L_130)
.L_130:
        /*1004*/ 	.word	0x00000008
.L_131:


//--------------------- .nv.info._ZN7cutlass13device_kernelIN5flash11enable_sm90INS1_16FlashAttnFwdSm90INS1_25CollectiveMainloopFwdSm90ILi2EN4cute5tupleIJNS5_1CILi1EEES8_S8_EEENS6_IJNS7_ILi192EEENS7_ILi160EEENS7_ILi64EEEEEELi64ENS_12float_e4m3_tEfNS_4arch4Sm90ELb0ELb0ELb1ELb1ELb1ELb1ELb0ELb1ELb1ELb1ELb1ELb0EEENS1_21CollectiveEpilogueFwdINS6_IJSA_SC_SB_EEES9_NS_10bfloat16_tESG_Li384ELb1ELb1ELb1ELb1EEENS1_36VarlenDynamicPersistentTileSchedulerILi192ELi160ELi384ELi128ELb1ELb1ELb1ELb0ELb1ELb1EEEEEEEEEvNT_6ParamsE --------------------------
	.section	.nv.info._ZN7cutlass13device_kernelIN5flash11enable_sm90INS1_16FlashAttnFwdSm90INS1_25CollectiveMainloopFwdSm90ILi2EN4cute5tupleIJNS5_1CILi1EEES8_S8_EEENS6_IJNS7_ILi192EEENS7_ILi160EEENS7_ILi64EEEEEELi64ENS_12float_e4m3_tEfNS_4arch4Sm90ELb0ELb0ELb1ELb1ELb1ELb1ELb0ELb1ELb1ELb1ELb1ELb0EEENS1_21CollectiveEpilogueFwdINS6_IJSA_SC_SB_EEES9_NS_10bfloat16_tESG_Li384ELb1ELb1ELb1ELb1EEENS1_36VarlenDynamicPersistentTileSchedulerILi192ELi160ELi384ELi128ELb1ELb1ELb1ELb0ELb1ELb1EEEEEEEEEvNT_6ParamsE,"",@"SHT_CUDA_INFO"
	.sectionflags	@""
	.align	4


	//----- nvinfo : EIATTR_CUDA_API_VERSION
	.align		4
        /*0000*/ 	.byte	0x04, 0x37
        /*0002*/ 	.short	(.L_133 - .L_132)
.L_132:
        /*0004*/ 	.word	0x00000082


	//----- nvinfo : EIATTR_KPARAM_INFO
	.align		4
.L_133:
        /*0008*/ 	.byte	0x04, 0x17
        /*000a*/ 	.short	(.L_135 - .L_134)
.L_134:
        /*000c*/ 	.word	0x00000000
        /*0010*/ 	.short	0x0000
        /*0012*/ 	.short	0x0070
        /*0014*/ 	.byte	0x00, 0xf0, 0x01, 0x2a


	//----- nvinfo : EIATTR_SPARSE_MMA_MASK
	.align		4
.L_135:
        /*0018*/ 	.byte	0x03, 0x50
        /*001a*/ 	.short	0x0000


	//----- nvinfo : EIATTR_MAXREG_COUNT
	.align		4
        /*001c*/ 	.byte	0x03, 0x1b
        /*001e*/ 	.short	0x0080


	//----- nvinfo : EIATTR_NUM_BARRIERS
	.align		4
        /*0020*/ 	.byte	0x02, 0x4c
        /*0022*/ 	.byte	0x10
	.zero		1


	//----- nvinfo : EIATTR_EXTERNS
	.align		4
        /*0024*/ 	.byte	0x04, 0x0f
        /*0026*/ 	.short	(.L_137 - .L_136)


	//   ....[0]....
	.align		4
.L_136:
        /*0028*/ 	.word	index@(__assertfail)


	//----- nvinfo : EIATTR_ANNOTATIONS
	.align		4
.L_137:
        /*002c*/ 	.byte	0x04, 0x55
        /*002e*/ 	.short	(.L_139 - .L_138)


	//   ....[0]....
.L_138:
        /* <DEDUP_REMOVED lines=127> */


	//----- nvinfo : EIATTR_MERCURY_ISA_VERSION
	.align		4
.L_139:
        /*0808*/ 	.byte	0x03, 0x5f
        /*080a*/ 	.short	0x0101


	//----- nvinfo : EIATTR_UNUSED_LOAD_BYTE_OFFSET
	.align		4
        /*080c*/ 	.byte	0x04, 0x44
        /*080e*/ 	.short	(.L_141 - .L_140)


	//   ....[0]....
.L_140:
        /*0810*/ 	.word	0x00000a40
        /*0814*/ 	.word	0x0000fff0


	//   ....[1]....
        /*0818*/ 	.word	0x0000f2e0
        /*081c*/ 	.word	0x0000fff0


	//----- nvinfo : EIATTR_INT_WARP_WIDE_INSTR_OFFSETS
	.align		4
.L_141:
        /*0820*/ 	.byte	0x04, 0x31
        /*0822*/ 	.short	(.L_143 - .L_142)


	//   ....[0]....
.L_142:
        /*0824*/ 	.word	0x00000120


	//   ....[1]....
        /*0828*/ 	.word	0x000001c0


	//   ....[2]....
        /*082c*/ 	.word	0x00000230


	//   ....[3]....
        /*0830*/ 	.word	0x00014410


	//   ....[4]....
        /*0834*/ 	.word	0x000144a0


	//   ....[5]....
        /*0838*/ 	.word	0x00017ef0


	//   ....[6]....
        /*083c*/ 	.word	0x00017f80


	//----- nvinfo : EIATTR_COOP_GROUP_MASK_REGIDS
	.align		4
.L_143:
        /*0840*/ 	.byte	0x04, 0x29
        /*0842*/ 	.short	(.L_145 - .L_144)


	//   ....[0]....
.L_144:
        /*0844*/ 	.word	0xffffffff


	//   ....[1]....
        /*0848*/ 	.word	0xffffffff


	//   ....[2]....
        /*084c*/ 	.word	0xffffffff


	//   ....[3]....
        /*0850*/ 	.word	0xffffffff


	//   ....[4]....
        /*0854*/ 	.word	0xffffffff


	//   ....[5]....
        /*0858*/ 	.word	0xffffffff


	//   ....[6]....
        /*085c*/ 	.word	0xffffffff


	//   ....[7]....
        /*0860*/ 	.word	0xffffffff


	//   ....[8]....
        /*0864*/ 	.word	0xffffffff


	//   ....[9]....
        /*0868*/ 	.word	0xffffffff


	//   ....[10]....
        /*086c*/ 	.word	0xffffffff


	//   ....[11]....
        /*0870*/ 	.word	0xffffffff


	//   ....[12]....
        /*0874*/ 	.word	0xffffffff


	//   ....[13]....
        /*0878*/ 	.word	0xffffffff


	//   ....[14]....
        /*087c*/ 	.word	0xffffffff


	//   ....[15]....
        /*0880*/ 	.word	0xffffffff


	//   ....[16]....
        /*0884*/ 	.word	0xffffffff


	//   ....[17]....
        /*0888*/ 	.word	0xffffffff


	//   ....[18]....
        /*088c*/ 	.word	0xffffffff


	//   ....[19]....
        /*0890*/ 	.word	0xffffffff


	//   ....[20]....
        /*0894*/ 	.word	0xffffffff


	//   ....[21]....
        /*0898*/ 	.word	0xffffffff


	//   ....[22]....
        /*089c*/ 	.word	0xffffffff


	//   ....[23]....
        /*08a0*/ 	.word	0xffffffff


	//   ....[24]....
        /*08a4*/ 	.word	0xffffffff


	//   ....[25]....
        /*08a8*/ 	.word	0xffffffff


	//   ....[26]....
        /*08ac*/ 	.word	0xffffffff


	//   ....[27]....
        /*08b0*/ 	.word	0xffffffff


	//   ....[28]....
        /*08b4*/ 	.word	0xffffffff


	//   ....[29]....
        /*08b8*/ 	.word	0xffffffff


	//   ....[30]....
        /*08bc*/ 	.word	0xffffffff


	//   ....[31]....
        /*08c0*/ 	.word	0xffffffff


	//   ....[32]....
        /*08c4*/ 	.word	0xffffffff


	//   ....[33]....
        /*08c8*/ 	.word	0xffffffff


	//   ....[34]....
        /*08cc*/ 	.word	0xffffffff


	//   ....[35]....
        /*08d0*/ 	.word	0xffffffff


	//   ....[36]....
        /*08d4*/ 	.word	0xffffffff


	//   ....[37]....
        /*08d8*/ 	.word	0xffffffff


	//   ....[38]....
        /*08dc*/ 	.word	0xffffffff


	//   ....[39]....
        /*08e0*/ 	.word	0xffffffff


	//   ....[40]....
        /*08e4*/ 	.word	0xffffffff


	//   ....[41]....
        /*08e8*/ 	.word	0xffffffff


	//   ....[42]....
        /*08ec*/ 	.word	0xffffffff


	//   ....[43]....
        /*08f0*/ 	.word	0xffffffff


	//   ....[44]....
        /*08f4*/ 	.word	0xffffffff


	//   ....[45]....
        /*08f8*/ 	.word	0xffffffff


	//   ....[46]....
        /*08fc*/ 	.word	0xffffffff


	//   ....[47]....
        /*0900*/ 	.word	0xffffffff


	//   ....[48]....
        /*0904*/ 	.word	0xffffffff


	//   ....[49]....
        /*0908*/ 	.word	0xffffffff


	//   ....[50]....
        /*090c*/ 	.word	0xffffffff


	//   ....[51]....
        /*0910*/ 	.word	0xffffffff


	//   ....[52]....
        /*0914*/ 	.word	0xffffffff


	//   ....[53]....
        /*0918*/ 	.word	0xffffffff


	//   ....[54]....
        /*091c*/ 	.word	0xffffffff


	//   ....[55]....
        /*0920*/ 	.word	0xffffffff


	//   ....[56]....
        /*0924*/ 	.word	0xffffffff


	//   ....[57]....
        /*0928*/ 	.word	0xffffffff


	//   ....[58]....
        /*092c*/ 	.word	0xffffffff


	//   ....[59]....
        /*0930*/ 	.word	0xffffffff


	//   ....[60]....
        /*0934*/ 	.word	0xffffffff


	//   ....[61]....
        /*0938*/ 	.word	0xffffffff


	//   ....[62]....
        /*093c*/ 	.word	0xffffffff


	//   ....[63]....
        /*0940*/ 	.word	0xffffffff


	//   ....[64]....
        /*0944*/ 	.word	0xffffffff


	//   ....[65]....
        /*0948*/ 	.word	0xffffffff


	//   ....[66]....
        /*094c*/ 	.word	0xffffffff


	//   ....[67]....
        /*0950*/ 	.word	0xffffffff


	//   ....[68]....
        /*0954*/ 	.word	0xffffffff


	//   ....[69]....
        /*0958*/ 	.word	0xffffffff


	//   ....[70]....
        /*095c*/ 	.word	0xffffffff


	//   ....[71]....
        /*0960*/ 	.word	0xffffffff


	//   ....[72]....
        /*0964*/ 	.word	0xffffffff


	//   ....[73]....
        /*0968*/ 	.word	0xffffffff


	//   ....[74]....
        /*096c*/ 	.word	0xffffffff


	//   ....[75]....
        /*0970*/ 	.word	0xffffffff


	//   ....[76]....
        /*0974*/ 	.word	0xffffffff


	//   ....[77]....
        /*0978*/ 	.word	0xffffffff


	//   ....[78]....
        /*097c*/ 	.word	0xffffffff


	//   ....[79]....
        /*0980*/ 	.word	0xffffffff


	//   ....[80]....
        /*0984*/ 	.word	0xffffffff


	//   ....[81]....
        /*0988*/ 	.word	0xffffffff


	//   ....[82]....
        /*098c*/ 	.word	0xffffffff


	//   ....[83]....
        /*0990*/ 	.word	0xffffffff


	//   ....[84]....
        /*0994*/ 	.word	0xffffffff


	//   ....[85]....
        /*0998*/ 	.word	0xffffffff


	//   ....[86]....
        /*099c*/ 	.word	0xffffffff


	//   ....[87]....
        /*09a0*/ 	.word	0xffffffff


	//   ....[88]....
        /*09a4*/ 	.word	0xffffffff


	//   ....[89]....
        /*09a8*/ 	.word	0xffffffff


	//   ....[90]....
        /*09ac*/ 	.word	0xffffffff


	//   ....[91]....
        /*09b0*/ 	.word	0xffffffff


	//   ....[92]....
        /*09b4*/ 	.word	0xffffffff


	//   ....[93]....
        /*09b8*/ 	.word	0xffffffff


	//   ....[94]....
        /*09bc*/ 	.word	0xffffffff


	//   ....[95]....
        /*09c0*/ 	.word	0xffffffff


	//   ....[96]....
        /*09c4*/ 	.word	0xffffffff


	//   ....[97]....
        /*09c8*/ 	.word	0xffffffff


	//   ....[98]....
        /*09cc*/ 	.word	0xffffffff


	//   ....[99]....
        /*09d0*/ 	.word	0xffffffff


	//   ....[100]....
        /*09d4*/ 	.word	0xffffffff


	//   ....[101]....
        /*09d8*/ 	.word	0xffffffff


	//   ....[102]....
        /*09dc*/ 	.word	0xffffffff


	//   ....[103]....
        /*09e0*/ 	.word	0xffffffff


	//   ....[104]....
        /*09e4*/ 	.word	0xffffffff


	//   ....[105]....
        /*09e8*/ 	.word	0xffffffff


	//   ....[106]....
        /*09ec*/ 	.word	0xffffffff


	//   ....[107]....
        /*09f0*/ 	.word	0xffffffff


	//   ....[108]....
        /*09f4*/ 	.word	0xffffffff


	//   ....[109]....
        /*09f8*/ 	.word	0xffffffff


	//   ....[110]....
        /*09fc*/ 	.word	0xffffffff


	//   ....[111]....
        /*0a00*/ 	.word	0xffffffff


	//   ....[112]....
        /*0a04*/ 	.word	0xffffffff


	//   ....[113]....
        /*0a08*/ 	.word	0xffffffff


	//   ....[114]....
        /*0a0c*/ 	.word	0xffffffff


	//   ....[115]....
        /*0a10*/ 	.word	0xffffffff


	//   ....[116]....
        /*0a14*/ 	.word	0xffffffff


	//   ....[117]....
        /*0a18*/ 	.word	0xffffffff


	//   ....[118]....
        /*0a1c*/ 	.word	0xffffffff


	//   ....[119]....
        /*0a20*/ 	.word	0xffffffff


	//   ....[120]....
        /*0a24*/ 	.word	0xffffffff


	//   ....[121]....
        /*0a28*/ 	.word	0xffffffff


	//   ....[122]....
        /*0a2c*/ 	.word	0xffffffff


	//   ....[123]....
        /*0a30*/ 	.word	0xffffffff


	//   ....[124]....
        /*0a34*/ 	.word	0xffffffff


	//   ....[125]....
        /*0a38*/ 	.word	0xffffffff


	//   ....[126]....
        /*0a3c*/ 	.word	0xffffffff


	//   ....[127]....
        /*0a40*/ 	.word	0xffffffff


	//   ....[128]....
        /*0a44*/ 	.word	0xffffffff


	//   ....[129]....
        /*0a48*/ 	.word	0xffffffff


	//   ....[130]....
        /*0a4c*/ 	.word	0xffffffff


	//   ....[131]....
        /*0a50*/ 	.word	0xffffffff


	//   ....[132]....
        /*0a54*/ 	.word	0xffffffff


	//   ....[133]....
        /*0a58*/ 	.word	0xffffffff


	//   ....[134]....
        /*0a5c*/ 	.word	0xffffffff


	//   ....[135]....
        /*0a60*/ 	.word	0xffffffff


	//   ....[136]....
        /*0a64*/ 	.word	0xffffffff


	//   ....[137]....
        /*0a68*/ 	.word	0xffffffff


	//   ....[138]....
        /*0a6c*/ 	.word	0xffffffff


	//   ....[139]....
        /*0a70*/ 	.word	0xffffffff


	//   ....[140]....
        /*0a74*/ 	.word	0xffffffff


	//   ....[141]....
        /*0a78*/ 	.word	0xffffffff


	//   ....[142]....
        /*0a7c*/ 	.word	0xffffffff


	//   ....[143]....
        /*0a80*/ 	.word	0xffffffff


	//   ....[144]....
        /*0a84*/ 	.word	0xffffffff


	//   ....[145]....
        /*0a88*/ 	.word	0xffffffff


	//   ....[146]....
        /*0a8c*/ 	.word	0xffffffff


	//   ....[147]....
        /*0a90*/ 	.word	0xffffffff


	//   ....[148]....
        /*0a94*/ 	.word	0xffffffff


	//   ....[149]....
        /*0a98*/ 	.word	0xffffffff


	//   ....[150]....
        /*0a9c*/ 	.word	0xffffffff


	//   ....[151]....
        /*0aa0*/ 	.word	0xffffffff


	//   ....[152]....
        /*0aa4*/ 	.word	0xffffffff


	//   ....[153]....
        /*0aa8*/ 	.word	0xffffffff


	//   ....[154]....
        /*0aac*/ 	.word	0xffffffff


	//   ....[155]....
        /*0ab0*/ 	.word	0xffffffff


	//   ....[156]....
        /*0ab4*/ 	.word	0xffffffff


	//   ....[157]....
        /*0ab8*/ 	.word	0xffffffff


	//   ....[158]....
        /*0abc*/ 	.word	0xffffffff


	//   ....[159]....
        /*0ac0*/ 	.word	0xffffffff


	//   ....[160]....
        /*0ac4*/ 	.word	0xffffffff


	//   ....[161]....
        /*0ac8*/ 	.word	0xffffffff


	//   ....[162]....
        /*0acc*/ 	.word	0xffffffff


	//   ....[163]....
        /*0ad0*/ 	.word	0xffffffff


	//   ....[164]....
        /*0ad4*/ 	.word	0xffffffff


	//   ....[165]....
        /*0ad8*/ 	.word	0xffffffff


	//   ....[166]....
        /*0adc*/ 	.word	0xffffffff


	//   ....[167]....
        /*0ae0*/ 	.word	0xffffffff


	//   ....[168]....
        /*0ae4*/ 	.word	0xffffffff


	//   ....[169]....
        /*0ae8*/ 	.word	0xffffffff


	//   ....[170]....
        /*0aec*/ 	.word	0xffffffff


	//   ....[171]....
        /*0af0*/ 	.word	0xffffffff


	//   ....[172]....
        /*0af4*/ 	.word	0xffffffff


	//   ....[173]....
        /*0af8*/ 	.word	0xffffffff


	//   ....[174]....
        /*0afc*/ 	.word	0xffffffff


	//   ....[175]....
        /*0b00*/ 	.word	0xffffffff


	//   ....[176]....
        /*0b04*/ 	.word	0xffffffff


	//   ....[177]....
        /*0b08*/ 	.word	0xffffffff


	//   ....[178]....
        /*0b0c*/ 	.word	0xffffffff


	//   ....[179]....
        /*0b10*/ 	.word	0xffffffff


	//   ....[180]....
        /*0b14*/ 	.word	0xffffffff


	//   ....[181]....
        /*0b18*/ 	.word	0x0500000f


	//   ....[182]....
        /*0b1c*/ 	.word	0x0500000f


	//   ....[183]....
        /*0b20*/ 	.word	0x0500000f


	//   ....[184]....
        /*0b24*/ 	.word	0x0500000f


	//   ....[185]....
        /*0b28*/ 	.word	0x0500000f


	//   ....[186]....
        /*0b2c*/ 	.word	0x0500000f


	//   ....[187]....
        /*0b30*/ 	.word	0x0500000f


	//   ....[188]....
        /*0b34*/ 	.word	0x0500000f


	//   ....[189]....
        /*0b38*/ 	.word	0x0500000f


	//   ....[190]....
        /*0b3c*/ 	.word	0x0500000f


	//   ....[191]....
        /*0b40*/ 	.word	0x0500000f


	//   ....[192]....
        /*0b44*/ 	.word	0x0500000f


	//   ....[193]....
        /*0b48*/ 	.word	0x0500000f


	//   ....[194]....
        /*0b4c*/ 	.word	0x0500000f


	//   ....[195]....
        /*0b50*/ 	.word	0x0500000f


	//   ....[196]....
        /*0b54*/ 	.word	0x0500000f


	//   ....[197]....
        /*0b58*/ 	.word	0x0500000f


	//   ....[198]....
        /*0b5c*/ 	.word	0x0500000f


	//   ....[199]....
        /*0b60*/ 	.word	0x0500000f


	//   ....[200]....
        /*0b64*/ 	.word	0x0500000f


	//   ....[201]....
        /*0b68*/ 	.word	0x0500000f


	//   ....[202]....
        /*0b6c*/ 	.word	0x0500000f


	//   ....[203]....
        /*0b70*/ 	.word	0x0500000f


	//   ....[204]....
        /*0b74*/ 	.word	0x0500000f


	//   ....[205]....
        /*0b78*/ 	.word	0x0500000f


	//   ....[206]....
        /*0b7c*/ 	.word	0x0500000f


	//   ....[207]....
        /*0b80*/ 	.word	0x0500000f


	//   ....[208]....
        /*0b84*/ 	.word	0x0500000f


	//   ....[209]....
        /*0b88*/ 	.word	0x0500000f


	//   ....[210]....
        /*0b8c*/ 	.word	0x0500000f


	//   ....[211]....
        /*0b90*/ 	.word	0x0500000f


	//   ....[212]....
        /*0b94*/ 	.word	0x0500000f


	//   ....[213]....
        /*0b98*/ 	.word	0x0500000f


	//   ....[214]....
        /*0b9c*/ 	.word	0x0500000f


	//   ....[215]....
        /*0ba0*/ 	.word	0x0500000f


	//   ....[216]....
        /*0ba4*/ 	.word	0x0500000f


	//   ....[217]....
        /*0ba8*/ 	.word	0x0500000f


	//   ....[218]....
        /*0bac*/ 	.word	0x0500000f


	//   ....[219]....
        /*0bb0*/ 	.word	0x0500000f


	//   ....[220]....
        /*0bb4*/ 	.word	0x0500000f


	//   ....[221]....
        /*0bb8*/ 	.word	0x0500000f


	//   ....[222]....
        /*0bbc*/ 	.word	0x0500000f


	//   ....[223]....
        /*0bc0*/ 	.word	0x0500000f


	//   ....[224]....
        /*0bc4*/ 	.word	0x0500000f


	//   ....[225]....
        /*0bc8*/ 	.word	0x0500000f


	//   ....[226]....
        /*0bcc*/ 	.word	0x0500000f


	//   ....[227]....
        /*0bd0*/ 	.word	0x0500000f


	//   ....[228]....
        /*0bd4*/ 	.word	0x0500000f


	//   ....[229]....
        /*0bd8*/ 	.word	0x0500000f


	//   ....[230]....
        /*0bdc*/ 	.word	0x0500000f


	//   ....[231]....
        /*0be0*/ 	.word	0x0500000f


	//   ....[232]....
        /*0be4*/ 	.word	0x0500000f


	//   ....[233]....
        /*0be8*/ 	.word	0x0500000f


	//   ....[234]....
        /*0bec*/ 	.word	0x0500000f


	//   ....[235]....
        /*0bf0*/ 	.word	0x0500000f


	//   ....[236]....
        /*0bf4*/ 	.word	0x0500000f


	//   ....[237]....
        /*0bf8*/ 	.word	0x0500000f


	//   ....[238]....
        /*0bfc*/ 	.word	0x0500000f


	//   ....[239]....
        /*0c00*/ 	.word	0x0500000f


	//   ....[240]....
        /*0c04*/ 	.word	0x0500000f


	//   ....[241]....
        /*0c08*/ 	.word	0x0500000f


	//   ....[242]....
        /*0c0c*/ 	.word	0x0500000f


	//   ....[243]....
        /*0c10*/ 	.word	0x0500000f


	//   ....[244]....
        /*0c14*/ 	.word	0x0500000f


	//   ....[245]....
        /*0c18*/ 	.word	0x0500000f


	//   ....[246]....
        /*0c1c*/ 	.word	0x0500000f


	//   ....[247]....
        /*0c20*/ 	.word	0x0500000f


	//   ....[248]....
        /*0c24*/ 	.word	0x0500000f


	//   ....[249]....
        /*0c28*/ 	.word	0x0500000f


	//   ....[250]....
        /*0c2c*/ 	.word	0x0500000f


	//   ....[251]....
        /*0c30*/ 	.word	0x0500000f


	//   ....[252]....
        /*0c34*/ 	.word	0x0500000f


	//   ....[253]....
        /*0c38*/ 	.word	0x0500000f


	//   ....[254]....
        /*0c3c*/ 	.word	0x0500000f


	//   ....[255]....
        /*0c40*/ 	.word	0x0500000f


	//   ....[0]....
        /*0c44*/ 	.word	0x0500000f


	//   ....[1]....
        /*0c48*/ 	.word	0x0500000f


	//   ....[2]....
        /*0c4c*/ 	.word	0x0500000f


	//   ....[3]....
        /*0c50*/ 	.word	0x0500000f


	//   ....[4]....
        /*0c54*/ 	.word	0x0500000f


	//   ....[5]....
        /*0c58*/ 	.word	0x0500000f


	//   ....[6]....
        /*0c5c*/ 	.word	0x0500000f


	//   ....[7]....
        /*0c60*/ 	.word	0x0500000f


	//   ....[8]....
        /*0c64*/ 	.word	0x0500000f


	//   ....[9]....
        /*0c68*/ 	.word	0x0500000f


	//   ....[10]....
        /*0c6c*/ 	.word	0x0500000f


	//   ....[11]....
        /*0c70*/ 	.word	0x0500000f


	//----- nvinfo : EIATTR_COOP_GROUP_INSTR_OFFSETS
	.align		4
.L_145:
        /*0c74*/ 	.byte	0x04, 0x28
        /*0c76*/ 	.short	(.L_147 - .L_146)


	//   ....[0]....
.L_146:
        /*0c78*/ 	.word	0x00000060


	//   ....[1]....
        /*0c7c*/ 	.word	0x00000130


	//   ....[2]....
        /*0c80*/ 	.word	0x000001e0


	//   ....[3]....
        /*0c84*/ 	.word	0x000003a0


	//   ....[4]....
        /*0c88*/ 	.word	0x00000500


	//   ....[5]....
        /*0c8c*/ 	.word	0x00000620


	//   ....[6]....
        /*0c90*/ 	.word	0x00000780


	//   ....[7]....
        /*0c94*/ 	.word	0x000029d0


	//   ....[8]....
        /*0c98*/ 	.word	0x000029e0


	//   ....[9]....
        /*0c9c*/ 	.word	0x00003b50


	//   ....[10]....
        /*0ca0*/ 	.word	0x00003b60


	//   ....[11]....
        /*0ca4*/ 	.word	0x00004cd0


	//   ....[12]....
        /*0ca8*/ 	.word	0x00004ce0


	//   ....[13]....
        /*0cac*/ 	.word	0x00005060


	//   ....[14]....
        /*0cb0*/ 	.word	0x00005080


	//   ....[15]....
        /*0cb4*/ 	.word	0x00005770


	//   ....[16]....
        /*0cb8*/ 	.word	0x00005f20


	//   ....[17]....
        /*0cbc*/ 	.word	0x00005f30


	//   ....[18]....
        /*0cc0*/ 	.word	0x00005f40


	//   ....[19]....
        /*0cc4*/ 	.word	0x00005f50


	//   ....[20]....
        /*0cc8*/ 	.word	0x00007230


	//   ....[21]....
        /*0ccc*/ 	.word	0x00007240


	//   ....[22]....
        /*0cd0*/ 	.word	0x00007250


	//   ....[23]....
        /*0cd4*/ 	.word	0x00007260


	//   ....[24]....
        /*0cd8*/ 	.word	0x0000a060


	//   ....[25]....
        /*0cdc*/ 	.word	0x0000a0f0


	//   ....[26]....
        /*0ce0*/ 	.word	0x0000a4a0


	//   ....[27]....
        /*0ce4*/ 	.word	0x0000a4e0


	//   ....[28]....
        /*0ce8*/ 	.word	0x0000cec0


	//   ....[29]....
        /*0cec*/ 	.word	0x0000cf20


	//   ....[30]....
        /*0cf0*/ 	.word	0x0000d2f0


	//   ....[31]....
        /*0cf4*/ 	.word	0x0000d310


	//   ....[32]....
        /*0cf8*/ 	.word	0x0000ec40


	//   ....[33]....
        /*0cfc*/ 	.word	0x0000ec50


	//   ....[34]....
        /*0d00*/ 	.word	0x0000ece0


	//   ....[35]....
        /*0d04*/ 	.word	0x0000ed00


	//   ....[36]....
        /*0d08*/ 	.word	0x0000f830


	//   ....[37]....
        /*0d0c*/ 	.word	0x0000f840


	//   ....[38]....
        /*0d10*/ 	.word	0x0000f870


	//   ....[39]....
        /*0d14*/ 	.word	0x0000f880


	//   ....[40]....
        /*0d18*/ 	.word	0x0000f890


	//   ....[41]....
        /*0d1c*/ 	.word	0x0000f8a0


	//   ....[42]....
        /*0d20*/ 	.word	0x0000f8b0


	//   ....[43]....
        /*0d24*/ 	.word	0x0000f8c0


	//   ....[44]....
        /*0d28*/ 	.word	0x0000f8d0


	//   ....[45]....
        /*0d2c*/ 	.word	0x0000f8e0


	//   ....[46]....
        /*0d30*/ 	.word	0x0000f8f0


	//   ....[47]....
        /*0d34*/ 	.word	0x0000f900


	//   ....[48]....
        /*0d38*/ 	.word	0x0000f910


	//   ....[49]....
        /*0d3c*/ 	.word	0x0000f920


	//   ....[50]....
        /*0d40*/ 	.word	0x0000f930


	//   ....[51]....
        /*0d44*/ 	.word	0x0000f940


	//   ....[52]....
        /*0d48*/ 	.word	0x0000f950


	//   ....[53]....
        /*0d4c*/ 	.word	0x0000f960


	//   ....[54]....
        /*0d50*/ 	.word	0x0000f970


	//   ....[55]....
        /*0d54*/ 	.word	0x0000f980


	//   ....[56]....
        /*0d58*/ 	.word	0x0000f990


	//   ....[57]....
        /*0d5c*/ 	.word	0x0000f9a0


	//   ....[58]....
        /*0d60*/ 	.word	0x0000f9b0


	//   ....[59]....
        /*0d64*/ 	.word	0x0000f9c0


	//   ....[60]....
        /*0d68*/ 	.word	0x0000f9d0


	//   ....[61]....
        /*0d6c*/ 	.word	0x0000f9e0


	//   ....[62]....
        /*0d70*/ 	.word	0x0000f9f0


	//   ....[63]....
        /*0d74*/ 	.word	0x0000fa00


	//   ....[64]....
        /*0d78*/ 	.word	0x0000fa10


	//   ....[65]....
        /*0d7c*/ 	.word	0x0000fa20


	//   ....[66]....
        /*0d80*/ 	.word	0x0000fa30


	//   ....[67]....
        /*0d84*/ 	.word	0x0000fa40


	//   ....[68]....
        /*0d88*/ 	.word	0x000101e0


	//   ....[69]....
        /*0d8c*/ 	.word	0x000101f0


	//   ....[70]....
        /*0d90*/ 	.word	0x00010200


	//   ....[71]....
        /*0d94*/ 	.word	0x00010240


	//   ....[72]....
        /*0d98*/ 	.word	0x000107a0


	//   ....[73]....
        /*0d9c*/ 	.word	0x000107e0


	//   ....[74]....
        /*0da0*/ 	.word	0x00010810


	//   ....[75]....
        /*0da4*/ 	.word	0x00010850


	//   ....[76]....
        /*0da8*/ 	.word	0x00010880


	//   ....[77]....
        /*0dac*/ 	.word	0x000108a0


	//   ....[78]....
        /*0db0*/ 	.word	0x000108c0


	//   ....[79]....
        /*0db4*/ 	.word	0x000108e0


	//   ....[80]....
        /*0db8*/ 	.word	0x00010d30


	//   ....[81]....
        /*0dbc*/ 	.word	0x00010d40


	//   ....[82]....
        /*0dc0*/ 	.word	0x00010fb0


	//   ....[83]....
        /*0dc4*/ 	.word	0x00010fc0


	//   ....[84]....
        /*0dc8*/ 	.word	0x00011a40


	//   ....[85]....
        /*0dcc*/ 	.word	0x00011a80


	//   ....[86]....
        /*0dd0*/ 	.word	0x00011ab0


	//   ....[87]....
        /*0dd4*/ 	.word	0x00011ae0


	//   ....[88]....
        /*0dd8*/ 	.word	0x00011b00


	//   ....[89]....
        /*0ddc*/ 	.word	0x00011b10


	//   ....[90]....
        /*0de0*/ 	.word	0x00011b20


	//   ....[91]....
        /*0de4*/ 	.word	0x00011b40


	//   ....[92]....
        /*0de8*/ 	.word	0x00011c90


	//   ....[93]....
        /*0dec*/ 	.word	0x00011e90


	//   ....[94]....
        /*0df0*/ 	.word	0x00011ec0


	//   ....[95]....
        /*0df4*/ 	.word	0x00011ef0


	//   ....[96]....
        /*0df8*/ 	.word	0x00011f20


	//   ....[97]....
        /*0dfc*/ 	.word	0x00011f50


	//   ....[98]....
        /*0e00*/ 	.word	0x00011f80


	//   ....[99]....
        /*0e04*/ 	.word	0x00012100


	//   ....[100]....
        /*0e08*/ 	.word	0x00012130


	//   ....[101]....
        /*0e0c*/ 	.word	0x00012160


	//   ....[102]....
        /*0e10*/ 	.word	0x00012190


	//   ....[103]....
        /*0e14*/ 	.word	0x000121c0


	//   ....[104]....
        /*0e18*/ 	.word	0x000121f0


	//   ....[105]....
        /*0e1c*/ 	.word	0x00012280


	//   ....[106]....
        /*0e20*/ 	.word	0x000122b0


	//   ....[107]....
        /*0e24*/ 	.word	0x000122c0


	//   ....[108]....
        /*0e28*/ 	.word	0x00012360


	//   ....[109]....
        /*0e2c*/ 	.word	0x00013470


	//   ....[110]....
        /*0e30*/ 	.word	0x000153c0


	//   ....[111]....
        /*0e34*/ 	.word	0x000153d0


	//   ....[112]....
        /*0e38*/ 	.word	0x00015420


	//   ....[113]....
        /*0e3c*/ 	.word	0x00015440


	//   ....[114]....
        /*0e40*/ 	.word	0x000154a0


	//   ....[115]....
        /*0e44*/ 	.word	0x000154c0


	//   ....[116]....
        /*0e48*/ 	.word	0x000154d0


	//   ....[117]....
        /*0e4c*/ 	.word	0x000154e0


	//   ....[118]....
        /*0e50*/ 	.word	0x00015570


	//   ....[119]....
        /*0e54*/ 	.word	0x00015590


	//   ....[120]....
        /*0e58*/ 	.word	0x00015a10


	//   ....[121]....
        /*0e5c*/ 	.word	0x00015a30


	//   ....[122]....
        /*0e60*/ 	.word	0x00015ad0


	//   ....[123]....
        /*0e64*/ 	.word	0x00015ae0


	//   ....[124]....
        /*0e68*/ 	.word	0x00015b50


	//   ....[125]....
        /*0e6c*/ 	.word	0x00015b60


	//   ....[126]....
        /*0e70*/ 	.word	0x00015b70


	//   ....[127]....
        /*0e74*/ 	.word	0x00015b80


	//   ....[128]....
        /*0e78*/ 	.word	0x00015c30


	//   ....[129]....
        /*0e7c*/ 	.word	0x00015c50


	//   ....[130]....
        /*0e80*/ 	.word	0x000164d0


	//   ....[131]....
        /*0e84*/ 	.word	0x00016500


	//   ....[132]....
        /*0e88*/ 	.word	0x00016570


	//   ....[133]....
        /*0e8c*/ 	.word	0x00016590


	//   ....[134]....
        /*0e90*/ 	.word	0x00016610


	//   ....[135]....
        /*0e94*/ 	.word	0x00016630


	//   ....[136]....
        /*0e98*/ 	.word	0x00016640


	//   ....[137]....
        /*0e9c*/ 	.word	0x000166b0


	//   ....[138]....
        /*0ea0*/ 	.word	0x00016700


	//   ....[139]....
        /*0ea4*/ 	.word	0x00016730


	//   ....[140]....
        /*0ea8*/ 	.word	0x00016770


	//   ....[141]....
        /*0eac*/ 	.word	0x00016780


	//   ....[142]....
        /*0eb0*/ 	.word	0x00017180


	//   ....[143]....
        /*0eb4*/ 	.word	0x00017190


	//   ....[144]....
        /*0eb8*/ 	.word	0x000171b0


	//   ....[145]....
        /*0ebc*/ 	.word	0x00017200


	//   ....[146]....
        /*0ec0*/ 	.word	0x00017210


	//   ....[147]....
        /*0ec4*/ 	.word	0x00017250


	//   ....[148]....
        /*0ec8*/ 	.word	0x00017260


	//   ....[149]....
        /*0ecc*/ 	.word	0x00017270


	//   ....[150]....
        /*0ed0*/ 	.word	0x000172b0


	//   ....[151]....
        /*0ed4*/ 	.word	0x000172f0


	//   ....[152]....
        /*0ed8*/ 	.word	0x00017700


	//   ....[153]....
        /*0edc*/ 	.word	0x00017710


	//   ....[154]....
        /*0ee0*/ 	.word	0x00017720


	//   ....[155]....
        /*0ee4*/ 	.word	0x00017760


	//   ....[156]....
        /*0ee8*/ 	.word	0x00017770


	//   ....[157]....
        /*0eec*/ 	.word	0x000177b0


	//   ....[158]....
        /*0ef0*/ 	.word	0x000177c0


	//   ....[159]....
        /*0ef4*/ 	.word	0x000177d0


	//   ....[160]....
        /*0ef8*/ 	.word	0x00017810


	//   ....[161]....
        /*0efc*/ 	.word	0x00017850


	//   ....[162]....
        /*0f00*/ 	.word	0x000186a0


	//   ....[163]....
        /*0f04*/ 	.word	0x000186d0


	//   ....[164]....
        /*0f08*/ 	.word	0x00018740


	//   ....[165]....
        /*0f0c*/ 	.word	0x00018770


	//   ....[166]....
        /*0f10*/ 	.word	0x000187a0


	//   ....[167]....
        /*0f14*/ 	.word	0x000187d0


	//   ....[168]....
        /*0f18*/ 	.word	0x00018800


	//   ....[169]....
        /*0f1c*/ 	.word	0x00018830


	//   ....[170]....
        /*0f20*/ 	.word	0x000189d0


	//   ....[171]....
        /*0f24*/ 	.word	0x00018a00


	//   ....[172]....
        /*0f28*/ 	.word	0x00018a30


	//   ....[173]....
        /*0f2c*/ 	.word	0x00018a60


	//   ....[174]....
        /*0f30*/ 	.word	0x00018a90


	//   ....[175]....
        /*0f34*/ 	.word	0x00018ac0


	//   ....[176]....
        /*0f38*/ 	.word	0x00018b80


	//   ....[177]....
        /*0f3c*/ 	.word	0x00018ba0


	//   ....[178]....
        /*0f40*/ 	.word	0x00018bb0


	//   ....[179]....
        /*0f44*/ 	.word	0x00018c10


	//   ....[180]....
        /*0f48*/ 	.word	0x00019260


	//   ....[181]....
        /*0f4c*/ 	.word	0x00019610


	//   ....[182]....
        /*0f50*/ 	.word	0x000196a0


	//   ....[183]....
        /*0f54*/ 	.word	0x00019770


	//   ....[184]....
        /*0f58*/ 	.word	0x00019800


	//   ....[185]....
        /*0f5c*/ 	.word	0x000198e0


	//   ....[186]....
        /*0f60*/ 	.word	0x00019970


	//   ....[187]....
        /*0f64*/ 	.word	0x00019a50


	//   ....[188]....
        /*0f68*/ 	.word	0x00019ae0


	//   ....[189]....
        /*0f6c*/ 	.word	0x00019b30


	//   ....[190]....
        /*0f70*/ 	.word	0x00019b80


	//   ....[191]....
        /*0f74*/ 	.word	0x00019c60


	//   ....[192]....
        /*0f78*/ 	.word	0x00019cf0


	//   ....[193]....
        /*0f7c*/ 	.word	0x00019d40


	//   ....[194]....
        /*0f80*/ 	.word	0x00019d90


	//   ....[195]....
        /*0f84*/ 	.word	0x00019fe0


	//   ....[196]....
        /*0f88*/ 	.word	0x0001a2c0


	//   ....[197]....
        /*0f8c*/ 	.word	0x0001a3c0


	//   ....[198]....
        /*0f90*/ 	.word	0x0001a450


	//   ....[199]....
        /*0f94*/ 	.word	0x0001a4b0


	//   ....[200]....
        /*0f98*/ 	.word	0x0001a590


	//   ....[201]....
        /*0f9c*/ 	.word	0x0001a610


	//   ....[202]....
        /*0fa0*/ 	.word	0x0001a6e0


	//   ....[203]....
        /*0fa4*/ 	.word	0x0001a7d0


	//   ....[204]....
        /*0fa8*/ 	.word	0x0001a870


	//   ....[205]....
        /*0fac*/ 	.word	0x0001a8f0


	//   ....[206]....
        /*0fb0*/ 	.word	0x0001a9c0


	//   ....[207]....
        /*0fb4*/ 	.word	0x0001aaf0


	//   ....[208]....
        /*0fb8*/ 	.word	0x0001aba0


	//   ....[209]....
        /*0fbc*/ 	.word	0x0001ac10


	//   ....[210]....
        /*0fc0*/ 	.word	0x0001ad10


	//   ....[211]....
        /*0fc4*/ 	.word	0x0001ad70


	//   ....[212]....
        /*0fc8*/ 	.word	0x0001ae50


	//   ....[213]....
        /*0fcc*/ 	.word	0x0001aeb0


	//   ....[214]....
        /*0fd0*/ 	.word	0x0001af50


	//   ....[215]....
        /*0fd4*/ 	.word	0x0001aff0


	//   ....[216]....
        /*0fd8*/ 	.word	0x0001b0c0


	//   ....[217]....
        /*0fdc*/ 	.word	0x0001b170


	//   ....[218]....
        /*0fe0*/ 	.word	0x0001b1e0


	//   ....[219]....
        /*0fe4*/ 	.word	0x0001b240


	//   ....[220]....
        /*0fe8*/ 	.word	0x0001b300


	//   ....[221]....
        /*0fec*/ 	.word	0x0001b360


	//   ....[222]....
        /*0ff0*/ 	.word	0x0001b460


	//   ....[223]....
        /*0ff4*/ 	.word	0x0001b4c0


	//   ....[224]....
        /*0ff8*/ 	.word	0x0001b570


	//   ....[225]....
        /*0ffc*/ 	.word	0x0001b620


	//   ....[226]....
        /*1000*/ 	.word	0x0001b6d0


	//   ....[227]....
        /*1004*/ 	.word	0x0001b750


	//   ....[228]....
        /*1008*/ 	.word	0x0001b820


	//   ....[229]....
        /*100c*/ 	.word	0x0001b960


	//   ....[230]....
        /*1010*/ 	.word	0x0001ba10


	//   ....[231]....
        /*1014*/ 	.word	0x0001bac0


	//   ....[232]....
        /*1018*/ 	.word	0x0001bb60


	//   ....[233]....
        /*101c*/ 	.word	0x0001bc10


	//   ....[234]....
        /*1020*/ 	.word	0x0001bcb0


	//   ....[235]....
        /*1024*/ 	.word	0x0001bd60


	//   ....[236]....
        /*1028*/ 	.word	0x0001be00


	//   ....[237]....
        /*102c*/ 	.word	0x0001be70


	//   ....[238]....
        /*1030*/ 	.word	0x0001bf30


	//   ....[239]....
        /*1034*/ 	.word	0x0001c020


	//   ....[240]....
        /*1038*/ 	.word	0x0001c0b0


	//   ....[241]....
        /*103c*/ 	.word	0x0001c110


	//   ....[242]....
        /*1040*/ 	.word	0x0001c1c0


	//   ....[243]....
        /*1044*/ 	.word	0x0001c220


	//   ....[244]....
        /*1048*/ 	.word	0x0001c2d0


	//   ....[245]....
        /*104c*/ 	.word	0x0001c330


	//   ....[246]....
        /*1050*/ 	.word	0x0001c3e0


	//   ....[247]....
        /*1054*/ 	.word	0x0001c440


	//   ....[248]....
        /*1058*/ 	.word	0x0001c4f0


	//   ....[249]....
        /*105c*/ 	.word	0x0001c6d0


	//   ....[250]....
        /*1060*/ 	.word	0x0001c770


	//   ....[251]....
        /*1064*/ 	.word	0x0001c900


	//   ....[252]....
        /*1068*/ 	.word	0x0001c980


	//   ....[253]....
        /*106c*/ 	.word	0x0001ca00


	//   ....[254]....
        /*1070*/ 	.word	0x0001ca80


	//   ....[255]....
        /*1074*/ 	.word	0x0001cb00


	//   ....[0]....
        /*1078*/ 	.word	0x0001cb90


	//   ....[1]....
        /*107c*/ 	.word	0x0001cc30


	//   ....[2]....
        /*1080*/ 	.word	0x0001cce0


	//   ....[3]....
        /*1084*/ 	.word	0x0001cd60


	//   ....[4]....
        /*1088*/ 	.word	0x0001cde0


	//   ....[5]....
        /*108c*/ 	.word	0x0001ce60


	//   ....[6]....
        /*1090*/ 	.word	0x0001cef0


	//   ....[7]....
        /*1094*/ 	.word	0x0001cf70


	//   ....[8]....
        /*1098*/ 	.word	0x0001d010


	//   ....[9]....
        /*109c*/ 	.word	0x0001d060


	//   ....[10]....
        /*10a0*/ 	.word	0x0001d0f0


	//   ....[11]....
        /*10a4*/ 	.word	0x0001d220


	//----- nvinfo : EIATTR_REG_RECONFIG
	.align		4
.L_147:
        /*10a8*/ 	.byte	0x01, 0x54
	.zero		2


	//----- nvinfo : EIATTR_SYSCALL_OFFSETS
	.align		4
        /*10ac*/ 	.byte	0x04, 0x46
        /*10ae*/ 	.short	(.L_149 - .L_148)


	//   ....[0]....
.L_148:
        /*10b0*/ 	.word	0x00001c70


	//   ....[1]....
        /*10b4*/ 	.word	0x00001dc0


	//   ....[2]....
        /*10b8*/ 	.word	0x000058e0


	//   ....[3]....
        /*10bc*/ 	.word	0x00005e50


	//   ....[4]....
        /*10c0*/ 	.word	0x00014600


	//   ....[5]....
        /*10c4*/ 	.word	0x00014790


	//   ....[6]....
        /*10c8*/ 	.word	0x000148e0


	//   ....[7]....
        /*10cc*/ 	.word	0x00014a30


	//   ....[8]....
        /*10d0*/ 	.word	0x00016060


	//----- nvinfo : EIATTR_MBARRIER_INSTR_OFFSETS
	.align		4
.L_149:
        /*10d4*/ 	.byte	0x04, 0x39
        /*10d6*/ 	.short	(.L_151 - .L_150)


	//   ....[0]....
.L_150:
        /*10d8*/ 	.word	0x00000250
        /*10dc*/ 	.word	0x000000ff
        /*10e0*/ 	.word	0x00013200
        /*10e4*/ 	.short	0x0100
        /*10e6*/ 	.byte	0x08
	.zero		1


	//   ....[1]....
        /*10e8*/ 	.word	0x00000260
        /*10ec*/ 	.word	0x000000ff
        /*10f0*/ 	.word	0x00013220
        /*10f4*/ 	.short	0x0100
        /*10f6*/ 	.byte	0x08
	.zero		1


	//   ....[2]....
        /*10f8*/ 	.word	0x00000350
        /*10fc*/ 	.word	0x000000ff
        /*1100*/ 	.word	0x00013230
        /*1104*/ 	.short	0x0100
        /*1106*/ 	.byte	0x08
	.zero		1


	//   ....[3]....
        /*1108*/ 	.word	0x00000360
        /*110c*/ 	.word	0x000000ff
        /*1110*/ 	.word	0x00013240
        /*1114*/ 	.short	0x0100
        /*1116*/ 	.byte	0x08
	.zero		1


	//   ....[4]....
        /*1118*/ 	.word	0x00000370
        /*111c*/ 	.word	0x000000ff
        /*1120*/ 	.word	0x00013238
        /*1124*/ 	.short	0x0100
        /*1126*/ 	.byte	0x08
	.zero		1


	//   ....[5]....
        /*1128*/ 	.word	0x00000380
        /*112c*/ 	.word	0x000000ff
        /*1130*/ 	.word	0x00013248
        /*1134*/ 	.short	0x0100
        /*1136*/ 	.byte	0x08
	.zero		1


	//   ....[6]....
        /*1138*/ 	.word	0x000004b0
        /*113c*/ 	.word	0x000000ff
        /*1140*/ 	.word	0x00013250
        /*1144*/ 	.short	0x0100
        /*1146*/ 	.byte	0x08
	.zero		1


	//   ....[7]....
        /*1148*/ 	.word	0x000004c0
        /*114c*/ 	.word	0x000000ff
        /*1150*/ 	.word	0x00013260
        /*1154*/ 	.short	0x0100
        /*1156*/ 	.byte	0x08
	.zero		1


	//   ....[8]....
        /*1158*/ 	.word	0x000004d0
        /*115c*/ 	.word	0x000000ff
        /*1160*/ 	.word	0x00013258
        /*1164*/ 	.short	0x0100
        /*1166*/ 	.byte	0x08
	.zero		1


	//   ....[9]....
        /*1168*/ 	.word	0x000004e0
        /*116c*/ 	.word	0x000000ff
        /*1170*/ 	.word	0x00013268
        /*1174*/ 	.short	0x0100
        /*1176*/ 	.byte	0x08
	.zero		1


	//   ....[10]....
        /*1178*/ 	.word	0x000005d0
        /*117c*/ 	.word	0x000000ff
        /*1180*/ 	.word	0x00013270
        /*1184*/ 	.short	0x0100
        /*1186*/ 	.byte	0x06
	.zero		1


	//   ....[11]....
        /*1188*/ 	.word	0x000005e0
        /*118c*/ 	.word	0x000000ff
        /*1190*/ 	.word	0x00013280
        /*1194*/ 	.short	0x0100
        /*1196*/ 	.byte	0x06
	.zero		1


	//   ....[12]....
        /*1198*/ 	.word	0x000005f0
        /*119c*/ 	.word	0x000000ff
        /*11a0*/ 	.word	0x00013278
        /*11a4*/ 	.short	0x0100
        /*11a6*/ 	.byte	0x06
	.zero		1


	//   ....[13]....
        /*11a8*/ 	.word	0x00000600
        /*11ac*/ 	.word	0x000000ff
        /*11b0*/ 	.word	0x00013288
        /*11b4*/ 	.short	0x0100
        /*11b6*/ 	.byte	0x06
	.zero		1


	//   ....[14]....
        /*11b8*/ 	.word	0x00000730
        /*11bc*/ 	.word	0x000000ff
        /*11c0*/ 	.word	0x00013290
        /*11c4*/ 	.short	0x0100
        /*11c6*/ 	.byte	0x08
	.zero		1


	//   ....[15]....
        /*11c8*/ 	.word	0x00000740
        /*11cc*/ 	.word	0x000000ff
        /*11d0*/ 	.word	0x000132a0
        /*11d4*/ 	.short	0x0100
        /*11d6*/ 	.byte	0x08
	.zero		1


	//   ....[16]....
        /*11d8*/ 	.word	0x00000750
        /*11dc*/ 	.word	0x000000ff
        /*11e0*/ 	.word	0x00013298
        /*11e4*/ 	.short	0x0100
        /*11e6*/ 	.byte	0x08
	.zero		1


	//   ....[17]....
        /*11e8*/ 	.word	0x00000760
        /*11ec*/ 	.word	0x000000ff
        /*11f0*/ 	.word	0x000132a8
        /*11f4*/ 	.short	0x0100
        /*11f6*/ 	.byte	0x08
	.zero		1


	//   ....[18]....
        /*11f8*/ 	.word	0x000008a0
        /*11fc*/ 	.word	0x000000ff
        /*1200*/ 	.word	0x000132b0
        /*1204*/ 	.short	0x0100
        /*1206*/ 	.byte	0x08
	.zero		1


	//   ....[19]....
        /*1208*/ 	.word	0x000008b0
        /*120c*/ 	.word	0x000000ff
        /*1210*/ 	.word	0x000132c0
        /*1214*/ 	.short	0x0100
        /*1216*/ 	.byte	0x08
	.zero		1


	//   ....[20]....
        /*1218*/ 	.word	0x000008c0
        /*121c*/ 	.word	0x000000ff
        /*1220*/ 	.word	0x000132b8
        /*1224*/ 	.short	0x0100
        /*1226*/ 	.byte	0x08
	.zero		1


	//   ....[21]....
        /*1228*/ 	.word	0x000008d0
        /*122c*/ 	.word	0x000000ff
        /*1230*/ 	.word	0x000132c8
        /*1234*/ 	.short	0x0100
        /*1236*/ 	.byte	0x08
	.zero		1


	//   ....[22]....
        /*1238*/ 	.word	0x00002980
        /*123c*/ 	.word	0x00000043
        /*1240*/ 	.word	0x00013290
        /*1244*/ 	.short	0x010a
        /*1246*/ 	.byte	0x3f
	.zero		1


	//   ....[23]....
        /*1248*/ 	.word	0x00003b00
        /*124c*/ 	.word	0x00000043
        /*1250*/ 	.word	0x00013290
        /*1254*/ 	.short	0x010a
        /*1256*/ 	.byte	0x3f
	.zero		1


	//   ....[24]....
        /*1258*/ 	.word	0x00004b00
        /*125c*/ 	.word	0x00000043
        /*1260*/ 	.word	0x00013290
        /*1264*/ 	.short	0x010a
        /*1266*/ 	.byte	0x3f
	.zero		1


	//   ....[25]....
        /*1268*/ 	.word	0x00004ea0
        /*126c*/ 	.word	0x00000004
        /*1270*/ 	.word	0x00000000
        /*1274*/ 	.short	0x0101
        /*1276*/ 	.byte	0x3f
	.zero		1


	//   ....[26]....
        /*1278*/ 	.word	0x00004ee0
        /*127c*/ 	.word	0x00000043
        /*1280*/ 	.word	0x000132b0
        /*1284*/ 	.short	0x010a
        /*1286*/ 	.byte	0x3f
	.zero		1


	//   ....[27]....
        /*1288*/ 	.word	0x00005230
        /*128c*/ 	.word	0x00000043
        /*1290*/ 	.word	0x00000000
        /*1294*/ 	.short	0x0101
        /*1296*/ 	.byte	0x3f
	.zero		1


	//   ....[28]....
        /*1298*/ 	.word	0x00005bb0
        /*129c*/ 	.word	0x00000012
        /*12a0*/ 	.word	0x00013200
        /*12a4*/ 	.short	0x010a
        /*12a6*/ 	.byte	0x3f
	.zero		1


	//   ....[29]....
        /*12a8*/ 	.word	0x00005c00
        /*12ac*/ 	.word	0x00000012
        /*12b0*/ 	.word	0x00013200
        /*12b4*/ 	.short	0x010a
        /*12b6*/ 	.byte	0x3f
	.zero		1


	//   ....[30]....
        /*12b8*/ 	.word	0x00006190
        /*12bc*/ 	.word	0x00000012
        /*12c0*/ 	.word	0x00013200
        /*12c4*/ 	.short	0x010a
        /*12c6*/ 	.byte	0x3f
	.zero		1


	//   ....[31]....
        /*12c8*/ 	.word	0x00007420
        /*12cc*/ 	.word	0x00000012
        /*12d0*/ 	.word	0x00013200
        /*12d4*/ 	.short	0x010a
        /*12d6*/ 	.byte	0x3f
	.zero		1


	//   ....[32]....
        /*12d8*/ 	.word	0x000085b0
        /*12dc*/ 	.word	0x00000000
        /*12e0*/ 	.word	0x00013230
        /*12e4*/ 	.short	0x010a
        /*12e6*/ 	.byte	0x3f
	.zero		1


	//   ....[33]....
        /*12e8*/ 	.word	0x00008640
        /*12ec*/ 	.word	0x00000000
        /*12f0*/ 	.word	0x00013230
        /*12f4*/ 	.short	0x010a
        /*12f6*/ 	.byte	0x3f
	.zero		1


	//   ....[34]....
        /*12f8*/ 	.word	0x0000adb0
        /*12fc*/ 	.word	0x00000000
        /*1300*/ 	.word	0x00000000
        /*1304*/ 	.short	0x0101
        /*1306*/ 	.byte	0x3f
	.zero		1


	//   ....[35]....
        /*1308*/ 	.word	0x0000ba10
        /*130c*/ 	.word	0x0000000d
        /*1310*/ 	.word	0x00013230
        /*1314*/ 	.short	0x010a
        /*1316*/ 	.byte	0x3f
	.zero		1


	//   ....[36]....
        /*1318*/ 	.word	0x0000ba90
        /*131c*/ 	.word	0x0000000d
        /*1320*/ 	.word	0x00013230
        /*1324*/ 	.short	0x010a
        /*1326*/ 	.byte	0x3f
	.zero		1


	//   ....[37]....
        /*1328*/ 	.word	0x0000c050
        /*132c*/ 	.word	0x0000000e
        /*1330*/ 	.word	0x00013250
        /*1334*/ 	.short	0x010a
        /*1336*/ 	.byte	0x3f
	.zero		1


	//   ....[38]....
        /*1338*/ 	.word	0x0000c0a0
        /*133c*/ 	.word	0x0000000e
        /*1340*/ 	.word	0x00013250
        /*1344*/ 	.short	0x010a
        /*1346*/ 	.byte	0x3f
	.zero		1


	//   ....[39]....
        /*1348*/ 	.word	0x0000caf0
        /*134c*/ 	.word	0x00000084
        /*1350*/ 	.word	0x00000000
        /*1354*/ 	.short	0x0101
        /*1356*/ 	.byte	0x3f
	.zero		1


	//   ....[40]....
        /*1358*/ 	.word	0x0000e3b0
        /*135c*/ 	.word	0x0000000e
        /*1360*/ 	.word	0x00000000
        /*1364*/ 	.short	0x0101
        /*1366*/ 	.byte	0x3f
	.zero		1


	//   ....[41]....
        /*1368*/ 	.word	0x0000e8e0
        /*136c*/ 	.word	0x00000008
        /*1370*/ 	.word	0x00013250
        /*1374*/ 	.short	0x010a
        /*1376*/ 	.byte	0x3f
	.zero		1


	//   ....[42]....
        /*1378*/ 	.word	0x0000e930
        /*137c*/ 	.word	0x00000008
        /*1380*/ 	.word	0x00013250
        /*1384*/ 	.short	0x010a
        /*1386*/ 	.byte	0x3f
	.zero		1


	//   ....[43]....
        /*1388*/ 	.word	0x0000f180
        /*138c*/ 	.word	0x00000008
        /*1390*/ 	.word	0x00000000
        /*1394*/ 	.short	0x0101
        /*1396*/ 	.byte	0x3f
	.zero		1


	//   ....[44]....
        /*1398*/ 	.word	0x00010890
        /*139c*/ 	.word	0x00000000
        /*13a0*/ 	.word	0x00000000
        /*13a4*/ 	.short	0x0101
        /*13a6*/ 	.byte	0x3f
	.zero		1


	//   ....[45]....
        /*13a8*/ 	.word	0x00010d20
        /*13ac*/ 	.word	0x00000004
        /*13b0*/ 	.word	0x00000000
        /*13b4*/ 	.short	0x0101
        /*13b6*/ 	.byte	0x3f
	.zero		1


	//   ....[46]....
        /*13b8*/ 	.word	0x00013550
        /*13bc*/ 	.word	0x00000011
        /*13c0*/ 	.word	0x00013220
        /*13c4*/ 	.short	0x010a
        /*13c6*/ 	.byte	0x3f
	.zero		1


	//   ....[47]....
        /*13c8*/ 	.word	0x00013620
        /*13cc*/ 	.word	0x00000006
        /*13d0*/ 	.word	0x000132a0
        /*13d4*/ 	.short	0x010a
        /*13d6*/ 	.byte	0x3f
	.zero		1


	//   ....[48]....
        /*13d8*/ 	.word	0x00013860
        /*13dc*/ 	.word	0x00000006
        /*13e0*/ 	.word	0x000132c0
        /*13e4*/ 	.short	0x010a
        /*13e6*/ 	.byte	0x3f
	.zero		1


	//   ....[49]....
        /*13e8*/ 	.word	0x00013c10
        /*13ec*/ 	.word	0x00000006
        /*13f0*/ 	.word	0x000132a0
        /*13f4*/ 	.short	0x010a
        /*13f6*/ 	.byte	0x3f
	.zero		1


	//   ....[50]....
        /*13f8*/ 	.word	0x00013e40
        /*13fc*/ 	.word	0x00000006
        /*1400*/ 	.word	0x000132c0
        /*1404*/ 	.short	0x010a
        /*1406*/ 	.byte	0x3f
	.zero		1


	//   ....[51]....
        /*1408*/ 	.word	0x00015000
        /*140c*/ 	.word	0x00000006
        /*1410*/ 	.word	0x00013280
        /*1414*/ 	.short	0x010a
        /*1416*/ 	.byte	0x3f
	.zero		1


	//   ....[52]....
        /*1418*/ 	.word	0x000156b0
        /*141c*/ 	.word	0x00000006
        /*1420*/ 	.word	0x00013270
        /*1424*/ 	.short	0x0107
        /*1426*/ 	.byte	0x3f
	.zero		1


	//   ....[53]....
        /*1428*/ 	.word	0x00015770
        /*142c*/ 	.word	0x00000006
        /*1430*/ 	.word	0x00013270
        /*1434*/ 	.short	0x0101
        /*1436*/ 	.byte	0x3f
	.zero		1


	//   ....[54]....
        /*1438*/ 	.word	0x000157c0
        /*143c*/ 	.word	0x00000006
        /*1440*/ 	.word	0x00013240
        /*1444*/ 	.short	0x010a
        /*1446*/ 	.byte	0x3f
	.zero		1


	//   ....[55]....
        /*1448*/ 	.word	0x00015d60
        /*144c*/ 	.word	0x00000006
        /*1450*/ 	.word	0x00013230
        /*1454*/ 	.short	0x0107
        /*1456*/ 	.byte	0x3f
	.zero		1


	//   ....[56]....
        /*1458*/ 	.word	0x00015e40
        /*145c*/ 	.word	0x00000006
        /*1460*/ 	.word	0x00013230
        /*1464*/ 	.short	0x0101
        /*1466*/ 	.byte	0x3f
	.zero		1


	//   ....[57]....
        /*1468*/ 	.word	0x00016850
        /*146c*/ 	.word	0x00000011
        /*1470*/ 	.word	0x00013200
        /*1474*/ 	.short	0x0107
        /*1476*/ 	.byte	0x3f
	.zero		1


	//   ....[58]....
        /*1478*/ 	.word	0x00016940
        /*147c*/ 	.word	0x00000011
        /*1480*/ 	.word	0x00013200
        /*1484*/ 	.short	0x0101
        /*1486*/ 	.byte	0x3f
	.zero		1


	//   ....[59]....
        /*1488*/ 	.word	0x00016960
        /*148c*/ 	.word	0x00000011
        /*1490*/ 	.word	0x00013220
        /*1494*/ 	.short	0x010a
        /*1496*/ 	.byte	0x3f
	.zero		1


	//   ....[60]....
        /*1498*/ 	.word	0x00016ec0
        /*149c*/ 	.word	0x00000006
        /*14a0*/ 	.word	0x00013280
        /*14a4*/ 	.short	0x010a
        /*14a6*/ 	.byte	0x3f
	.zero		1


	//   ....[61]....
        /*14a8*/ 	.word	0x000173a0
        /*14ac*/ 	.word	0x00000006
        /*14b0*/ 	.word	0x00013270
        /*14b4*/ 	.short	0x0107
        /*14b6*/ 	.byte	0x3f
	.zero		1


	//   ....[62]....
        /*14b8*/ 	.word	0x00017460
        /*14bc*/ 	.word	0x00000006
        /*14c0*/ 	.word	0x00013270
        /*14c4*/ 	.short	0x0101
        /*14c6*/ 	.byte	0x3f
	.zero		1


	//   ....[63]....
        /*14c8*/ 	.word	0x00017490
        /*14cc*/ 	.word	0x00000006
        /*14d0*/ 	.word	0x00013240
        /*14d4*/ 	.short	0x010a
        /*14d6*/ 	.byte	0x3f
	.zero		1


	//   ....[64]....
        /*14d8*/ 	.word	0x000178d0
        /*14dc*/ 	.word	0x00000006
        /*14e0*/ 	.word	0x00013230
        /*14e4*/ 	.short	0x0107
        /*14e6*/ 	.byte	0x3f
	.zero		1


	//   ....[65]....
        /*14e8*/ 	.word	0x000179a0
        /*14ec*/ 	.word	0x00000006
        /*14f0*/ 	.word	0x00013230
        /*14f4*/ 	.short	0x0101
        /*14f6*/ 	.byte	0x3f
	.zero		1


	//   ....[66]....
        /*14f8*/ 	.word	0x00017a20
        /*14fc*/ 	.word	0x00000002
        /*1500*/ 	.word	0x00013270
        /*1504*/ 	.short	0x010a
        /*1506*/ 	.byte	0x3f
	.zero		1


	//   ....[67]....
        /*1508*/ 	.word	0x00017ab0
        /*150c*/ 	.word	0x00000002
        /*1510*/ 	.word	0x00013260
        /*1514*/ 	.short	0x010a
        /*1516*/ 	.byte	0x3f
	.zero		1


	//   ....[68]....
        /*1518*/ 	.word	0x00017dc0
        /*151c*/ 	.word	0x00000002
        /*1520*/ 	.word	0x00013250
        /*1524*/ 	.short	0x0101
        /*1526*/ 	.byte	0x3f
	.zero		1


	//   ....[69]....
        /*1528*/ 	.word	0x00017e50
        /*152c*/ 	.word	0x00000002
        /*1530*/ 	.word	0x00000000
        /*1534*/ 	.short	0x0101
        /*1536*/ 	.byte	0x3f
	.zero		1


	//   ....[70]....
        /*1538*/ 	.word	0x00018020
        /*153c*/ 	.word	0x00000003
        /*1540*/ 	.word	0x00013270
        /*1544*/ 	.short	0x010a
        /*1546*/ 	.byte	0x3f
	.zero		1


	//   ....[71]....
        /*1548*/ 	.word	0x000180b0
        /*154c*/ 	.word	0x00000003
        /*1550*/ 	.word	0x00013260
        /*1554*/ 	.short	0x010a
        /*1556*/ 	.byte	0x3f
	.zero		1


	//   ....[72]....
        /*1558*/ 	.word	0x000183d0
        /*155c*/ 	.word	0x00000003
        /*1560*/ 	.word	0x00013250
        /*1564*/ 	.short	0x0101
        /*1566*/ 	.byte	0x3f
	.zero		1


	//   ....[73]....
        /*1568*/ 	.word	0x00018490
        /*156c*/ 	.word	0x00000003
        /*1570*/ 	.word	0x00000000
        /*1574*/ 	.short	0x0101
        /*1576*/ 	.byte	0x3f
	.zero		1


	//   ....[74]....
        /*1578*/ 	.word	0x000191e0
        /*157c*/ 	.word	0x00000005
        /*1580*/ 	.word	0x00013220
        /*1584*/ 	.short	0x010a
        /*1586*/ 	.byte	0x3f
	.zero		1


	//   ....[75]....
        /*1588*/ 	.word	0x00019380
        /*158c*/ 	.word	0x00000003
        /*1590*/ 	.word	0x00013240
        /*1594*/ 	.short	0x010a
        /*1596*/ 	.byte	0x3f
	.zero		1


	//   ....[76]....
        /*1598*/ 	.word	0x00019410
        /*159c*/ 	.word	0x0000001d
        /*15a0*/ 	.word	0x00013240
        /*15a4*/ 	.short	0x010a
        /*15a6*/ 	.byte	0x3f
	.zero		1


	//   ....[77]....
        /*15a8*/ 	.word	0x00019450
        /*15ac*/ 	.word	0x00000003
        /*15b0*/ 	.word	0x00013260
        /*15b4*/ 	.short	0x010a
        /*15b6*/ 	.byte	0x3f
	.zero		1


	//   ....[78]....
        /*15b8*/ 	.word	0x00019490
        /*15bc*/ 	.word	0x0000001d
        /*15c0*/ 	.word	0x00013260
        /*15c4*/ 	.short	0x010a
        /*15c6*/ 	.byte	0x3f
	.zero		1


	//   ....[79]....
        /*15c8*/ 	.word	0x000194d0
        /*15cc*/ 	.word	0x00000003
        /*15d0*/ 	.word	0x00013280
        /*15d4*/ 	.short	0x010a
        /*15d6*/ 	.byte	0x3f
	.zero		1


	//   ....[80]....
        /*15d8*/ 	.word	0x00019510
        /*15dc*/ 	.word	0x0000001d
        /*15e0*/ 	.word	0x00013280
        /*15e4*/ 	.short	0x010a
        /*15e6*/ 	.byte	0x3f
	.zero		1


	//   ....[81]....
        /*15e8*/ 	.word	0x00019570
        /*15ec*/ 	.word	0x00000043
        /*15f0*/ 	.word	0x00013290
        /*15f4*/ 	.short	0x010a
        /*15f6*/ 	.byte	0x3f
	.zero		1


	//   ....[82]....
        /*15f8*/ 	.word	0x000196d0
        /*15fc*/ 	.word	0x00000043
        /*1600*/ 	.word	0x00013290
        /*1604*/ 	.short	0x010a
        /*1606*/ 	.byte	0x3f
	.zero		1


	//   ....[83]....
        /*1608*/ 	.word	0x00019840
        /*160c*/ 	.word	0x00000043
        /*1610*/ 	.word	0x00013290
        /*1614*/ 	.short	0x010a
        /*1616*/ 	.byte	0x3f
	.zero		1


	//   ....[84]....
        /*1618*/ 	.word	0x000199a0
        /*161c*/ 	.word	0x00000043
        /*1620*/ 	.word	0x000132b0
        /*1624*/ 	.short	0x010a
        /*1626*/ 	.byte	0x3f
	.zero		1


	//   ....[85]....
        /*1628*/ 	.word	0x00019bb0
        /*162c*/ 	.word	0x00000012
        /*1630*/ 	.word	0x00013200
        /*1634*/ 	.short	0x010a
        /*1636*/ 	.byte	0x3f
	.zero		1


	//   ....[86]....
        /*1638*/ 	.word	0x00019dc0
        /*163c*/ 	.word	0x00000012
        /*1640*/ 	.word	0x00013200
        /*1644*/ 	.short	0x010a
        /*1646*/ 	.byte	0x3f
	.zero		1


	//   ....[87]....
        /*1648*/ 	.word	0x00019e10
        /*164c*/ 	.word	0x00000000
        /*1650*/ 	.word	0x00013230
        /*1654*/ 	.short	0x010a
        /*1656*/ 	.byte	0x3f
	.zero		1


	//   ....[88]....
        /*1658*/ 	.word	0x00019e60
        /*165c*/ 	.word	0x0000000d
        /*1660*/ 	.word	0x00013230
        /*1664*/ 	.short	0x010a
        /*1666*/ 	.byte	0x3f
	.zero		1


	//   ....[89]....
        /*1668*/ 	.word	0x00019eb0
        /*166c*/ 	.word	0x0000000e
        /*1670*/ 	.word	0x00013250
        /*1674*/ 	.short	0x010a
        /*1676*/ 	.byte	0x3f
	.zero		1


	//   ....[90]....
        /*1678*/ 	.word	0x00019f00
        /*167c*/ 	.word	0x00000008
        /*1680*/ 	.word	0x00013250
        /*1684*/ 	.short	0x010a
        /*1686*/ 	.byte	0x3f
	.zero		1


	//   ....[91]....
        /*1688*/ 	.word	0x0001a0a0
        /*168c*/ 	.word	0x00000011
        /*1690*/ 	.word	0x00013220
        /*1694*/ 	.short	0x010a
        /*1696*/ 	.byte	0x3f
	.zero		1


	//   ....[92]....
        /*1698*/ 	.word	0x0001a0f0
        /*169c*/ 	.word	0x00000006
        /*16a0*/ 	.word	0x000132a0
        /*16a4*/ 	.short	0x010a
        /*16a6*/ 	.byte	0x3f
	.zero		1


	//   ....[93]....
        /*16a8*/ 	.word	0x0001a140
        /*16ac*/ 	.word	0x00000006
        /*16b0*/ 	.word	0x000132c0
        /*16b4*/ 	.short	0x010a
        /*16b6*/ 	.byte	0x3f
	.zero		1


	//   ....[94]....
        /*16b8*/ 	.word	0x0001a190
        /*16bc*/ 	.word	0x00000006
        /*16c0*/ 	.word	0x000132a0
        /*16c4*/ 	.short	0x010a
        /*16c6*/ 	.byte	0x3f
	.zero		1


	//   ....[95]....
        /*16c8*/ 	.word	0x0001a1e0
        /*16cc*/ 	.word	0x00000006
        /*16d0*/ 	.word	0x000132c0
        /*16d4*/ 	.short	0x010a
        /*16d6*/ 	.byte	0x3f
	.zero		1


	//   ....[96]....
        /*16d8*/ 	.word	0x0001a310
        /*16dc*/ 	.word	0x00000006
        /*16e0*/ 	.word	0x00013280
        /*16e4*/ 	.short	0x010a
        /*16e6*/ 	.byte	0x3f
	.zero		1


	//   ....[97]....
        /*16e8*/ 	.word	0x0001aa40
        /*16ec*/ 	.word	0x00000006
        /*16f0*/ 	.word	0x00013240
        /*16f4*/ 	.short	0x010a
        /*16f6*/ 	.byte	0x3f
	.zero		1


	//   ....[98]....
        /*16f8*/ 	.word	0x0001b860
        /*16fc*/ 	.word	0x00000011
        /*1700*/ 	.word	0x00013220
        /*1704*/ 	.short	0x010a
        /*1706*/ 	.byte	0x3f
	.zero		1


	//   ....[99]....
        /*1708*/ 	.word	0x0001b8b0
        /*170c*/ 	.word	0x00000006
        /*1710*/ 	.word	0x00013280
        /*1714*/ 	.short	0x010a
        /*1716*/ 	.byte	0x3f
	.zero		1


	//   ....[100]....
        /*1718*/ 	.word	0x0001bf70
        /*171c*/ 	.word	0x00000006
        /*1720*/ 	.word	0x00013240
        /*1724*/ 	.short	0x010a
        /*1726*/ 	.byte	0x3f
	.zero		1


	//   ....[101]....
        /*1728*/ 	.word	0x0001c530
        /*172c*/ 	.word	0x00000002
        /*1730*/ 	.word	0x00013270
        /*1734*/ 	.short	0x010a
        /*1736*/ 	.byte	0x3f
	.zero		1


	//   ....[102]....
        /*1738*/ 	.word	0x0001c580
        /*173c*/ 	.word	0x00000002
        /*1740*/ 	.word	0x00013260
        /*1744*/ 	.short	0x010a
        /*1746*/ 	.byte	0x3f
	.zero		1


	//   ....[103]....
        /*1748*/ 	.word	0x0001c5d0
        /*174c*/ 	.word	0x00000003
        /*1750*/ 	.word	0x00013270
        /*1754*/ 	.short	0x010a
        /*1756*/ 	.byte	0x3f
	.zero		1


	//   ....[104]....
        /*1758*/ 	.word	0x0001c620
        /*175c*/ 	.word	0x00000003
        /*1760*/ 	.word	0x00013260
        /*1764*/ 	.short	0x010a
        /*1766*/ 	.byte	0x3f
	.zero		1


	//   ....[105]....
        /*1768*/ 	.word	0x0001d140
        /*176c*/ 	.word	0x00000005
        /*1770*/ 	.word	0x00013220
        /*1774*/ 	.short	0x010a
        /*1776*/ 	.byte	0x3f
	.zero		1


	//   ....[106]....
        /*1778*/ 	.word	0x0001d2e0
        /*177c*/ 	.word	0x00000003
        /*1780*/ 	.word	0x00013240
        /*1784*/ 	.short	0x010a
        /*1786*/ 	.byte	0x3f
	.zero		1


	//   ....[107]....
        /*1788*/ 	.word	0x0001d330
        /*178c*/ 	.word	0x0000001d
        /*1790*/ 	.word	0x00013240
        /*1794*/ 	.short	0x010a
        /*1796*/ 	.byte	0x3f
	.zero		1


	//   ....[108]....
        /*1798*/ 	.word	0x0001d380
        /*179c*/ 	.word	0x00000003
        /*17a0*/ 	.word	0x00013260
        /*17a4*/ 	.short	0x010a
        /*17a6*/ 	.byte	0x3f
	.zero		1


	//   ....[109]....
        /*17a8*/ 	.word	0x0001d3d0
        /*17ac*/ 	.word	0x0000001d
        /*17b0*/ 	.word	0x00013260
        /*17b4*/ 	.short	0x010a
        /*17b6*/ 	.byte	0x3f
	.zero		1


	//   ....[110]....
        /*17b8*/ 	.word	0x0001d420
        /*17bc*/ 	.word	0x00000003
        /*17c0*/ 	.word	0x00013280
        /*17c4*/ 	.short	0x010a
        /*17c6*/ 	.byte	0x3f
	.zero		1


	//----- nvinfo : EIATTR_NUM_MBARRIERS
	.align		4
.L_151:
        /*17c8*/ 	.byte	0x03, 0x38
        /*17ca*/ 	.short	0x0016


	//----- nvinfo : EIATTR_EXIT_INSTR_OFFSETS
	.align		4
        /*17cc*/ 	.byte	0x04, 0x1c
        /*17ce*/ 	.short	(.L_153 - .L_152)


	//   ....[0]....
.L_152:
        /*17d0*/ 	.word	0x00019560


	//----- nvinfo : EIATTR_MAX_THREADS
	.align		4
.L_153:
        /*17d4*/ 	.byte	0x04, 0x05
        /*17d6*/ 	.short	(.L_155 - .L_154)
.L_154:
        /*17d8*/ 	.word	0x00000200
        /*17dc*/ 	.word	0x00000001
        /*17e0*/ 	.word	0x00000001


	//----- nvinfo : EIATTR_CRS_STACK_SIZE
	.align		4
.L_155:
        /*17e4*/ 	.byte	0x04, 0x1e
        /*17e6*/ 	.short	(.L_157 - .L_156)
.L_156:
        /*17e8*/ 	.word	0x00000000


	//----- nvinfo : EIATTR_CBANK_PARAM_SIZE
	.align		4
.L_157:
        /*17ec*/ 	.byte	0x03, 0x19
        /*17ee*/ 	.short	0x0af0


	//----- nvinfo : EIATTR_PARAM_CBANK
	.align		4
        /*17f0*/ 	.byte	0x04, 0x0a
        /*17f2*/ 	.short	(.L_159 - .L_158)
	.align		4
.L_158:
        /*17f4*/ 	.word	index@(.nv.constant0._ZN7cutlass13device_kernelIN5flash11enable_sm90INS1_16FlashAttnFwdSm90INS1_25CollectiveMainloopFwdSm90ILi2EN4cute5tupleIJNS5_1CILi1EEES8_S8_EEENS6_IJNS7_ILi192EEENS7_ILi160EEENS7_ILi64EEEEEELi64ENS_12float_e4m3_tEfNS_4arch4Sm90ELb0ELb0ELb1ELb1ELb1ELb1ELb0ELb1ELb1ELb1ELb1ELb0EEENS1_21CollectiveEpilogueFwdINS6_IJSA_SC_SB_EEES9_NS_10bfloat16_tESG_Li384ELb1ELb1ELb1ELb1EEENS1_36VarlenDynamicPersistentTileSchedulerILi192ELi160ELi384ELi128ELb1ELb1ELb1ELb0ELb1ELb1EEEEEEEEEvNT_6ParamsE)
        /*17f8*/ 	.short	0x0210
        /*17fa*/ 	.short	0x0af0


	//----- nvinfo : EIATTR_SW_WAR
	.align		4
.L_159:
        /*17fc*/ 	.byte	0x04, 0x36
        /*17fe*/ 	.short	(.L_161 - .L_160)
.L_160:
        /*1800*/ 	.word	0x00000008
.L_161:


//--------------------- .nv.info._ZN7cutlass13device_kernelIN5flash11enable_sm90INS1_16FlashAttnFwdSm90INS1_25CollectiveMainloopFwdSm90ILi2EN4cute5tupleIJNS5_1CILi1EEES8_S8_EEENS6_IJNS7_ILi192EEENS7_ILi160EEENS7_ILi64EEEEEELi64ENS_12float_e4m3_tEfNS_4arch4Sm90ELb0ELb1ELb1ELb0ELb1ELb0ELb0ELb1ELb1ELb1ELb1ELb0EEENS1_21CollectiveEpilogueFwdINS6_IJSA_SC_SB_EEES9_NS_10bfloat16_tESG_Li384ELb0ELb1ELb1ELb1EEENS1_19SingleTileSchedulerILb0ELb1ELb1ELi192EEEEEEEEEvNT_6ParamsE --------------------------
	.section	.nv.info._ZN7cutlass13device_kernelIN5flash11enable_sm90INS1_16FlashAttnFwdSm90INS1_25CollectiveMainloopFwdSm90ILi2EN4cute5tupleIJNS5_1CILi1EEES8_S8_EEENS6_IJNS7_ILi192EEENS7_ILi160EEENS7_ILi64EEEEEELi64ENS_12float_e4m3_tEfNS_4arch4Sm90ELb0ELb1ELb1ELb0ELb1ELb0ELb0ELb1ELb1ELb1ELb1ELb0EEENS1_21CollectiveEpilogueFwdINS6_IJSA_SC_SB_EEES9_NS_10bfloat16_tESG_Li384ELb0ELb1ELb1ELb1EEENS1_19SingleTileSchedulerILb0ELb1ELb1ELi192EEEEEEEEEvNT_6ParamsE,"",@"SHT_CUDA_INFO"
	.sectionflags	@""
	.align	4


	//----- nvinfo : EIATTR_CUDA_API_VERSION
	.align		4
        /*0000*/ 	.byte	0x04, 0x37
        /*0002*/ 	.short	(.L_163 - .L_162)
.L_162:
        /*0004*/ 	.word	0x00000082


	//----- nvinfo : EIATTR_KPARAM_INFO
	.align		4
.L_163:
        /*0008*/ 	.byte	0x04, 0x17
        /*000a*/ 	.short	(.L_165 - .L_164)
.L_164:
        /*000c*/ 	.word	0x00000000
        /*0010*/ 	.short	0x0000
        /*0012*/ 	.short	0x0070
        /*0014*/ 	.byte	0x00, 0xf0, 0x01, 0x28


	//----- nvinfo : EIATTR_SPARSE_MMA_MASK
	.align		4
.L_165:
        /*0018*/ 	.byte	0x03, 0x50
        /*001a*/ 	.short	0x0000


	//----- nvinfo : EIATTR_MAXREG_COUNT
	.align		4
        /*001c*/ 	.byte	0x03, 0x1b
        /*001e*/ 	.short	0x0080


	//----- nvinfo : EIATTR_NUM_BARRIERS
	.align		4
        /*0020*/ 	.byte	0x02, 0x4c
        /*0022*/ 	.byte	0x09
	.zero		1


	//----- nvinfo : EIATTR_EXTERNS
	.align		4
        /*0024*/ 	.byte	0x04, 0x0f
        /*0026*/ 	.short	(.L_167 - .L_166)


	//   ....[0]....
	.align		4
.L_166:
        /*0028*/ 	.word	index@(__assertfail)


	//----- nvinfo : EIATTR_ANNOTATIONS
	.align		4
.L_167:
        /*002c*/ 	.byte	0x04, 0x55
        /*002e*/ 	.short	(.L_169 - .L_168)


	//   ....[0]....
.L_168:
        /* <DEDUP_REMOVED lines=13> */


	//----- nvinfo : EIATTR_MERCURY_ISA_VERSION
	.align		4
.L_169:
        /*00e8*/ 	.byte	0x03, 0x5f
        /*00ea*/ 	.short	0x0101


	//----- nvinfo : EIATTR_INT_WARP_WIDE_INSTR_OFFSETS
	.align		4
        /*00ec*/ 	.byte	0x04, 0x31
        /*00ee*/ 	.short	(.L_171 - .L_170)


	//   ....[0]....
.L_170:
        /*00f0*/ 	.word	0x000000c0


	//   ....[1]....
        /*00f4*/ 	.word	0x000000d0


	//   ....[2]....
        /*00f8*/ 	.word	0x00000170


	//----- nvinfo : EIATTR_COOP_GROUP_MASK_REGIDS
	.align		4
.L_171:
        /*00fc*/ 	.byte	0x04, 0x29
        /*00fe*/ 	.short	(.L_173 - .L_172)


	//   ....[0]....
.L_172:
        /*0100*/ 	.word	0xffffffff


	//   ....[1]....
        /*0104*/ 	.word	0xffffffff


	//   ....[2]....
        /*0108*/ 	.word	0xffffffff


	//   ....[3]....
        /*010c*/ 	.word	0xffffffff


	//   ....[4]....
        /*0110*/ 	.word	0xffffffff


	//   ....[5]....
        /*0114*/ 	.word	0xffffffff


	//   ....[6]....
        /*0118*/ 	.word	0xffffffff


	//   ....[7]....
        /*011c*/ 	.word	0xffffffff


	//   ....[8]....
        /*0120*/ 	.word	0xffffffff


	//   ....[9]....
        /*0124*/ 	.word	0xffffffff


	//   ....[10]....
        /*0128*/ 	.word	0xffffffff


	//   ....[11]....
        /*012c*/ 	.word	0xffffffff


	//   ....[12]....
        /*0130*/ 	.word	0xffffffff


	//   ....[13]....
        /*0134*/ 	.word	0xffffffff


	//   ....[14]....
        /*0138*/ 	.word	0xffffffff


	//   ....[15]....
        /*013c*/ 	.word	0xffffffff


	//   ....[16]....
        /*0140*/ 	.word	0xffffffff


	//   ....[17]....
        /*0144*/ 	.word	0xffffffff


	//   ....[18]....
        /*0148*/ 	.word	0xffffffff


	//   ....[19]....
        /*014c*/ 	.word	0xffffffff


	//   ....[20]....
        /*0150*/ 	.word	0xffffffff


	//   ....[21]....
        /*0154*/ 	.word	0xffffffff


	//   ....[22]....
        /*0158*/ 	.word	0xffffffff


	//   ....[23]....
        /*015c*/ 	.word	0xffffffff


	//   ....[24]....
        /*0160*/ 	.word	0xffffffff


	//   ....[25]....
        /*0164*/ 	.word	0xffffffff


	//   ....[26]....
        /*0168*/ 	.word	0xffffffff


	//   ....[27]....
        /*016c*/ 	.word	0xffffffff


	//   ....[28]....
        /*0170*/ 	.word	0xffffffff


	//   ....[29]....
        /*0174*/ 	.word	0xffffffff


	//   ....[30]....
        /*0178*/ 	.word	0xffffffff


	//   ....[31]....
        /*017c*/ 	.word	0xffffffff


	//   ....[32]....
        /*0180*/ 	.word	0xffffffff


	//   ....[33]....
        /*0184*/ 	.word	0xffffffff


	//   ....[34]....
        /*0188*/ 	.word	0xffffffff


	//   ....[35]....
        /*018c*/ 	.word	0xffffffff


	//   ....[36]....
        /*0190*/ 	.word	0xffffffff


	//   ....[37]....
        /*0194*/ 	.word	0xffffffff


	//   ....[38]....
        /*0198*/ 	.word	0xffffffff


	//   ....[39]....
        /*019c*/ 	.word	0xffffffff


	//   ....[40]....
        /*01a0*/ 	.word	0xffffffff


	//   ....[41]....
        /*01a4*/ 	.word	0xffffffff


	//   ....[42]....
        /*01a8*/ 	.word	0xffffffff


	//   ....[43]....
        /*01ac*/ 	.word	0xffffffff


	//   ....[44]....
        /*01b0*/ 	.word	0xffffffff


	//   ....[45]....
        /*01b4*/ 	.word	0xffffffff


	//   ....[46]....
        /*01b8*/ 	.word	0xffffffff


	//   ....[47]....
        /*01bc*/ 	.word	0xffffffff


	//   ....[48]....
        /*01c0*/ 	.word	0xffffffff


	//   ....[49]....
        /*01c4*/ 	.word	0xffffffff


	//   ....[50]....
        /*01c8*/ 	.word	0xffffffff


	//   ....[51]....
        /*01cc*/ 	.word	0xffffffff


	//   ....[52]....
        /*01d0*/ 	.word	0xffffffff


	//   ....[53]....
        /*01d4*/ 	.word	0xffffffff


	//   ....[54]....
        /*01d8*/ 	.word	0xffffffff


	//   ....[55]....
        /*01dc*/ 	.word	0xffffffff


	//   ....[56]....
        /*01e0*/ 	.word	0xffffffff


	//   ....[57]....
        /*01e4*/ 	.word	0xffffffff


	//   ....[58]....
        /*01e8*/ 	.word	0xffffffff


	//   ....[59]....
        /*01ec*/ 	.word	0xffffffff


	//   ....[60]....
        /*01f0*/ 	.word	0xffffffff


	//   ....[61]....
        /*01f4*/ 	.word	0xffffffff


	//   ....[62]....
        /*01f8*/ 	.word	0xffffffff


	//   ....[63]....
        /*01fc*/ 	.word	0xffffffff


	//   ....[64]....
        /*0200*/ 	.word	0xffffffff


	//   ....[65]....
        /*0204*/ 	.word	0xffffffff


	//   ....[66]....
        /*0208*/ 	.word	0xffffffff


	//   ....[67]....
        /*020c*/ 	.word	0xffffffff


	//   ....[68]....
        /*0210*/ 	.word	0xffffffff


	//   ....[69]....
        /*0214*/ 	.word	0xffffffff


	//   ....[70]....
        /*0218*/ 	.word	0xffffffff


	//   ....[71]....
        /*021c*/ 	.word	0xffffffff


	//   ....[72]....
        /*0220*/ 	.word	0xffffffff


	//   ....[73]....
        /*0224*/ 	.word	0xffffffff


	//   ....[74]....
        /*0228*/ 	.word	0xffffffff


	//   ....[75]....
        /*022c*/ 	.word	0xffffffff


	//   ....[76]....
        /*0230*/ 	.word	0xffffffff


	//   ....[77]....
        /*0234*/ 	.word	0xffffffff


	//   ....[78]....
        /*0238*/ 	.word	0xffffffff


	//   ....[79]....
        /*023c*/ 	.word	0xffffffff


	//   ....[80]....
        /*0240*/ 	.word	0xffffffff


	//   ....[81]....
        /*0244*/ 	.word	0xffffffff


	//   ....[82]....
        /*0248*/ 	.word	0xffffffff


	//   ....[83]....
        /*024c*/ 	.word	0xffffffff


	//   ....[84]....
        /*0250*/ 	.word	0xffffffff


	//   ....[85]....
        /*0254*/ 	.word	0xffffffff


	//   ....[86]....
        /*0258*/ 	.word	0xffffffff


	//   ....[87]....
        /*025c*/ 	.word	0xffffffff


	//   ....[88]....
        /*0260*/ 	.word	0xffffffff


	//   ....[89]....
        /*0264*/ 	.word	0xffffffff


	//   ....[90]....
        /*0268*/ 	.word	0xffffffff


	//   ....[91]....
        /*026c*/ 	.word	0xffffffff


	//   ....[92]....
        /*0270*/ 	.word	0xffffffff


	//   ....[93]....
        /*0274*/ 	.word	0xffffffff


	//   ....[94]....
        /*0278*/ 	.word	0xffffffff


	//   ....[95]....
        /*027c*/ 	.word	0xffffffff


	//   ....[96]....
        /*0280*/ 	.word	0xffffffff


	//   ....[97]....
        /*0284*/ 	.word	0xffffffff


	//   ....[98]....
        /*0288*/ 	.word	0xffffffff


	//   ....[99]....
        /*028c*/ 	.word	0xffffffff


	//   ....[100]....
        /*0290*/ 	.word	0xffffffff


	//   ....[101]....
        /*0294*/ 	.word	0xffffffff


	//   ....[102]....
        /*0298*/ 	.word	0xffffffff


	//   ....[103]....
        /*029c*/ 	.word	0xffffffff


	//   ....[104]....
        /*02a0*/ 	.word	0xffffffff


	//   ....[105]....
        /*02a4*/ 	.word	0xffffffff


	//   ....[106]....
        /*02a8*/ 	.word	0xffffffff


	//   ....[107]....
        /*02ac*/ 	.word	0xffffffff


	//   ....[108]....
        /*02b0*/ 	.word	0xffffffff


	//   ....[109]....
        /*02b4*/ 	.word	0xffffffff


	//   ....[110]....
        /*02b8*/ 	.word	0xffffffff


	//   ....[111]....
        /*02bc*/ 	.word	0xffffffff


	//   ....[112]....
        /*02c0*/ 	.word	0xffffffff


	//   ....[113]....
        /*02c4*/ 	.word	0xffffffff


	//   ....[114]....
        /*02c8*/ 	.word	0xffffffff


	//   ....[115]....
        /*02cc*/ 	.word	0xffffffff


	//   ....[116]....
        /*02d0*/ 	.word	0xffffffff


	//   ....[117]....
        /*02d4*/ 	.word	0xffffffff


	//   ....[118]....
        /*02d8*/ 	.word	0xffffffff


	//   ....[119]....
        /*02dc*/ 	.word	0xffffffff


	//   ....[120]....
        /*02e0*/ 	.word	0xffffffff


	//   ....[121]....
        /*02e4*/ 	.word	0xffffffff


	//   ....[122]....
        /*02e8*/ 	.word	0xffffffff


	//   ....[123]....
        /*02ec*/ 	.word	0xffffffff


	//   ....[124]....
        /*02f0*/ 	.word	0xffffffff


	//   ....[125]....
        /*02f4*/ 	.word	0xffffffff


	//   ....[126]....
        /*02f8*/ 	.word	0xffffffff


	//   ....[127]....
        /*02fc*/ 	.word	0x0500000f


	//   ....[128]....
        /*0300*/ 	.word	0x0500000f


	//   ....[129]....
        /*0304*/ 	.word	0x0500000f


	//   ....[130]....
        /*0308*/ 	.word	0x0500000f


	//   ....[131]....
        /*030c*/ 	.word	0x0500000f


	//   ....[132]....
        /*0310*/ 	.word	0x0500000f


	//   ....[133]....
        /*0314*/ 	.word	0x0500000f


	//   ....[134]....
        /*0318*/ 	.word	0x0500000f


	//   ....[135]....
        /*031c*/ 	.word	0x0500000f


	//   ....[136]....
        /*0320*/ 	.word	0x0500000f


	//   ....[137]....
        /*0324*/ 	.word	0x0500000f


	//   ....[138]....
        /*0328*/ 	.word	0x0500000f


	//   ....[139]....
        /*032c*/ 	.word	0x0500000f


	//   ....[140]....
        /*0330*/ 	.word	0x0500000f


	//   ....[141]....
        /*0334*/ 	.word	0x0500000f


	//   ....[142]....
        /*0338*/ 	.word	0x0500000f


	//   ....[143]....
        /*033c*/ 	.word	0x0500000f


	//   ....[144]....
        /*0340*/ 	.word	0x0500000f


	//   ....[145]....
        /*0344*/ 	.word	0x0500000f


	//   ....[146]....
        /*0348*/ 	.word	0x0500000f


	//   ....[147]....
        /*034c*/ 	.word	0x0500000f


	//   ....[148]....
        /*0350*/ 	.word	0x0500000f


	//   ....[149]....
        /*0354*/ 	.word	0x0500000f


	//   ....[150]....
        /*0358*/ 	.word	0x0500000f


	//   ....[151]....
        /*035c*/ 	.word	0x0500000f


	//   ....[152]....
        /*0360*/ 	.word	0x0500000f


	//   ....[153]....
        /*0364*/ 	.word	0x0500000f


	//   ....[154]....
        /*0368*/ 	.word	0x0500000f


	//   ....[155]....
        /*036c*/ 	.word	0x0500000f


	//   ....[156]....
        /*0370*/ 	.word	0x0500000f


	//   ....[157]....
        /*0374*/ 	.word	0x0500000f


	//   ....[158]....
        /*0378*/ 	.word	0x0500000f


	//   ....[159]....
        /*037c*/ 	.word	0x0500000f


	//   ....[160]....
        /*0380*/ 	.word	0x0500000f


	//   ....[161]....
        /*0384*/ 	.word	0x0500000f


	//   ....[162]....
        /*0388*/ 	.word	0x0500000f


	//   ....[163]....
        /*038c*/ 	.word	0x0500000f


	//   ....[164]....
        /*0390*/ 	.word	0x0500000f


	//   ....[165]....
        /*0394*/ 	.word	0x0500000f


	//   ....[166]....
        /*0398*/ 	.word	0x0500000f


	//   ....[167]....
        /*039c*/ 	.word	0x0500000f


	//   ....[168]....
        /*03a0*/ 	.word	0x0500000f


	//   ....[169]....
        /*03a4*/ 	.word	0x0500000f


	//   ....[170]....
        /*03a8*/ 	.word	0x0500000f


	//   ....[171]....
        /*03ac*/ 	.word	0x0500000f


	//   ....[172]....
        /*03b0*/ 	.word	0x0500000f


	//   ....[173]....
        /*03b4*/ 	.word	0x0500000f


	//   ....[174]....
        /*03b8*/ 	.word	0x0500000f


	//   ....[175]....
        /*03bc*/ 	.word	0x0500000f


	//   ....[176]....
        /*03c0*/ 	.word	0x0500000f


	//   ....[177]....
        /*03c4*/ 	.word	0x0500000f


	//   ....[178]....
        /*03c8*/ 	.word	0x0500000f


	//   ....[179]....
        /*03cc*/ 	.word	0x0500000f


	//----- nvinfo : EIATTR_COOP_GROUP_INSTR_OFFSETS
	.align		4
.L_173:
        /*03d0*/ 	.byte	0x04, 0x28
        /*03d2*/ 	.short	(.L_175 - .L_174)


	//   ....[0]....
.L_174:
        /*03d4*/ 	.word	0x00000070


	//   ....[1]....
        /*03d8*/ 	.word	0x000000b0


	//   ....[2]....
        /*03dc*/ 	.word	0x000002d0


	//   ....[3]....
        /*03e0*/ 	.word	0x00000430


	//   ....[4]....
        /*03e4*/ 	.word	0x00000550


	//   ....[5]....
        /*03e8*/ 	.word	0x000006b0


	//   ....[6]....
        /*03ec*/ 	.word	0x00001420


	//   ....[7]....
        /*03f0*/ 	.word	0x000022a0


	//   ....[8]....
        /*03f4*/ 	.word	0x00003b90


	//   ....[9]....
        /*03f8*/ 	.word	0x00004430


	//   ....[10]....
        /*03fc*/ 	.word	0x00004540


	//   ....[11]....
        /*0400*/ 	.word	0x00005110


	//   ....[12]....
        /*0404*/ 	.word	0x00005190


	//   ....[13]....
        /*0408*/ 	.word	0x00006d10


	//   ....[14]....
        /*040c*/ 	.word	0x000078f0


	//   ....[15]....
        /*0410*/ 	.word	0x00008e80


	//   ....[16]....
        /*0414*/ 	.word	0x00008f90


	//   ....[17]....
        /*0418*/ 	.word	0x00009b20


	//   ....[18]....
        /*041c*/ 	.word	0x00009b70


	//   ....[19]....
        /*0420*/ 	.word	0x0000c6b0


	//   ....[20]....
        /*0424*/ 	.word	0x0000c6c0


	//   ....[21]....
        /*0428*/ 	.word	0x0000c6f0


	//   ....[22]....
        /*042c*/ 	.word	0x0000c700


	//   ....[23]....
        /*0430*/ 	.word	0x0000e5e0


	//   ....[24]....
        /*0434*/ 	.word	0x0000f1c0


	//   ....[25]....
        /*0438*/ 	.word	0x00010760


	//   ....[26]....
        /*043c*/ 	.word	0x00010870


	//   ....[27]....
        /*0440*/ 	.word	0x00011410


	//   ....[28]....
        /*0444*/ 	.word	0x00011470


	//   ....[29]....
        /*0448*/ 	.word	0x00012930


	//   ....[30]....
        /*044c*/ 	.word	0x00012940


	//   ....[31]....
        /*0450*/ 	.word	0x000129c0


	//   ....[32]....
        /*0454*/ 	.word	0x000129e0


	//   ....[33]....
        /*0458*/ 	.word	0x00013500


	//   ....[34]....
        /*045c*/ 	.word	0x00013510


	//   ....[35]....
        /*0460*/ 	.word	0x00013520


	//   ....[36]....
        /*0464*/ 	.word	0x00013530


	//   ....[37]....
        /*0468*/ 	.word	0x00013540


	//   ....[38]....
        /*046c*/ 	.word	0x00013550


	//   ....[39]....
        /*0470*/ 	.word	0x00013570


	//   ....[40]....
        /*0474*/ 	.word	0x00013580


	//   ....[41]....
        /*0478*/ 	.word	0x000135b0


	//   ....[42]....
        /*047c*/ 	.word	0x000135c0


	//   ....[43]....
        /*0480*/ 	.word	0x000135e0


	//   ....[44]....
        /*0484*/ 	.word	0x00013610


	//   ....[45]....
        /*0488*/ 	.word	0x00013620


	//   ....[46]....
        /*048c*/ 	.word	0x00013630


	//   ....[47]....
        /*0490*/ 	.word	0x00013650


	//   ....[48]....
        /*0494*/ 	.word	0x00013670


	//   ....[49]....
        /*0498*/ 	.word	0x00013690


	//   ....[50]....
        /*049c*/ 	.word	0x000136a0


	//   ....[51]....
        /*04a0*/ 	.word	0x000136b0


	//   ....[52]....
        /*04a4*/ 	.word	0x000136c0


	//   ....[53]....
        /*04a8*/ 	.word	0x000136f0


	//   ....[54]....
        /*04ac*/ 	.word	0x00013750


	//   ....[55]....
        /*04b0*/ 	.word	0x00013780


	//   ....[56]....
        /*04b4*/ 	.word	0x000137a0


	//   ....[57]....
        /*04b8*/ 	.word	0x000137d0


	//   ....[58]....
        /*04bc*/ 	.word	0x000137e0


	//   ....[59]....
        /*04c0*/ 	.word	0x000137f0


	//   ....[60]....
        /*04c4*/ 	.word	0x00013800


	//   ....[61]....
        /*04c8*/ 	.word	0x00013810


	//   ....[62]....
        /*04cc*/ 	.word	0x00013820


	//   ....[63]....
        /*04d0*/ 	.word	0x00013840


	//   ....[64]....
        /*04d4*/ 	.word	0x00013850


	//   ....[65]....
        /*04d8*/ 	.word	0x00013af0


	//   ....[66]....
        /*04dc*/ 	.word	0x00013b30


	//   ....[67]....
        /*04e0*/ 	.word	0x00013b60


	//   ....[68]....
        /*04e4*/ 	.word	0x00013ba0


	//   ....[69]....
        /*04e8*/ 	.word	0x00013bd0


	//   ....[70]....
        /*04ec*/ 	.word	0x00013c00


	//   ....[71]....
        /*04f0*/ 	.word	0x00013fc0


	//   ....[72]....
        /*04f4*/ 	.word	0x00013ff0


	//   ....[73]....
        /*04f8*/ 	.word	0x000147e0


	//   ....[74]....
        /*04fc*/ 	.word	0x00016220


	//   ....[75]....
        /*0500*/ 	.word	0x00016230


	//   ....[76]....
        /*0504*/ 	.word	0x00016240


	//   ....[77]....
        /*0508*/ 	.word	0x000162d0


	//   ....[78]....
        /*050c*/ 	.word	0x000162e0


	//   ....[79]....
        /*0510*/ 	.word	0x00016330


	//   ....[80]....
        /*0514*/ 	.word	0x00016340


	//   ....[81]....
        /*0518*/ 	.word	0x00016350


	//   ....[82]....
        /*051c*/ 	.word	0x000163a0


	//   ....[83]....
        /*0520*/ 	.word	0x00016400


	//   ....[84]....
        /*0524*/ 	.word	0x00016820


	//   ....[85]....
        /*0528*/ 	.word	0x00016830


	//   ....[86]....
        /*052c*/ 	.word	0x00016840


	//   ....[87]....
        /*0530*/ 	.word	0x00016880


	//   ....[88]....
        /*0534*/ 	.word	0x000168a0


	//   ....[89]....
        /*0538*/ 	.word	0x000168e0


	//   ....[90]....
        /*053c*/ 	.word	0x00016900


	//   ....[91]....
        /*0540*/ 	.word	0x00016910


	//   ....[92]....
        /*0544*/ 	.word	0x00016930


	//   ....[93]....
        /*0548*/ 	.word	0x000169c0


	//   ....[94]....
        /*054c*/ 	.word	0x000170b0


	//   ....[95]....
        /*0550*/ 	.word	0x000170e0


	//   ....[96]....
        /*0554*/ 	.word	0x00017110


	//   ....[97]....
        /*0558*/ 	.word	0x00017130


	//   ....[98]....
        /*055c*/ 	.word	0x00017140


	//   ....[99]....
        /*0560*/ 	.word	0x00017190


	//   ....[100]....
        /*0564*/ 	.word	0x000171c0


	//   ....[101]....
        /*0568*/ 	.word	0x00017200


	//   ....[102]....
        /*056c*/ 	.word	0x00017210


	//   ....[103]....
        /*0570*/ 	.word	0x00017240


	//   ....[104]....
        /*0574*/ 	.word	0x00017290


	//   ....[105]....
        /*0578*/ 	.word	0x000172c0


	//   ....[106]....
        /*057c*/ 	.word	0x00017bf0


	//   ....[107]....
        /*0580*/ 	.word	0x00017c00


	//   ....[108]....
        /*0584*/ 	.word	0x00017c10


	//   ....[109]....
        /*0588*/ 	.word	0x00017c70


	//   ....[110]....
        /*058c*/ 	.word	0x00017c80


	//   ....[111]....
        /*0590*/ 	.word	0x00017cc0


	//   ....[112]....
        /*0594*/ 	.word	0x00017cd0


	//   ....[113]....
        /*0598*/ 	.word	0x00017ce0


	//   ....[114]....
        /*059c*/ 	.word	0x00017d20


	//   ....[115]....
        /*05a0*/ 	.word	0x00017d60


	//   ....[116]....
        /*05a4*/ 	.word	0x00018170


	//   ....[117]....
        /*05a8*/ 	.word	0x00018180


	//   ....[118]....
        /*05ac*/ 	.word	0x00018190


	//   ....[119]....
        /*05b0*/ 	.word	0x000181b0


	//   ....[120]....
        /*05b4*/ 	.word	0x00018200


	//   ....[121]....
        /*05b8*/ 	.word	0x00018220


	//   ....[122]....
        /*05bc*/ 	.word	0x00018250


	//   ....[123]....
        /*05c0*/ 	.word	0x00018260


	//   ....[124]....
        /*05c4*/ 	.word	0x00018270


	//   ....[125]....
        /*05c8*/ 	.word	0x00018280


	//   ....[126]....
        /*05cc*/ 	.word	0x00018ec0


	//   ....[127]....
        /*05d0*/ 	.word	0x00019540


	//   ....[128]....
        /*05d4*/ 	.word	0x00019630


	//   ....[129]....
        /*05d8*/ 	.word	0x00019710


	//   ....[130]....
        /*05dc*/ 	.word	0x000197e0


	//   ....[131]....
        /*05e0*/ 	.word	0x00019890


	//   ....[132]....
        /*05e4*/ 	.word	0x00019950


	//   ....[133]....
        /*05e8*/ 	.word	0x000199f0


	//   ....[134]....
        /*05ec*/ 	.word	0x00019ab0


	//   ....[135]....
        /*05f0*/ 	.word	0x00019b60


	//   ....[136]....
        /*05f4*/ 	.word	0x00019bd0


	//   ....[137]....
        /*05f8*/ 	.word	0x00019cb0


	//   ....[138]....
        /*05fc*/ 	.word	0x00019db0


	//   ....[139]....
        /*0600*/ 	.word	0x00019e40


	//   ....[140]....
        /*0604*/ 	.word	0x00019ec0


	//   ....[141]....
        /*0608*/ 	.word	0x00019f50


	//   ....[142]....
        /*060c*/ 	.word	0x00019fd0


	//   ....[143]....
        /*0610*/ 	.word	0x0001a060


	//   ....[144]....
        /*0614*/ 	.word	0x0001a0c0


	//   ....[145]....
        /*0618*/ 	.word	0x0001a180


	//   ....[146]....
        /*061c*/ 	.word	0x0001a1f0


	//   ....[147]....
        /*0620*/ 	.word	0x0001a2a0


	//   ....[148]....
        /*0624*/ 	.word	0x0001a330


	//   ....[149]....
        /*0628*/ 	.word	0x0001a390


	//   ....[150]....
        /*062c*/ 	.word	0x0001a450


	//   ....[151]....
        /*0630*/ 	.word	0x0001a4f0


	//   ....[152]....
        /*0634*/ 	.word	0x0001a580


	//   ....[153]....
        /*0638*/ 	.word	0x0001a620


	//   ....[154]....
        /*063c*/ 	.word	0x0001a6a0


	//   ....[155]....
        /*0640*/ 	.word	0x0001a760


	//   ....[156]....
        /*0644*/ 	.word	0x0001a7c0


	//   ....[157]....
        /*0648*/ 	.word	0x0001a870


	//   ....[158]....
        /*064c*/ 	.word	0x0001a8d0


	//   ....[159]....
        /*0650*/ 	.word	0x0001a9a0


	//   ....[160]....
        /*0654*/ 	.word	0x0001aae0


	//   ....[161]....
        /*0658*/ 	.word	0x0001ab70


	//   ....[162]....
        /*065c*/ 	.word	0x0001abd0


	//   ....[163]....
        /*0660*/ 	.word	0x0001ac90


	//   ....[164]....
        /*0664*/ 	.word	0x0001ad50


	//   ....[165]....
        /*0668*/ 	.word	0x0001ade0


	//   ....[166]....
        /*066c*/ 	.word	0x0001aea0


	//   ....[167]....
        /*0670*/ 	.word	0x0001af40


	//   ....[168]....
        /*0674*/ 	.word	0x0001afb0


	//   ....[169]....
        /*0678*/ 	.word	0x0001b070


	//   ....[170]....
        /*067c*/ 	.word	0x0001b160


	//   ....[171]....
        /*0680*/ 	.word	0x0001b200


	//   ....[172]....
        /*0684*/ 	.word	0x0001b260


	//   ....[173]....
        /*0688*/ 	.word	0x0001b320


	//   ....[174]....
        /*068c*/ 	.word	0x0001b380


	//   ....[175]....
        /*0690*/ 	.word	0x0001b420


	//   ....[176]....
        /*0694*/ 	.word	0x0001b480


	//   ....[177]....
        /*0698*/ 	.word	0x0001b530


	//   ....[178]....
        /*069c*/ 	.word	0x0001b590


	//   ....[179]....
        /*06a0*/ 	.word	0x0001b640


	//----- nvinfo : EIATTR_REG_RECONFIG
	.align		4
.L_175:
        /*06a4*/ 	.byte	0x01, 0x54
	.zero		2


	//----- nvinfo : EIATTR_SYSCALL_OFFSETS
	.align		4
        /*06a8*/ 	.byte	0x04, 0x46
        /*06aa*/ 	.short	(.L_177 - .L_176)


	//   ....[0]....
.L_176:
        /*06ac*/ 	.word	0x000015f0


	//   ....[1]....
        /*06b0*/ 	.word	0x000153d0


	//   ....[2]....
        /*06b4*/ 	.word	0x00015510


	//   ....[3]....
        /*06b8*/ 	.word	0x00015650


	//   ....[4]....
        /*06bc*/ 	.word	0x00015770


	//   ....[5]....
        /*06c0*/ 	.word	0x00016ce0


	//----- nvinfo : EIATTR_MBARRIER_INSTR_OFFSETS
	.align		4
.L_177:
        /*06c4*/ 	.byte	0x04, 0x39
        /*06c6*/ 	.short	(.L_179 - .L_178)


	//   ....[0]....
.L_178:
        /*06c8*/ 	.word	0x00000180
        /*06cc*/ 	.word	0x000000ff
        /*06d0*/ 	.word	0x00012400
        /*06d4*/ 	.short	0x0100
        /*06d6*/ 	.byte	0x08
	.zero		1


	//   ....[1]....
        /*06d8*/ 	.word	0x00000190
        /*06dc*/ 	.word	0x000000ff
        /*06e0*/ 	.word	0x00012420
        /*06e4*/ 	.short	0x0100
        /*06e6*/ 	.byte	0x08
	.zero		1


	//   ....[2]....
        /*06e8*/ 	.word	0x00000280
        /*06ec*/ 	.word	0x000000ff
        /*06f0*/ 	.word	0x00012430
        /*06f4*/ 	.short	0x0100
        /*06f6*/ 	.byte	0x08
	.zero		1


	//   ....[3]....
        /*06f8*/ 	.word	0x00000290
        /*06fc*/ 	.word	0x000000ff
        /*0700*/ 	.word	0x00012440
        /*0704*/ 	.short	0x0100
        /*0706*/ 	.byte	0x08
	.zero		1


	//   ....[4]....
        /*0708*/ 	.word	0x000002a0
        /*070c*/ 	.word	0x000000ff
        /*0710*/ 	.word	0x00012438
        /*0714*/ 	.short	0x0100
        /*0716*/ 	.byte	0x08
	.zero		1


	//   ....[5]....
        /*0718*/ 	.word	0x000002b0
        /*071c*/ 	.word	0x000000ff
        /*0720*/ 	.word	0x00012448
        /*0724*/ 	.short	0x0100
        /*0726*/ 	.byte	0x08
	.zero		1


	//   ....[6]....
        /*0728*/ 	.word	0x000003e0
        /*072c*/ 	.word	0x000000ff
        /*0730*/ 	.word	0x00012450
        /*0734*/ 	.short	0x0100
        /*0736*/ 	.byte	0x08
	.zero		1


	//   ....[7]....
        /*0738*/ 	.word	0x000003f0
        /*073c*/ 	.word	0x000000ff
        /*0740*/ 	.word	0x00012460
        /*0744*/ 	.short	0x0100
        /*0746*/ 	.byte	0x08
	.zero		1


	//   ....[8]....
        /*0748*/ 	.word	0x00000400
        /*074c*/ 	.word	0x000000ff
        /*0750*/ 	.word	0x00012458
        /*0754*/ 	.short	0x0100
        /*0756*/ 	.byte	0x08
	.zero		1


	//   ....[9]....
        /*0758*/ 	.word	0x00000410
        /*075c*/ 	.word	0x000000ff
        /*0760*/ 	.word	0x00012468
        /*0764*/ 	.short	0x0100
        /*0766*/ 	.byte	0x08
	.zero		1


	//   ....[10]....
        /*0768*/ 	.word	0x00000500
        /*076c*/ 	.word	0x000000ff
        /*0770*/ 	.word	0x00012470
        /*0774*/ 	.short	0x0100
        /*0776*/ 	.byte	0x06
	.zero		1


	//   ....[11]....
        /*0778*/ 	.word	0x00000510
        /*077c*/ 	.word	0x000000ff
        /*0780*/ 	.word	0x00012480
        /*0784*/ 	.short	0x0100
        /*0786*/ 	.byte	0x06
	.zero		1


	//   ....[12]....
        /*0788*/ 	.word	0x00000520
        /*078c*/ 	.word	0x000000ff
        /*0790*/ 	.word	0x00012478
        /*0794*/ 	.short	0x0100
        /*0796*/ 	.byte	0x06
	.zero		1


	//   ....[13]....
        /*0798*/ 	.word	0x00000530
        /*079c*/ 	.word	0x000000ff
        /*07a0*/ 	.word	0x00012488
        /*07a4*/ 	.short	0x0100
        /*07a6*/ 	.byte	0x06
	.zero		1


	//   ....[14]....
        /*07a8*/ 	.word	0x00000660
        /*07ac*/ 	.word	0x000000ff
        /*07b0*/ 	.word	0x00012490
        /*07b4*/ 	.short	0x0100
        /*07b6*/ 	.byte	0x08
	.zero		1


	//   ....[15]....
        /*07b8*/ 	.word	0x00000670
        /*07bc*/ 	.word	0x000000ff
        /*07c0*/ 	.word	0x000124a0
        /*07c4*/ 	.short	0x0100
        /*07c6*/ 	.byte	0x08
	.zero		1


	//   ....[16]....
        /*07c8*/ 	.word	0x00000680
        /*07cc*/ 	.word	0x000000ff
        /*07d0*/ 	.word	0x00012498
        /*07d4*/ 	.short	0x0100
        /*07d6*/ 	.byte	0x08
	.zero		1


	//   ....[17]....
        /*07d8*/ 	.word	0x00000690
        /*07dc*/ 	.word	0x000000ff
        /*07e0*/ 	.word	0x000124a8
        /*07e4*/ 	.short	0x0100
        /*07e6*/ 	.byte	0x08
	.zero		1


	//   ....[18]....
        /*07e8*/ 	.word	0x000007d0
        /*07ec*/ 	.word	0x000000ff
        /*07f0*/ 	.word	0x000124b0
        /*07f4*/ 	.short	0x0100
        /*07f6*/ 	.byte	0x08
	.zero		1


	//   ....[19]....
        /*07f8*/ 	.word	0x000007e0
        /*07fc*/ 	.word	0x000000ff
        /*0800*/ 	.word	0x000124c0
        /*0804*/ 	.short	0x0100
        /*0806*/ 	.byte	0x08
	.zero		1


	//   ....[20]....
        /*0808*/ 	.word	0x000007f0
        /*080c*/ 	.word	0x000000ff
        /*0810*/ 	.word	0x000124b8
        /*0814*/ 	.short	0x0100
        /*0816*/ 	.byte	0x08
	.zero		1


	//   ....[21]....
        /*0818*/ 	.word	0x00000800
        /*081c*/ 	.word	0x000000ff
        /*0820*/ 	.word	0x000124c8
        /*0824*/ 	.short	0x0100
        /*0826*/ 	.byte	0x08
	.zero		1


	//   ....[22]....
        /*0828*/ 	.word	0x000018c0
        /*082c*/ 	.word	0x000000ff
        /*0830*/ 	.word	0x00012400
        /*0834*/ 	.short	0x010a
        /*0836*/ 	.byte	0x2e
	.zero		1


	//   ....[23]....
        /*0838*/ 	.word	0x00001950
        /*083c*/ 	.word	0x000000ff
        /*0840*/ 	.word	0x00012430
        /*0844*/ 	.short	0x010a
        /*0846*/ 	.byte	0x2e
	.zero		1


	//   ....[24]....
        /*0848*/ 	.word	0x00001990
        /*084c*/ 	.word	0x000000ff
        /*0850*/ 	.word	0x00012430
        /*0854*/ 	.short	0x010a
        /*0856*/ 	.byte	0x2e
	.zero		1


	//   ....[25]....
        /*0858*/ 	.word	0x00002670
        /*085c*/ 	.word	0x000000ff
        /*0860*/ 	.word	0x00000000
        /*0864*/ 	.short	0x0101
        /*0866*/ 	.byte	0x05
	.zero		1


	//   ....[26]....
        /*0868*/ 	.word	0x00006430
        /*086c*/ 	.word	0x000000ff
        /*0870*/ 	.word	0x00012430
        /*0874*/ 	.short	0x010a
        /*0876*/ 	.byte	0x16
	.zero		1


	//   ....[27]....
        /*0878*/ 	.word	0x00006470
        /*087c*/ 	.word	0x000000ff
        /*0880*/ 	.word	0x00012430
        /*0884*/ 	.short	0x010a
        /*0886*/ 	.byte	0x16
	.zero		1


	//   ....[28]....
        /*0888*/ 	.word	0x000068c0
        /*088c*/ 	.word	0x000000ff
        /*0890*/ 	.word	0x00012450
        /*0894*/ 	.short	0x010a
        /*0896*/ 	.byte	0x0d
	.zero		1


	//   ....[29]....
        /*0898*/ 	.word	0x00006900
        /*089c*/ 	.word	0x000000ff
        /*08a0*/ 	.word	0x00012450
        /*08a4*/ 	.short	0x010a
        /*08a6*/ 	.byte	0x0d
	.zero		1


	//   ....[30]....
        /*08a8*/ 	.word	0x00007180
        /*08ac*/ 	.word	0x000000ff
        /*08b0*/ 	.word	0x00000000
        /*08b4*/ 	.short	0x0101
        /*08b6*/ 	.byte	0x16
	.zero		1


	//   ....[31]....
        /*08b8*/ 	.word	0x0000a860
        /*08bc*/ 	.word	0x000000ff
        /*08c0*/ 	.word	0x00000000
        /*08c4*/ 	.short	0x0101
        /*08c6*/ 	.byte	0x0a
	.zero		1


	//   ....[32]....
        /*08c8*/ 	.word	0x0000b080
        /*08cc*/ 	.word	0x000000ff
        /*08d0*/ 	.word	0x00012430
        /*08d4*/ 	.short	0x010a
        /*08d6*/ 	.byte	0x0a
	.zero		1


	//   ....[33]....
        /*08d8*/ 	.word	0x0000b0c0
        /*08dc*/ 	.word	0x000000ff
        /*08e0*/ 	.word	0x00012430
        /*08e4*/ 	.short	0x010a
        /*08e6*/ 	.byte	0x0a
	.zero		1


	//   ....[34]....
        /*08e8*/ 	.word	0x0000b500
        /*08ec*/ 	.word	0x000000ff
        /*08f0*/ 	.word	0x00012450
        /*08f4*/ 	.short	0x010a
        /*08f6*/ 	.byte	0x0d
	.zero		1


	//   ....[35]....
        /*08f8*/ 	.word	0x0000b540
        /*08fc*/ 	.word	0x000000ff
        /*0900*/ 	.word	0x00012450
        /*0904*/ 	.short	0x010a
        /*0906*/ 	.byte	0x0d
	.zero		1


	//   ....[36]....
        /*0908*/ 	.word	0x0000be40
        /*090c*/ 	.word	0x000000ff
        /*0910*/ 	.word	0x00000000
        /*0914*/ 	.short	0x0101
        /*0916*/ 	.byte	0x0a
	.zero		1


	//   ....[37]....
        /*0918*/ 	.word	0x0000d7d0
        /*091c*/ 	.word	0x000000ff
        /*0920*/ 	.word	0x00000000
        /*0924*/ 	.short	0x0101
        /*0926*/ 	.byte	0x0a
	.zero		1


	//   ....[38]....
        /*0928*/ 	.word	0x0000dd20
        /*092c*/ 	.word	0x000000ff
        /*0930*/ 	.word	0x00012430
        /*0934*/ 	.short	0x010a
        /*0936*/ 	.byte	0x1a
	.zero		1


	//   ....[39]....
        /*0938*/ 	.word	0x0000dd60
        /*093c*/ 	.word	0x000000ff
        /*0940*/ 	.word	0x00012430
        /*0944*/ 	.short	0x010a
        /*0946*/ 	.byte	0x1a
	.zero		1


	//   ....[40]....
        /*0948*/ 	.word	0x0000e1a0
        /*094c*/ 	.word	0x000000ff
        /*0950*/ 	.word	0x00012450
        /*0954*/ 	.short	0x010a
        /*0956*/ 	.byte	0x0b
	.zero		1


	//   ....[41]....
        /*0958*/ 	.word	0x0000e1e0
        /*095c*/ 	.word	0x000000ff
        /*0960*/ 	.word	0x00012450
        /*0964*/ 	.short	0x010a
        /*0966*/ 	.byte	0x0b
	.zero		1


	//   ....[42]....
        /*0968*/ 	.word	0x0000ea50
        /*096c*/ 	.word	0x000000ff
        /*0970*/ 	.word	0x00000000
        /*0974*/ 	.short	0x0101
        /*0976*/ 	.byte	0x1a
	.zero		1


	//   ....[43]....
        /*0978*/ 	.word	0x00012140
        /*097c*/ 	.word	0x000000ff
        /*0980*/ 	.word	0x00000000
        /*0984*/ 	.short	0x0101
        /*0986*/ 	.byte	0x06
	.zero		1


	//   ....[44]....
        /*0988*/ 	.word	0x00012620
        /*098c*/ 	.word	0x000000ff
        /*0990*/ 	.word	0x00012450
        /*0994*/ 	.short	0x010a
        /*0996*/ 	.byte	0x11
	.zero		1


	//   ....[45]....
        /*0998*/ 	.word	0x00012660
        /*099c*/ 	.word	0x000000ff
        /*09a0*/ 	.word	0x00012450
        /*09a4*/ 	.short	0x010a
        /*09a6*/ 	.byte	0x11
	.zero		1


	//   ....[46]....
        /*09a8*/ 	.word	0x00012cc0
        /*09ac*/ 	.word	0x000000ff
        /*09b0*/ 	.word	0x00000000
        /*09b4*/ 	.short	0x0101
        /*09b6*/ 	.byte	0x04
	.zero		1


	//   ....[47]....
        /*09b8*/ 	.word	0x00013bf0
        /*09bc*/ 	.word	0x000000ff
        /*09c0*/ 	.word	0x00000000
        /*09c4*/ 	.short	0x0101
        /*09c6*/ 	.byte	0x04
	.zero		1


	//   ....[48]....
        /*09c8*/ 	.word	0x00015e60
        /*09cc*/ 	.word	0x000000ff
        /*09d0*/ 	.word	0x00012480
        /*09d4*/ 	.short	0x010a
        /*09d6*/ 	.byte	0x2e
	.zero		1


	//   ....[49]....
        /*09d8*/ 	.word	0x000164b0
        /*09dc*/ 	.word	0x000000ff
        /*09e0*/ 	.word	0x00012470
        /*09e4*/ 	.short	0x0107
        /*09e6*/ 	.byte	0x2e
	.zero		1


	//   ....[50]....
        /*09e8*/ 	.word	0x00016540
        /*09ec*/ 	.word	0x000000ff
        /*09f0*/ 	.word	0x00012470
        /*09f4*/ 	.short	0x0101
        /*09f6*/ 	.byte	0x2e
	.zero		1


	//   ....[51]....
        /*09f8*/ 	.word	0x00016570
        /*09fc*/ 	.word	0x000000ff
        /*0a00*/ 	.word	0x00012440
        /*0a04*/ 	.short	0x010a
        /*0a06*/ 	.byte	0x2e
	.zero		1


	//   ....[52]....
        /*0a08*/ 	.word	0x00016a80
        /*0a0c*/ 	.word	0x000000ff
        /*0a10*/ 	.word	0x00012430
        /*0a14*/ 	.short	0x0107
        /*0a16*/ 	.byte	0x2e
	.zero		1


	//   ....[53]....
        /*0a18*/ 	.word	0x00016b10
        /*0a1c*/ 	.word	0x000000ff
        /*0a20*/ 	.word	0x00012430
        /*0a24*/ 	.short	0x0101
        /*0a26*/ 	.byte	0x2e
	.zero		1


	//   ....[54]....
        /*0a28*/ 	.word	0x000173f0
        /*0a2c*/ 	.word	0x000000ff
        /*0a30*/ 	.word	0x00012400
        /*0a34*/ 	.short	0x0107
        /*0a36*/ 	.byte	0x2e
	.zero		1


	//   ....[55]....
        /*0a38*/ 	.word	0x00017430
        /*0a3c*/ 	.word	0x000000ff
        /*0a40*/ 	.word	0x00012400
        /*0a44*/ 	.short	0x0101
        /*0a46*/ 	.byte	0x2e
	.zero		1


	//   ....[56]....
        /*0a48*/ 	.word	0x00017440
        /*0a4c*/ 	.word	0x000000ff
        /*0a50*/ 	.word	0x00012420
        /*0a54*/ 	.short	0x010a
        /*0a56*/ 	.byte	0x2e
	.zero		1


	//   ....[57]....
        /*0a58*/ 	.word	0x000178b0
        /*0a5c*/ 	.word	0x00000005
        /*0a60*/ 	.word	0x00012480
        /*0a64*/ 	.short	0x010a
        /*0a66*/ 	.byte	0x3f
	.zero		1


	//   ....[58]....
        /*0a68*/ 	.word	0x00017e10
        /*0a6c*/ 	.word	0x00000005
        /*0a70*/ 	.word	0x00012470
        /*0a74*/ 	.short	0x0107
        /*0a76*/ 	.byte	0x3f
	.zero		1


	//   ....[59]....
        /*0a78*/ 	.word	0x00017ea0
        /*0a7c*/ 	.word	0x00000005
        /*0a80*/ 	.word	0x00012470
        /*0a84*/ 	.short	0x0101
        /*0a86*/ 	.byte	0x3f
	.zero		1


	//   ....[60]....
        /*0a88*/ 	.word	0x00017ed0
        /*0a8c*/ 	.word	0x00000005
        /*0a90*/ 	.word	0x00012440
        /*0a94*/ 	.short	0x010a
        /*0a96*/ 	.byte	0x3f
	.zero		1


	//   ....[61]....
        /*0a98*/ 	.word	0x00018360
        /*0a9c*/ 	.word	0x00000005
        /*0aa0*/ 	.word	0x00012430
        /*0aa4*/ 	.short	0x0107
        /*0aa6*/ 	.byte	0x3f
	.zero		1


	//   ....[62]....
        /*0aa8*/ 	.word	0x00018400
        /*0aac*/ 	.word	0x00000005
        /*0ab0*/ 	.word	0x00012430
        /*0ab4*/ 	.short	0x0101
        /*0ab6*/ 	.byte	0x3f
	.zero		1


	//   ....[63]....
        /*0ab8*/ 	.word	0x00018480
        /*0abc*/ 	.word	0x00000003
        /*0ac0*/ 	.word	0x00012470
        /*0ac4*/ 	.short	0x010a
        /*0ac6*/ 	.byte	0x3f
	.zero		1


	//   ....[64]....
        /*0ac8*/ 	.word	0x00018510
        /*0acc*/ 	.word	0x00000003
        /*0ad0*/ 	.word	0x00012460
        /*0ad4*/ 	.short	0x010a
        /*0ad6*/ 	.byte	0x3f
	.zero		1


	//   ....[65]....
        /*0ad8*/ 	.word	0x00018820
        /*0adc*/ 	.word	0x00000003
        /*0ae0*/ 	.word	0x00012450
        /*0ae4*/ 	.short	0x0101
        /*0ae6*/ 	.byte	0x3f
	.zero		1


	//   ....[66]....
        /*0ae8*/ 	.word	0x000188c0
        /*0aec*/ 	.word	0x00000003
        /*0af0*/ 	.word	0x00000000
        /*0af4*/ 	.short	0x0101
        /*0af6*/ 	.byte	0x3f
	.zero		1


	//   ....[67]....
        /*0af8*/ 	.word	0x000189a0
        /*0afc*/ 	.word	0x00000002
        /*0b00*/ 	.word	0x00012470
        /*0b04*/ 	.short	0x010a
        /*0b06*/ 	.byte	0x3f
	.zero		1


	//   ....[68]....
        /*0b08*/ 	.word	0x00018a50
        /*0b0c*/ 	.word	0x00000002
        /*0b10*/ 	.word	0x00012460
        /*0b14*/ 	.short	0x010a
        /*0b16*/ 	.byte	0x3f
	.zero		1


	//   ....[69]....
        /*0b18*/ 	.word	0x00018d50
        /*0b1c*/ 	.word	0x00000002
        /*0b20*/ 	.word	0x00012450
        /*0b24*/ 	.short	0x0101
        /*0b26*/ 	.byte	0x3f
	.zero		1


	//   ....[70]....
        /*0b28*/ 	.word	0x00018dd0
        /*0b2c*/ 	.word	0x00000002
        /*0b30*/ 	.word	0x00000000
        /*0b34*/ 	.short	0x0101
        /*0b36*/ 	.byte	0x3f
	.zero		1


	//   ....[71]....
        /*0b38*/ 	.word	0x00018e70
        /*0b3c*/ 	.word	0x00000007
        /*0b40*/ 	.word	0x00012420
        /*0b44*/ 	.short	0x010a
        /*0b46*/ 	.byte	0x3f
	.zero		1


	//   ....[72]....
        /*0b48*/ 	.word	0x00018f90
        /*0b4c*/ 	.word	0x00000005
        /*0b50*/ 	.word	0x00012440
        /*0b54*/ 	.short	0x010a
        /*0b56*/ 	.byte	0x3f
	.zero		1


	//   ....[73]....
        /*0b58*/ 	.word	0x00019030
        /*0b5c*/ 	.word	0x00000007
        /*0b60*/ 	.word	0x00012440
        /*0b64*/ 	.short	0x010a
        /*0b66*/ 	.byte	0x3f
	.zero		1


	//   ....[74]....
        /*0b68*/ 	.word	0x00019070
        /*0b6c*/ 	.word	0x00000005
        /*0b70*/ 	.word	0x00012460
        /*0b74*/ 	.short	0x010a
        /*0b76*/ 	.byte	0x3f
	.zero		1


	//   ....[75]....
        /*0b78*/ 	.word	0x000190b0
        /*0b7c*/ 	.word	0x00000007
        /*0b80*/ 	.word	0x00012460
        /*0b84*/ 	.short	0x010a
        /*0b86*/ 	.byte	0x3f
	.zero		1


	//   ....[76]....
        /*0b88*/ 	.word	0x000190f0
        /*0b8c*/ 	.word	0x00000005
        /*0b90*/ 	.word	0x00012480
        /*0b94*/ 	.short	0x010a
        /*0b96*/ 	.byte	0x3f
	.zero		1


	//   ....[77]....
        /*0b98*/ 	.word	0x00019130
        /*0b9c*/ 	.word	0x00000007
        /*0ba0*/ 	.word	0x00012480
        /*0ba4*/ 	.short	0x010a
        /*0ba6*/ 	.byte	0x3f
	.zero		1


	//   ....[78]....
        /*0ba8*/ 	.word	0x000191a0
        /*0bac*/ 	.word	0x00000003
        /*0bb0*/ 	.word	0x00012400
        /*0bb4*/ 	.short	0x010a
        /*0bb6*/ 	.byte	0x3f
	.zero		1


	//   ....[79]....
        /*0bb8*/ 	.word	0x00019200
        /*0bbc*/ 	.word	0x00000003
        /*0bc0*/ 	.word	0x00012430
        /*0bc4*/ 	.short	0x010a
        /*0bc6*/ 	.byte	0x3f
	.zero		1


	//   ....[80]....
        /*0bc8*/ 	.word	0x00019260
        /*0bcc*/ 	.word	0x0000000b
        /*0bd0*/ 	.word	0x00012430
        /*0bd4*/ 	.short	0x010a
        /*0bd6*/ 	.byte	0x3f
	.zero		1


	//   ....[81]....
        /*0bd8*/ 	.word	0x000192c0
        /*0bdc*/ 	.word	0x0000000b
        /*0be0*/ 	.word	0x00012450
        /*0be4*/ 	.short	0x010a
        /*0be6*/ 	.byte	0x3f
	.zero		1


	//   ....[82]....
        /*0be8*/ 	.word	0x00019320
        /*0bec*/ 	.word	0x00000006
        /*0bf0*/ 	.word	0x00012430
        /*0bf4*/ 	.short	0x010a
        /*0bf6*/ 	.byte	0x3f
	.zero		1


	//   ....[83]....
        /*0bf8*/ 	.word	0x00019380
        /*0bfc*/ 	.word	0x00000006
        /*0c00*/ 	.word	0x00012450
        /*0c04*/ 	.short	0x010a
        /*0c06*/ 	.byte	0x3f
	.zero		1


	//   ....[84]....
        /*0c08*/ 	.word	0x000193e0
        /*0c0c*/ 	.word	0x0000000b
        /*0c10*/ 	.word	0x00012430
        /*0c14*/ 	.short	0x010a
        /*0c16*/ 	.byte	0x3f
	.zero		1


	//   ....[85]....
        /*0c18*/ 	.word	0x00019440
        /*0c1c*/ 	.word	0x0000000b
        /*0c20*/ 	.word	0x00012450
        /*0c24*/ 	.short	0x010a
        /*0c26*/ 	.byte	0x3f
	.zero		1


	//   ....[86]....
        /*0c28*/ 	.word	0x000194a0
        /*0c2c*/ 	.word	0x00000003
        /*0c30*/ 	.word	0x00012450
        /*0c34*/ 	.short	0x010a
        /*0c36*/ 	.byte	0x3f
	.zero		1


	//   ....[87]....
        /*0c38*/ 	.word	0x00019580
        /*0c3c*/ 	.word	0x00000003
        /*0c40*/ 	.word	0x00012480
        /*0c44*/ 	.short	0x010a
        /*0c46*/ 	.byte	0x3f
	.zero		1


	//   ....[88]....
        /*0c48*/ 	.word	0x00019d00
        /*0c4c*/ 	.word	0x00000003
        /*0c50*/ 	.word	0x00012440
        /*0c54*/ 	.short	0x010a
        /*0c56*/ 	.byte	0x3f
	.zero		1


	//   ....[89]....
        /*0c58*/ 	.word	0x0001a9e0
        /*0c5c*/ 	.word	0x00000003
        /*0c60*/ 	.word	0x00012420
        /*0c64*/ 	.short	0x010a
        /*0c66*/ 	.byte	0x3f
	.zero		1


	//   ....[90]....
        /*0c68*/ 	.word	0x0001aa30
        /*0c6c*/ 	.word	0x00000005
        /*0c70*/ 	.word	0x00012480
        /*0c74*/ 	.short	0x010a
        /*0c76*/ 	.byte	0x3f
	.zero		1


	//   ....[91]....
        /*0c78*/ 	.word	0x0001b0b0
        /*0c7c*/ 	.word	0x00000005
        /*0c80*/ 	.word	0x00012440
        /*0c84*/ 	.short	0x010a
        /*0c86*/ 	.byte	0x3f
	.zero		1


	//   ....[92]....
        /*0c88*/ 	.word	0x0001b670
        /*0c8c*/ 	.word	0x00000003
        /*0c90*/ 	.word	0x00012470
        /*0c94*/ 	.short	0x010a
        /*0c96*/ 	.byte	0x3f
	.zero		1


	//   ....[93]....
        /*0c98*/ 	.word	0x0001b6c0
        /*0c9c*/ 	.word	0x00000003
        /*0ca0*/ 	.word	0x00012460
        /*0ca4*/ 	.short	0x010a
        /*0ca6*/ 	.byte	0x3f
	.zero		1


	//   ....[94]....
        /*0ca8*/ 	.word	0x0001b710
        /*0cac*/ 	.word	0x00000002
        /*0cb0*/ 	.word	0x00012470
        /*0cb4*/ 	.short	0x010a
        /*0cb6*/ 	.byte	0x3f
	.zero		1


	//   ....[95]....
        /*0cb8*/ 	.word	0x0001b760
        /*0cbc*/ 	.word	0x00000002
        /*0cc0*/ 	.word	0x00012460
        /*0cc4*/ 	.short	0x010a
        /*0cc6*/ 	.byte	0x3f
	.zero		1


	//   ....[96]....
        /*0cc8*/ 	.word	0x0001b7b0
        /*0ccc*/ 	.word	0x00000007
        /*0cd0*/ 	.word	0x00012420
        /*0cd4*/ 	.short	0x010a
        /*0cd6*/ 	.byte	0x3f
	.zero		1


	//   ....[97]....
        /*0cd8*/ 	.word	0x0001b800
        /*0cdc*/ 	.word	0x00000005
        /*0ce0*/ 	.word	0x00012440
        /*0ce4*/ 	.short	0x010a
        /*0ce6*/ 	.byte	0x3f
	.zero		1


	//   ....[98]....
        /*0ce8*/ 	.word	0x0001b850
        /*0cec*/ 	.word	0x00000007
        /*0cf0*/ 	.word	0x00012440
        /*0cf4*/ 	.short	0x010a
        /*0cf6*/ 	.byte	0x3f
	.zero		1


	//   ....[99]....
        /*0cf8*/ 	.word	0x0001b8a0
        /*0cfc*/ 	.word	0x00000005
        /*0d00*/ 	.word	0x00012460
        /*0d04*/ 	.short	0x010a
        /*0d06*/ 	.byte	0x3f
	.zero		1


	//   ....[100]....
        /*0d08*/ 	.word	0x0001b8f0
        /*0d0c*/ 	.word	0x00000007
        /*0d10*/ 	.word	0x00012460
        /*0d14*/ 	.short	0x010a
        /*0d16*/ 	.byte	0x3f
	.zero		1


	//   ....[101]....
        /*0d18*/ 	.word	0x0001b940
        /*0d1c*/ 	.word	0x00000005
        /*0d20*/ 	.word	0x00012480
        /*0d24*/ 	.short	0x010a
        /*0d26*/ 	.byte	0x3f
	.zero		1


	//----- nvinfo : EIATTR_NUM_MBARRIERS
	.align		4
.L_179:
        /*0d28*/ 	.byte	0x03, 0x38
        /*0d2a*/ 	.short	0x0016


	//----- nvinfo : EIATTR_EXIT_INSTR_OFFSETS
	.align		4
        /*0d2c*/ 	.byte	0x04, 0x1c
        /*0d2e*/ 	.short	(.L_181 - .L_180)


	//   ....[0]....
.L_180:
        /*0d30*/ 	.word	0x00019180


	//----- nvinfo : EIATTR_MAX_THREADS
	.align		4
.L_181:
        /*0d34*/ 	.byte	0x04, 0x05
        /*0d36*/ 	.short	(.L_183 - .L_182)
.L_182:
        /*0d38*/ 	.word	0x00000200
        /*0d3c*/ 	.word	0x00000001
        /*0d40*/ 	.word	0x00000001


	//----- nvinfo : EIATTR_CRS_STACK_SIZE
	.align		4
.L_183:
        /*0d44*/ 	.byte	0x04, 0x1e
        /*0d46*/ 	.short	(.L_185 - .L_184)
.L_184:
        /*0d48*/ 	.word	0x00000000


	//----- nvinfo : EIATTR_CBANK_PARAM_SIZE
	.align		4
.L_185:
        /*0d4c*/ 	.byte	0x03, 0x19
        /*0d4e*/ 	.short	0x0a70


	//----- nvinfo : EIATTR_PARAM_CBANK
	.align		4
        /*0d50*/ 	.byte	0x04, 0x0a
        /*0d52*/ 	.short	(.L_187 - .L_186)
	.align		4
.L_186:
        /*0d54*/ 	.word	index@(.nv.constant0._ZN7cutlass13device_kernelIN5flash11enable_sm90INS1_16FlashAttnFwdSm90INS1_25CollectiveMainloopFwdSm90ILi2EN4cute5tupleIJNS5_1CILi1EEES8_S8_EEENS6_IJNS7_ILi192EEENS7_ILi160EEENS7_ILi64EEEEEELi64ENS_12float_e4m3_tEfNS_4arch4Sm90ELb0ELb1ELb1ELb0ELb1ELb0ELb0ELb1ELb1ELb1ELb1ELb0EEENS1_21CollectiveEpilogueFwdINS6_IJSA_SC_SB_EEES9_NS_10bfloat16_tESG_Li384ELb0ELb1ELb1ELb1EEENS1_19SingleTileSchedulerILb0ELb1ELb1ELi192EEEEEEEEEvNT_6ParamsE)
        /*0d58*/ 	.short	0x0210
        /*0d5a*/ 	.short	0x0a70


	//----- nvinfo : EIATTR_SW_WAR
	.align		4
.L_187:
        /*0d5c*/ 	.byte	0x04, 0x36
        /*0d5e*/ 	.short	(.L_189 - .L_188)
.L_188:
        /*0d60*/ 	.word	0x00000008
.L_189:


//--------------------- .nv.info._ZN7cutlass13device_kernelIN5flash11enable_sm90INS1_16FlashAttnFwdSm90INS1_25CollectiveMainloopFwdSm90ILi2EN4cute5tupleIJNS5_1CILi1EEES8_S8_EEENS6_IJNS7_ILi192EEENS7_ILi160EEENS7_ILi64EEEEEELi64ENS_12float_e4m3_tEfNS_4arch4Sm90ELb0ELb1ELb1ELb1ELb1ELb0ELb0ELb1ELb1ELb1ELb1ELb0EEENS1_21CollectiveEpilogueFwdINS6_IJSA_SC_SB_EEES9_NS_10bfloat16_tESG_Li384ELb1ELb1ELb1ELb1EEENS1_36VarlenDynamicPersistentTileSchedulerILi192ELi160ELi384ELi128ELb1ELb1ELb1ELb1ELb0ELb1EEEEEEEEEvNT_6ParamsE --------------------------
	.section	.nv.info._ZN7cutlass13device_kernelIN5flash11enable_sm90INS1_16FlashAttnFwdSm90INS1_25CollectiveMainloopFwdSm90ILi2EN4cute5tupleIJNS5_1CILi1EEES8_S8_EEENS6_IJNS7_ILi192EEENS7_ILi160EEENS7_ILi64EEEEEELi64ENS_12float_e4m3_tEfNS_4arch4Sm90ELb0ELb1ELb1ELb1ELb1ELb0ELb0ELb1ELb1ELb1ELb1ELb0EEENS1_21CollectiveEpilogueFwdINS6_IJSA_SC_SB_EEES9_NS_10bfloat16_tESG_Li384ELb1ELb1ELb1ELb1EEENS1_36VarlenDynamicPersistentTileSchedulerILi192ELi160ELi384ELi128ELb1ELb1ELb1ELb1ELb0ELb1EEEEEEEEEvNT_6ParamsE,"",@"SHT_CUDA_INFO"
	.sectionflags	@""
	.align	4


	//----- nvinfo : EIATTR_CUDA_API_VERSION
	.align		4
        /*0000*/ 	.byte	0x04, 0x37
        /*0002*/ 	.short	(.L_191 - .L_190)
.L_190:
        /*0004*/ 	.word	0x00000082


	//----- nvinfo : EIATTR_KPARAM_INFO
	.align		4
.L_191:
        /*0008*/ 	.byte	0x04, 0x17
        /*000a*/ 	.short	(.L_193 - .L_192)
.L_192:
        /*000c*/ 	.word	0x00000000
        /*0010*/ 	.short	0x0000
        /*0012*/ 	.short	0x0070
        /*0014*/ 	.byte	0x00, 0xf0, 0x01, 0x2a


	//----- nvinfo : EIATTR_SPARSE_MMA_MASK
	.align		4
.L_193:
        /*0018*/ 	.byte	0x03, 0x50
        /*001a*/ 	.short	0x0000


	//----- nvinfo : EIATTR_MAXREG_COUNT
	.align		4
        /*001c*/ 	.byte	0x03, 0x1b
        /*001e*/ 	.short	0x0080


	//----- nvinfo : EIATTR_NUM_BARRIERS
	.align		4
        /*0020*/ 	.byte	0x02, 0x4c
        /*0022*/ 	.byte	0x09
	.zero		1


	//----- nvinfo : EIATTR_EXTERNS
	.align		4
        /*0024*/ 	.byte	0x04, 0x0f
        /*0026*/ 	.short	(.L_195 - .L_194)


	//   ....[0]....
	.align		4
.L_194:
        /*0028*/ 	.word	index@(__assertfail)


	//----- nvinfo : EIATTR_ANNOTATIONS
	.align		4
.L_195:
        /*002c*/ 	.byte	0x04, 0x55
        /*002e*/ 	.short	(.L_197 - .L_196)


	//   ....[0]....
.L_196:
        /* <DEDUP_REMOVED lines=38> */


	//----- nvinfo : EIATTR_MERCURY_ISA_VERSION
	.align		4
.L_197:
        /*0278*/ 	.byte	0x03, 0x5f
        /*027a*/ 	.short	0x0101


	//----- nvinfo : EIATTR_UNUSED_LOAD_BYTE_OFFSET
	.align		4
        /*027c*/ 	.byte	0x04, 0x44
        /*027e*/ 	.short	(.L_199 - .L_198)


	//   ....[0]....
.L_198:
        /*0280*/ 	.word	0x00000940
        /*0284*/ 	.word	0x0000fff0


	//   ....[1]....
        /*0288*/ 	.word	0x00013170
        /*028c*/ 	.word	0x0000fff0


	//----- nvinfo : EIATTR_INT_WARP_WIDE_INSTR_OFFSETS
	.align		4
.L_199:
        /*0290*/ 	.byte	0x04, 0x31
        /*0292*/ 	.short	(.L_201 - .L_200)


	//   ....[0]....
.L_200:
        /*0294*/ 	.word	0x000000c0


	//   ....[1]....
        /*0298*/ 	.word	0x000000d0


	//   ....[2]....
        /*029c*/ 	.word	0x00000170


	//   ....[3]....
        /*02a0*/ 	.word	0x00017d50


	//   ....[4]....
        /*02a4*/ 	.word	0x00017de0


	//   ....[5]....
        /*02a8*/ 	.word	0x0001b7e0


	//   ....[6]....
        /*02ac*/ 	.word	0x0001b870


	//----- nvinfo : EIATTR_COOP_GROUP_MASK_REGIDS
	.align		4
.L_201:
        /*02b0*/ 	.byte	0x04, 0x29
        /*02b2*/ 	.short	(.L_203 - .L_202)


	//   ....[0]....
.L_202:
        /*02b4*/ 	.word	0xffffffff


	//   ....[1]....
        /*02b8*/ 	.word	0xffffffff


	//   ....[2]....
        /*02bc*/ 	.word	0xffffffff


	//   ....[3]....
        /*02c0*/ 	.word	0xffffffff


	//   ....[4]....
        /*02c4*/ 	.word	0xffffffff


	//   ....[5]....
        /*02c8*/ 	.word	0xffffffff


	//   ....[6]....
        /*02cc*/ 	.word	0xffffffff


	//   ....[7]....
        /*02d0*/ 	.word	0xffffffff


	//   ....[8]....
        /*02d4*/ 	.word	0xffffffff


	//   ....[9]....
        /*02d8*/ 	.word	0xffffffff


	//   ....[10]....
        /*02dc*/ 	.word	0xffffffff


	//   ....[11]....
        /*02e0*/ 	.word	0xffffffff


	//   ....[12]....
        /*02e4*/ 	.word	0xffffffff


	//   ....[13]....
        /*02e8*/ 	.word	0xffffffff


	//   ....[14]....
        /*02ec*/ 	.word	0xffffffff


	//   ....[15]....
        /*02f0*/ 	.word	0xffffffff


	//   ....[16]....
        /*02f4*/ 	.word	0xffffffff


	//   ....[17]....
        /*02f8*/ 	.word	0xffffffff


	//   ....[18]....
        /*02fc*/ 	.word	0xffffffff


	//   ....[19]....
        /*0300*/ 	.word	0xffffffff


	//   ....[20]....
        /*0304*/ 	.word	0xffffffff


	//   ....[21]....
        /*0308*/ 	.word	0xffffffff


	//   ....[22]....
        /*030c*/ 	.word	0xffffffff


	//   ....[23]....
        /*0310*/ 	.word	0xffffffff


	//   ....[24]....
        /*0314*/ 	.word	0xffffffff


	//   ....[25]....
        /*0318*/ 	.word	0xffffffff


	//   ....[26]....
        /*031c*/ 	.word	0xffffffff


	//   ....[27]....
        /*0320*/ 	.word	0xffffffff


	//   ....[28]....
        /*0324*/ 	.word	0xffffffff


	//   ....[29]....
        /*0328*/ 	.word	0xffffffff


	//   ....[30]....
        /*032c*/ 	.word	0xffffffff


	//   ....[31]....
        /*0330*/ 	.word	0xffffffff


	//   ....[32]....
        /*0334*/ 	.word	0xffffffff


	//   ....[33]....
        /*0338*/ 	.word	0xffffffff


	//   ....[34]....
        /*033c*/ 	.word	0xffffffff


	//   ....[35]....
        /*0340*/ 	.word	0xffffffff


	//   ....[36]....
        /*0344*/ 	.word	0xffffffff


	//   ....[37]....
        /*0348*/ 	.word	0xffffffff


	//   ....[38]....
        /*034c*/ 	.word	0xffffffff


	//   ....[39]....
        /*0350*/ 	.word	0xffffffff


	//   ....[40]....
        /*0354*/ 	.word	0xffffffff


	//   ....[41]....
        /*0358*/ 	.word	0xffffffff


	//   ....[42]....
        /*035c*/ 	.word	0xffffffff


	//   ....[43]....
        /*0360*/ 	.word	0xffffffff


	//   ....[44]....
        /*0364*/ 	.word	0xffffffff


	//   ....[45]....
        /*0368*/ 	.word	0xffffffff


	//   ....[46]....
        /*036c*/ 	.word	0xffffffff


	//   ....[47]....
        /*0370*/ 	.word	0xffffffff


	//   ....[48]....
        /*0374*/ 	.word	0xffffffff


	//   ....[49]....
        /*0378*/ 	.word	0xffffffff


	//   ....[50]....
        /*037c*/ 	.word	0xffffffff


	//   ....[51]....
        /*0380*/ 	.word	0xffffffff


	//   ....[52]....
        /*0384*/ 	.word	0xffffffff


	//   ....[53]....
        /*0388*/ 	.word	0xffffffff


	//   ....[54]....
        /*038c*/ 	.word	0xffffffff


	//   ....[55]....
        /*0390*/ 	.word	0xffffffff


	//   ....[56]....
        /*0394*/ 	.word	0xffffffff


	//   ....[57]....
        /*0398*/ 	.word	0xffffffff


	//   ....[58]....
        /*039c*/ 	.word	0xffffffff


	//   ....[59]....
        /*03a0*/ 	.word	0xffffffff


	//   ....[60]....
        /*03a4*/ 	.word	0xffffffff


	//   ....[61]....
        /*03a8*/ 	.word	0xffffffff


	//   ....[62]....
        /*03ac*/ 	.word	0xffffffff


	//   ....[63]....
        /*03b0*/ 	.word	0xffffffff


	//   ....[64]....
        /*03b4*/ 	.word	0xffffffff


	//   ....[65]....
        /*03b8*/ 	.word	0xffffffff


	//   ....[66]....
        /*03bc*/ 	.word	0xffffffff


	//   ....[67]....
        /*03c0*/ 	.word	0xffffffff


	//   ....[68]....
        /*03c4*/ 	.word	0xffffffff


	//   ....[69]....
        /*03c8*/ 	.word	0xffffffff


	//   ....[70]....
        /*03cc*/ 	.word	0xffffffff


	//   ....[71]....
        /*03d0*/ 	.word	0xffffffff


	//   ....[72]....
        /*03d4*/ 	.word	0xffffffff


	//   ....[73]....
        /*03d8*/ 	.word	0xffffffff


	//   ....[74]....
        /*03dc*/ 	.word	0xffffffff


	//   ....[75]....
        /*03e0*/ 	.word	0xffffffff


	//   ....[76]....
        /*03e4*/ 	.word	0xffffffff


	//   ....[77]....
        /*03e8*/ 	.word	0xffffffff


	//   ....[78]....
        /*03ec*/ 	.word	0xffffffff


	//   ....[79]....
        /*03f0*/ 	.word	0xffffffff


	//   ....[80]....
        /*03f4*/ 	.word	0xffffffff


	//   ....[81]....
        /*03f8*/ 	.word	0xffffffff


	//   ....[82]....
        /*03fc*/ 	.word	0xffffffff


	//   ....[83]....
        /*0400*/ 	.word	0xffffffff


	//   ....[84]....
        /*0404*/ 	.word	0xffffffff


	//   ....[85]....
        /*0408*/ 	.word	0xffffffff


	//   ....[86]....
        /*040c*/ 	.word	0xffffffff


	//   ....[87]....
        /*0410*/ 	.word	0xffffffff


	//   ....[88]....
        /*0414*/ 	.word	0xffffffff


	//   ....[89]....
        /*0418*/ 	.word	0xffffffff


	//   ....[90]....
        /*041c*/ 	.word	0xffffffff


	//   ....[91]....
        /*0420*/ 	.word	0xffffffff


	//   ....[92]....
        /*0424*/ 	.word	0xffffffff


	//   ....[93]....
        /*0428*/ 	.word	0xffffffff


	//   ....[94]....
        /*042c*/ 	.word	0xffffffff


	//   ....[95]....
        /*0430*/ 	.word	0xffffffff


	//   ....[96]....
        /*0434*/ 	.word	0xffffffff


	//   ....[97]....
        /*0438*/ 	.word	0xffffffff


	//   ....[98]....
        /*043c*/ 	.word	0xffffffff


	//   ....[99]....
        /*0440*/ 	.word	0xffffffff


	//   ....[100]....
        /*0444*/ 	.word	0xffffffff


	//   ....[101]....
        /*0448*/ 	.word	0xffffffff


	//   ....[102]....
        /*044c*/ 	.word	0xffffffff


	//   ....[103]....
        /*0450*/ 	.word	0xffffffff


	//   ....[104]....
        /*0454*/ 	.word	0xffffffff


	//   ....[105]....
        /*0458*/ 	.word	0xffffffff


	//   ....[106]....
        /*045c*/ 	.word	0xffffffff


	//   ....[107]....
        /*0460*/ 	.word	0xffffffff


	//   ....[108]....
        /*0464*/ 	.word	0xffffffff


	//   ....[109]....
        /*0468*/ 	.word	0xffffffff


	//   ....[110]....
        /*046c*/ 	.word	0xffffffff


	//   ....[111]....
        /*0470*/ 	.word	0xffffffff


	//   ....[112]....
        /*0474*/ 	.word	0xffffffff


	//   ....[113]....
        /*0478*/ 	.word	0xffffffff


	//   ....[114]....
        /*047c*/ 	.word	0xffffffff


	//   ....[115]....
        /*0480*/ 	.word	0xffffffff


	//   ....[116]....
        /*0484*/ 	.word	0xffffffff


	//   ....[117]....
        /*0488*/ 	.word	0xffffffff


	//   ....[118]....
        /*048c*/ 	.word	0xffffffff


	//   ....[119]....
        /*0490*/ 	.word	0xffffffff


	//   ....[120]....
        /*0494*/ 	.word	0xffffffff


	//   ....[121]....
        /*0498*/ 	.word	0xffffffff


	//   ....[122]....
        /*049c*/ 	.word	0xffffffff


	//   ....[123]....
        /*04a0*/ 	.word	0xffffffff


	//   ....[124]....
        /*04a4*/ 	.word	0xffffffff


	//   ....[125]....
        /*04a8*/ 	.word	0xffffffff


	//   ....[126]....
        /*04ac*/ 	.word	0xffffffff


	//   ....[127]....
        /*04b0*/ 	.word	0xffffffff


	//   ....[128]....
        /*04b4*/ 	.word	0xffffffff


	//   ....[129]....
        /*04b8*/ 	.word	0xffffffff


	//   ....[130]....
        /*04bc*/ 	.word	0xffffffff


	//   ....[131]....
        /*04c0*/ 	.word	0xffffffff


	//   ....[132]....
        /*04c4*/ 	.word	0xffffffff


	//   ....[133]....
        /*04c8*/ 	.word	0xffffffff


	//   ....[134]....
        /*04cc*/ 	.word	0xffffffff


	//   ....[135]....
        /*04d0*/ 	.word	0xffffffff


	//   ....[136]....
        /*04d4*/ 	.word	0xffffffff


	//   ....[137]....
        /*04d8*/ 	.word	0xffffffff


	//   ....[138]....
        /*04dc*/ 	.word	0xffffffff


	//   ....[139]....
        /*04e0*/ 	.word	0xffffffff


	//   ....[140]....
        /*04e4*/ 	.word	0xffffffff


	//   ....[141]....
        /*04e8*/ 	.word	0xffffffff


	//   ....[142]....
        /*04ec*/ 	.word	0xffffffff


	//   ....[143]....
        /*04f0*/ 	.word	0xffffffff


	//   ....[144]....
        /*04f4*/ 	.word	0xffffffff


	//   ....[145]....
        /*04f8*/ 	.word	0xffffffff


	//   ....[146]....
        /*04fc*/ 	.word	0xffffffff


	//   ....[147]....
        /*0500*/ 	.word	0xffffffff


	//   ....[148]....
        /*0504*/ 	.word	0xffffffff


	//   ....[149]....
        /*0508*/ 	.word	0xffffffff


	//   ....[150]....
        /*050c*/ 	.word	0xffffffff


	//   ....[151]....
        /*0510*/ 	.word	0xffffffff


	//   ....[152]....
        /*0514*/ 	.word	0xffffffff


	//   ....[153]....
        /*0518*/ 	.word	0xffffffff


	//   ....[154]....
        /*051c*/ 	.word	0xffffffff


	//   ....[155]....
        /*0520*/ 	.word	0xffffffff


	//   ....[156]....
        /*0524*/ 	.word	0xffffffff


	//   ....[157]....
        /*0528*/ 	.word	0xffffffff


	//   ....[158]....
        /*052c*/ 	.word	0xffffffff


	//   ....[159]....
        /*0530*/ 	.word	0xffffffff


	//   ....[160]....
        /*0534*/ 	.word	0xffffffff


	//   ....[161]....
        /*0538*/ 	.word	0xffffffff


	//   ....[162]....
        /*053c*/ 	.word	0xffffffff


	//   ....[163]....
        /*0540*/ 	.word	0xffffffff


	//   ....[164]....
        /*0544*/ 	.word	0xffffffff


	//   ....[165]....
        /*0548*/ 	.word	0xffffffff


	//   ....[166]....
        /*054c*/ 	.word	0xffffffff


	//   ....[167]....
        /*0550*/ 	.word	0xffffffff


	//   ....[168]....
        /*0554*/ 	.word	0xffffffff


	//   ....[169]....
        /*0558*/ 	.word	0xffffffff


	//   ....[170]....
        /*055c*/ 	.word	0xffffffff


	//   ....[171]....
        /*0560*/ 	.word	0xffffffff


	//   ....[172]....
        /*0564*/ 	.word	0xffffffff


	//   ....[173]....
        /*0568*/ 	.word	0xffffffff


	//   ....[174]....
        /*056c*/ 	.word	0xffffffff


	//   ....[175]....
        /*0570*/ 	.word	0xffffffff


	//   ....[176]....
        /*0574*/ 	.word	0xffffffff


	//   ....[177]....
        /*0578*/ 	.word	0x0500000f


	//   ....[178]....
        /*057c*/ 	.word	0x0500000f


	//   ....[179]....
        /*0580*/ 	.word	0x0500000f


	//   ....[180]....
        /*0584*/ 	.word	0x0500000f


	//   ....[181]....
        /*0588*/ 	.word	0x0500000f


	//   ....[182]....
        /*058c*/ 	.word	0x0500000f


	//   ....[183]....
        /*0590*/ 	.word	0x0500000f


	//   ....[184]....
        /*0594*/ 	.word	0x0500000f


	//   ....[185]....
        /*0598*/ 	.word	0x0500000f


	//   ....[186]....
        /*059c*/ 	.word	0x0500000f


	//   ....[187]....
        /*05a0*/ 	.word	0x0500000f


	//   ....[188]....
        /*05a4*/ 	.word	0x0500000f


	//   ....[189]....
        /*05a8*/ 	.word	0x0500000f


	//   ....[190]....
        /*05ac*/ 	.word	0x0500000f


	//   ....[191]....
        /*05b0*/ 	.word	0x0500000f


	//   ....[192]....
        /*05b4*/ 	.word	0x0500000f


	//   ....[193]....
        /*05b8*/ 	.word	0x0500000f


	//   ....[194]....
        /*05bc*/ 	.word	0x0500000f


	//   ....[195]....
        /*05c0*/ 	.word	0x0500000f


	//   ....[196]....
        /*05c4*/ 	.word	0x0500000f


	//   ....[197]....
        /*05c8*/ 	.word	0x0500000f


	//   ....[198]....
        /*05cc*/ 	.word	0x0500000f


	//   ....[199]....
        /*05d0*/ 	.word	0x0500000f


	//   ....[200]....
        /*05d4*/ 	.word	0x0500000f


	//   ....[201]....
        /*05d8*/ 	.word	0x0500000f


	//   ....[202]....
        /*05dc*/ 	.word	0x0500000f


	//   ....[203]....
        /*05e0*/ 	.word	0x0500000f


	//   ....[204]....
        /*05e4*/ 	.word	0x0500000f


	//   ....[205]....
        /*05e8*/ 	.word	0x0500000f


	//   ....[206]....
        /*05ec*/ 	.word	0x0500000f


	//   ....[207]....
        /*05f0*/ 	.word	0x0500000f


	//   ....[208]....
        /*05f4*/ 	.word	0x0500000f


	//   ....[209]....
        /*05f8*/ 	.word	0x0500000f


	//   ....[210]....
        /*05fc*/ 	.word	0x0500000f


	//   ....[211]....
        /*0600*/ 	.word	0x0500000f


	//   ....[212]....
        /*0604*/ 	.word	0x0500000f


	//   ....[213]....
        /*0608*/ 	.word	0x0500000f


	//   ....[214]....
        /*060c*/ 	.word	0x0500000f


	//   ....[215]....
        /*0610*/ 	.word	0x0500000f


	//   ....[216]....
        /*0614*/ 	.word	0x0500000f


	//   ....[217]....
        /*0618*/ 	.word	0x0500000f


	//   ....[218]....
        /*061c*/ 	.word	0x0500000f


	//   ....[219]....
        /*0620*/ 	.word	0x0500000f


	//   ....[220]....
        /*0624*/ 	.word	0x0500000f


	//   ....[221]....
        /*0628*/ 	.word	0x0500000f


	//   ....[222]....
        /*062c*/ 	.word	0x0500000f


	//   ....[223]....
        /*0630*/ 	.word	0x0500000f


	//   ....[224]....
        /*0634*/ 	.word	0x0500000f


	//   ....[225]....
        /*0638*/ 	.word	0x0500000f


	//   ....[226]....
        /*063c*/ 	.word	0x0500000f


	//   ....[227]....
        /*0640*/ 	.word	0x0500000f


	//   ....[228]....
        /*0644*/ 	.word	0x0500000f


	//   ....[229]....
        /*0648*/ 	.word	0x0500000f


	//   ....[230]....
        /*064c*/ 	.word	0x0500000f


	//----- nvinfo : EIATTR_COOP_GROUP_INSTR_OFFSETS
	.align		4
.L_203:
        /*0650*/ 	.byte	0x04, 0x28
        /*0652*/ 	.short	(.L_205 - .L_204)


	//   ....[0]....
.L_204:
        /*0654*/ 	.word	0x00000070


	//   ....[1]....
        /*0658*/ 	.word	0x000000b0


	//   ....[2]....
        /*065c*/ 	.word	0x000002d0


	//   ....[3]....
        /*0660*/ 	.word	0x00000430


	//   ....[4]....
        /*0664*/ 	.word	0x00000550


	//   ....[5]....
        /*0668*/ 	.word	0x000006b0


	//   ....[6]....
        /*066c*/ 	.word	0x000018e0


	//   ....[7]....
        /*0670*/ 	.word	0x00002510


	//   ....[8]....
        /*0674*/ 	.word	0x000030b0


	//   ....[9]....
        /*0678*/ 	.word	0x00004780


	//   ....[10]....
        /*067c*/ 	.word	0x00004890


	//   ....[11]....
        /*0680*/ 	.word	0x000054b0


	//   ....[12]....
        /*0684*/ 	.word	0x00005510


	//   ....[13]....
        /*0688*/ 	.word	0x00006fe0


	//   ....[14]....
        /*068c*/ 	.word	0x00007af0


	//   ....[15]....
        /*0690*/ 	.word	0x00009140


	//   ....[16]....
        /*0694*/ 	.word	0x00009250


	//   ....[17]....
        /*0698*/ 	.word	0x00009d70


	//   ....[18]....
        /*069c*/ 	.word	0x00009e20


	//   ....[19]....
        /*06a0*/ 	.word	0x0000c950


	//   ....[20]....
        /*06a4*/ 	.word	0x0000c960


	//   ....[21]....
        /*06a8*/ 	.word	0x0000c990


	//   ....[22]....
        /*06ac*/ 	.word	0x0000c9a0


	//   ....[23]....
        /*06b0*/ 	.word	0x0000e860


	//   ....[24]....
        /*06b4*/ 	.word	0x0000f380


	//   ....[25]....
        /*06b8*/ 	.word	0x000109d0


	//   ....[26]....
        /*06bc*/ 	.word	0x00010ae0


	//   ....[27]....
        /*06c0*/ 	.word	0x00011600


	//   ....[28]....
        /*06c4*/ 	.word	0x000116b0


	//   ....[29]....
        /*06c8*/ 	.word	0x00012b70


	//   ....[30]....
        /*06cc*/ 	.word	0x00012b80


	//   ....[31]....
        /*06d0*/ 	.word	0x00012c00


	//   ....[32]....
        /*06d4*/ 	.word	0x00012c10


	//   ....[33]....
        /*06d8*/ 	.word	0x00013750


	//   ....[34]....
        /*06dc*/ 	.word	0x00013760


	//   ....[35]....
        /*06e0*/ 	.word	0x00013770


	//   ....[36]....
        /*06e4*/ 	.word	0x00013780


	//   ....[37]....
        /*06e8*/ 	.word	0x00013790


	//   ....[38]....
        /*06ec*/ 	.word	0x000137a0


	//   ....[39]....
        /*06f0*/ 	.word	0x000137b0


	//   ....[40]....
        /*06f4*/ 	.word	0x000137c0


	//   ....[41]....
        /*06f8*/ 	.word	0x000137f0


	//   ....[42]....
        /*06fc*/ 	.word	0x00013800


	//   ....[43]....
        /*0700*/ 	.word	0x00013830


	//   ....[44]....
        /*0704*/ 	.word	0x00013860


	//   ....[45]....
        /*0708*/ 	.word	0x00013890


	//   ....[46]....
        /*070c*/ 	.word	0x000138a0


	//   ....[47]....
        /*0710*/ 	.word	0x000138b0


	//   ....[48]....
        /*0714*/ 	.word	0x000138e0


	//   ....[49]....
        /*0718*/ 	.word	0x000138f0


	//   ....[50]....
        /*071c*/ 	.word	0x00013900


	//   ....[51]....
        /*0720*/ 	.word	0x00013910


	//   ....[52]....
        /*0724*/ 	.word	0x00013930


	//   ....[53]....
        /*0728*/ 	.word	0x00013940


	//   ....[54]....
        /*072c*/ 	.word	0x00013950


	//   ....[55]....
        /*0730*/ 	.word	0x00013960


	//   ....[56]....
        /*0734*/ 	.word	0x00013970


	//   ....[57]....
        /*0738*/ 	.word	0x00013990


	//   ....[58]....
        /*073c*/ 	.word	0x000139a0


	//   ....[59]....
        /*0740*/ 	.word	0x000139b0


	//   ....[60]....
        /*0744*/ 	.word	0x000139d0


	//   ....[61]....
        /*0748*/ 	.word	0x000139f0


	//   ....[62]....
        /*074c*/ 	.word	0x00013a10


	//   ....[63]....
        /*0750*/ 	.word	0x00013a30


	//   ....[64]....
        /*0754*/ 	.word	0x00013a50


	//   ....[65]....
        /*0758*/ 	.word	0x00014190


	//   ....[66]....
        /*075c*/ 	.word	0x000141b0


	//   ....[67]....
        /*0760*/ 	.word	0x000141c0


	//   ....[68]....
        /*0764*/ 	.word	0x000141d0


	//   ....[69]....
        /*0768*/ 	.word	0x00014710


	//   ....[70]....
        /*076c*/ 	.word	0x00014750


	//   ....[71]....
        /*0770*/ 	.word	0x00014770


	//   ....[72]....
        /*0774*/ 	.word	0x000147b0


	//   ....[73]....
        /*0778*/ 	.word	0x000147c0


	//   ....[74]....
        /*077c*/ 	.word	0x000147d0


	//   ....[75]....
        /*0780*/ 	.word	0x000147f0


	//   ....[76]....
        /*0784*/ 	.word	0x00014810


	//   ....[77]....
        /*0788*/ 	.word	0x00014cd0


	//   ....[78]....
        /*078c*/ 	.word	0x00014cf0


	//   ....[79]....
        /*0790*/ 	.word	0x00014f20


	//   ....[80]....
        /*0794*/ 	.word	0x00014f30


	//   ....[81]....
        /*0798*/ 	.word	0x00015a50


	//   ....[82]....
        /*079c*/ 	.word	0x00015a80


	//   ....[83]....
        /*07a0*/ 	.word	0x00015ac0


	//   ....[84]....
        /*07a4*/ 	.word	0x00015af0


	//   ....[85]....
        /*07a8*/ 	.word	0x00015b20


	//   ....[86]....
        /*07ac*/ 	.word	0x00015b30


	//   ....[87]....
        /*07b0*/ 	.word	0x00015b40


	//   ....[88]....
        /*07b4*/ 	.word	0x00015b60


	//   ....[89]....
        /*07b8*/ 	.word	0x00015cc0


	//   ....[90]....
        /*07bc*/ 	.word	0x00015ec0


	//   ....[91]....
        /*07c0*/ 	.word	0x00015ef0


	//   ....[92]....
        /*07c4*/ 	.word	0x00015f20


	//   ....[93]....
        /*07c8*/ 	.word	0x00015f50


	//   ....[94]....
        /*07cc*/ 	.word	0x00015f80


	//   ....[95]....
        /*07d0*/ 	.word	0x00015fd0


	//   ....[96]....
        /*07d4*/ 	.word	0x00016140


	//   ....[97]....
        /*07d8*/ 	.word	0x00016170


	//   ....[98]....
        /*07dc*/ 	.word	0x000161a0


	//   ....[99]....
        /*07e0*/ 	.word	0x000161d0


	//   ....[100]....
        /*07e4*/ 	.word	0x00016200


	//   ....[101]....
        /*07e8*/ 	.word	0x00016230


	//   ....[102]....
        /*07ec*/ 	.word	0x000162c0


	//   ....[103]....
        /*07f0*/ 	.word	0x00016320


	//   ....[104]....
        /*07f4*/ 	.word	0x00016330


	//   ....[105]....
        /*07f8*/ 	.word	0x00016380


	//   ....[106]....
        /*07fc*/ 	.word	0x00018cd0


	//   ....[107]....
        /*0800*/ 	.word	0x00018d00


	//   ....[108]....
        /*0804*/ 	.word	0x00018d10


	//   ....[109]....
        /*0808*/ 	.word	0x00018db0


	//   ....[110]....
        /*080c*/ 	.word	0x00018de0


	//   ....[111]....
        /*0810*/ 	.word	0x00018df0


	//   ....[112]....
        /*0814*/ 	.word	0x00018e10


	//   ....[113]....
        /*0818*/ 	.word	0x00018e50


	//   ....[114]....
        /*081c*/ 	.word	0x00018ec0


	//   ....[115]....
        /*0820*/ 	.word	0x00018ed0


	//   ....[116]....
        /*0824*/ 	.word	0x000192d0


	//   ....[117]....
        /*0828*/ 	.word	0x000192e0


	//   ....[118]....
        /*082c*/ 	.word	0x000192f0


	//   ....[119]....
        /*0830*/ 	.word	0x00019310


	//   ....[120]....
        /*0834*/ 	.word	0x000193a0


	//   ....[121]....
        /*0838*/ 	.word	0x000193b0


	//   ....[122]....
        /*083c*/ 	.word	0x00019420


	//   ....[123]....
        /*0840*/ 	.word	0x00019430


	//   ....[124]....
        /*0844*/ 	.word	0x00019440


	//   ....[125]....
        /*0848*/ 	.word	0x00019450


	//   ....[126]....
        /*084c*/ 	.word	0x00019db0


	//   ....[127]....
        /*0850*/ 	.word	0x00019de0


	//   ....[128]....
        /*0854*/ 	.word	0x00019e10


	//   ....[129]....
        /*0858*/ 	.word	0x00019e90


	//   ....[130]....
        /*085c*/ 	.word	0x00019eb0


	//   ....[131]....
        /*0860*/ 	.word	0x00019f30


	//   ....[132]....
        /*0864*/ 	.word	0x00019f50


	//   ....[133]....
        /*0868*/ 	.word	0x00019f60


	//   ....[134]....
        /*086c*/ 	.word	0x00019f70


	//   ....[135]....
        /*0870*/ 	.word	0x0001a040


	//   ....[136]....
        /*0874*/ 	.word	0x0001a070


	//   ....[137]....
        /*0878*/ 	.word	0x0001a080


	//   ....[138]....
        /*087c*/ 	.word	0x0001aa60


	//   ....[139]....
        /*0880*/ 	.word	0x0001aa70


	//   ....[140]....
        /*0884*/ 	.word	0x0001aae0


	//   ....[141]....
        /*0888*/ 	.word	0x0001aaf0


	//   ....[142]....
        /*088c*/ 	.word	0x0001ab30


	//   ....[143]....
        /*0890*/ 	.word	0x0001ab40


	//   ....[144]....
        /*0894*/ 	.word	0x0001ab80


	//   ....[145]....
        /*0898*/ 	.word	0x0001ab90


	//   ....[146]....
        /*089c*/ 	.word	0x0001abd0


	//   ....[147]....
        /*08a0*/ 	.word	0x0001abe0


	//   ....[148]....
        /*08a4*/ 	.word	0x0001aff0


	//   ....[149]....
        /*08a8*/ 	.word	0x0001b000


	//   ....[150]....
        /*08ac*/ 	.word	0x0001b010


	//   ....[151]....
        /*08b0*/ 	.word	0x0001b050


	//   ....[152]....
        /*08b4*/ 	.word	0x0001b060


	//   ....[153]....
        /*08b8*/ 	.word	0x0001b0a0


	//   ....[154]....
        /*08bc*/ 	.word	0x0001b0b0


	//   ....[155]....
        /*08c0*/ 	.word	0x0001b0c0


	//   ....[156]....
        /*08c4*/ 	.word	0x0001b100


	//   ....[157]....
        /*08c8*/ 	.word	0x0001b140


	//   ....[158]....
        /*08cc*/ 	.word	0x0001c020


	//   ....[159]....
        /*08d0*/ 	.word	0x0001c040


	//   ....[160]....
        /*08d4*/ 	.word	0x0001c070


	//   ....[161]....
        /*08d8*/ 	.word	0x0001c0a0


	//   ....[162]....
        /*08dc*/ 	.word	0x0001c0e0


	//   ....[163]....
        /*08e0*/ 	.word	0x0001c0f0


	//   ....[164]....
        /*08e4*/ 	.word	0x0001c120


	//   ....[165]....
        /*08e8*/ 	.word	0x0001c150


	//   ....[166]....
        /*08ec*/ 	.word	0x0001c2c0


	//   ....[167]....
        /*08f0*/ 	.word	0x0001c2f0


	//   ....[168]....
        /*08f4*/ 	.word	0x0001c320


	//   ....[169]....
        /*08f8*/ 	.word	0x0001c360


	//   ....[170]....
        /*08fc*/ 	.word	0x0001c390


	//   ....[171]....
        /*0900*/ 	.word	0x0001c3c0


	//   ....[172]....
        /*0904*/ 	.word	0x0001c460


	//   ....[173]....
        /*0908*/ 	.word	0x0001c4b0


	//   ....[174]....
        /*090c*/ 	.word	0x0001c4c0


	//   ....[175]....
        /*0910*/ 	.word	0x0001c500


	//   ....[176]....
        /*0914*/ 	.word	0x0001d000


	//   ....[177]....
        /*0918*/ 	.word	0x0001d6f0


	//   ....[178]....
        /*091c*/ 	.word	0x0001d7e0


	//   ....[179]....
        /*0920*/ 	.word	0x0001d8b0


	//   ....[180]....
        /*0924*/ 	.word	0x0001d920


	//   ....[181]....
        /*0928*/ 	.word	0x0001da00


	//   ....[182]....
        /*092c*/ 	.word	0x0001daa0


	//   ....[183]....
        /*0930*/ 	.word	0x0001db40


	//   ....[184]....
        /*0934*/ 	.word	0x0001dbc0


	//   ....[185]....
        /*0938*/ 	.word	0x0001dc60


	//   ....[186]....
        /*093c*/ 	.word	0x0001dcc0


	//   ....[187]....
        /*0940*/ 	.word	0x0001dd90


	//   ....[188]....
        /*0944*/ 	.word	0x0001de90


	//   ....[189]....
        /*0948*/ 	.word	0x0001df40


	//   ....[190]....
        /*094c*/ 	.word	0x0001dfc0


	//   ....[191]....
        /*0950*/ 	.word	0x0001e0b0


	//   ....[192]....
        /*0954*/ 	.word	0x0001e110


	//   ....[193]....
        /*0958*/ 	.word	0x0001e1f0


	//   ....[194]....
        /*095c*/ 	.word	0x0001e250


	//   ....[195]....
        /*0960*/ 	.word	0x0001e2f0


	//   ....[196]....
        /*0964*/ 	.word	0x0001e390


	//   ....[197]....
        /*0968*/ 	.word	0x0001e440


	//   ....[198]....
        /*096c*/ 	.word	0x0001e4e0


	//   ....[199]....
        /*0970*/ 	.word	0x0001e550


	//   ....[200]....
        /*0974*/ 	.word	0x0001e5b0


	//   ....[201]....
        /*0978*/ 	.word	0x0001e6a0


	//   ....[202]....
        /*097c*/ 	.word	0x0001e700


	//   ....[203]....
        /*0980*/ 	.word	0x0001e800


	//   ....[204]....
        /*0984*/ 	.word	0x0001e860


	//   ....[205]....
        /*0988*/ 	.word	0x0001e900


	//   ....[206]....
        /*098c*/ 	.word	0x0001e9c0


	//   ....[207]....
        /*0990*/ 	.word	0x0001ea90


	//   ....[208]....
        /*0994*/ 	.word	0x0001eb10


	//   ....[209]....
        /*0998*/ 	.word	0x0001ebd0


	//   ....[210]....
        /*099c*/ 	.word	0x0001ed00


	//   ....[211]....
        /*09a0*/ 	.word	0x0001edb0


	//   ....[212]....
        /*09a4*/ 	.word	0x0001ee60


	//   ....[213]....
        /*09a8*/ 	.word	0x0001ef00


	//   ....[214]....
        /*09ac*/ 	.word	0x0001efb0


	//   ....[215]....
        /*09b0*/ 	.word	0x0001f050


	//   ....[216]....
        /*09b4*/ 	.word	0x0001f100


	//   ....[217]....
        /*09b8*/ 	.word	0x0001f1a0


	//   ....[218]....
        /*09bc*/ 	.word	0x0001f210


	//   ....[219]....
        /*09c0*/ 	.word	0x0001f2d0


	//   ....[220]....
        /*09c4*/ 	.word	0x0001f3c0


	//   ....[221]....
        /*09c8*/ 	.word	0x0001f450


	//   ....[222]....
        /*09cc*/ 	.word	0x0001f4b0


	//   ....[223]....
        /*09d0*/ 	.word	0x0001f560


	//   ....[224]....
        /*09d4*/ 	.word	0x0001f5c0


	//   ....[225]....
        /*09d8*/ 	.word	0x0001f670


	//   ....[226]....
        /*09dc*/ 	.word	0x0001f6d0


	//   ....[227]....
        /*09e0*/ 	.word	0x0001f780


	//   ....[228]....
        /*09e4*/ 	.word	0x0001f7e0


	//   ....[229]....
        /*09e8*/ 	.word	0x0001f890


	//   ....[230]....
        /*09ec*/ 	.word	0x0001faf0


	//----- nvinfo : EIATTR_REG_RECONFIG
	.align		4
.L_205:
        /*09f0*/ 	.byte	0x01, 0x54
	.zero		2


	//----- nvinfo : EIATTR_SYSCALL_OFFSETS
	.align		4
        /*09f4*/ 	.byte	0x04, 0x46
        /*09f6*/ 	.short	(.L_207 - .L_206)


	//   ....[0]....
.L_206:
        /*09f8*/ 	.word	0x00001ac0


	//   ....[1]....
        /*09fc*/ 	.word	0x00017f50


	//   ....[2]....
        /*0a00*/ 	.word	0x000180c0


	//   ....[3]....
        /*0a04*/ 	.word	0x00018210


	//   ....[4]....
        /*0a08*/ 	.word	0x00018350


	//   ....[5]....
        /*0a0c*/ 	.word	0x00019870


	//----- nvinfo : EIATTR_MBARRIER_INSTR_OFFSETS
	.align		4
.L_207:
        /*0a10*/ 	.byte	0x04, 0x39
        /*0a12*/ 	.short	(.L_209 - .L_208)


	//   ....[0]....
.L_208:
        /*0a14*/ 	.word	0x00000180
        /*0a18*/ 	.word	0x000000ff
        /*0a1c*/ 	.word	0x00013200
        /*0a20*/ 	.short	0x0100
        /*0a22*/ 	.byte	0x08
	.zero		1


	//   ....[1]....
        /*0a24*/ 	.word	0x00000190
        /*0a28*/ 	.word	0x000000ff
        /*0a2c*/ 	.word	0x00013220
        /*0a30*/ 	.short	0x0100
        /*0a32*/ 	.byte	0x08
	.zero		1


	//   ....[2]....
        /*0a34*/ 	.word	0x00000280
        /*0a38*/ 	.word	0x000000ff
        /*0a3c*/ 	.word	0x00013230
        /*0a40*/ 	.short	0x0100
        /*0a42*/ 	.byte	0x08
	.zero		1


	//   ....[3]....
        /*0a44*/ 	.word	0x00000290
        /*0a48*/ 	.word	0x000000ff
        /*0a4c*/ 	.word	0x00013240
        /*0a50*/ 	.short	0x0100
        /*0a52*/ 	.byte	0x08
	.zero		1


	//   ....[4]....
        /*0a54*/ 	.word	0x000002a0
        /*0a58*/ 	.word	0x000000ff
        /*0a5c*/ 	.word	0x00013238
        /*0a60*/ 	.short	0x0100
        /*0a62*/ 	.byte	0x08
	.zero		1


	//   ....[5]....
        /*0a64*/ 	.word	0x000002b0
        /*0a68*/ 	.word	0x000000ff
        /*0a6c*/ 	.word	0x00013248
        /*0a70*/ 	.short	0x0100
        /*0a72*/ 	.byte	0x08
	.zero		1


	//   ....[6]....
        /*0a74*/ 	.word	0x000003e0
        /*0a78*/ 	.word	0x000000ff
        /*0a7c*/ 	.word	0x00013250
        /*0a80*/ 	.short	0x0100
        /*0a82*/ 	.byte	0x08
	.zero		1


	//   ....[7]....
        /*0a84*/ 	.word	0x000003f0
        /*0a88*/ 	.word	0x000000ff
        /*0a8c*/ 	.word	0x00013260
        /*0a90*/ 	.short	0x0100
        /*0a92*/ 	.byte	0x08
	.zero		1


	//   ....[8]....
        /*0a94*/ 	.word	0x00000400
        /*0a98*/ 	.word	0x000000ff
        /*0a9c*/ 	.word	0x00013258
        /*0aa0*/ 	.short	0x0100
        /*0aa2*/ 	.byte	0x08
	.zero		1


	//   ....[9]....
        /*0aa4*/ 	.word	0x00000410
        /*0aa8*/ 	.word	0x000000ff
        /*0aac*/ 	.word	0x00013268
        /*0ab0*/ 	.short	0x0100
        /*0ab2*/ 	.byte	0x08
	.zero		1


	//   ....[10]....
        /*0ab4*/ 	.word	0x00000500
        /*0ab8*/ 	.word	0x000000ff
        /*0abc*/ 	.word	0x00013270
        /*0ac0*/ 	.short	0x0100
        /*0ac2*/ 	.byte	0x06
	.zero		1


	//   ....[11]....
        /*0ac4*/ 	.word	0x00000510
        /*0ac8*/ 	.word	0x000000ff
        /*0acc*/ 	.word	0x00013280
        /*0ad0*/ 	.short	0x0100
        /*0ad2*/ 	.byte	0x06
	.zero		1


	//   ....[12]....
        /*0ad4*/ 	.word	0x00000520
        /*0ad8*/ 	.word	0x000000ff
        /*0adc*/ 	.word	0x00013278
        /*0ae0*/ 	.short	0x0100
        /*0ae2*/ 	.byte	0x06
	.zero		1


	//   ....[13]....
        /*0ae4*/ 	.word	0x00000530
        /*0ae8*/ 	.word	0x000000ff
        /*0aec*/ 	.word	0x00013288
        /*0af0*/ 	.short	0x0100
        /*0af2*/ 	.byte	0x06
	.zero		1


	//   ....[14]....
        /*0af4*/ 	.word	0x00000660
        /*0af8*/ 	.word	0x000000ff
        /*0afc*/ 	.word	0x00013290
        /*0b00*/ 	.short	0x0100
        /*0b02*/ 	.byte	0x08
	.zero		1


	//   ....[15]....
        /*0b04*/ 	.word	0x00000670
        /*0b08*/ 	.word	0x000000ff
        /*0b0c*/ 	.word	0x000132a0
        /*0b10*/ 	.short	0x0100
        /*0b12*/ 	.byte	0x08
	.zero		1


	//   ....[16]....
        /*0b14*/ 	.word	0x00000680
        /*0b18*/ 	.word	0x000000ff
        /*0b1c*/ 	.word	0x00013298
        /*0b20*/ 	.short	0x0100
        /*0b22*/ 	.byte	0x08
	.zero		1


	//   ....[17]....
        /*0b24*/ 	.word	0x00000690
        /*0b28*/ 	.word	0x000000ff
        /*0b2c*/ 	.word	0x000132a8
        /*0b30*/ 	.short	0x0100
        /*0b32*/ 	.byte	0x08
	.zero		1


	//   ....[18]....
        /*0b34*/ 	.word	0x000007e0
        /*0b38*/ 	.word	0x000000ff
        /*0b3c*/ 	.word	0x000132b0
        /*0b40*/ 	.short	0x0100
        /*0b42*/ 	.byte	0x08
	.zero		1


	//   ....[19]....
        /*0b44*/ 	.word	0x000007f0
        /*0b48*/ 	.word	0x000000ff
        /*0b4c*/ 	.word	0x000132c0
        /*0b50*/ 	.short	0x0100
        /*0b52*/ 	.byte	0x08
	.zero		1


	//   ....[20]....
        /*0b54*/ 	.word	0x00000800
        /*0b58*/ 	.word	0x000000ff
        /*0b5c*/ 	.word	0x000132b8
        /*0b60*/ 	.short	0x0100
        /*0b62*/ 	.byte	0x08
	.zero		1


	//   ....[21]....
        /*0b64*/ 	.word	0x00000810
        /*0b68*/ 	.word	0x000000ff
        /*0b6c*/ 	.word	0x000132c8
        /*0b70*/ 	.short	0x0100
        /*0b72*/ 	.byte	0x08
	.zero		1


	//   ....[22]....
        /*0b74*/ 	.word	0x00001d90
        /*0b78*/ 	.word	0x000000ff
        /*0b7c*/ 	.word	0x00013200
        /*0b80*/ 	.short	0x010a
        /*0b82*/ 	.byte	0x2d
	.zero		1


	//   ....[23]....
        /*0b84*/ 	.word	0x00001e50
        /*0b88*/ 	.word	0x0000006a
        /*0b8c*/ 	.word	0x00013230
        /*0b90*/ 	.short	0x010a
        /*0b92*/ 	.byte	0x3f
	.zero		1


	//   ....[24]....
        /*0b94*/ 	.word	0x00001e90
        /*0b98*/ 	.word	0x0000006a
        /*0b9c*/ 	.word	0x00013230
        /*0ba0*/ 	.short	0x010a
        /*0ba2*/ 	.byte	0x3f
	.zero		1


	//   ....[25]....
        /*0ba4*/ 	.word	0x00002970
        /*0ba8*/ 	.word	0x000000ff
        /*0bac*/ 	.word	0x00000000
        /*0bb0*/ 	.short	0x0101
        /*0bb2*/ 	.byte	0x06
	.zero		1


	//   ....[26]....
        /*0bb4*/ 	.word	0x00006720
        /*0bb8*/ 	.word	0x000000ff
        /*0bbc*/ 	.word	0x00013230
        /*0bc0*/ 	.short	0x010a
        /*0bc2*/ 	.byte	0x18
	.zero		1


	//   ....[27]....
        /*0bc4*/ 	.word	0x00006760
        /*0bc8*/ 	.word	0x000000ff
        /*0bcc*/ 	.word	0x00013230
        /*0bd0*/ 	.short	0x010a
        /*0bd2*/ 	.byte	0x18
	.zero		1


	//   ....[28]....
        /*0bd4*/ 	.word	0x00006bb0
        /*0bd8*/ 	.word	0x000000ff
        /*0bdc*/ 	.word	0x00013250
        /*0be0*/ 	.short	0x010a
        /*0be2*/ 	.byte	0x0b
	.zero		1


	//   ....[29]....
        /*0be4*/ 	.word	0x00006bf0
        /*0be8*/ 	.word	0x000000ff
        /*0bec*/ 	.word	0x00013250
        /*0bf0*/ 	.short	0x010a
        /*0bf2*/ 	.byte	0x0b
	.zero		1


	//   ....[30]....
        /*0bf4*/ 	.word	0x00007460
        /*0bf8*/ 	.word	0x000000ff
        /*0bfc*/ 	.word	0x00000000
        /*0c00*/ 	.short	0x0101
        /*0c02*/ 	.byte	0x18
	.zero		1


	//   ....[31]....
        /*0c04*/ 	.word	0x0000ab20
        /*0c08*/ 	.word	0x000000ff
        /*0c0c*/ 	.word	0x00000000
        /*0c10*/ 	.short	0x0101
        /*0c12*/ 	.byte	0x06
	.zero		1


	//   ....[32]....
        /*0c14*/ 	.word	0x0000b320
        /*0c18*/ 	.word	0x000000ff
        /*0c1c*/ 	.word	0x00013230
        /*0c20*/ 	.short	0x010a
        /*0c22*/ 	.byte	0x15
	.zero		1


	//   ....[33]....
        /*0c24*/ 	.word	0x0000b360
        /*0c28*/ 	.word	0x000000ff
        /*0c2c*/ 	.word	0x00013230
        /*0c30*/ 	.short	0x010a
        /*0c32*/ 	.byte	0x15
	.zero		1


	//   ....[34]....
        /*0c34*/ 	.word	0x0000b7b0
        /*0c38*/ 	.word	0x000000ff
        /*0c3c*/ 	.word	0x00013250
        /*0c40*/ 	.short	0x010a
        /*0c42*/ 	.byte	0x0b
	.zero		1


	//   ....[35]....
        /*0c44*/ 	.word	0x0000b7f0
        /*0c48*/ 	.word	0x000000ff
        /*0c4c*/ 	.word	0x00013250
        /*0c50*/ 	.short	0x010a
        /*0c52*/ 	.byte	0x0b
	.zero		1


	//   ....[36]....
        /*0c54*/ 	.word	0x0000c0e0
        /*0c58*/ 	.word	0x000000ff
        /*0c5c*/ 	.word	0x00000000
        /*0c60*/ 	.short	0x0101
        /*0c62*/ 	.byte	0x15
	.zero		1


	//   ....[37]....
        /*0c64*/ 	.word	0x0000da60
        /*0c68*/ 	.word	0x000000ff
        /*0c6c*/ 	.word	0x00000000
        /*0c70*/ 	.short	0x0101
        /*0c72*/ 	.byte	0x06
	.zero		1


	//   ....[38]....
        /*0c74*/ 	.word	0x0000dfa0
        /*0c78*/ 	.word	0x000000ff
        /*0c7c*/ 	.word	0x00013230
        /*0c80*/ 	.short	0x010a
        /*0c82*/ 	.byte	0x06
	.zero		1


	//   ....[39]....
        /*0c84*/ 	.word	0x0000dfe0
        /*0c88*/ 	.word	0x000000ff
        /*0c8c*/ 	.word	0x00013230
        /*0c90*/ 	.short	0x010a
        /*0c92*/ 	.byte	0x06
	.zero		1


	//   ....[40]....
        /*0c94*/ 	.word	0x0000e430
        /*0c98*/ 	.word	0x000000ff
        /*0c9c*/ 	.word	0x00013250
        /*0ca0*/ 	.short	0x010a
        /*0ca2*/ 	.byte	0x0b
	.zero		1


	//   ....[41]....
        /*0ca4*/ 	.word	0x0000e470
        /*0ca8*/ 	.word	0x000000ff
        /*0cac*/ 	.word	0x00013250
        /*0cb0*/ 	.short	0x010a
        /*0cb2*/ 	.byte	0x0b
	.zero		1


	//   ....[42]....
        /*0cb4*/ 	.word	0x0000ec90
        /*0cb8*/ 	.word	0x000000ff
        /*0cbc*/ 	.word	0x00000000
        /*0cc0*/ 	.short	0x0101
        /*0cc2*/ 	.byte	0x06
	.zero		1


	//   ....[43]....
        /*0cc4*/ 	.word	0x000123b0
        /*0cc8*/ 	.word	0x000000ff
        /*0ccc*/ 	.word	0x00000000
        /*0cd0*/ 	.short	0x0101
        /*0cd2*/ 	.byte	0x06
	.zero		1


	//   ....[44]....
        /*0cd4*/ 	.word	0x00012890
        /*0cd8*/ 	.word	0x000000ff
        /*0cdc*/ 	.word	0x00013250
        /*0ce0*/ 	.short	0x010a
        /*0ce2*/ 	.byte	0x0e
	.zero		1


	//   ....[45]....
        /*0ce4*/ 	.word	0x000128d0
        /*0ce8*/ 	.word	0x000000ff
        /*0cec*/ 	.word	0x00013250
        /*0cf0*/ 	.short	0x010a
        /*0cf2*/ 	.byte	0x0e
	.zero		1


	//   ....[46]....
        /*0cf4*/ 	.word	0x00012ef0
        /*0cf8*/ 	.word	0x000000ff
        /*0cfc*/ 	.word	0x00000000
        /*0d00*/ 	.short	0x0101
        /*0d02*/ 	.byte	0x04
	.zero		1


	//   ....[47]....
        /*0d04*/ 	.word	0x00014840
        /*0d08*/ 	.word	0x00000007
        /*0d0c*/ 	.word	0x00000000
        /*0d10*/ 	.short	0x0101
        /*0d12*/ 	.byte	0x3f
	.zero		1


	//   ....[48]....
        /*0d14*/ 	.word	0x00014a30
        /*0d18*/ 	.word	0x00000008
        /*0d1c*/ 	.word	0x00000000
        /*0d20*/ 	.short	0x0101
        /*0d22*/ 	.byte	0x3f
	.zero		1


	//   ....[49]....
        /*0d24*/ 	.word	0x00018950
        /*0d28*/ 	.word	0x00000004
        /*0d2c*/ 	.word	0x00013280
        /*0d30*/ 	.short	0x010a
        /*0d32*/ 	.byte	0x3f
	.zero		1


	//   ....[50]....
        /*0d34*/ 	.word	0x00018f90
        /*0d38*/ 	.word	0x00000004
        /*0d3c*/ 	.word	0x00013270
        /*0d40*/ 	.short	0x0107
        /*0d42*/ 	.byte	0x3f
	.zero		1


	//   ....[51]....
        /*0d44*/ 	.word	0x00019050
        /*0d48*/ 	.word	0x00000004
        /*0d4c*/ 	.word	0x00013270
        /*0d50*/ 	.short	0x0101
        /*0d52*/ 	.byte	0x3f
	.zero		1


	//   ....[52]....
        /*0d54*/ 	.word	0x000190a0
        /*0d58*/ 	.word	0x00000004
        /*0d5c*/ 	.word	0x00013240
        /*0d60*/ 	.short	0x010a
        /*0d62*/ 	.byte	0x3f
	.zero		1


	//   ....[53]....
        /*0d64*/ 	.word	0x000195e0
        /*0d68*/ 	.word	0x00000004
        /*0d6c*/ 	.word	0x00013230
        /*0d70*/ 	.short	0x0107
        /*0d72*/ 	.byte	0x3f
	.zero		1


	//   ....[54]....
        /*0d74*/ 	.word	0x000196b0
        /*0d78*/ 	.word	0x00000004
        /*0d7c*/ 	.word	0x00013230
        /*0d80*/ 	.short	0x0101
        /*0d82*/ 	.byte	0x3f
	.zero		1


	//   ....[55]....
        /*0d84*/ 	.word	0x0001a160
        /*0d88*/ 	.word	0x00000011
        /*0d8c*/ 	.word	0x00013200
        /*0d90*/ 	.short	0x0107
        /*0d92*/ 	.byte	0x3f
	.zero		1


	//   ....[56]....
        /*0d94*/ 	.word	0x0001a250
        /*0d98*/ 	.word	0x00000011
        /*0d9c*/ 	.word	0x00013200
        /*0da0*/ 	.short	0x0101
        /*0da2*/ 	.byte	0x3f
	.zero		1


	//   ....[57]....
        /*0da4*/ 	.word	0x0001a270
        /*0da8*/ 	.word	0x00000011
        /*0dac*/ 	.word	0x00013220
        /*0db0*/ 	.short	0x010a
        /*0db2*/ 	.byte	0x3f
	.zero		1


	//   ....[58]....
        /*0db4*/ 	.word	0x0001a7a0
        /*0db8*/ 	.word	0x00000000
        /*0dbc*/ 	.word	0x00013280
        /*0dc0*/ 	.short	0x010a
        /*0dc2*/ 	.byte	0x3f
	.zero		1


	//   ....[59]....
        /*0dc4*/ 	.word	0x0001ac90
        /*0dc8*/ 	.word	0x00000000
        /*0dcc*/ 	.word	0x00013270
        /*0dd0*/ 	.short	0x0107
        /*0dd2*/ 	.byte	0x3f
	.zero		1


	//   ....[60]....
        /*0dd4*/ 	.word	0x0001ad50
        /*0dd8*/ 	.word	0x00000000
        /*0ddc*/ 	.word	0x00013270
        /*0de0*/ 	.short	0x0101
        /*0de2*/ 	.byte	0x3f
	.zero		1


	//   ....[61]....
        /*0de4*/ 	.word	0x0001ad80
        /*0de8*/ 	.word	0x00000000
        /*0dec*/ 	.word	0x00013240
        /*0df0*/ 	.short	0x010a
        /*0df2*/ 	.byte	0x3f
	.zero		1


	//   ....[62]....
        /*0df4*/ 	.word	0x0001b1c0
        /*0df8*/ 	.word	0x00000000
        /*0dfc*/ 	.word	0x00013230
        /*0e00*/ 	.short	0x0107
        /*0e02*/ 	.byte	0x3f
	.zero		1


	//   ....[63]....
        /*0e04*/ 	.word	0x0001b280
        /*0e08*/ 	.word	0x00000000
        /*0e0c*/ 	.word	0x00013230
        /*0e10*/ 	.short	0x0101
        /*0e12*/ 	.byte	0x3f
	.zero		1


	//   ....[64]....
        /*0e14*/ 	.word	0x0001b310
        /*0e18*/ 	.word	0x00000002
        /*0e1c*/ 	.word	0x00013270
        /*0e20*/ 	.short	0x010a
        /*0e22*/ 	.byte	0x3f
	.zero		1


	//   ....[65]....
        /*0e24*/ 	.word	0x0001b3a0
        /*0e28*/ 	.word	0x00000002
        /*0e2c*/ 	.word	0x00013260
        /*0e30*/ 	.short	0x010a
        /*0e32*/ 	.byte	0x3f
	.zero		1


	//   ....[66]....
        /*0e34*/ 	.word	0x0001b6b0
        /*0e38*/ 	.word	0x00000002
        /*0e3c*/ 	.word	0x00013250
        /*0e40*/ 	.short	0x0101
        /*0e42*/ 	.byte	0x3f
	.zero		1


	//   ....[67]....
        /*0e44*/ 	.word	0x0001b740
        /*0e48*/ 	.word	0x00000002
        /*0e4c*/ 	.word	0x00000000
        /*0e50*/ 	.short	0x0101
        /*0e52*/ 	.byte	0x3f
	.zero		1


	//   ....[68]....
        /*0e54*/ 	.word	0x0001b920
        /*0e58*/ 	.word	0x00000003
        /*0e5c*/ 	.word	0x00013270
        /*0e60*/ 	.short	0x010a
        /*0e62*/ 	.byte	0x3f
	.zero		1


	//   ....[69]....
        /*0e64*/ 	.word	0x0001b9b0
        /*0e68*/ 	.word	0x00000003
        /*0e6c*/ 	.word	0x00013260
        /*0e70*/ 	.short	0x010a
        /*0e72*/ 	.byte	0x3f
	.zero		1


	//   ....[70]....
        /*0e74*/ 	.word	0x0001bcd0
        /*0e78*/ 	.word	0x00000003
        /*0e7c*/ 	.word	0x00013250
        /*0e80*/ 	.short	0x0101
        /*0e82*/ 	.byte	0x3f
	.zero		1


	//   ....[71]....
        /*0e84*/ 	.word	0x0001bd90
        /*0e88*/ 	.word	0x00000003
        /*0e8c*/ 	.word	0x00000000
        /*0e90*/ 	.short	0x0101
        /*0e92*/ 	.byte	0x3f
	.zero		1


	//   ....[72]....
        /*0e94*/ 	.word	0x0001cf80
        /*0e98*/ 	.word	0x00000005
        /*0e9c*/ 	.word	0x00013220
        /*0ea0*/ 	.short	0x010a
        /*0ea2*/ 	.byte	0x3f
	.zero		1


	//   ....[73]....
        /*0ea4*/ 	.word	0x0001d130
        /*0ea8*/ 	.word	0x00000003
        /*0eac*/ 	.word	0x00013240
        /*0eb0*/ 	.short	0x010a
        /*0eb2*/ 	.byte	0x3f
	.zero		1


	//   ....[74]....
        /*0eb4*/ 	.word	0x0001d1c0
        /*0eb8*/ 	.word	0x00000005
        /*0ebc*/ 	.word	0x00013240
        /*0ec0*/ 	.short	0x010a
        /*0ec2*/ 	.byte	0x3f
	.zero		1


	//   ....[75]....
        /*0ec4*/ 	.word	0x0001d200
        /*0ec8*/ 	.word	0x00000003
        /*0ecc*/ 	.word	0x00013260
        /*0ed0*/ 	.short	0x010a
        /*0ed2*/ 	.byte	0x3f
	.zero		1


	//   ....[76]....
        /*0ed4*/ 	.word	0x0001d240
        /*0ed8*/ 	.word	0x00000005
        /*0edc*/ 	.word	0x00013260
        /*0ee0*/ 	.short	0x010a
        /*0ee2*/ 	.byte	0x3f
	.zero		1


	//   ....[77]....
        /*0ee4*/ 	.word	0x0001d280
        /*0ee8*/ 	.word	0x00000003
        /*0eec*/ 	.word	0x00013280
        /*0ef0*/ 	.short	0x010a
        /*0ef2*/ 	.byte	0x3f
	.zero		1


	//   ....[78]....
        /*0ef4*/ 	.word	0x0001d2c0
        /*0ef8*/ 	.word	0x00000005
        /*0efc*/ 	.word	0x00013280
        /*0f00*/ 	.short	0x010a
        /*0f02*/ 	.byte	0x3f
	.zero		1


	//   ....[79]....
        /*0f04*/ 	.word	0x0001d330
        /*0f08*/ 	.word	0x00000003
        /*0f0c*/ 	.word	0x00013200
        /*0f10*/ 	.short	0x010a
        /*0f12*/ 	.byte	0x3f
	.zero		1


	//   ....[80]....
        /*0f14*/ 	.word	0x0001d380
        /*0f18*/ 	.word	0x0000006a
        /*0f1c*/ 	.word	0x00013230
        /*0f20*/ 	.short	0x010a
        /*0f22*/ 	.byte	0x3f
	.zero		1


	//   ....[81]....
        /*0f24*/ 	.word	0x0001d3e0
        /*0f28*/ 	.word	0x00000009
        /*0f2c*/ 	.word	0x00013230
        /*0f30*/ 	.short	0x010a
        /*0f32*/ 	.byte	0x3f
	.zero		1


	//   ....[82]....
        /*0f34*/ 	.word	0x0001d440
        /*0f38*/ 	.word	0x00000009
        /*0f3c*/ 	.word	0x00013250
        /*0f40*/ 	.short	0x010a
        /*0f42*/ 	.byte	0x3f
	.zero		1


	//   ....[83]....
        /*0f44*/ 	.word	0x0001d4a0
        /*0f48*/ 	.word	0x00000005
        /*0f4c*/ 	.word	0x00013230
        /*0f50*/ 	.short	0x010a
        /*0f52*/ 	.byte	0x3f
	.zero		1


	//   ....[84]....
        /*0f54*/ 	.word	0x0001d500
        /*0f58*/ 	.word	0x00000005
        /*0f5c*/ 	.word	0x00013250
        /*0f60*/ 	.short	0x010a
        /*0f62*/ 	.byte	0x3f
	.zero		1


	//   ....[85]....
        /*0f64*/ 	.word	0x0001d560
        /*0f68*/ 	.word	0x00000009
        /*0f6c*/ 	.word	0x00013230
        /*0f70*/ 	.short	0x010a
        /*0f72*/ 	.byte	0x3f
	.zero		1


	//   ....[86]....
        /*0f74*/ 	.word	0x0001d5c0
        /*0f78*/ 	.word	0x00000009
        /*0f7c*/ 	.word	0x00013250
        /*0f80*/ 	.short	0x010a
        /*0f82*/ 	.byte	0x3f
	.zero		1


	//   ....[87]....
        /*0f84*/ 	.word	0x0001d620
        /*0f88*/ 	.word	0x00000003
        /*0f8c*/ 	.word	0x00013250
        /*0f90*/ 	.short	0x010a
        /*0f92*/ 	.byte	0x3f
	.zero		1


	//   ....[88]....
        /*0f94*/ 	.word	0x0001d730
        /*0f98*/ 	.word	0x00000004
        /*0f9c*/ 	.word	0x00013280
        /*0fa0*/ 	.short	0x010a
        /*0fa2*/ 	.byte	0x3f
	.zero		1


	//   ....[89]....
        /*0fa4*/ 	.word	0x0001dde0
        /*0fa8*/ 	.word	0x00000004
        /*0fac*/ 	.word	0x00013240
        /*0fb0*/ 	.short	0x010a
        /*0fb2*/ 	.byte	0x3f
	.zero		1


	//   ....[90]....
        /*0fb4*/ 	.word	0x0001ec00
        /*0fb8*/ 	.word	0x00000011
        /*0fbc*/ 	.word	0x00013220
        /*0fc0*/ 	.short	0x010a
        /*0fc2*/ 	.byte	0x3f
	.zero		1


	//   ....[91]....
        /*0fc4*/ 	.word	0x0001ec50
        /*0fc8*/ 	.word	0x00000000
        /*0fcc*/ 	.word	0x00013280
        /*0fd0*/ 	.short	0x010a
        /*0fd2*/ 	.byte	0x3f
	.zero		1


	//   ....[92]....
        /*0fd4*/ 	.word	0x0001f310
        /*0fd8*/ 	.word	0x00000000
        /*0fdc*/ 	.word	0x00013240
        /*0fe0*/ 	.short	0x010a
        /*0fe2*/ 	.byte	0x3f
	.zero		1


	//   ....[93]....
        /*0fe4*/ 	.word	0x0001f8d0
        /*0fe8*/ 	.word	0x00000002
        /*0fec*/ 	.word	0x00013270
        /*0ff0*/ 	.short	0x010a
        /*0ff2*/ 	.byte	0x3f
	.zero		1


	//   ....[94]....
        /*0ff4*/ 	.word	0x0001f920
        /*0ff8*/ 	.word	0x00000002
        /*0ffc*/ 	.word	0x00013260
        /*1000*/ 	.short	0x010a
        /*1002*/ 	.byte	0x3f
	.zero		1


	//   ....[95]....
        /*1004*/ 	.word	0x0001f970
        /*1008*/ 	.word	0x00000003
        /*100c*/ 	.word	0x00013270
        /*1010*/ 	.short	0x010a
        /*1012*/ 	.byte	0x3f
	.zero		1


	//   ....[96]....
        /*1014*/ 	.word	0x0001f9c0
        /*1018*/ 	.word	0x00000003
        /*101c*/ 	.word	0x00013260
        /*1020*/ 	.short	0x010a
        /*1022*/ 	.byte	0x3f
	.zero		1


	//   ....[97]....
        /*1024*/ 	.word	0x0001fa10
        /*1028*/ 	.word	0x00000005
        /*102c*/ 	.word	0x00013220
        /*1030*/ 	.short	0x010a
        /*1032*/ 	.byte	0x3f
	.zero		1


	//   ....[98]....
        /*1034*/ 	.word	0x0001fbb0
        /*1038*/ 	.word	0x00000003
        /*103c*/ 	.word	0x00013240
        /*1040*/ 	.short	0x010a
        /*1042*/ 	.byte	0x3f
	.zero		1


	//   ....[99]....
        /*1044*/ 	.word	0x0001fc00
        /*1048*/ 	.word	0x00000005
        /*104c*/ 	.word	0x00013240
        /*1050*/ 	.short	0x010a
        /*1052*/ 	.byte	0x3f
	.zero		1


	//   ....[100]....
        /*1054*/ 	.word	0x0001fc50
        /*1058*/ 	.word	0x00000003
        /*105c*/ 	.word	0x00013260
        /*1060*/ 	.short	0x010a
        /*1062*/ 	.byte	0x3f
	.zero		1


	//   ....[101]....
        /*1064*/ 	.word	0x0001fca0
        /*1068*/ 	.word	0x00000005
        /*106c*/ 	.word	0x00013260
        /*1070*/ 	.short	0x010a
        /*1072*/ 	.byte	0x3f
	.zero		1


	//   ....[102]....
        /*1074*/ 	.word	0x0001fcf0
        /*1078*/ 	.word	0x00000003
        /*107c*/ 	.word	0x00013280
        /*1080*/ 	.short	0x010a
        /*1082*/ 	.byte	0x3f
	.zero		1


	//----- nvinfo : EIATTR_NUM_MBARRIERS
	.align		4
.L_209:
        /*1084*/ 	.byte	0x03, 0x38
        /*1086*/ 	.short	0x0016


	//----- nvinfo : EIATTR_EXIT_INSTR_OFFSETS
	.align		4
        /*1088*/ 	.byte	0x04, 0x1c
        /*108a*/ 	.short	(.L_211 - .L_210)


	//   ....[0]....
.L_210:
        /*108c*/ 	.word	0x00000980


	//   ....[1]....
        /*1090*/ 	.word	0x00015c70


	//   ....[2]....
        /*1094*/ 	.word	0x0001d310


	//----- nvinfo : EIATTR_MAX_THREADS
	.align		4
.L_211:
        /*1098*/ 	.byte	0x04, 0x05
        /*109a*/ 	.short	(.L_213 - .L_212)
.L_212:
        /*109c*/ 	.word	0x00000200
        /*10a0*/ 	.word	0x00000001
        /*10a4*/ 	.word	0x00000001


	//----- nvinfo : EIATTR_CRS_STACK_SIZE
	.align		4
.L_213:
        /*10a8*/ 	.byte	0x04, 0x1e
        /*10aa*/ 	.short	(.L_215 - .L_214)
.L_214:
        /*10ac*/ 	.word	0x00000000


	//----- nvinfo : EIATTR_CBANK_PARAM_SIZE
	.align		4
.L_215:
        /*10b0*/ 	.byte	0x03, 0x19
        /*10b2*/ 	.short	0x0af0


	//----- nvinfo : EIATTR_PARAM_CBANK
	.align		4
        /*10b4*/ 	.byte	0x04, 0x0a
        /*10b6*/ 	.short	(.L_217 - .L_216)
	.align		4
.L_216:
        /*10b8*/ 	.word	index@(.nv.constant0._ZN7cutlass13device_kernelIN5flash11enable_sm90INS1_16FlashAttnFwdSm90INS1_25CollectiveMainloopFwdSm90ILi2EN4cute5tupleIJNS5_1CILi1EEES8_S8_EEENS6_IJNS7_ILi192EEENS7_ILi160EEENS7_ILi64EEEEEELi64ENS_12float_e4m3_tEfNS_4arch4Sm90ELb0ELb1ELb1ELb1ELb1ELb0ELb0ELb1ELb1ELb1ELb1ELb0EEENS1_21CollectiveEpilogueFwdINS6_IJSA_SC_SB_EEES9_NS_10bfloat16_tESG_Li384ELb1ELb1ELb1ELb1EEENS1_36VarlenDynamicPersistentTileSchedulerILi192ELi160ELi384ELi128ELb1ELb1ELb1ELb1ELb0ELb1EEEEEEEEEvNT_6ParamsE)
        /*10bc*/ 	.short	0x0210
        /*10be*/ 	.short	0x0af0


	//----- nvinfo : EIATTR_SW_WAR
	.align		4
.L_217:
        /*10c0*/ 	.byte	0x04, 0x36
        /*10c2*/ 	.short	(.L_219 - .L_218)
.L_218:
        /*10c4*/ 	.word	0x00000008
.L_219:


//--------------------- .nv.info._ZN7cutlass13device_kernelIN5flash11enable_sm90INS1_16FlashAttnFwdSm90INS1_25CollectiveMainloopFwdSm90ILi2EN4cute5tupleIJNS5_1CILi1EEES8_S8_EEENS6_IJNS7_ILi192EEENS7_ILi160EEENS7_ILi64EEEEEELi64ENS_12float_e4m3_tEfNS_4arch4Sm90ELb0ELb1ELb1ELb1ELb1ELb1ELb0ELb1ELb1ELb1ELb1ELb0EEENS1_21CollectiveEpilogueFwdINS6_IJSA_SC_SB_EEES9_NS_10bfloat16_tESG_Li384ELb1ELb1ELb1ELb1EEENS1_36VarlenDynamicPersistentTileSchedulerILi192ELi160ELi384ELi128ELb1ELb1ELb1ELb1ELb0ELb1EEEEEEEEEvNT_6ParamsE --------------------------
	.section	.nv.info._ZN7cutlass13device_kernelIN5flash11enable_sm90INS1_16FlashAttnFwdSm90INS1_25CollectiveMainloopFwdSm90ILi2EN4cute5tupleIJNS5_1CILi1EEES8_S8_EEENS6_IJNS7_ILi192EEENS7_ILi160EEENS7_ILi64EEEEEELi64ENS_12float_e4m3_tEfNS_4arch4Sm90ELb0ELb1ELb1ELb1ELb1ELb1ELb0ELb1ELb1ELb1ELb1ELb0EEENS1_21CollectiveEpilogueFwdINS6_IJSA_SC_SB_EEES9_NS_10bfloat16_tESG_Li384ELb1ELb1ELb1ELb1EEENS1_36VarlenDynamicPersistentTileSchedulerILi192ELi160ELi384ELi128ELb1ELb1ELb1ELb1ELb0ELb1EEEEEEEEEvNT_6ParamsE,"",@"SHT_CUDA_INFO"
	.sectionflags	@""
	.align	4


	//----- nvinfo : EIATTR_CUDA_API_VERSION
	.align		4
        /*0000*/ 	.byte	0x04, 0x37
        /*0002*/ 	.short	(.L_221 - .L_220)
.L_220:
        /*0004*/ 	.word	0x00000082


	//----- nvinfo : EIATTR_KPARAM_INFO
	.align		4
.L_221:
        /*0008*/ 	.byte	0x04, 0x17
        /*000a*/ 	.short	(.L_223 - .L_222)
.L_222:
        /*000c*/ 	.word	0x00000000
        /*0010*/ 	.short	0x0000
        /*0012*/ 	.short	0x0070
        /*0014*/ 	.byte	0x00, 0xf0, 0x01, 0x2a


	//----- nvinfo : EIATTR_SPARSE_MMA_MASK
	.align		4
.L_223:
        /*0018*/ 	.byte	0x03, 0x50
        /*001a*/ 	.short	0x0000


	//----- nvinfo : EIATTR_MAXREG_COUNT
	.align		4
        /*001c*/ 	.byte	0x03, 0x1b
        /*001e*/ 	.short	0x0080


	//----- nvinfo : EIATTR_NUM_BARRIERS
	.align		4
        /*0020*/ 	.byte	0x02, 0x4c
        /*0022*/ 	.byte	0x10
	.zero		1


	//----- nvinfo : EIATTR_EXTERNS
	.align		4
        /*0024*/ 	.byte	0x04, 0x0f
        /*0026*/ 	.short	(.L_225 - .L_224)


	//   ....[0]....
	.align		4
.L_224:
        /*0028*/ 	.word	index@(__assertfail)


	//----- nvinfo : EIATTR_ANNOTATIONS
	.align		4
.L_225:
        /*002c*/ 	.byte	0x04, 0x55
        /*002e*/ 	.short	(.L_227 - .L_226)


	//   ....[0]....
.L_226:
        /* <DEDUP_REMOVED lines=127> */
        /*0814*/ 	.byte	0x80, 0x74, 0x02, 0x00, 0x01, 0x00, 0x00, 0x00, 0x90, 0x7b, 0x02, 0x00


	//----- nvinfo : EIATTR_MERCURY_ISA_VERSION
	.align		4
.L_227:
        /*0820*/ 	.byte	0x03, 0x5f
        /*0822*/ 	.short	0x0101


	//----- nvinfo : EIATTR_UNUSED_LOAD_BYTE_OFFSET
	.align		4
        /*0824*/ 	.byte	0x04, 0x44
        /*0826*/ 	.short	(.L_229 - .L_228)


	//   ....[0]....
.L_228:
        /*0828*/ 	.word	0x00000a40
        /*082c*/ 	.word	0x0000fff0


	//   ....[1]....
        /*0830*/ 	.word	0x0001b290
        /*0834*/ 	.word	0x0000fff0


	//----- nvinfo : EIATTR_INT_WARP_WIDE_INSTR_OFFSETS
	.align		4
.L_229:
        /*0838*/ 	.byte	0x04, 0x31
        /*083a*/ 	.short	(.L_231 - .L_230)


	//   ....[0]....
.L_230:
        /*083c*/ 	.word	0x00000120


	//   ....[1]....
        /*0840*/ 	.word	0x00000160


	//   ....[2]....
        /*0844*/ 	.word	0x00000220


	//   ....[3]....
        /*0848*/ 	.word	0x000210c0


	//   ....[4]....
        /*084c*/ 	.word	0x00021150


	//   ....[5]....
        /*0850*/ 	.word	0x00024b10


	//   ....[6]....
        /*0854*/ 	.word	0x00024ba0


	//----- nvinfo : EIATTR_COOP_GROUP_MASK_REGIDS
	.align		4
.L_231:
        /*0858*/ 	.byte	0x04, 0x29
        /*085a*/ 	.short	(.L_233 - .L_232)


	//   ....[0]....
.L_232:
        /*085c*/ 	.word	0xffffffff


	//   ....[1]....
        /*0860*/ 	.word	0xffffffff


	//   ....[2]....
        /*0864*/ 	.word	0xffffffff


	//   ....[3]....
        /*0868*/ 	.word	0xffffffff


	//   ....[4]....
        /*086c*/ 	.word	0xffffffff


	//   ....[5]....
        /*0870*/ 	.word	0xffffffff


	//   ....[6]....
        /*0874*/ 	.word	0xffffffff


	//   ....[7]....
        /*0878*/ 	.word	0xffffffff


	//   ....[8]....
        /*087c*/ 	.word	0xffffffff


	//   ....[9]....
        /*0880*/ 	.word	0xffffffff


	//   ....[10]....
        /*0884*/ 	.word	0xffffffff


	//   ....[11]....
        /*0888*/ 	.word	0xffffffff


	//   ....[12]....
        /*088c*/ 	.word	0xffffffff


	//   ....[13]....
        /*0890*/ 	.word	0xffffffff


	//   ....[14]....
        /*0894*/ 	.word	0xffffffff


	//   ....[15]....
        /*0898*/ 	.word	0xffffffff


	//   ....[16]....
        /*089c*/ 	.word	0xffffffff


	//   ....[17]....
        /*08a0*/ 	.word	0xffffffff


	//   ....[18]....
        /*08a4*/ 	.word	0xffffffff


	//   ....[19]....
        /*08a8*/ 	.word	0xffffffff


	//   ....[20]....
        /*08ac*/ 	.word	0xffffffff


	//   ....[21]....
        /*08b0*/ 	.word	0xffffffff


	//   ....[22]....
        /*08b4*/ 	.word	0xffffffff


	//   ....[23]....
        /*08b8*/ 	.word	0xffffffff


	//   ....[24]....
        /*08bc*/ 	.word	0xffffffff


	//   ....[25]....
        /*08c0*/ 	.word	0xffffffff


	//   ....[26]....
        /*08c4*/ 	.word	0xffffffff


	//   ....[27]....
        /*08c8*/ 	.word	0xffffffff


	//   ....[28]....
        /*08cc*/ 	.word	0xffffffff


	//   ....[29]....
        /*08d0*/ 	.word	0xffffffff


	//   ....[30]....
        /*08d4*/ 	.word	0xffffffff


	//   ....[31]....
        /*08d8*/ 	.word	0xffffffff


	//   ....[32]....
        /*08dc*/ 	.word	0xffffffff


	//   ....[33]....
        /*08e0*/ 	.word	0xffffffff


	//   ....[34]....
        /*08e4*/ 	.word	0xffffffff


	//   ....[35]....
        /*08e8*/ 	.word	0xffffffff


	//   ....[36]....
        /*08ec*/ 	.word	0xffffffff


	//   ....[37]....
        /*08f0*/ 	.word	0xffffffff


	//   ....[38]....
        /*08f4*/ 	.word	0xffffffff


	//   ....[39]....
        /*08f8*/ 	.word	0xffffffff


	//   ....[40]....
        /*08fc*/ 	.word	0xffffffff


	//   ....[41]....
        /*0900*/ 	.word	0xffffffff


	//   ....[42]....
        /*0904*/ 	.word	0xffffffff


	//   ....[43]....
        /*0908*/ 	.word	0xffffffff


	//   ....[44]....
        /*090c*/ 	.word	0xffffffff


	//   ....[45]....
        /*0910*/ 	.word	0xffffffff


	//   ....[46]....
        /*0914*/ 	.word	0xffffffff


	//   ....[47]....
        /*0918*/ 	.word	0xffffffff


	//   ....[48]....
        /*091c*/ 	.word	0xffffffff


	//   ....[49]....
        /*0920*/ 	.word	0xffffffff


	//   ....[50]....
        /*0924*/ 	.word	0xffffffff


	//   ....[51]....
        /*0928*/ 	.word	0xffffffff


	//   ....[52]....
        /*092c*/ 	.word	0xffffffff


	//   ....[53]....
        /*0930*/ 	.word	0xffffffff


	//   ....[54]....
        /*0934*/ 	.word	0xffffffff


	//   ....[55]....
        /*0938*/ 	.word	0xffffffff


	//   ....[56]....
        /*093c*/ 	.word	0xffffffff


	//   ....[57]....
        /*0940*/ 	.word	0xffffffff


	//   ....[58]....
        /*0944*/ 	.word	0xffffffff


	//   ....[59]....
        /*0948*/ 	.word	0xffffffff


	//   ....[60]....
        /*094c*/ 	.word	0xffffffff


	//   ....[61]....
        /*0950*/ 	.word	0xffffffff


	//   ....[62]....
        /*0954*/ 	.word	0xffffffff


	//   ....[63]....
        /*0958*/ 	.word	0xffffffff


	//   ....[64]....
        /*095c*/ 	.word	0xffffffff


	//   ....[65]....
        /*0960*/ 	.word	0xffffffff


	//   ....[66]....
        /*0964*/ 	.word	0xffffffff


	//   ....[67]....
        /*0968*/ 	.word	0xffffffff


	//   ....[68]....
        /*096c*/ 	.word	0xffffffff


	//   ....[69]....
        /*0970*/ 	.word	0xffffffff


	//   ....[70]....
        /*0974*/ 	.word	0xffffffff


	//   ....[71]....
        /*0978*/ 	.word	0xffffffff


	//   ....[72]....
        /*097c*/ 	.word	0xffffffff


	//   ....[73]....
        /*0980*/ 	.word	0xffffffff


	//   ....[74]....
        /*0984*/ 	.word	0xffffffff


	//   ....[75]....
        /*0988*/ 	.word	0xffffffff


	//   ....[76]....
        /*098c*/ 	.word	0xffffffff


	//   ....[77]....
        /*0990*/ 	.word	0xffffffff


	//   ....[78]....
        /*0994*/ 	.word	0xffffffff


	//   ....[79]....
        /*0998*/ 	.word	0xffffffff


	//   ....[80]....
        /*099c*/ 	.word	0xffffffff


	//   ....[81]....
        /*09a0*/ 	.word	0xffffffff


	//   ....[82]....
        /*09a4*/ 	.word	0xffffffff


	//   ....[83]....
        /*09a8*/ 	.word	0xffffffff


	//   ....[84]....
        /*09ac*/ 	.word	0xffffffff


	//   ....[85]....
        /*09b0*/ 	.word	0xffffffff


	//   ....[86]....
        /*09b4*/ 	.word	0xffffffff


	//   ....[87]....
        /*09b8*/ 	.word	0xffffffff


	//   ....[88]....
        /*09bc*/ 	.word	0xffffffff


	//   ....[89]....
        /*09c0*/ 	.word	0xffffffff


	//   ....[90]....
        /*09c4*/ 	.word	0xffffffff


	//   ....[91]....
        /*09c8*/ 	.word	0xffffffff


	//   ....[92]....
        /*09cc*/ 	.word	0xffffffff


	//   ....[93]....
        /*09d0*/ 	.word	0xffffffff


	//   ....[94]....
        /*09d4*/ 	.word	0xffffffff


	//   ....[95]....
        /*09d8*/ 	.word	0xffffffff


	//   ....[96]....
        /*09dc*/ 	.word	0xffffffff


	//   ....[97]....
        /*09e0*/ 	.word	0xffffffff


	//   ....[98]....
        /*09e4*/ 	.word	0xffffffff


	//   ....[99]....
        /*09e8*/ 	.word	0xffffffff


	//   ....[100]....
        /*09ec*/ 	.word	0xffffffff


	//   ....[101]....
        /*09f0*/ 	.word	0xffffffff


	//   ....[102]....
        /*09f4*/ 	.word	0xffffffff


	//   ....[103]....
        /*09f8*/ 	.word	0xffffffff


	//   ....[104]....
        /*09fc*/ 	.word	0xffffffff


	//   ....[105]....
        /*0a00*/ 	.word	0xffffffff


	//   ....[106]....
        /*0a04*/ 	.word	0xffffffff


	//   ....[107]....
        /*0a08*/ 	.word	0xffffffff


	//   ....[108]....
        /*0a0c*/ 	.word	0xffffffff


	//   ....[109]....
        /*0a10*/ 	.word	0xffffffff


	//   ....[110]....
        /*0a14*/ 	.word	0xffffffff


	//   ....[111]....
        /*0a18*/ 	.word	0xffffffff


	//   ....[112]....
        /*0a1c*/ 	.word	0xffffffff


	//   ....[113]....
        /*0a20*/ 	.word	0xffffffff


	//   ....[114]....
        /*0a24*/ 	.word	0xffffffff


	//   ....[115]....
        /*0a28*/ 	.word	0xffffffff


	//   ....[116]....
        /*0a2c*/ 	.word	0xffffffff


	//   ....[117]....
        /*0a30*/ 	.word	0xffffffff


	//   ....[118]....
        /*0a34*/ 	.word	0xffffffff


	//   ....[119]....
        /*0a38*/ 	.word	0xffffffff


	//   ....[120]....
        /*0a3c*/ 	.word	0xffffffff


	//   ....[121]....
        /*0a40*/ 	.word	0xffffffff


	//   ....[122]....
        /*0a44*/ 	.word	0xffffffff


	//   ....[123]....
        /*0a48*/ 	.word	0xffffffff


	//   ....[124]....
        /*0a4c*/ 	.word	0xffffffff


	//   ....[125]....
        /*0a50*/ 	.word	0xffffffff


	//   ....[126]....
        /*0a54*/ 	.word	0xffffffff


	//   ....[127]....
        /*0a58*/ 	.word	0xffffffff


	//   ....[128]....
        /*0a5c*/ 	.word	0xffffffff


	//   ....[129]....
        /*0a60*/ 	.word	0xffffffff


	//   ....[130]....
        /*0a64*/ 	.word	0xffffffff


	//   ....[131]....
        /*0a68*/ 	.word	0xffffffff


	//   ....[132]....
        /*0a6c*/ 	.word	0xffffffff


	//   ....[133]....
        /*0a70*/ 	.word	0xffffffff


	//   ....[134]....
        /*0a74*/ 	.word	0xffffffff


	//   ....[135]....
        /*0a78*/ 	.word	0xffffffff


	//   ....[136]....
        /*0a7c*/ 	.word	0xffffffff


	//   ....[137]....
        /*0a80*/ 	.word	0xffffffff


	//   ....[138]....
        /*0a84*/ 	.word	0xffffffff


	//   ....[139]....
        /*0a88*/ 	.word	0xffffffff


	//   ....[140]....
        /*0a8c*/ 	.word	0xffffffff


	//   ....[141]....
        /*0a90*/ 	.word	0xffffffff


	//   ....[142]....
        /*0a94*/ 	.word	0xffffffff


	//   ....[143]....
        /*0a98*/ 	.word	0xffffffff


	//   ....[144]....
        /*0a9c*/ 	.word	0xffffffff


	//   ....[145]....
        /*0aa0*/ 	.word	0xffffffff


	//   ....[146]....
        /*0aa4*/ 	.word	0xffffffff


	//   ....[147]....
        /*0aa8*/ 	.word	0xffffffff


	//   ....[148]....
        /*0aac*/ 	.word	0xffffffff


	//   ....[149]....
        /*0ab0*/ 	.word	0xffffffff


	//   ....[150]....
        /*0ab4*/ 	.word	0xffffffff


	//   ....[151]....
        /*0ab8*/ 	.word	0xffffffff


	//   ....[152]....
        /*0abc*/ 	.word	0xffffffff


	//   ....[153]....
        /*0ac0*/ 	.word	0xffffffff


	//   ....[154]....
        /*0ac4*/ 	.word	0xffffffff


	//   ....[155]....
        /*0ac8*/ 	.word	0xffffffff


	//   ....[156]....
        /*0acc*/ 	.word	0xffffffff


	//   ....[157]....
        /*0ad0*/ 	.word	0xffffffff


	//   ....[158]....
        /*0ad4*/ 	.word	0xffffffff


	//   ....[159]....
        /*0ad8*/ 	.word	0xffffffff


	//   ....[160]....
        /*0adc*/ 	.word	0xffffffff


	//   ....[161]....
        /*0ae0*/ 	.word	0xffffffff


	//   ....[162]....
        /*0ae4*/ 	.word	0xffffffff


	//   ....[163]....
        /*0ae8*/ 	.word	0xffffffff


	//   ....[164]....
        /*0aec*/ 	.word	0xffffffff


	//   ....[165]....
        /*0af0*/ 	.word	0xffffffff


	//   ....[166]....
        /*0af4*/ 	.word	0xffffffff


	//   ....[167]....
        /*0af8*/ 	.word	0xffffffff


	//   ....[168]....
        /*0afc*/ 	.word	0xffffffff


	//   ....[169]....
        /*0b00*/ 	.word	0xffffffff


	//   ....[170]....
        /*0b04*/ 	.word	0xffffffff


	//   ....[171]....
        /*0b08*/ 	.word	0xffffffff


	//   ....[172]....
        /*0b0c*/ 	.word	0xffffffff


	//   ....[173]....
        /*0b10*/ 	.word	0xffffffff


	//   ....[174]....
        /*0b14*/ 	.word	0xffffffff


	//   ....[175]....
        /*0b18*/ 	.word	0xffffffff


	//   ....[176]....
        /*0b1c*/ 	.word	0xffffffff


	//   ....[177]....
        /*0b20*/ 	.word	0xffffffff


	//   ....[178]....
        /*0b24*/ 	.word	0xffffffff


	//   ....[179]....
        /*0b28*/ 	.word	0xffffffff


	//   ....[180]....
        /*0b2c*/ 	.word	0xffffffff


	//   ....[181]....
        /*0b30*/ 	.word	0xffffffff


	//   ....[182]....
        /*0b34*/ 	.word	0xffffffff


	//   ....[183]....
        /*0b38*/ 	.word	0xffffffff


	//   ....[184]....
        /*0b3c*/ 	.word	0xffffffff


	//   ....[185]....
        /*0b40*/ 	.word	0xffffffff


	//   ....[186]....
        /*0b44*/ 	.word	0xffffffff


	//   ....[187]....
        /*0b48*/ 	.word	0xffffffff


	//   ....[188]....
        /*0b4c*/ 	.word	0xffffffff


	//   ....[189]....
        /*0b50*/ 	.word	0xffffffff


	//   ....[190]....
        /*0b54*/ 	.word	0xffffffff


	//   ....[191]....
        /*0b58*/ 	.word	0xffffffff


	//   ....[192]....
        /*0b5c*/ 	.word	0xffffffff


	//   ....[193]....
        /*0b60*/ 	.word	0xffffffff


	//   ....[194]....
        /*0b64*/ 	.word	0xffffffff


	//   ....[195]....
        /*0b68*/ 	.word	0x0500000f


	//   ....[196]....
        /*0b6c*/ 	.word	0x0500000f


	//   ....[197]....
        /*0b70*/ 	.word	0x0500000f


	//   ....[198]....
        /*0b74*/ 	.word	0x0500000f


	//   ....[199]....
        /*0b78*/ 	.word	0x0500000f


	//   ....[200]....
        /*0b7c*/ 	.word	0x0500000f


	//   ....[201]....
        /*0b80*/ 	.word	0x0500000f


	//   ....[202]....
        /*0b84*/ 	.word	0x0500000f


	//   ....[203]....
        /*0b88*/ 	.word	0x0500000f


	//   ....[204]....
        /*0b8c*/ 	.word	0x0500000f


	//   ....[205]....
        /*0b90*/ 	.word	0x0500000f


	//   ....[206]....
        /*0b94*/ 	.word	0x0500000f


	//   ....[207]....
        /*0b98*/ 	.word	0x0500000f


	//   ....[208]....
        /*0b9c*/ 	.word	0x0500000f


	//   ....[209]....
        /*0ba0*/ 	.word	0x0500000f


	//   ....[210]....
        /*0ba4*/ 	.word	0x0500000f


	//   ....[211]....
        /*0ba8*/ 	.word	0x0500000f


	//   ....[212]....
        /*0bac*/ 	.word	0x0500000f


	//   ....[213]....
        /*0bb0*/ 	.word	0x0500000f


	//   ....[214]....
        /*0bb4*/ 	.word	0x0500000f


	//   ....[215]....
        /*0bb8*/ 	.word	0x0500000f


	//   ....[216]....
        /*0bbc*/ 	.word	0x0500000f


	//   ....[217]....
        /*0bc0*/ 	.word	0x0500000f


	//   ....[218]....
        /*0bc4*/ 	.word	0x0500000f


	//   ....[219]....
        /*0bc8*/ 	.word	0x0500000f


	//   ....[220]....
        /*0bcc*/ 	.word	0x0500000f


	//   ....[221]....
        /*0bd0*/ 	.word	0x0500000f


	//   ....[222]....
        /*0bd4*/ 	.word	0x0500000f


	//   ....[223]....
        /*0bd8*/ 	.word	0x0500000f


	//   ....[224]....
        /*0bdc*/ 	.word	0x0500000f


	//   ....[225]....
        /*0be0*/ 	.word	0x0500000f


	//   ....[226]....
        /*0be4*/ 	.word	0x0500000f


	//   ....[227]....
        /*0be8*/ 	.word	0x0500000f


	//   ....[228]....
        /*0bec*/ 	.word	0x0500000f


	//   ....[229]....
        /*0bf0*/ 	.word	0x0500000f


	//   ....[230]....
        /*0bf4*/ 	.word	0x0500000f


	//   ....[231]....
        /*0bf8*/ 	.word	0x0500000f


	//   ....[232]....
        /*0bfc*/ 	.word	0x0500000f


	//   ....[233]....
        /*0c00*/ 	.word	0x0500000f


	//   ....[234]....
        /*0c04*/ 	.word	0x0500000f


	//   ....[235]....
        /*0c08*/ 	.word	0x0500000f


	//   ....[236]....
        /*0c0c*/ 	.word	0x0500000f


	//   ....[237]....
        /*0c10*/ 	.word	0x0500000f


	//   ....[238]....
        /*0c14*/ 	.word	0x0500000f


	//   ....[239]....
        /*0c18*/ 	.word	0x0500000f


	//   ....[240]....
        /*0c1c*/ 	.word	0x0500000f


	//   ....[241]....
        /*0c20*/ 	.word	0x0500000f


	//   ....[242]....
        /*0c24*/ 	.word	0x0500000f


	//   ....[243]....
        /*0c28*/ 	.word	0x0500000f


	//   ....[244]....
        /*0c2c*/ 	.word	0x0500000f


	//   ....[245]....
        /*0c30*/ 	.word	0x0500000f


	//   ....[246]....
        /*0c34*/ 	.word	0x0500000f


	//   ....[247]....
        /*0c38*/ 	.word	0x0500000f


	//   ....[248]....
        /*0c3c*/ 	.word	0x0500000f


	//   ....[249]....
        /*0c40*/ 	.word	0x0500000f


	//   ....[250]....
        /*0c44*/ 	.word	0x0500000f


	//   ....[251]....
        /*0c48*/ 	.word	0x0500000f


	//   ....[252]....
        /*0c4c*/ 	.word	0x0500000f


	//   ....[253]....
        /*0c50*/ 	.word	0x0500000f


	//   ....[254]....
        /*0c54*/ 	.word	0x0500000f


	//   ....[255]....
        /*0c58*/ 	.word	0x0500000f


	//   ....[0]....
        /*0c5c*/ 	.word	0x0500000f


	//   ....[1]....
        /*0c60*/ 	.word	0x0500000f


	//   ....[2]....
        /*0c64*/ 	.word	0x0500000f


	//   ....[3]....
        /*0c68*/ 	.word	0x0500000f


	//   ....[4]....
        /*0c6c*/ 	.word	0x0500000f


	//   ....[5]....
        /*0c70*/ 	.word	0x0500000f


	//   ....[6]....
        /*0c74*/ 	.word	0x0500000f


	//   ....[7]....
        /*0c78*/ 	.word	0x0500000f


	//   ....[8]....
        /*0c7c*/ 	.word	0x0500000f


	//   ....[9]....
        /*0c80*/ 	.word	0x0500000f


	//   ....[10]....
        /*0c84*/ 	.word	0x0500000f


	//   ....[11]....
        /*0c88*/ 	.word	0x0500000f


	//   ....[12]....
        /*0c8c*/ 	.word	0x0500000f


	//   ....[13]....
        /*0c90*/ 	.word	0x0500000f


	//   ....[14]....
        /*0c94*/ 	.word	0x0500000f


	//   ....[15]....
        /*0c98*/ 	.word	0x0500000f


	//   ....[16]....
        /*0c9c*/ 	.word	0x0500000f


	//   ....[17]....
        /*0ca0*/ 	.word	0x0500000f


	//   ....[18]....
        /*0ca4*/ 	.word	0x0500000f


	//   ....[19]....
        /*0ca8*/ 	.word	0x0500000f


	//   ....[20]....
        /*0cac*/ 	.word	0x0500000f


	//   ....[21]....
        /*0cb0*/ 	.word	0x0500000f


	//   ....[22]....
        /*0cb4*/ 	.word	0x0500000f


	//   ....[23]....
        /*0cb8*/ 	.word	0x0500000f


	//   ....[24]....
        /*0cbc*/ 	.word	0x0500000f


	//   ....[25]....
        /*0cc0*/ 	.word	0x0500000f


	//----- nvinfo : EIATTR_COOP_GROUP_INSTR_OFFSETS
	.align		4
.L_233:
        /*0cc4*/ 	.byte	0x04, 0x28
        /*0cc6*/ 	.short	(.L_235 - .L_234)


	//   ....[0]....
.L_234:
        /*0cc8*/ 	.word	0x00000060


	//   ....[1]....
        /*0ccc*/ 	.word	0x00000130


	//   ....[2]....
        /*0cd0*/ 	.word	0x00000230


	//   ....[3]....
        /*0cd4*/ 	.word	0x000003a0


	//   ....[4]....
        /*0cd8*/ 	.word	0x00000500


	//   ....[5]....
        /*0cdc*/ 	.word	0x00000620


	//   ....[6]....
        /*0ce0*/ 	.word	0x00000780


	//   ....[7]....
        /*0ce4*/ 	.word	0x00002c30


	//   ....[8]....
        /*0ce8*/ 	.word	0x00002c40


	//   ....[9]....
        /*0cec*/ 	.word	0x00003da0


	//   ....[10]....
        /*0cf0*/ 	.word	0x00003db0


	//   ....[11]....
        /*0cf4*/ 	.word	0x00004f20


	//   ....[12]....
        /*0cf8*/ 	.word	0x00004f30


	//   ....[13]....
        /*0cfc*/ 	.word	0x000052d0


	//   ....[14]....
        /*0d00*/ 	.word	0x000052f0


	//   ....[15]....
        /*0d04*/ 	.word	0x00005e40


	//   ....[16]....
        /*0d08*/ 	.word	0x00006870


	//   ....[17]....
        /*0d0c*/ 	.word	0x00006880


	//   ....[18]....
        /*0d10*/ 	.word	0x00006890


	//   ....[19]....
        /*0d14*/ 	.word	0x000068a0


	//   ....[20]....
        /*0d18*/ 	.word	0x00007d20


	//   ....[21]....
        /*0d1c*/ 	.word	0x00007d30


	//   ....[22]....
        /*0d20*/ 	.word	0x00007d40


	//   ....[23]....
        /*0d24*/ 	.word	0x00007d50


	//   ....[24]....
        /*0d28*/ 	.word	0x00009f00


	//   ....[25]....
        /*0d2c*/ 	.word	0x0000a500


	//   ....[26]....
        /*0d30*/ 	.word	0x0000bca0


	//   ....[27]....
        /*0d34*/ 	.word	0x0000bdb0


	//   ....[28]....
        /*0d38*/ 	.word	0x0000c7d0


	//   ....[29]....
        /*0d3c*/ 	.word	0x0000c840


	//   ....[30]....
        /*0d40*/ 	.word	0x0000eb10


	//   ....[31]....
        /*0d44*/ 	.word	0x0000f1c0


	//   ....[32]....
        /*0d48*/ 	.word	0x00010bc0


	//   ....[33]....
        /*0d4c*/ 	.word	0x00010d20


	//   ....[34]....
        /*0d50*/ 	.word	0x00011610


	//   ....[35]....
        /*0d54*/ 	.word	0x00011670


	//   ....[36]....
        /*0d58*/ 	.word	0x00014100


	//   ....[37]....
        /*0d5c*/ 	.word	0x00014150


	//   ....[38]....
        /*0d60*/ 	.word	0x00014520


	//   ....[39]....
        /*0d64*/ 	.word	0x00014540


	//   ....[40]....
        /*0d68*/ 	.word	0x00016b80


	//   ....[41]....
        /*0d6c*/ 	.word	0x00017240


	//   ....[42]....
        /*0d70*/ 	.word	0x00018d40


	//   ....[43]....
        /*0d74*/ 	.word	0x00018f00


	//   ....[44]....
        /*0d78*/ 	.word	0x00019480


	//   ....[45]....
        /*0d7c*/ 	.word	0x000195f0


	//   ....[46]....
        /*0d80*/ 	.word	0x0001ac50


	//   ....[47]....
        /*0d84*/ 	.word	0x0001ac60


	//   ....[48]....
        /*0d88*/ 	.word	0x0001acf0


	//   ....[49]....
        /*0d8c*/ 	.word	0x0001ad10


	//   ....[50]....
        /*0d90*/ 	.word	0x0001b8e0


	//   ....[51]....
        /*0d94*/ 	.word	0x0001b8f0


	//   ....[52]....
        /*0d98*/ 	.word	0x0001b900


	//   ....[53]....
        /*0d9c*/ 	.word	0x0001b910


	//   ....[54]....
        /*0da0*/ 	.word	0x0001b920


	//   ....[55]....
        /*0da4*/ 	.word	0x0001b930


	//   ....[56]....
        /*0da8*/ 	.word	0x0001b940


	//   ....[57]....
        /*0dac*/ 	.word	0x0001b950


	//   ....[58]....
        /*0db0*/ 	.word	0x0001b960


	//   ....[59]....
        /*0db4*/ 	.word	0x0001b970


	//   ....[60]....
        /*0db8*/ 	.word	0x0001b980


	//   ....[61]....
        /*0dbc*/ 	.word	0x0001b990


	//   ....[62]....
        /*0dc0*/ 	.word	0x0001b9a0


	//   ....[63]....
        /*0dc4*/ 	.word	0x0001b9b0


	//   ....[64]....
        /*0dc8*/ 	.word	0x0001b9c0


	//   ....[65]....
        /*0dcc*/ 	.word	0x0001b9d0


	//   ....[66]....
        /*0dd0*/ 	.word	0x0001b9e0


	//   ....[67]....
        /*0dd4*/ 	.word	0x0001b9f0


	//   ....[68]....
        /*0dd8*/ 	.word	0x0001ba00


	//   ....[69]....
        /*0ddc*/ 	.word	0x0001ba10


	//   ....[70]....
        /*0de0*/ 	.word	0x0001ba20


	//   ....[71]....
        /*0de4*/ 	.word	0x0001ba30


	//   ....[72]....
        /*0de8*/ 	.word	0x0001ba40


	//   ....[73]....
        /*0dec*/ 	.word	0x0001ba50


	//   ....[74]....
        /*0df0*/ 	.word	0x0001ba60


	//   ....[75]....
        /*0df4*/ 	.word	0x0001ba70


	//   ....[76]....
        /*0df8*/ 	.word	0x0001ba80


	//   ....[77]....
        /*0dfc*/ 	.word	0x0001ba90


	//   ....[78]....
        /*0e00*/ 	.word	0x0001baa0


	//   ....[79]....
        /*0e04*/ 	.word	0x0001bab0


	//   ....[80]....
        /*0e08*/ 	.word	0x0001bac0


	//   ....[81]....
        /*0e0c*/ 	.word	0x0001bad0


	//   ....[82]....
        /*0e10*/ 	.word	0x0001c370


	//   ....[83]....
        /*0e14*/ 	.word	0x0001c3b0


	//   ....[84]....
        /*0e18*/ 	.word	0x0001c3d0


	//   ....[85]....
        /*0e1c*/ 	.word	0x0001c3f0


	//   ....[86]....
        /*0e20*/ 	.word	0x0001c8b0


	//   ....[87]....
        /*0e24*/ 	.word	0x0001c8f0


	//   ....[88]....
        /*0e28*/ 	.word	0x0001c910


	//   ....[89]....
        /*0e2c*/ 	.word	0x0001c950


	//   ....[90]....
        /*0e30*/ 	.word	0x0001c970


	//   ....[91]....
        /*0e34*/ 	.word	0x0001c990


	//   ....[92]....
        /*0e38*/ 	.word	0x0001c9c0


	//   ....[93]....
        /*0e3c*/ 	.word	0x0001ca20


	//   ....[94]....
        /*0e40*/ 	.word	0x0001cd90


	//   ....[95]....
        /*0e44*/ 	.word	0x0001cda0


	//   ....[96]....
        /*0e48*/ 	.word	0x0001d0c0


	//   ....[97]....
        /*0e4c*/ 	.word	0x0001d0d0


	//   ....[98]....
        /*0e50*/ 	.word	0x0001daf0


	//   ....[99]....
        /*0e54*/ 	.word	0x0001db20


	//   ....[100]....
        /*0e58*/ 	.word	0x0001db60


	//   ....[101]....
        /*0e5c*/ 	.word	0x0001db90


	//   ....[102]....
        /*0e60*/ 	.word	0x0001dbb0


	//   ....[103]....
        /*0e64*/ 	.word	0x0001dbc0


	//   ....[104]....
        /*0e68*/ 	.word	0x0001dbd0


	//   ....[105]....
        /*0e6c*/ 	.word	0x0001dbf0


	//   ....[106]....
        /*0e70*/ 	.word	0x0001dd50


	//   ....[107]....
        /*0e74*/ 	.word	0x0001df40


	//   ....[108]....
        /*0e78*/ 	.word	0x0001df70


	//   ....[109]....
        /*0e7c*/ 	.word	0x0001dfa0


	//   ....[110]....
        /*0e80*/ 	.word	0x0001dfd0


	//   ....[111]....
        /*0e84*/ 	.word	0x0001e000


	//   ....[112]....
        /*0e88*/ 	.word	0x0001e030


	//   ....[113]....
        /*0e8c*/ 	.word	0x0001e1c0


	//   ....[114]....
        /*0e90*/ 	.word	0x0001e1f0


	//   ....[115]....
        /*0e94*/ 	.word	0x0001e220


	//   ....[116]....
        /*0e98*/ 	.word	0x0001e250


	//   ....[117]....
        /*0e9c*/ 	.word	0x0001e280


	//   ....[118]....
        /*0ea0*/ 	.word	0x0001e2b0


	//   ....[119]....
        /*0ea4*/ 	.word	0x0001e340


	//   ....[120]....
        /*0ea8*/ 	.word	0x0001e370


	//   ....[121]....
        /*0eac*/ 	.word	0x0001e380


	//   ....[122]....
        /*0eb0*/ 	.word	0x0001e3c0


	//   ....[123]....
        /*0eb4*/ 	.word	0x0001fd00


	//   ....[124]....
        /*0eb8*/ 	.word	0x00022010


	//   ....[125]....
        /*0ebc*/ 	.word	0x00022040


	//   ....[126]....
        /*0ec0*/ 	.word	0x000220a0


	//   ....[127]....
        /*0ec4*/ 	.word	0x000220d0


	//   ....[128]....
        /*0ec8*/ 	.word	0x00022120


	//   ....[129]....
        /*0ecc*/ 	.word	0x00022130


	//   ....[130]....
        /*0ed0*/ 	.word	0x00022150


	//   ....[131]....
        /*0ed4*/ 	.word	0x00022160


	//   ....[132]....
        /*0ed8*/ 	.word	0x000221c0


	//   ....[133]....
        /*0edc*/ 	.word	0x00022210


	//   ....[134]....
        /*0ee0*/ 	.word	0x00022620


	//   ....[135]....
        /*0ee4*/ 	.word	0x00022640


	//   ....[136]....
        /*0ee8*/ 	.word	0x000226e0


	//   ....[137]....
        /*0eec*/ 	.word	0x000226f0


	//   ....[138]....
        /*0ef0*/ 	.word	0x00022760


	//   ....[139]....
        /*0ef4*/ 	.word	0x00022770


	//   ....[140]....
        /*0ef8*/ 	.word	0x00022780


	//   ....[141]....
        /*0efc*/ 	.word	0x00022790


	//   ....[142]....
        /*0f00*/ 	.word	0x00022840


	//   ....[143]....
        /*0f04*/ 	.word	0x00022860


	//   ....[144]....
        /*0f08*/ 	.word	0x000230d0


	//   ....[145]....
        /*0f0c*/ 	.word	0x00023100


	//   ....[146]....
        /*0f10*/ 	.word	0x00023170


	//   ....[147]....
        /*0f14*/ 	.word	0x00023190


	//   ....[148]....
        /*0f18*/ 	.word	0x00023210


	//   ....[149]....
        /*0f1c*/ 	.word	0x00023230


	//   ....[150]....
        /*0f20*/ 	.word	0x00023240


	//   ....[151]....
        /*0f24*/ 	.word	0x000232b0


	//   ....[152]....
        /*0f28*/ 	.word	0x00023300


	//   ....[153]....
        /*0f2c*/ 	.word	0x00023330


	//   ....[154]....
        /*0f30*/ 	.word	0x00023370


	//   ....[155]....
        /*0f34*/ 	.word	0x00023380


	//   ....[156]....
        /*0f38*/ 	.word	0x00023da0


	//   ....[157]....
        /*0f3c*/ 	.word	0x00023db0


	//   ....[158]....
        /*0f40*/ 	.word	0x00023dd0


	//   ....[159]....
        /*0f44*/ 	.word	0x00023e20


	//   ....[160]....
        /*0f48*/ 	.word	0x00023e30


	//   ....[161]....
        /*0f4c*/ 	.word	0x00023e70


	//   ....[162]....
        /*0f50*/ 	.word	0x00023e80


	//   ....[163]....
        /*0f54*/ 	.word	0x00023e90


	//   ....[164]....
        /*0f58*/ 	.word	0x00023ed0


	//   ....[165]....
        /*0f5c*/ 	.word	0x00023f10


	//   ....[166]....
        /*0f60*/ 	.word	0x00024320


	//   ....[167]....
        /*0f64*/ 	.word	0x00024330


	//   ....[168]....
        /*0f68*/ 	.word	0x00024340


	//   ....[169]....
        /*0f6c*/ 	.word	0x00024380


	//   ....[170]....
        /*0f70*/ 	.word	0x00024390


	//   ....[171]....
        /*0f74*/ 	.word	0x000243d0


	//   ....[172]....
        /*0f78*/ 	.word	0x000243e0


	//   ....[173]....
        /*0f7c*/ 	.word	0x000243f0


	//   ....[174]....
        /*0f80*/ 	.word	0x00024430


	//   ....[175]....
        /*0f84*/ 	.word	0x00024470


	//   ....[176]....
        /*0f88*/ 	.word	0x000252f0


	//   ....[177]....
        /*0f8c*/ 	.word	0x00025320


	//   ....[178]....
        /*0f90*/ 	.word	0x00025380


	//   ....[179]....
        /*0f94*/ 	.word	0x000253b0


	//   ....[180]....
        /*0f98*/ 	.word	0x000253e0


	//   ....[181]....
        /*0f9c*/ 	.word	0x00025410


	//   ....[182]....
        /*0fa0*/ 	.word	0x00025440


	//   ....[183]....
        /*0fa4*/ 	.word	0x00025470


	//   ....[184]....
        /*0fa8*/ 	.word	0x00025610


	//   ....[185]....
        /*0fac*/ 	.word	0x00025640


	//   ....[186]....
        /*0fb0*/ 	.word	0x00025670


	//   ....[187]....
        /*0fb4*/ 	.word	0x000256a0


	//   ....[188]....
        /*0fb8*/ 	.word	0x000256d0


	//   ....[189]....
        /*0fbc*/ 	.word	0x00025700


	//   ....[190]....
        /*0fc0*/ 	.word	0x000257c0


	//   ....[191]....
        /*0fc4*/ 	.word	0x000257e0


	//   ....[192]....
        /*0fc8*/ 	.word	0x00025800


	//   ....[193]....
        /*0fcc*/ 	.word	0x00025860


	//   ....[194]....
        /*0fd0*/ 	.word	0x000262c0


	//   ....[195]....
        /*0fd4*/ 	.word	0x00026680


	//   ....[196]....
        /*0fd8*/ 	.word	0x00026710


	//   ....[197]....
        /*0fdc*/ 	.word	0x000267e0


	//   ....[198]....
        /*0fe0*/ 	.word	0x00026870


	//   ....[199]....
        /*0fe4*/ 	.word	0x00026940


	//   ....[200]....
        /*0fe8*/ 	.word	0x000269d0


	//   ....[201]....
        /*0fec*/ 	.word	0x00026aa0


	//   ....[202]....
        /*0ff0*/ 	.word	0x00026b30


	//   ....[203]....
        /*0ff4*/ 	.word	0x00026b80


	//   ....[204]....
        /*0ff8*/ 	.word	0x00026bd0


	//   ....[205]....
        /*0ffc*/ 	.word	0x00026ca0


	//   ....[206]....
        /*1000*/ 	.word	0x00026d30


	//   ....[207]....
        /*1004*/ 	.word	0x00026d80


	//   ....[208]....
        /*1008*/ 	.word	0x00026dd0


	//   ....[209]....
        /*100c*/ 	.word	0x00027160


	//   ....[210]....
        /*1010*/ 	.word	0x00027440


	//   ....[211]....
        /*1014*/ 	.word	0x00027540


	//   ....[212]....
        /*1018*/ 	.word	0x00027610


	//   ....[213]....
        /*101c*/ 	.word	0x00027680


	//   ....[214]....
        /*1020*/ 	.word	0x00027760


	//   ....[215]....
        /*1024*/ 	.word	0x000277e0


	//   ....[216]....
        /*1028*/ 	.word	0x000278b0


	//   ....[217]....
        /*102c*/ 	.word	0x00027930


	//   ....[218]....
        /*1030*/ 	.word	0x00027a00


	//   ....[219]....
        /*1034*/ 	.word	0x00027a80


	//   ....[220]....
        /*1038*/ 	.word	0x00027b50


	//   ....[221]....
        /*103c*/ 	.word	0x00027c50


	//   ....[222]....
        /*1040*/ 	.word	0x00027d00


	//   ....[223]....
        /*1044*/ 	.word	0x00027d80


	//   ....[224]....
        /*1048*/ 	.word	0x00027e70


	//   ....[225]....
        /*104c*/ 	.word	0x00027ed0


	//   ....[226]....
        /*1050*/ 	.word	0x00027fb0


	//   ....[227]....
        /*1054*/ 	.word	0x00028010


	//   ....[228]....
        /*1058*/ 	.word	0x000280b0


	//   ....[229]....
        /*105c*/ 	.word	0x00028150


	//   ....[230]....
        /*1060*/ 	.word	0x00028220


	//   ....[231]....
        /*1064*/ 	.word	0x000282d0


	//   ....[232]....
        /*1068*/ 	.word	0x00028340


	//   ....[233]....
        /*106c*/ 	.word	0x000283a0


	//   ....[234]....
        /*1070*/ 	.word	0x00028460


	//   ....[235]....
        /*1074*/ 	.word	0x000284c0


	//   ....[236]....
        /*1078*/ 	.word	0x000285c0


	//   ....[237]....
        /*107c*/ 	.word	0x00028620


	//   ....[238]....
        /*1080*/ 	.word	0x000286d0


	//   ....[239]....
        /*1084*/ 	.word	0x00028780


	//   ....[240]....
        /*1088*/ 	.word	0x00028830


	//   ....[241]....
        /*108c*/ 	.word	0x000288b0


	//   ....[242]....
        /*1090*/ 	.word	0x00028980


	//   ....[243]....
        /*1094*/ 	.word	0x00028ac0


	//   ....[244]....
        /*1098*/ 	.word	0x00028b70


	//   ....[245]....
        /*109c*/ 	.word	0x00028c20


	//   ....[246]....
        /*10a0*/ 	.word	0x00028cc0


	//   ....[247]....
        /*10a4*/ 	.word	0x00028d70


	//   ....[248]....
        /*10a8*/ 	.word	0x00028e10


	//   ....[249]....
        /*10ac*/ 	.word	0x00028ec0


	//   ....[250]....
        /*10b0*/ 	.word	0x00028f60


	//   ....[251]....
        /*10b4*/ 	.word	0x00028fd0


	//   ....[252]....
        /*10b8*/ 	.word	0x00029090


	//   ....[253]....
        /*10bc*/ 	.word	0x00029180


	//   ....[254]....
        /*10c0*/ 	.word	0x00029210


	//   ....[255]....
        /*10c4*/ 	.word	0x00029270


	//   ....[0]....
        /*10c8*/ 	.word	0x00029320


	//   ....[1]....
        /*10cc*/ 	.word	0x00029380


	//   ....[2]....
        /*10d0*/ 	.word	0x00029430


	//   ....[3]....
        /*10d4*/ 	.word	0x00029490


	//   ....[4]....
        /*10d8*/ 	.word	0x00029540


	//   ....[5]....
        /*10dc*/ 	.word	0x000295a0


	//   ....[6]....
        /*10e0*/ 	.word	0x00029650


	//   ....[7]....
        /*10e4*/ 	.word	0x00029830


	//   ....[8]....
        /*10e8*/ 	.word	0x000298d0


	//   ....[9]....
        /*10ec*/ 	.word	0x00029a50


	//   ....[10]....
        /*10f0*/ 	.word	0x00029ad0


	//   ....[11]....
        /*10f4*/ 	.word	0x00029b50


	//   ....[12]....
        /*10f8*/ 	.word	0x00029bd0


	//   ....[13]....
        /*10fc*/ 	.word	0x00029c50


	//   ....[14]....
        /*1100*/ 	.word	0x00029ce0


	//   ....[15]....
        /*1104*/ 	.word	0x00029d80


	//   ....[16]....
        /*1108*/ 	.word	0x00029e30


	//   ....[17]....
        /*110c*/ 	.word	0x00029eb0


	//   ....[18]....
        /*1110*/ 	.word	0x00029f30


	//   ....[19]....
        /*1114*/ 	.word	0x00029fb0


	//   ....[20]....
        /*1118*/ 	.word	0x0002a040


	//   ....[21]....
        /*111c*/ 	.word	0x0002a0c0


	//   ....[22]....
        /*1120*/ 	.word	0x0002a170


	//   ....[23]....
        /*1124*/ 	.word	0x0002a1c0


	//   ....[24]....
        /*1128*/ 	.word	0x0002a260


	//   ....[25]....
        /*112c*/ 	.word	0x0002a390


	//----- nvinfo : EIATTR_REG_RECONFIG
	.align		4
.L_235:
        /*1130*/ 	.byte	0x01, 0x54
	.zero		2


	//----- nvinfo : EIATTR_SYSCALL_OFFSETS
	.align		4
        /*1134*/ 	.byte	0x04, 0x46
        /*1136*/ 	.short	(.L_237 - .L_236)


	//   ....[0]....
.L_236:
        /*1138*/ 	.word	0x00001df0


	//   ....[1]....
        /*113c*/ 	.word	0x00001f40


	//   ....[2]....
        /*1140*/ 	.word	0x00005fb0


	//   ....[3]....
        /*1144*/ 	.word	0x00006530


	//   ....[4]....
        /*1148*/ 	.word	0x000212b0


	//   ....[5]....
        /*114c*/ 	.word	0x00021420


	//   ....[6]....
        /*1150*/ 	.word	0x00021570


	//   ....[7]....
        /*1154*/ 	.word	0x000216b0


	//   ....[8]....
        /*1158*/ 	.word	0x00022c60


	//----- nvinfo : EIATTR_MBARRIER_INSTR_OFFSETS
	.align		4
.L_237:
        /*115c*/ 	.byte	0x04, 0x39
        /*115e*/ 	.short	(.L_239 - .L_238)


	//   ....[0]....
.L_238:
        /*1160*/ 	.word	0x00000250
        /*1164*/ 	.word	0x000000ff
        /*1168*/ 	.word	0x00013200
        /*116c*/ 	.short	0x0100
        /*116e*/ 	.byte	0x08
	.zero		1


	//   ....[1]....
        /*1170*/ 	.word	0x00000260
        /*1174*/ 	.word	0x000000ff
        /*1178*/ 	.word	0x00013220
        /*117c*/ 	.short	0x0100
        /*117e*/ 	.byte	0x08
	.zero		1


	//   ....[2]....
        /*1180*/ 	.word	0x00000350
        /*1184*/ 	.word	0x000000ff
        /*1188*/ 	.word	0x00013230
        /*118c*/ 	.short	0x0100
        /*118e*/ 	.byte	0x08
	.zero		1


	//   ....[3]....
        /*1190*/ 	.word	0x00000360
        /*1194*/ 	.word	0x000000ff
        /*1198*/ 	.word	0x00013240
        /*119c*/ 	.short	0x0100
        /*119e*/ 	.byte	0x08
	.zero		1


	//   ....[4]....
        /*11a0*/ 	.word	0x00000370
        /*11a4*/ 	.word	0x000000ff
        /*11a8*/ 	.word	0x00013238
        /*11ac*/ 	.short	0x0100
        /*11ae*/ 	.byte	0x08
	.zero		1


	//   ....[5]....
        /*11b0*/ 	.word	0x00000380
        /*11b4*/ 	.word	0x000000ff
        /*11b8*/ 	.word	0x00013248
        /*11bc*/ 	.short	0x0100
        /*11be*/ 	.byte	0x08
	.zero		1


	//   ....[6]....
        /*11c0*/ 	.word	0x000004b0
        /*11c4*/ 	.word	0x000000ff
        /*11c8*/ 	.word	0x00013250
        /*11cc*/ 	.short	0x0100
        /*11ce*/ 	.byte	0x08
	.zero		1


	//   ....[7]....
        /*11d0*/ 	.word	0x000004c0
        /*11d4*/ 	.word	0x000000ff
        /*11d8*/ 	.word	0x00013260
        /*11dc*/ 	.short	0x0100
        /*11de*/ 	.byte	0x08
	.zero		1


	//   ....[8]....
        /*11e0*/ 	.word	0x000004d0
        /*11e4*/ 	.word	0x000000ff
        /*11e8*/ 	.word	0x00013258
        /*11ec*/ 	.short	0x0100
        /*11ee*/ 	.byte	0x08
	.zero		1


	//   ....[9]....
        /*11f0*/ 	.word	0x000004e0
        /*11f4*/ 	.word	0x000000ff
        /*11f8*/ 	.word	0x00013268
        /*11fc*/ 	.short	0x0100
        /*11fe*/ 	.byte	0x08
	.zero		1


	//   ....[10]....
        /*1200*/ 	.word	0x000005d0
        /*1204*/ 	.word	0x000000ff
        /*1208*/ 	.word	0x00013270
        /*120c*/ 	.short	0x0100
        /*120e*/ 	.byte	0x06
	.zero		1


	//   ....[11]....
        /*1210*/ 	.word	0x000005e0
        /*1214*/ 	.word	0x000000ff
        /*1218*/ 	.word	0x00013280
        /*121c*/ 	.short	0x0100
        /*121e*/ 	.byte	0x06
	.zero		1


	//   ....[12]....
        /*1220*/ 	.word	0x000005f0
        /*1224*/ 	.word	0x000000ff
        /*1228*/ 	.word	0x00013278
        /*122c*/ 	.short	0x0100
        /*122e*/ 	.byte	0x06
	.zero		1


	//   ....[13]....
        /*1230*/ 	.word	0x00000600
        /*1234*/ 	.word	0x000000ff
        /*1238*/ 	.word	0x00013288
        /*123c*/ 	.short	0x0100
        /*123e*/ 	.byte	0x06
	.zero		1


	//   ....[14]....
        /*1240*/ 	.word	0x00000730
        /*1244*/ 	.word	0x000000ff
        /*1248*/ 	.word	0x00013290
        /*124c*/ 	.short	0x0100
        /*124e*/ 	.byte	0x08
	.zero		1


	//   ....[15]....
        /*1250*/ 	.word	0x00000740
        /*1254*/ 	.word	0x000000ff
        /*1258*/ 	.word	0x000132a0
        /*125c*/ 	.short	0x0100
        /*125e*/ 	.byte	0x08
	.zero		1


	//   ....[16]....
        /*1260*/ 	.word	0x00000750
        /*1264*/ 	.word	0x000000ff
        /*1268*/ 	.word	0x00013298
        /*126c*/ 	.short	0x0100
        /*126e*/ 	.byte	0x08
	.zero		1


	//   ....[17]....
        /*1270*/ 	.word	0x00000760
        /*1274*/ 	.word	0x000000ff
        /*1278*/ 	.word	0x000132a8
        /*127c*/ 	.short	0x0100
        /*127e*/ 	.byte	0x08
	.zero		1


	//   ....[18]....
        /*1280*/ 	.word	0x000008a0
        /*1284*/ 	.word	0x000000ff
        /*1288*/ 	.word	0x000132b0
        /*128c*/ 	.short	0x0100
        /*128e*/ 	.byte	0x08
	.zero		1


	//   ....[19]....
        /*1290*/ 	.word	0x000008b0
        /*1294*/ 	.word	0x000000ff
        /*1298*/ 	.word	0x000132c0
        /*129c*/ 	.short	0x0100
        /*129e*/ 	.byte	0x08
	.zero		1


	//   ....[20]....
        /*12a0*/ 	.word	0x000008c0
        /*12a4*/ 	.word	0x000000ff
        /*12a8*/ 	.word	0x000132b8
        /*12ac*/ 	.short	0x0100
        /*12ae*/ 	.byte	0x08
	.zero		1


	//   ....[21]....
        /*12b0*/ 	.word	0x000008d0
        /*12b4*/ 	.word	0x000000ff
        /*12b8*/ 	.word	0x000132c8
        /*12bc*/ 	.short	0x0100
        /*12be*/ 	.byte	0x08
	.zero		1


	//   ....[22]....
        /*12c0*/ 	.word	0x00002be0
        /*12c4*/ 	.word	0x00000032
        /*12c8*/ 	.word	0x00013290
        /*12cc*/ 	.short	0x010a
        /*12ce*/ 	.byte	0x3f
	.zero		1


	//   ....[23]....
        /*12d0*/ 	.word	0x00003d50
        /*12d4*/ 	.word	0x00000032
        /*12d8*/ 	.word	0x00013290
        /*12dc*/ 	.short	0x010a
        /*12de*/ 	.byte	0x3f
	.zero		1


	//   ....[24]....
        /*12e0*/ 	.word	0x00004d30
        /*12e4*/ 	.word	0x00000032
        /*12e8*/ 	.word	0x00013290
        /*12ec*/ 	.short	0x010a
        /*12ee*/ 	.byte	0x3f
	.zero		1


	//   ....[25]....
        /*12f0*/ 	.word	0x00005100
        /*12f4*/ 	.word	0x00000000
        /*12f8*/ 	.word	0x00000000
        /*12fc*/ 	.short	0x0101
        /*12fe*/ 	.byte	0x3f
	.zero		1


	//   ....[26]....
        /*1300*/ 	.word	0x00005140
        /*1304*/ 	.word	0x00000032
        /*1308*/ 	.word	0x000132b0
        /*130c*/ 	.short	0x010a
        /*130e*/ 	.byte	0x3f
	.zero		1


	//   ....[27]....
        /*1310*/ 	.word	0x000054f0
        /*1314*/ 	.word	0x00000032
        /*1318*/ 	.word	0x00000000
        /*131c*/ 	.short	0x0101
        /*131e*/ 	.byte	0x3f
	.zero		1


	//   ....[28]....
        /*1320*/ 	.word	0x000062b0
        /*1324*/ 	.word	0x00000016
        /*1328*/ 	.word	0x00013200
        /*132c*/ 	.short	0x010a
        /*132e*/ 	.byte	0x3f
	.zero		1


	//   ....[29]....
        /*1330*/ 	.word	0x00006300
        /*1334*/ 	.word	0x00000016
        /*1338*/ 	.word	0x00013200
        /*133c*/ 	.short	0x010a
        /*133e*/ 	.byte	0x3f
	.zero		1


	//   ....[30]....
        /*1340*/ 	.word	0x00006b00
        /*1344*/ 	.word	0x00000016
        /*1348*/ 	.word	0x00013200
        /*134c*/ 	.short	0x010a
        /*134e*/ 	.byte	0x3f
	.zero		1


	//   ....[31]....
        /*1350*/ 	.word	0x00007f10
        /*1354*/ 	.word	0x00000016
        /*1358*/ 	.word	0x00013200
        /*135c*/ 	.short	0x010a
        /*135e*/ 	.byte	0x3f
	.zero		1


	//   ....[32]....
        /*1360*/ 	.word	0x000090b0
        /*1364*/ 	.word	0x0000000c
        /*1368*/ 	.word	0x00013230
        /*136c*/ 	.short	0x010a
        /*136e*/ 	.byte	0x3f
	.zero		1


	//   ....[33]....
        /*1370*/ 	.word	0x00009150
        /*1374*/ 	.word	0x0000000c
        /*1378*/ 	.word	0x00013230
        /*137c*/ 	.short	0x010a
        /*137e*/ 	.byte	0x3f
	.zero		1


	//   ....[34]....
        /*1380*/ 	.word	0x00009f30
        /*1384*/ 	.word	0x0000000c
        /*1388*/ 	.word	0x00000000
        /*138c*/ 	.short	0x0101
        /*138e*/ 	.byte	0x3f
	.zero		1


	//   ....[35]....
        /*1390*/ 	.word	0x0000db50
        /*1394*/ 	.word	0x00000000
        /*1398*/ 	.word	0x00013230
        /*139c*/ 	.short	0x010a
        /*139e*/ 	.byte	0x3f
	.zero		1


	//   ....[36]....
        /*13a0*/ 	.word	0x0000dbe0
        /*13a4*/ 	.word	0x00000000
        /*13a8*/ 	.word	0x00013230
        /*13ac*/ 	.short	0x010a
        /*13ae*/ 	.byte	0x3f
	.zero		1


	//   ....[37]....
        /*13b0*/ 	.word	0x0000e1a0
        /*13b4*/ 	.word	0x00000014
        /*13b8*/ 	.word	0x00013250
        /*13bc*/ 	.short	0x010a
        /*13be*/ 	.byte	0x3f
	.zero		1


	//   ....[38]....
        /*13c0*/ 	.word	0x0000e1f0
        /*13c4*/ 	.word	0x00000014
        /*13c8*/ 	.word	0x00013250
        /*13cc*/ 	.short	0x010a
        /*13ce*/ 	.byte	0x3f
	.zero		1


	//   ....[39]....
        /*13d0*/ 	.word	0x0000ec90
        /*13d4*/ 	.word	0x00000000
        /*13d8*/ 	.word	0x00000000
        /*13dc*/ 	.short	0x0101
        /*13de*/ 	.byte	0x3f
	.zero		1


	//   ....[40]....
        /*13e0*/ 	.word	0x00012290
        /*13e4*/ 	.word	0x00000014
        /*13e8*/ 	.word	0x00000000
        /*13ec*/ 	.short	0x0101
        /*13ee*/ 	.byte	0x3f
	.zero		1


	//   ....[41]....
        /*13f0*/ 	.word	0x00012bf0
        /*13f4*/ 	.word	0x00000000
        /*13f8*/ 	.word	0x00013230
        /*13fc*/ 	.short	0x010a
        /*13fe*/ 	.byte	0x3f
	.zero		1


	//   ....[42]....
        /*1400*/ 	.word	0x00012c80
        /*1404*/ 	.word	0x00000000
        /*1408*/ 	.word	0x00013230
        /*140c*/ 	.short	0x010a
        /*140e*/ 	.byte	0x3f
	.zero		1


	//   ....[43]....
        /*1410*/ 	.word	0x00013240
        /*1414*/ 	.word	0x0000000f
        /*1418*/ 	.word	0x00013250
        /*141c*/ 	.short	0x010a
        /*141e*/ 	.byte	0x3f
	.zero		1


	//   ....[44]....
        /*1420*/ 	.word	0x00013290
        /*1424*/ 	.word	0x0000000f
        /*1428*/ 	.word	0x00013250
        /*142c*/ 	.short	0x010a
        /*142e*/ 	.byte	0x3f
	.zero		1


	//   ....[45]....
        /*1430*/ 	.word	0x00013cf0
        /*1434*/ 	.word	0x00000000
        /*1438*/ 	.word	0x00000000
        /*143c*/ 	.short	0x0101
        /*143e*/ 	.byte	0x3f
	.zero		1


	//   ....[46]....
        /*1440*/ 	.word	0x00015a30
        /*1444*/ 	.word	0x0000000f
        /*1448*/ 	.word	0x00000000
        /*144c*/ 	.short	0x0101
        /*144e*/ 	.byte	0x3f
	.zero		1


	//   ....[47]....
        /*1450*/ 	.word	0x00015bb0
        /*1454*/ 	.word	0x0000000b
        /*1458*/ 	.word	0x00013230
        /*145c*/ 	.short	0x010a
        /*145e*/ 	.byte	0x3f
	.zero		1


	//   ....[48]....
        /*1460*/ 	.word	0x00015c40
        /*1464*/ 	.word	0x0000000b
        /*1468*/ 	.word	0x00013230
        /*146c*/ 	.short	0x010a
        /*146e*/ 	.byte	0x3f
	.zero		1


	//   ....[49]....
        /*1470*/ 	.word	0x00016200
        /*1474*/ 	.word	0x00000014
        /*1478*/ 	.word	0x00013250
        /*147c*/ 	.short	0x010a
        /*147e*/ 	.byte	0x3f
	.zero		1


	//   ....[50]....
        /*1480*/ 	.word	0x00016250
        /*1484*/ 	.word	0x00000014
        /*1488*/ 	.word	0x00013250
        /*148c*/ 	.short	0x010a
        /*148e*/ 	.byte	0x3f
	.zero		1


	//   ....[51]....
        /*1490*/ 	.word	0x00016d10
        /*1494*/ 	.word	0x00000038
        /*1498*/ 	.word	0x00000000
        /*149c*/ 	.short	0x0101
        /*149e*/ 	.byte	0x3f
	.zero		1


	//   ....[52]....
        /*14a0*/ 	.word	0x0001a350
        /*14a4*/ 	.word	0x00000014
        /*14a8*/ 	.word	0x00000000
        /*14ac*/ 	.short	0x0101
        /*14ae*/ 	.byte	0x3f
	.zero		1


	//   ....[53]....
        /*14b0*/ 	.word	0x0001a8c0
        /*14b4*/ 	.word	0x00000002
        /*14b8*/ 	.word	0x00013250
        /*14bc*/ 	.short	0x010a
        /*14be*/ 	.byte	0x3f
	.zero		1


	//   ....[54]....
        /*14c0*/ 	.word	0x0001a910
        /*14c4*/ 	.word	0x00000002
        /*14c8*/ 	.word	0x00013250
        /*14cc*/ 	.short	0x010a
        /*14ce*/ 	.byte	0x3f
	.zero		1


	//   ....[55]....
        /*14d0*/ 	.word	0x0001af70
        /*14d4*/ 	.word	0x00000002
        /*14d8*/ 	.word	0x00000000
        /*14dc*/ 	.short	0x0101
        /*14de*/ 	.byte	0x3f
	.zero		1


	//   ....[56]....
        /*14e0*/ 	.word	0x0001c980
        /*14e4*/ 	.word	0x00000015
        /*14e8*/ 	.word	0x00000000
        /*14ec*/ 	.short	0x0101
        /*14ee*/ 	.byte	0x3f
	.zero		1


	//   ....[57]....
        /*14f0*/ 	.word	0x0001cd80
        /*14f4*/ 	.word	0x00000004
        /*14f8*/ 	.word	0x00000000
        /*14fc*/ 	.short	0x0101
        /*14fe*/ 	.byte	0x3f
	.zero		1


	//   ....[58]....
        /*1500*/ 	.word	0x0001fde0
        /*1504*/ 	.word	0x00000012
        /*1508*/ 	.word	0x00013220
        /*150c*/ 	.short	0x010a
        /*150e*/ 	.byte	0x3f
	.zero		1


	//   ....[59]....
        /*1510*/ 	.word	0x0001feb0
        /*1514*/ 	.word	0x00000006
        /*1518*/ 	.word	0x000132a0
        /*151c*/ 	.short	0x010a
        /*151e*/ 	.byte	0x3f
	.zero		1


	//   ....[60]....
        /*1520*/ 	.word	0x000200f0
        /*1524*/ 	.word	0x00000006
        /*1528*/ 	.word	0x000132c0
        /*152c*/ 	.short	0x010a
        /*152e*/ 	.byte	0x3f
	.zero		1


	//   ....[61]....
        /*1530*/ 	.word	0x000204a0
        /*1534*/ 	.word	0x00000006
        /*1538*/ 	.word	0x000132a0
        /*153c*/ 	.short	0x010a
        /*153e*/ 	.byte	0x3f
	.zero		1


	//   ....[62]....
        /*1540*/ 	.word	0x000206d0
        /*1544*/ 	.word	0x00000006
        /*1548*/ 	.word	0x000132c0
        /*154c*/ 	.short	0x010a
        /*154e*/ 	.byte	0x3f
	.zero		1


	//   ....[63]....
        /*1550*/ 	.word	0x00021c60
        /*1554*/ 	.word	0x00000006
        /*1558*/ 	.word	0x00013280
        /*155c*/ 	.short	0x010a
        /*155e*/ 	.byte	0x3f
	.zero		1


	//   ....[64]....
        /*1560*/ 	.word	0x000222d0
        /*1564*/ 	.word	0x00000006
        /*1568*/ 	.word	0x00013270
        /*156c*/ 	.short	0x0107
        /*156e*/ 	.byte	0x3f
	.zero		1


	//   ....[65]....
        /*1570*/ 	.word	0x00022390
        /*1574*/ 	.word	0x00000006
        /*1578*/ 	.word	0x00013270
        /*157c*/ 	.short	0x0101
        /*157e*/ 	.byte	0x3f
	.zero		1


	//   ....[66]....
        /*1580*/ 	.word	0x000223e0
        /*1584*/ 	.word	0x00000006
        /*1588*/ 	.word	0x00013240
        /*158c*/ 	.short	0x010a
        /*158e*/ 	.byte	0x3f
	.zero		1


	//   ....[67]....
        /*1590*/ 	.word	0x00022960
        /*1594*/ 	.word	0x00000006
        /*1598*/ 	.word	0x00013230
        /*159c*/ 	.short	0x0107
        /*159e*/ 	.byte	0x3f
	.zero		1


	//   ....[68]....
        /*15a0*/ 	.word	0x00022a50
        /*15a4*/ 	.word	0x00000006
        /*15a8*/ 	.word	0x00013230
        /*15ac*/ 	.short	0x0101
        /*15ae*/ 	.byte	0x3f
	.zero		1


	//   ....[69]....
        /*15b0*/ 	.word	0x00023450
        /*15b4*/ 	.word	0x00000012
        /*15b8*/ 	.word	0x00013200
        /*15bc*/ 	.short	0x0107
        /*15be*/ 	.byte	0x3f
	.zero		1


	//   ....[70]....
        /*15c0*/ 	.word	0x00023540
        /*15c4*/ 	.word	0x00000012
        /*15c8*/ 	.word	0x00013200
        /*15cc*/ 	.short	0x0101
        /*15ce*/ 	.byte	0x3f
	.zero		1


	//   ....[71]....
        /*15d0*/ 	.word	0x00023560
        /*15d4*/ 	.word	0x00000012
        /*15d8*/ 	.word	0x00013220
        /*15dc*/ 	.short	0x010a
        /*15de*/ 	.byte	0x3f
	.zero		1


	//   ....[72]....
        /*15e0*/ 	.word	0x00023ad0
        /*15e4*/ 	.word	0x00000006
        /*15e8*/ 	.word	0x00013280
        /*15ec*/ 	.short	0x010a
        /*15ee*/ 	.byte	0x3f
	.zero		1


	//   ....[73]....
        /*15f0*/ 	.word	0x00023fc0
        /*15f4*/ 	.word	0x00000006
        /*15f8*/ 	.word	0x00013270
        /*15fc*/ 	.short	0x0107
        /*15fe*/ 	.byte	0x3f
	.zero		1


	//   ....[74]....
        /*1600*/ 	.word	0x00024080
        /*1604*/ 	.word	0x00000006
        /*1608*/ 	.word	0x00013270
        /*160c*/ 	.short	0x0101
        /*160e*/ 	.byte	0x3f
	.zero		1


	//   ....[75]....
        /*1610*/ 	.word	0x000240b0
        /*1614*/ 	.word	0x00000006
        /*1618*/ 	.word	0x00013240
        /*161c*/ 	.short	0x010a
        /*161e*/ 	.byte	0x3f
	.zero		1


	//   ....[76]....
        /*1620*/ 	.word	0x000244f0
        /*1624*/ 	.word	0x00000006
        /*1628*/ 	.word	0x00013230
        /*162c*/ 	.short	0x0107
        /*162e*/ 	.byte	0x3f
	.zero		1


	//   ....[77]....
        /*1630*/ 	.word	0x000245c0
        /*1634*/ 	.word	0x00000006
        /*1638*/ 	.word	0x00013230
        /*163c*/ 	.short	0x0101
        /*163e*/ 	.byte	0x3f
	.zero		1


	//   ....[78]....
        /*1640*/ 	.word	0x00024640
        /*1644*/ 	.word	0x00000002
        /*1648*/ 	.word	0x00013270
        /*164c*/ 	.short	0x010a
        /*164e*/ 	.byte	0x3f
	.zero		1


	//   ....[79]....
        /*1650*/ 	.word	0x000246d0
        /*1654*/ 	.word	0x00000002
        /*1658*/ 	.word	0x00013260
        /*165c*/ 	.short	0x010a
        /*165e*/ 	.byte	0x3f
	.zero		1


	//   ....[80]....
        /*1660*/ 	.word	0x000249e0
        /*1664*/ 	.word	0x00000002
        /*1668*/ 	.word	0x00013250
        /*166c*/ 	.short	0x0101
        /*166e*/ 	.byte	0x3f
	.zero		1


	//   ....[81]....
        /*1670*/ 	.word	0x00024a70
        /*1674*/ 	.word	0x00000002
        /*1678*/ 	.word	0x00000000
        /*167c*/ 	.short	0x0101
        /*167e*/ 	.byte	0x3f
	.zero		1


	//   ....[82]....
        /*1680*/ 	.word	0x00024c50
        /*1684*/ 	.word	0x00000003
        /*1688*/ 	.word	0x00013270
        /*168c*/ 	.short	0x010a
        /*168e*/ 	.byte	0x3f
	.zero		1


	//   ....[83]....
        /*1690*/ 	.word	0x00024ce0
        /*1694*/ 	.word	0x00000003
        /*1698*/ 	.word	0x00013260
        /*169c*/ 	.short	0x010a
        /*169e*/ 	.byte	0x3f
	.zero		1


	//   ....[84]....
        /*16a0*/ 	.word	0x00025010
        /*16a4*/ 	.word	0x00000003
        /*16a8*/ 	.word	0x00013250
        /*16ac*/ 	.short	0x0101
        /*16ae*/ 	.byte	0x3f
	.zero		1


	//   ....[85]....
        /*16b0*/ 	.word	0x000250a0
        /*16b4*/ 	.word	0x00000003
        /*16b8*/ 	.word	0x00000000
        /*16bc*/ 	.short	0x0101
        /*16be*/ 	.byte	0x3f
	.zero		1


	//   ....[86]....
        /*16c0*/ 	.word	0x00026240
        /*16c4*/ 	.word	0x00000005
        /*16c8*/ 	.word	0x00013220
        /*16cc*/ 	.short	0x010a
        /*16ce*/ 	.byte	0x3f
	.zero		1


	//   ....[87]....
        /*16d0*/ 	.word	0x000263d0
        /*16d4*/ 	.word	0x00000004
        /*16d8*/ 	.word	0x00013240
        /*16dc*/ 	.short	0x010a
        /*16de*/ 	.byte	0x3f
	.zero		1


	//   ....[88]....
        /*16e0*/ 	.word	0x00026480
        /*16e4*/ 	.word	0x00000005
        /*16e8*/ 	.word	0x00013240
        /*16ec*/ 	.short	0x010a
        /*16ee*/ 	.byte	0x3f
	.zero		1


	//   ....[89]....
        /*16f0*/ 	.word	0x000264c0
        /*16f4*/ 	.word	0x00000004
        /*16f8*/ 	.word	0x00013260
        /*16fc*/ 	.short	0x010a
        /*16fe*/ 	.byte	0x3f
	.zero		1


	//   ....[90]....
        /*1700*/ 	.word	0x00026500
        /*1704*/ 	.word	0x00000005
        /*1708*/ 	.word	0x00013260
        /*170c*/ 	.short	0x010a
        /*170e*/ 	.byte	0x3f
	.zero		1


	//   ....[91]....
        /*1710*/ 	.word	0x00026540
        /*1714*/ 	.word	0x00000004
        /*1718*/ 	.word	0x00013280
        /*171c*/ 	.short	0x010a
        /*171e*/ 	.byte	0x3f
	.zero		1


	//   ....[92]....
        /*1720*/ 	.word	0x00026580
        /*1724*/ 	.word	0x00000005
        /*1728*/ 	.word	0x00013280
        /*172c*/ 	.short	0x010a
        /*172e*/ 	.byte	0x3f
	.zero		1


	//   ....[93]....
        /*1730*/ 	.word	0x000265e0
        /*1734*/ 	.word	0x00000032
        /*1738*/ 	.word	0x00013290
        /*173c*/ 	.short	0x010a
        /*173e*/ 	.byte	0x3f
	.zero		1


	//   ....[94]....
        /*1740*/ 	.word	0x00026740
        /*1744*/ 	.word	0x00000032
        /*1748*/ 	.word	0x00013290
        /*174c*/ 	.short	0x010a
        /*174e*/ 	.byte	0x3f
	.zero		1


	//   ....[95]....
        /*1750*/ 	.word	0x000268a0
        /*1754*/ 	.word	0x00000032
        /*1758*/ 	.word	0x00013290
        /*175c*/ 	.short	0x010a
        /*175e*/ 	.byte	0x3f
	.zero		1


	//   ....[96]....
        /*1760*/ 	.word	0x00026a00
        /*1764*/ 	.word	0x00000032
        /*1768*/ 	.word	0x000132b0
        /*176c*/ 	.short	0x010a
        /*176e*/ 	.byte	0x3f
	.zero		1


	//   ....[97]....
        /*1770*/ 	.word	0x00026c00
        /*1774*/ 	.word	0x00000016
        /*1778*/ 	.word	0x00013200
        /*177c*/ 	.short	0x010a
        /*177e*/ 	.byte	0x3f
	.zero		1


	//   ....[98]....
        /*1780*/ 	.word	0x00026e00
        /*1784*/ 	.word	0x00000016
        /*1788*/ 	.word	0x00013200
        /*178c*/ 	.short	0x010a
        /*178e*/ 	.byte	0x3f
	.zero		1


	//   ....[99]....
        /*1790*/ 	.word	0x00026e50
        /*1794*/ 	.word	0x0000000c
        /*1798*/ 	.word	0x00013230
        /*179c*/ 	.short	0x010a
        /*179e*/ 	.byte	0x3f
	.zero		1


	//   ....[100]....
        /*17a0*/ 	.word	0x00026ea0
        /*17a4*/ 	.word	0x00000000
        /*17a8*/ 	.word	0x00013230
        /*17ac*/ 	.short	0x010a
        /*17ae*/ 	.byte	0x3f
	.zero		1


	//   ....[101]....
        /*17b0*/ 	.word	0x00026ef0
        /*17b4*/ 	.word	0x00000014
        /*17b8*/ 	.word	0x00013250
        /*17bc*/ 	.short	0x010a
        /*17be*/ 	.byte	0x3f
	.zero		1


	//   ....[102]....
        /*17c0*/ 	.word	0x00026f40
        /*17c4*/ 	.word	0x00000000
        /*17c8*/ 	.word	0x00013230
        /*17cc*/ 	.short	0x010a
        /*17ce*/ 	.byte	0x3f
	.zero		1


	//   ....[103]....
        /*17d0*/ 	.word	0x00026f90
        /*17d4*/ 	.word	0x0000000f
        /*17d8*/ 	.word	0x00013250
        /*17dc*/ 	.short	0x010a
        /*17de*/ 	.byte	0x3f
	.zero		1


	//   ....[104]....
        /*17e0*/ 	.word	0x00026fe0
        /*17e4*/ 	.word	0x0000000b
        /*17e8*/ 	.word	0x00013230
        /*17ec*/ 	.short	0x010a
        /*17ee*/ 	.byte	0x3f
	.zero		1


	//   ....[105]....
        /*17f0*/ 	.word	0x00027030
        /*17f4*/ 	.word	0x00000014
        /*17f8*/ 	.word	0x00013250
        /*17fc*/ 	.short	0x010a
        /*17fe*/ 	.byte	0x3f
	.zero		1


	//   ....[106]....
        /*1800*/ 	.word	0x00027080
        /*1804*/ 	.word	0x00000002
        /*1808*/ 	.word	0x00013250
        /*180c*/ 	.short	0x010a
        /*180e*/ 	.byte	0x3f
	.zero		1


	//   ....[107]....
        /*1810*/ 	.word	0x00027220
        /*1814*/ 	.word	0x00000012
        /*1818*/ 	.word	0x00013220
        /*181c*/ 	.short	0x010a
        /*181e*/ 	.byte	0x3f
	.zero		1


	//   ....[108]....
        /*1820*/ 	.word	0x00027270
        /*1824*/ 	.word	0x00000006
        /*1828*/ 	.word	0x000132a0
        /*182c*/ 	.short	0x010a
        /*182e*/ 	.byte	0x3f
	.zero		1


	//   ....[109]....
        /*1830*/ 	.word	0x000272c0
        /*1834*/ 	.word	0x00000006
        /*1838*/ 	.word	0x000132c0
        /*183c*/ 	.short	0x010a
        /*183e*/ 	.byte	0x3f
	.zero		1


	//   ....[110]....
        /*1840*/ 	.word	0x00027310
        /*1844*/ 	.word	0x00000006
        /*1848*/ 	.word	0x000132a0
        /*184c*/ 	.short	0x010a
        /*184e*/ 	.byte	0x3f
	.zero		1


	//   ....[111]....
        /*1850*/ 	.word	0x00027360
        /*1854*/ 	.word	0x00000006
        /*1858*/ 	.word	0x000132c0
        /*185c*/ 	.short	0x010a
        /*185e*/ 	.byte	0x3f
	.zero		1


	//   ....[112]....
        /*1860*/ 	.word	0x00027490
        /*1864*/ 	.word	0x00000006
        /*1868*/ 	.word	0x00013280
        /*186c*/ 	.short	0x010a
        /*186e*/ 	.byte	0x3f
	.zero		1


	//   ....[113]....
        /*1870*/ 	.word	0x00027ba0
        /*1874*/ 	.word	0x00000006
        /*1878*/ 	.word	0x00013240
        /*187c*/ 	.short	0x010a
        /*187e*/ 	.byte	0x3f
	.zero		1


	//   ....[114]....
        /*1880*/ 	.word	0x000289c0
        /*1884*/ 	.word	0x00000012
        /*1888*/ 	.word	0x00013220
        /*188c*/ 	.short	0x010a
        /*188e*/ 	.byte	0x3f
	.zero		1


	//   ....[115]....
        /*1890*/ 	.word	0x00028a10
        /*1894*/ 	.word	0x00000006
        /*1898*/ 	.word	0x00013280
        /*189c*/ 	.short	0x010a
        /*189e*/ 	.byte	0x3f
	.zero		1


	//   ....[116]....
        /*18a0*/ 	.word	0x000290d0
        /*18a4*/ 	.word	0x00000006
        /*18a8*/ 	.word	0x00013240
        /*18ac*/ 	.short	0x010a
        /*18ae*/ 	.byte	0x3f
	.zero		1


	//   ....[117]....
        /*18b0*/ 	.word	0x00029690
        /*18b4*/ 	.word	0x00000002
        /*18b8*/ 	.word	0x00013270
        /*18bc*/ 	.short	0x010a
        /*18be*/ 	.byte	0x3f
	.zero		1


	//   ....[118]....
        /*18c0*/ 	.word	0x000296e0
        /*18c4*/ 	.word	0x00000002
        /*18c8*/ 	.word	0x00013260
        /*18cc*/ 	.short	0x010a
        /*18ce*/ 	.byte	0x3f
	.zero		1


	//   ....[119]....
        /*18d0*/ 	.word	0x00029730
        /*18d4*/ 	.word	0x00000003
        /*18d8*/ 	.word	0x00013270
        /*18dc*/ 	.short	0x010a
        /*18de*/ 	.byte	0x3f
	.zero		1


	//   ....[120]....
        /*18e0*/ 	.word	0x00029780
        /*18e4*/ 	.word	0x00000003
        /*18e8*/ 	.word	0x00013260
        /*18ec*/ 	.short	0x010a
        /*18ee*/ 	.byte	0x3f
	.zero		1


	//   ....[121]....
        /*18f0*/ 	.word	0x0002a2b0
        /*18f4*/ 	.word	0x00000005
        /*18f8*/ 	.word	0x00013220
        /*18fc*/ 	.short	0x010a
        /*18fe*/ 	.byte	0x3f
	.zero		1


	//   ....[122]....
        /*1900*/ 	.word	0x0002a450
        /*1904*/ 	.word	0x00000004
        /*1908*/ 	.word	0x00013240
        /*190c*/ 	.short	0x010a
        /*190e*/ 	.byte	0x3f
	.zero		1


	//   ....[123]....
        /*1910*/ 	.word	0x0002a4a0
        /*1914*/ 	.word	0x00000005
        /*1918*/ 	.word	0x00013240
        /*191c*/ 	.short	0x010a
        /*191e*/ 	.byte	0x3f
	.zero		1


	//   ....[124]....
        /*1920*/ 	.word	0x0002a4f0
        /*1924*/ 	.word	0x00000004
        /*1928*/ 	.word	0x00013260
        /*192c*/ 	.short	0x010a
        /*192e*/ 	.byte	0x3f
	.zero		1


	//   ....[125]....
        /*1930*/ 	.word	0x0002a540
        /*1934*/ 	.word	0x00000005
        /*1938*/ 	.word	0x00013260
        /*193c*/ 	.short	0x010a
        /*193e*/ 	.byte	0x3f
	.zero		1


	//   ....[126]....
        /*1940*/ 	.word	0x0002a590
        /*1944*/ 	.word	0x00000004
        /*1948*/ 	.word	0x00013280
        /*194c*/ 	.short	0x010a
        /*194e*/ 	.byte	0x3f
	.zero		1


	//----- nvinfo : EIATTR_NUM_MBARRIERS
	.align		4
.L_239:
        /*1950*/ 	.byte	0x03, 0x38
        /*1952*/ 	.short	0x0016


	//----- nvinfo : EIATTR_EXIT_INSTR_OFFSETS
	.align		4
        /*1954*/ 	.byte	0x04, 0x1c
        /*1956*/ 	.short	(.L_241 - .L_240)


	//   ....[0]....
.L_240:
        /*1958*/ 	.word	0x000265d0


	//----- nvinfo : EIATTR_MAX_THREADS
	.align		4
.L_241:
        /*195c*/ 	.byte	0x04, 0x05
        /*195e*/ 	.short	(.L_243 - .L_242)
.L_242:
        /*1960*/ 	.word	0x00000200
        /*1964*/ 	.word	0x00000001
        /*1968*/ 	.word	0x00000001


	//----- nvinfo : EIATTR_CRS_STACK_SIZE
	.align		4
.L_243:
        /*196c*/ 	.byte	0x04, 0x1e
        /*196e*/ 	.short	(.L_245 - .L_244)
.L_244:
        /*1970*/ 	.word	0x00000000


	//----- nvinfo : EIATTR_CBANK_PARAM_SIZE
	.align		4
.L_245:
        /*1974*/ 	.byte	0x03, 0x19
        /*1976*/ 	.short	0x0af0


	//----- nvinfo : EIATTR_PARAM_CBANK
	.align		4
        /*1978*/ 	.byte	0x04, 0x0a
        /*197a*/ 	.short	(.L_247 - .L_246)
	.align		4
.L_246:
        /*197c*/ 	.word	index@(.nv.constant0._ZN7cutlass13device_kernelIN5flash11enable_sm90INS1_16FlashAttnFwdSm90INS1_25CollectiveMainloopFwdSm90ILi2EN4cute5tupleIJNS5_1CILi1EEES8_S8_EEENS6_IJNS7_ILi192EEENS7_ILi160EEENS7_ILi64EEEEEELi64ENS_12float_e4m3_tEfNS_4arch4Sm90ELb0ELb1ELb1ELb1ELb1ELb1ELb0ELb1ELb1ELb1ELb1ELb0EEENS1_21CollectiveEpilogueFwdINS6_IJSA_SC_SB_EEES9_NS_10bfloat16_tESG_Li384ELb1ELb1ELb1ELb1EEENS1_36VarlenDynamicPersistentTileSchedulerILi192ELi160ELi384ELi128ELb1ELb1ELb1ELb1ELb0ELb1EEEEEEEEEvNT_6ParamsE)
        /*1980*/ 	.short	0x0210
        /*1982*/ 	.short	0x0af0


	//----- nvinfo : EIATTR_SW_WAR
	.align		4
.L_247:
        /*1984*/ 	.byte	0x04, 0x36
        /*1986*/ 	.short	(.L_249 - .L_248)
.L_248:
        /*1988*/ 	.word	0x00000008
.L_249:


//--------------------- .nv.info._ZN7cutlass13device_kernelIN5flash11enable_sm90INS1_16FlashAttnFwdSm90INS1_25CollectiveMainloopFwdSm90ILi2EN4cute5tupleIJNS5_1CILi1EEES8_S8_EEENS6_IJNS7_ILi192EEENS7_ILi160EEENS7_ILi64EEEEEELi64ENS_12float_e4m3_tEfNS_4arch4Sm90ELb1ELb0ELb1ELb0ELb1ELb0ELb0ELb1ELb1ELb1ELb1ELb0EEENS1_21CollectiveEpilogueFwdINS6_IJSA_SC_SB_EEES9_NS_10bfloat16_tESG_Li384ELb0ELb1ELb1ELb1EEENS1_19SingleTileSchedulerILb0ELb1ELb1ELi192EEEEEEEEEvNT_6ParamsE --------------------------
	.section	.nv.info._ZN7cutlass13device_kernelIN5flash11enable_sm90INS1_16FlashAttnFwdSm90INS1_25CollectiveMainloopFwdSm90ILi2EN4cute5tupleIJNS5_1CILi1EEES8_S8_EEENS6_IJNS7_ILi192EEENS7_ILi160EEENS7_ILi64EEEEEELi64ENS_12float_e4m3_tEfNS_4arch4Sm90ELb1ELb0ELb1ELb0ELb1ELb0ELb0ELb1ELb1ELb1ELb1ELb0EEENS1_21CollectiveEpilogueFwdINS6_IJSA_SC_SB_EEES9_NS_10bfloat16_tESG_Li384ELb0ELb1ELb1ELb1EEENS1_19SingleTileSchedulerILb0ELb1ELb1ELi192EEEEEEEEEvNT_6ParamsE,"",@"SHT_CUDA_INFO"
	.sectionflags	@""
	.align	4


	//----- nvinfo : EIATTR_CUDA_API_VERSION
	.align		4
        /*0000*/ 	.byte	0x04, 0x37
        /*0002*/ 	.short	(.L_251 - .L_250)
.L_250:
        /*0004*/ 	.word	0x00000082


	//----- nvinfo : EIATTR_KPARAM_INFO
	.align		4
.L_251:
        /*0008*/ 	.byte	0x04, 0x17
        /*000a*/ 	.short	(.L_253 - .L_252)
.L_252:
        /*000c*/ 	.word	0x00000000
        /*0010*/ 	.short	0x0000
        /*0012*/ 	.short	0x0070
        /*0014*/ 	.byte	0x00, 0xf0, 0x01, 0x28


	//----- nvinfo : EIATTR_SPARSE_MMA_MASK
	.align		4
.L_253:
        /*0018*/ 	.byte	0x03, 0x50
        /*001a*/ 	.short	0x0000


	//----- nvinfo : EIATTR_MAXREG_COUNT
	.align		4
        /*001c*/ 	.byte	0x03, 0x1b
        /*001e*/ 	.short	0x0080


	//----- nvinfo : EIATTR_NUM_BARRIERS
	.align		4
        /*0020*/ 	.byte	0x02, 0x4c
        /*0022*/ 	.byte	0x09
	.zero		1


	//----- nvinfo : EIATTR_EXTERNS
	.align		4
        /*0024*/ 	.byte	0x04, 0x0f
        /*0026*/ 	.short	(.L_255 - .L_254)


	//   ....[0]....
	.align		4
.L_254:
        /*0028*/ 	.word	index@(__assertfail)


	//----- nvinfo : EIATTR_ANNOTATIONS
	.align		4
.L_255:
        /*002c*/ 	.byte	0x04, 0x55
        /*002e*/ 	.short	(.L_257 - .L_256)


	//   ....[0]....
.L_256:
        /* <DEDUP_REMOVED lines=13> */


	//----- nvinfo : EIATTR_MERCURY_ISA_VERSION
	.align		4
.L_257:
        /*00e8*/ 	.byte	0x03, 0x5f
        /*00ea*/ 	.short	0x0101


	//----- nvinfo : EIATTR_INT_WARP_WIDE_INSTR_OFFSETS
	.align		4
        /*00ec*/ 	.byte	0x04, 0x31
        /*00ee*/ 	.short	(.L_259 - .L_258)


	//   ....[0]....
.L_258:
        /*00f0*/ 	.word	0x000000c0


	//   ....[1]....
        /*00f4*/ 	.word	0x000000d0


	//   ....[2]....
        /*00f8*/ 	.word	0x00000170


	//----- nvinfo : EIATTR_COOP_GROUP_MASK_REGIDS
	.align		4
.L_259:
        /*00fc*/ 	.byte	0x04, 0x29
        /*00fe*/ 	.short	(.L_261 - .L_260)


	//   ....[0]....
.L_260:
        /*0100*/ 	.word	0xffffffff


	//   ....[1]....
        /*0104*/ 	.word	0xffffffff


	//   ....[2]....
        /*0108*/ 	.word	0xffffffff


	//   ....[3]....
        /*010c*/ 	.word	0xffffffff


	//   ....[4]....
        /*0110*/ 	.word	0xffffffff


	//   ....[5]....
        /*0114*/ 	.word	0xffffffff


	//   ....[6]....
        /*0118*/ 	.word	0xffffffff


	//   ....[7]....
        /*011c*/ 	.word	0xffffffff


	//   ....[8]....
        /*0120*/ 	.word	0xffffffff


	//   ....[9]....
        /*0124*/ 	.word	0xffffffff


	//   ....[10]....
        /*0128*/ 	.word	0xffffffff


	//   ....[11]....
        /*012c*/ 	.word	0xffffffff


	//   ....[12]....
        /*0130*/ 	.word	0xffffffff


	//   ....[13]....
        /*0134*/ 	.word	0xffffffff


	//   ....[14]....
        /*0138*/ 	.word	0xffffffff


	//   ....[15]....
        /*013c*/ 	.word	0xffffffff


	//   ....[16]....
        /*0140*/ 	.word	0xffffffff


	//   ....[17]....
        /*0144*/ 	.word	0xffffffff


	//   ....[18]....
        /*0148*/ 	.word	0xffffffff


	//   ....[19]....
        /*014c*/ 	.word	0xffffffff


	//   ....[20]....
        /*0150*/ 	.word	0xffffffff


	//   ....[21]....
        /*0154*/ 	.word	0xffffffff


	//   ....[22]....
        /*0158*/ 	.word	0xffffffff


	//   ....[23]....
        /*015c*/ 	.word	0xffffffff


	//   ....[24]....
        /*0160*/ 	.word	0xffffffff


	//   ....[25]....
        /*0164*/ 	.word	0xffffffff


	//   ....[26]....
        /*0168*/ 	.word	0xffffffff


	//   ....[27]....
        /*016c*/ 	.word	0xffffffff


	//   ....[28]....
        /*0170*/ 	.word	0xffffffff


	//   ....[29]....
        /*0174*/ 	.word	0xffffffff


	//   ....[30]....
        /*0178*/ 	.word	0xffffffff


	//   ....[31]....
        /*017c*/ 	.word	0xffffffff


	//   ....[32]....
        /*0180*/ 	.word	0xffffffff


	//   ....[33]....
        /*0184*/ 	.word	0xffffffff


	//   ....[34]....
        /*0188*/ 	.word	0xffffffff


	//   ....[35]....
        /*018c*/ 	.word	0xffffffff


	//   ....[36]....
        /*0190*/ 	.word	0xffffffff


	//   ....[37]....
        /*0194*/ 	.word	0xffffffff


	//   ....[38]....
        /*0198*/ 	.word	0xffffffff


	//   ....[39]....
        /*019c*/ 	.word	0xffffffff


	//   ....[40]....
        /*01a0*/ 	.word	0xffffffff


	//   ....[41]....
        /*01a4*/ 	.word	0xffffffff


	//   ....[42]....
        /*01a8*/ 	.word	0xffffffff


	//   ....[43]....
        /*01ac*/ 	.word	0xffffffff


	//   ....[44]....
        /*01b0*/ 	.word	0xffffffff


	//   ....[45]....
        /*01b4*/ 	.word	0xffffffff


	//   ....[46]....
        /*01b8*/ 	.word	0xffffffff


	//   ....[47]....
        /*01bc*/ 	.word	0xffffffff


	//   ....[48]....
        /*01c0*/ 	.word	0xffffffff


	//   ....[49]....
        /*01c4*/ 	.word	0xffffffff


	//   ....[50]....
        /*01c8*/ 	.word	0xffffffff


	//   ....[51]....
        /*01cc*/ 	.word	0xffffffff


	//   ....[52]....
        /*01d0*/ 	.word	0xffffffff


	//   ....[53]....
        /*01d4*/ 	.word	0xffffffff


	//   ....[54]....
        /*01d8*/ 	.word	0xffffffff


	//   ....[55]....
        /*01dc*/ 	.word	0xffffffff


	//   ....[56]....
        /*01e0*/ 	.word	0xffffffff


	//   ....[57]....
        /*01e4*/ 	.word	0xffffffff


	//   ....[58]....
        /*01e8*/ 	.word	0xffffffff


	//   ....[59]....
        /*01ec*/ 	.word	0xffffffff


	//   ....[60]....
        /*01f0*/ 	.word	0xffffffff


	//   ....[61]....
        /*01f4*/ 	.word	0xffffffff


	//   ....[62]....
        /*01f8*/ 	.word	0xffffffff


	//   ....[63]....
        /*01fc*/ 	.word	0xffffffff


	//   ....[64]....
        /*0200*/ 	.word	0xffffffff


	//   ....[65]....
        /*0204*/ 	.word	0xffffffff


	//   ....[66]....
        /*0208*/ 	.word	0xffffffff


	//   ....[67]....
        /*020c*/ 	.word	0xffffffff


	//   ....[68]....
        /*0210*/ 	.word	0xffffffff


	//   ....[69]....
        /*0214*/ 	.word	0xffffffff


	//   ....[70]....
        /*0218*/ 	.word	0xffffffff


	//   ....[71]....
        /*021c*/ 	.word	0xffffffff


	//   ....[72]....
        /*0220*/ 	.word	0xffffffff


	//   ....[73]....
        /*0224*/ 	.word	0xffffffff


	//   ....[74]....
        /*0228*/ 	.word	0xffffffff


	//   ....[75]....
        /*022c*/ 	.word	0xffffffff


	//   ....[76]....
        /*0230*/ 	.word	0xffffffff


	//   ....[77]....
        /*0234*/ 	.word	0xffffffff


	//   ....[78]....
        /*0238*/ 	.word	0xffffffff


	//   ....[79]....
        /*023c*/ 	.word	0xffffffff


	//   ....[80]....
        /*0240*/ 	.word	0xffffffff


	//   ....[81]....
        /*0244*/ 	.word	0xffffffff


	//   ....[82]....
        /*0248*/ 	.word	0xffffffff


	//   ....[83]....
        /*024c*/ 	.word	0xffffffff


	//   ....[84]....
        /*0250*/ 	.word	0xffffffff


	//   ....[85]....
        /*0254*/ 	.word	0xffffffff


	//   ....[86]....
        /*0258*/ 	.word	0xffffffff


	//   ....[87]....
        /*025c*/ 	.word	0xffffffff


	//   ....[88]....
        /*0260*/ 	.word	0xffffffff


	//   ....[89]....
        /*0264*/ 	.word	0xffffffff


	//   ....[90]....
        /*0268*/ 	.word	0xffffffff


	//   ....[91]....
        /*026c*/ 	.word	0xffffffff


	//   ....[92]....
        /*0270*/ 	.word	0xffffffff


	//   ....[93]....
        /*0274*/ 	.word	0xffffffff


	//   ....[94]....
        /*0278*/ 	.word	0xffffffff


	//   ....[95]....
        /*027c*/ 	.word	0xffffffff


	//   ....[96]....
        /*0280*/ 	.word	0xffffffff


	//   ....[97]....
        /*0284*/ 	.word	0xffffffff


	//   ....[98]....
        /*0288*/ 	.word	0xffffffff


	//   ....[99]....
        /*028c*/ 	.word	0xffffffff


	//   ....[100]....
        /*0290*/ 	.word	0xffffffff


	//   ....[101]....
        /*0294*/ 	.word	0xffffffff


	//   ....[102]....
        /*0298*/ 	.word	0xffffffff


	//   ....[103]....
        /*029c*/ 	.word	0xffffffff


	//   ....[104]....
        /*02a0*/ 	.word	0xffffffff


	//   ....[105]....
        /*02a4*/ 	.word	0xffffffff


	//   ....[106]....
        /*02a8*/ 	.word	0xffffffff


	//   ....[107]....
        /*02ac*/ 	.word	0xffffffff


	//   ....[108]....
        /*02b0*/ 	.word	0xffffffff


	//   ....[109]....
        /*02b4*/ 	.word	0xffffffff


	//   ....[110]....
        /*02b8*/ 	.word	0xffffffff


	//   ....[111]....
        /*02bc*/ 	.word	0xffffffff


	//   ....[112]....
        /*02c0*/ 	.word	0xffffffff


	//   ....[113]....
        /*02c4*/ 	.word	0xffffffff


	//   ....[114]....
        /*02c8*/ 	.word	0xffffffff


	//   ....[115]....
        /*02cc*/ 	.word	0xffffffff


	//   ....[116]....
        /*02d0*/ 	.word	0xffffffff


	//   ....[117]....
        /*02d4*/ 	.word	0xffffffff


	//   ....[118]....
        /*02d8*/ 	.word	0xffffffff


	//   ....[119]....
        /*02dc*/ 	.word	0xffffffff


	//   ....[120]....
        /*02e0*/ 	.word	0xffffffff


	//   ....[121]....
        /*02e4*/ 	.word	0x0500000f


	//   ....[122]....
        /*02e8*/ 	.word	0x0500000f


	//   ....[123]....
        /*02ec*/ 	.word	0x0500000f


	//   ....[124]....
        /*02f0*/ 	.word	0x0500000f


	//   ....[125]....
        /*02f4*/ 	.word	0x0500000f


	//   ....[126]....
        /*02f8*/ 	.word	0x0500000f


	//   ....[127]....
        /*02fc*/ 	.word	0x0500000f


	//   ....[128]....
        /*0300*/ 	.word	0x0500000f


	//   ....[129]....
        /*0304*/ 	.word	0x0500000f


	//   ....[130]....
        /*0308*/ 	.word	0x0500000f


	//   ....[131]....
        /*030c*/ 	.word	0x0500000f


	//   ....[132]....
        /*0310*/ 	.word	0x0500000f


	//   ....[133]....
        /*0314*/ 	.word	0x0500000f


	//   ....[134]....
        /*0318*/ 	.word	0x0500000f


	//   ....[135]....
        /*031c*/ 	.word	0x0500000f


	//   ....[136]....
        /*0320*/ 	.word	0x0500000f


	//   ....[137]....
        /*0324*/ 	.word	0x0500000f


	//   ....[138]....
        /*0328*/ 	.word	0x0500000f


	//   ....[139]....
        /*032c*/ 	.word	0x0500000f


	//   ....[140]....
        /*0330*/ 	.word	0x0500000f


	//   ....[141]....
        /*0334*/ 	.word	0x0500000f


	//   ....[142]....
        /*0338*/ 	.word	0x0500000f


	//   ....[143]....
        /*033c*/ 	.word	0x0500000f


	//   ....[144]....
        /*0340*/ 	.word	0x0500000f


	//   ....[145]....
        /*0344*/ 	.word	0x0500000f


	//   ....[146]....
        /*0348*/ 	.word	0x0500000f


	//   ....[147]....
        /*034c*/ 	.word	0x0500000f


	//   ....[148]....
        /*0350*/ 	.word	0x0500000f


	//   ....[149]....
        /*0354*/ 	.word	0x0500000f


	//   ....[150]....
        /*0358*/ 	.word	0x0500000f


	//   ....[151]....
        /*035c*/ 	.word	0x0500000f


	//   ....[152]....
        /*0360*/ 	.word	0x0500000f


	//   ....[153]....
        /*0364*/ 	.word	0x0500000f


	//   ....[154]....
        /*0368*/ 	.word	0x0500000f


	//   ....[155]....
        /*036c*/ 	.word	0x0500000f


	//   ....[156]....
        /*0370*/ 	.word	0x0500000f


	//   ....[157]....
        /*0374*/ 	.word	0x0500000f


	//   ....[158]....
        /*0378*/ 	.word	0x0500000f


	//   ....[159]....
        /*037c*/ 	.word	0x0500000f


	//   ....[160]....
        /*0380*/ 	.word	0x0500000f


	//   ....[161]....
        /*0384*/ 	.word	0x0500000f


	//   ....[162]....
        /*0388*/ 	.word	0x0500000f


	//   ....[163]....
        /*038c*/ 	.word	0x0500000f


	//   ....[164]....
        /*0390*/ 	.word	0x0500000f


	//   ....[165]....
        /*0394*/ 	.word	0x0500000f


	//   ....[166]....
        /*0398*/ 	.word	0x0500000f


	//   ....[167]....
        /*039c*/ 	.word	0x0500000f


	//   ....[168]....
        /*03a0*/ 	.word	0x0500000f


	//   ....[169]....
        /*03a4*/ 	.word	0x0500000f


	//   ....[170]....
        /*03a8*/ 	.word	0x0500000f


	//   ....[171]....
        /*03ac*/ 	.word	0x0500000f


	//   ....[172]....
        /*03b0*/ 	.word	0x0500000f


	//   ....[173]....
        /*03b4*/ 	.word	0x0500000f


	//----- nvinfo : EIATTR_COOP_GROUP_INSTR_OFFSETS
	.align		4
.L_261:
        /*03b8*/ 	.byte	0x04, 0x28
        /*03ba*/ 	.short	(.L_263 - .L_262)


	//   ....[0]....
.L_262:
        /*03bc*/ 	.word	0x00000070


	//   ....[1]....
        /*03c0*/ 	.word	0x000000b0


	//   ....[2]....
        /*03c4*/ 	.word	0x000002d0


	//   ....[3]....
        /*03c8*/ 	.word	0x00000430


	//   ....[4]....
        /*03cc*/ 	.word	0x00000550


	//   ....[5]....
        /*03d0*/ 	.word	0x000006b0


	//   ....[6]....
        /*03d4*/ 	.word	0x00001080


	//   ....[7]....
        /*03d8*/ 	.word	0x00001ec0


	//   ....[8]....
        /*03dc*/ 	.word	0x000029d0


	//   ....[9]....
        /*03e0*/ 	.word	0x00002e30


	//   ....[10]....
        /*03e4*/ 	.word	0x00002e90


	//   ....[11]....
        /*03e8*/ 	.word	0x00003b10


	//   ....[12]....
        /*03ec*/ 	.word	0x00003ba0


	//   ....[13]....
        /*03f0*/ 	.word	0x00005600


	//   ....[14]....
        /*03f4*/ 	.word	0x00006440


	//   ....[15]....
        /*03f8*/ 	.word	0x000064b0


	//   ....[16]....
        /*03fc*/ 	.word	0x00006570


	//   ....[17]....
        /*0400*/ 	.word	0x000071e0


	//   ....[18]....
        /*0404*/ 	.word	0x00007290


	//   ....[19]....
        /*0408*/ 	.word	0x00009bb0


	//   ....[20]....
        /*040c*/ 	.word	0x00009bc0


	//   ....[21]....
        /*0410*/ 	.word	0x00009bf0


	//   ....[22]....
        /*0414*/ 	.word	0x00009c00


	//   ....[23]....
        /*0418*/ 	.word	0x0000b4a0


	//   ....[24]....
        /*041c*/ 	.word	0x0000b4b0


	//   ....[25]....
        /*0420*/ 	.word	0x0000b530


	//   ....[26]....
        /*0424*/ 	.word	0x0000b550


	//   ....[27]....
        /*0428*/ 	.word	0x0000c090


	//   ....[28]....
        /*042c*/ 	.word	0x0000c0a0


	//   ....[29]....
        /*0430*/ 	.word	0x0000c0b0


	//   ....[30]....
        /*0434*/ 	.word	0x0000c0c0


	//   ....[31]....
        /*0438*/ 	.word	0x0000c0d0


	//   ....[32]....
        /*043c*/ 	.word	0x0000c0e0


	//   ....[33]....
        /*0440*/ 	.word	0x0000c0f0


	//   ....[34]....
        /*0444*/ 	.word	0x0000c110


	//   ....[35]....
        /*0448*/ 	.word	0x0000c130


	//   ....[36]....
        /*044c*/ 	.word	0x0000c150


	//   ....[37]....
        /*0450*/ 	.word	0x0000c180


	//   ....[38]....
        /*0454*/ 	.word	0x0000c1a0


	//   ....[39]....
        /*0458*/ 	.word	0x0000c1b0


	//   ....[40]....
        /*045c*/ 	.word	0x0000c1c0


	//   ....[41]....
        /*0460*/ 	.word	0x0000c1d0


	//   ....[42]....
        /*0464*/ 	.word	0x0000c1f0


	//   ....[43]....
        /*0468*/ 	.word	0x0000c200


	//   ....[44]....
        /*046c*/ 	.word	0x0000c210


	//   ....[45]....
        /*0470*/ 	.word	0x0000c220


	//   ....[46]....
        /*0474*/ 	.word	0x0000c230


	//   ....[47]....
        /*0478*/ 	.word	0x0000c260


	//   ....[48]....
        /*047c*/ 	.word	0x0000c2c0


	//   ....[49]....
        /*0480*/ 	.word	0x0000c2f0


	//   ....[50]....
        /*0484*/ 	.word	0x0000c310


	//   ....[51]....
        /*0488*/ 	.word	0x0000c340


	//   ....[52]....
        /*048c*/ 	.word	0x0000c350


	//   ....[53]....
        /*0490*/ 	.word	0x0000c360


	//   ....[54]....
        /*0494*/ 	.word	0x0000c370


	//   ....[55]....
        /*0498*/ 	.word	0x0000c380


	//   ....[56]....
        /*049c*/ 	.word	0x0000c390


	//   ....[57]....
        /*04a0*/ 	.word	0x0000c3a0


	//   ....[58]....
        /*04a4*/ 	.word	0x0000c3b0


	//   ....[59]....
        /*04a8*/ 	.word	0x0000c650


	//   ....[60]....
        /*04ac*/ 	.word	0x0000c690


	//   ....[61]....
        /*04b0*/ 	.word	0x0000c6d0


	//   ....[62]....
        /*04b4*/ 	.word	0x0000c700


	//   ....[63]....
        /*04b8*/ 	.word	0x0000c740


	//   ....[64]....
        /*04bc*/ 	.word	0x0000c770


	//   ....[65]....
        /*04c0*/ 	.word	0x0000cb30


	//   ....[66]....
        /*04c4*/ 	.word	0x0000cb60


	//   ....[67]....
        /*04c8*/ 	.word	0x0000d350


	//   ....[68]....
        /*04cc*/ 	.word	0x0000ea00


	//   ....[69]....
        /*04d0*/ 	.word	0x0000ea10


	//   ....[70]....
        /*04d4*/ 	.word	0x0000ea20


	//   ....[71]....
        /*04d8*/ 	.word	0x0000eab0


	//   ....[72]....
        /*04dc*/ 	.word	0x0000eac0


	//   ....[73]....
        /*04e0*/ 	.word	0x0000eb10


	//   ....[74]....
        /*04e4*/ 	.word	0x0000eb20


	//   ....[75]....
        /*04e8*/ 	.word	0x0000eb30


	//   ....[76]....
        /*04ec*/ 	.word	0x0000eb80


	//   ....[77]....
        /*04f0*/ 	.word	0x0000ebe0


	//   ....[78]....
        /*04f4*/ 	.word	0x0000f000


	//   ....[79]....
        /*04f8*/ 	.word	0x0000f010


	//   ....[80]....
        /*04fc*/ 	.word	0x0000f020


	//   ....[81]....
        /*0500*/ 	.word	0x0000f060


	//   ....[82]....
        /*0504*/ 	.word	0x0000f080


	//   ....[83]....
        /*0508*/ 	.word	0x0000f0c0


	//   ....[84]....
        /*050c*/ 	.word	0x0000f0e0


	//   ....[85]....
        /*0510*/ 	.word	0x0000f0f0


	//   ....[86]....
        /*0514*/ 	.word	0x0000f110


	//   ....[87]....
        /*0518*/ 	.word	0x0000f1a0


	//   ....[88]....
        /*051c*/ 	.word	0x0000f8a0


	//   ....[89]....
        /*0520*/ 	.word	0x0000f8d0


	//   ....[90]....
        /*0524*/ 	.word	0x0000f900


	//   ....[91]....
        /*0528*/ 	.word	0x0000f930


	//   ....[92]....
        /*052c*/ 	.word	0x0000f940


	//   ....[93]....
        /*0530*/ 	.word	0x0000f950


	//   ....[94]....
        /*0534*/ 	.word	0x0000f970


	//   ....[95]....
        /*0538*/ 	.word	0x0000f9b0


	//   ....[96]....
        /*053c*/ 	.word	0x0000fa70


	//   ....[97]....
        /*0540*/ 	.word	0x0000fa90


	//   ....[98]....
        /*0544*/ 	.word	0x0000faa0


	//   ....[99]....
        /*0548*/ 	.word	0x0000fac0


	//   ....[100]....
        /*054c*/ 	.word	0x000103e0


	//   ....[101]....
        /*0550*/ 	.word	0x000103f0


	//   ....[102]....
        /*0554*/ 	.word	0x00010400


	//   ....[103]....
        /*0558*/ 	.word	0x00010460


	//   ....[104]....
        /*055c*/ 	.word	0x00010470


	//   ....[105]....
        /*0560*/ 	.word	0x000104b0


	//   ....[106]....
        /*0564*/ 	.word	0x000104c0


	//   ....[107]....
        /*0568*/ 	.word	0x000104d0


	//   ....[108]....
        /*056c*/ 	.word	0x00010510


	//   ....[109]....
        /*0570*/ 	.word	0x00010550


	//   ....[110]....
        /*0574*/ 	.word	0x00010960


	//   ....[111]....
        /*0578*/ 	.word	0x00010970


	//   ....[112]....
        /*057c*/ 	.word	0x00010980


	//   ....[113]....
        /*0580*/ 	.word	0x000109a0


	//   ....[114]....
        /*0584*/ 	.word	0x000109f0


	//   ....[115]....
        /*0588*/ 	.word	0x00010a10


	//   ....[116]....
        /*058c*/ 	.word	0x00010a40


	//   ....[117]....
        /*0590*/ 	.word	0x00010a50


	//   ....[118]....
        /*0594*/ 	.word	0x00010a60


	//   ....[119]....
        /*0598*/ 	.word	0x00010a70


	//   ....[120]....
        /*059c*/ 	.word	0x000116b0


	//   ....[121]....
        /*05a0*/ 	.word	0x00011c70


	//   ....[122]....
        /*05a4*/ 	.word	0x00011d60


	//   ....[123]....
        /*05a8*/ 	.word	0x00011e30


	//   ....[124]....
        /*05ac*/ 	.word	0x00011f10


	//   ....[125]....
        /*05b0*/ 	.word	0x00011fc0


	//   ....[126]....
        /*05b4*/ 	.word	0x00012080


	//   ....[127]....
        /*05b8*/ 	.word	0x00012120


	//   ....[128]....
        /*05bc*/ 	.word	0x000121e0


	//   ....[129]....
        /*05c0*/ 	.word	0x00012290


	//   ....[130]....
        /*05c4*/ 	.word	0x00012300


	//   ....[131]....
        /*05c8*/ 	.word	0x000123e0


	//   ....[132]....
        /*05cc*/ 	.word	0x000124e0


	//   ....[133]....
        /*05d0*/ 	.word	0x00012570


	//   ....[134]....
        /*05d4*/ 	.word	0x000125f0


	//   ....[135]....
        /*05d8*/ 	.word	0x00012680


	//   ....[136]....
        /*05dc*/ 	.word	0x00012700


	//   ....[137]....
        /*05e0*/ 	.word	0x00012790


	//   ....[138]....
        /*05e4*/ 	.word	0x000127f0


	//   ....[139]....
        /*05e8*/ 	.word	0x000128b0


	//   ....[140]....
        /*05ec*/ 	.word	0x00012920


	//   ....[141]....
        /*05f0*/ 	.word	0x000129d0


	//   ....[142]....
        /*05f4*/ 	.word	0x00012a60


	//   ....[143]....
        /*05f8*/ 	.word	0x00012ad0


	//   ....[144]....
        /*05fc*/ 	.word	0x00012b80


	//   ....[145]....
        /*0600*/ 	.word	0x00012c20


	//   ....[146]....
        /*0604*/ 	.word	0x00012cb0


	//   ....[147]....
        /*0608*/ 	.word	0x00012d60


	//   ....[148]....
        /*060c*/ 	.word	0x00012de0


	//   ....[149]....
        /*0610*/ 	.word	0x00012e90


	//   ....[150]....
        /*0614*/ 	.word	0x00012ef0


	//   ....[151]....
        /*0618*/ 	.word	0x00012fa0


	//   ....[152]....
        /*061c*/ 	.word	0x00013010


	//   ....[153]....
        /*0620*/ 	.word	0x000130e0


	//   ....[154]....
        /*0624*/ 	.word	0x00013220


	//   ....[155]....
        /*0628*/ 	.word	0x000132b0


	//   ....[156]....
        /*062c*/ 	.word	0x00013310


	//   ....[157]....
        /*0630*/ 	.word	0x000133d0


	//   ....[158]....
        /*0634*/ 	.word	0x00013490


	//   ....[159]....
        /*0638*/ 	.word	0x00013520


	//   ....[160]....
        /*063c*/ 	.word	0x000135e0


	//   ....[161]....
        /*0640*/ 	.word	0x00013680


	//   ....[162]....
        /*0644*/ 	.word	0x000136f0


	//   ....[163]....
        /*0648*/ 	.word	0x000137b0


	//   ....[164]....
        /*064c*/ 	.word	0x000138a0


	//   ....[165]....
        /*0650*/ 	.word	0x00013940


	//   ....[166]....
        /*0654*/ 	.word	0x000139a0


	//   ....[167]....
        /*0658*/ 	.word	0x00013a60


	//   ....[168]....
        /*065c*/ 	.word	0x00013ac0


	//   ....[169]....
        /*0660*/ 	.word	0x00013b60


	//   ....[170]....
        /*0664*/ 	.word	0x00013bc0


	//   ....[171]....
        /*0668*/ 	.word	0x00013c70


	//   ....[172]....
        /*066c*/ 	.word	0x00013cd0


	//   ....[173]....
        /*0670*/ 	.word	0x00013d80


	//----- nvinfo : EIATTR_REG_RECONFIG
	.align		4
.L_263:
        /*0674*/ 	.byte	0x01, 0x54
	.zero		2


	//----- nvinfo : EIATTR_SYSCALL_OFFSETS
	.align		4
        /*0678*/ 	.byte	0x04, 0x46
        /*067a*/ 	.short	(.L_265 - .L_264)


	//   ....[0]....
.L_264:
        /*067c*/ 	.word	0x00001250


	//   ....[1]....
        /*0680*/ 	.word	0x0000dbb0


	//   ....[2]....
        /*0684*/ 	.word	0x0000dcf0


	//   ....[3]....
        /*0688*/ 	.word	0x0000de30


	//   ....[4]....
        /*068c*/ 	.word	0x0000df50


	//   ....[5]....
        /*0690*/ 	.word	0x0000f4c0


	//----- nvinfo : EIATTR_MBARRIER_INSTR_OFFSETS
	.align		4
.L_265:
        /*0694*/ 	.byte	0x04, 0x39
        /*0696*/ 	.short	(.L_267 - .L_266)


	//   ....[0]....
.L_266:
        /*0698*/ 	.word	0x00000180
        /*069c*/ 	.word	0x000000ff
        /*06a0*/ 	.word	0x00012400
        /*06a4*/ 	.short	0x0100
        /*06a6*/ 	.byte	0x08
	.zero		1


	//   ....[1]....
        /*06a8*/ 	.word	0x00000190
        /*06ac*/ 	.word	0x000000ff
        /*06b0*/ 	.word	0x00012420
        /*06b4*/ 	.short	0x0100
        /*06b6*/ 	.byte	0x08
	.zero		1


	//   ....[2]....
        /*06b8*/ 	.word	0x00000280
        /*06bc*/ 	.word	0x000000ff
        /*06c0*/ 	.word	0x00012430
        /*06c4*/ 	.short	0x0100
        /*06c6*/ 	.byte	0x08
	.zero		1


	//   ....[3]....
        /*06c8*/ 	.word	0x00000290
        /*06cc*/ 	.word	0x000000ff
        /*06d0*/ 	.word	0x00012440
        /*06d4*/ 	.short	0x0100
        /*06d6*/ 	.byte	0x08
	.zero		1


	//   ....[4]....
        /*06d8*/ 	.word	0x000002a0
        /*06dc*/ 	.word	0x000000ff
        /*06e0*/ 	.word	0x00012438
        /*06e4*/ 	.short	0x0100
        /*06e6*/ 	.byte	0x08
	.zero		1


	//   ....[5]....
        /*06e8*/ 	.word	0x000002b0
        /*06ec*/ 	.word	0x000000ff
        /*06f0*/ 	.word	0x00012448
        /*06f4*/ 	.short	0x0100
        /*06f6*/ 	.byte	0x08
	.zero		1


	//   ....[6]....
        /*06f8*/ 	.word	0x000003e0
        /*06fc*/ 	.word	0x000000ff
        /*0700*/ 	.word	0x00012450
        /*0704*/ 	.short	0x0100
        /*0706*/ 	.byte	0x08
	.zero		1


	//   ....[7]....
        /*0708*/ 	.word	0x000003f0
        /*070c*/ 	.word	0x000000ff
        /*0710*/ 	.word	0x00012460
        /*0714*/ 	.short	0x0100
        /*0716*/ 	.byte	0x08
	.zero		1


	//   ....[8]....
        /*0718*/ 	.word	0x00000400
        /*071c*/ 	.word	0x000000ff
        /*0720*/ 	.word	0x00012458
        /*0724*/ 	.short	0x0100
        /*0726*/ 	.byte	0x08
	.zero		1


	//   ....[9]....
        /*0728*/ 	.word	0x00000410
        /*072c*/ 	.word	0x000000ff
        /*0730*/ 	.word	0x00012468
        /*0734*/ 	.short	0x0100
        /*0736*/ 	.byte	0x08
	.zero		1


	//   ....[10]....
        /*0738*/ 	.word	0x00000500
        /*073c*/ 	.word	0x000000ff
        /*0740*/ 	.word	0x00012470
        /*0744*/ 	.short	0x0100
        /*0746*/ 	.byte	0x06
	.zero		1


	//   ....[11]....
        /*0748*/ 	.word	0x00000510
        /*074c*/ 	.word	0x000000ff
        /*0750*/ 	.word	0x00012480
        /*0754*/ 	.short	0x0100
        /*0756*/ 	.byte	0x06
	.zero		1


	//   ....[12]....
        /*0758*/ 	.word	0x00000520
        /*075c*/ 	.word	0x000000ff
        /*0760*/ 	.word	0x00012478
        /*0764*/ 	.short	0x0100
        /*0766*/ 	.byte	0x06
	.zero		1


	//   ....[13]....
        /*0768*/ 	.word	0x00000530
        /*076c*/ 	.word	0x000000ff
        /*0770*/ 	.word	0x00012488
        /*0774*/ 	.short	0x0100
        /*0776*/ 	.byte	0x06
	.zero		1


	//   ....[14]....
        /*0778*/ 	.word	0x00000660
        /*077c*/ 	.word	0x000000ff
        /*0780*/ 	.word	0x00012490
        /*0784*/ 	.short	0x0100
        /*0786*/ 	.byte	0x08
	.zero		1


	//   ....[15]....
        /*0788*/ 	.word	0x00000670
        /*078c*/ 	.word	0x000000ff
        /*0790*/ 	.word	0x000124a0
        /*0794*/ 	.short	0x0100
        /*0796*/ 	.byte	0x08
	.zero		1


	//   ....[16]....
        /*0798*/ 	.word	0x00000680
        /*079c*/ 	.word	0x000000ff
        /*07a0*/ 	.word	0x00012498
        /*07a4*/ 	.short	0x0100
        /*07a6*/ 	.byte	0x08
	.zero		1


	//   ....[17]....
        /*07a8*/ 	.word	0x00000690
        /*07ac*/ 	.word	0x000000ff
        /*07b0*/ 	.word	0x000124a8
        /*07b4*/ 	.short	0x0100
        /*07b6*/ 	.byte	0x08
	.zero		1


	//   ....[18]....
        /*07b8*/ 	.word	0x000007d0
        /*07bc*/ 	.word	0x000000ff
        /*07c0*/ 	.word	0x000124b0
        /*07c4*/ 	.short	0x0100
        /*07c6*/ 	.byte	0x08
	.zero		1


	//   ....[19]....
        /*07c8*/ 	.word	0x000007e0
        /*07cc*/ 	.word	0x000000ff
        /*07d0*/ 	.word	0x000124c0
        /*07d4*/ 	.short	0x0100
        /*07d6*/ 	.byte	0x08
	.zero		1


	//   ....[20]....
        /*07d8*/ 	.word	0x000007f0
        /*07dc*/ 	.word	0x000000ff
        /*07e0*/ 	.word	0x000124b8
        /*07e4*/ 	.short	0x0100
        /*07e6*/ 	.byte	0x08
	.zero		1


	//   ....[21]....
        /*07e8*/ 	.word	0x00000800
        /*07ec*/ 	.word	0x000000ff
        /*07f0*/ 	.word	0x000124c8
        /*07f4*/ 	.short	0x0100
        /*07f6*/ 	.byte	0x08
	.zero		1


	//   ....[22]....
        /*07f8*/ 	.word	0x00001520
        /*07fc*/ 	.word	0x000000ff
        /*0800*/ 	.word	0x00012400
        /*0804*/ 	.short	0x010a
        /*0806*/ 	.byte	0x2e
	.zero		1


	//   ....[23]....
        /*0808*/ 	.word	0x000015b0
        /*080c*/ 	.word	0x000000ff
        /*0810*/ 	.word	0x00012430
        /*0814*/ 	.short	0x010a
        /*0816*/ 	.byte	0x2e
	.zero		1


	//   ....[24]....
        /*0818*/ 	.word	0x000015f0
        /*081c*/ 	.word	0x000000ff
        /*0820*/ 	.word	0x00012430
        /*0824*/ 	.short	0x010a
        /*0826*/ 	.byte	0x2e
	.zero		1


	//   ....[25]....
        /*0828*/ 	.word	0x00002540
        /*082c*/ 	.word	0x000000ff
        /*0830*/ 	.word	0x00000000
        /*0834*/ 	.short	0x0101
        /*0836*/ 	.byte	0x0a
	.zero		1


	//   ....[26]....
        /*0838*/ 	.word	0x00004d40
        /*083c*/ 	.word	0x000000ff
        /*0840*/ 	.word	0x00012430
        /*0844*/ 	.short	0x010a
        /*0846*/ 	.byte	0x14
	.zero		1


	//   ....[27]....
        /*0848*/ 	.word	0x00004d80
        /*084c*/ 	.word	0x000000ff
        /*0850*/ 	.word	0x00012430
        /*0854*/ 	.short	0x010a
        /*0856*/ 	.byte	0x14
	.zero		1


	//   ....[28]....
        /*0858*/ 	.word	0x000051d0
        /*085c*/ 	.word	0x000000ff
        /*0860*/ 	.word	0x00012450
        /*0864*/ 	.short	0x010a
        /*0866*/ 	.byte	0x0d
	.zero		1


	//   ....[29]....
        /*0868*/ 	.word	0x00005210
        /*086c*/ 	.word	0x000000ff
        /*0870*/ 	.word	0x00012450
        /*0874*/ 	.short	0x010a
        /*0876*/ 	.byte	0x0d
	.zero		1


	//   ....[30]....
        /*0878*/ 	.word	0x00005c00
        /*087c*/ 	.word	0x000000ff
        /*0880*/ 	.word	0x00000000
        /*0884*/ 	.short	0x0101
        /*0886*/ 	.byte	0x14
	.zero		1


	//   ....[31]....
        /*0888*/ 	.word	0x00008020
        /*088c*/ 	.word	0x000000ff
        /*0890*/ 	.word	0x00000000
        /*0894*/ 	.short	0x0101
        /*0896*/ 	.byte	0x06
	.zero		1


	//   ....[32]....
        /*0898*/ 	.word	0x00008590
        /*089c*/ 	.word	0x000000ff
        /*08a0*/ 	.word	0x00012430
        /*08a4*/ 	.short	0x010a
        /*08a6*/ 	.byte	0x12
	.zero		1


	//   ....[33]....
        /*08a8*/ 	.word	0x000085d0
        /*08ac*/ 	.word	0x000000ff
        /*08b0*/ 	.word	0x00012430
        /*08b4*/ 	.short	0x010a
        /*08b6*/ 	.byte	0x12
	.zero		1


	//   ....[34]....
        /*08b8*/ 	.word	0x00008a10
        /*08bc*/ 	.word	0x000000ff
        /*08c0*/ 	.word	0x00012450
        /*08c4*/ 	.short	0x010a
        /*08c6*/ 	.byte	0x0d
	.zero		1


	//   ....[35]....
        /*08c8*/ 	.word	0x00008a50
        /*08cc*/ 	.word	0x000000ff
        /*08d0*/ 	.word	0x00012450
        /*08d4*/ 	.short	0x010a
        /*08d6*/ 	.byte	0x0d
	.zero		1


	//   ....[36]....
        /*08d8*/ 	.word	0x000092e0
        /*08dc*/ 	.word	0x000000ff
        /*08e0*/ 	.word	0x00000000
        /*08e4*/ 	.short	0x0101
        /*08e6*/ 	.byte	0x12
	.zero		1


	//   ....[37]....
        /*08e8*/ 	.word	0x0000ace0
        /*08ec*/ 	.word	0x000000ff
        /*08f0*/ 	.word	0x00000000
        /*08f4*/ 	.short	0x0101
        /*08f6*/ 	.byte	0x06
	.zero		1


	//   ....[38]....
        /*08f8*/ 	.word	0x0000b170
        /*08fc*/ 	.word	0x000000ff
        /*0900*/ 	.word	0x00012450
        /*0904*/ 	.short	0x010a
        /*0906*/ 	.byte	0x10
	.zero		1


	//   ....[39]....
        /*0908*/ 	.word	0x0000b1b0
        /*090c*/ 	.word	0x000000ff
        /*0910*/ 	.word	0x00012450
        /*0914*/ 	.short	0x010a
        /*0916*/ 	.byte	0x10
	.zero		1


	//   ....[40]....
        /*0918*/ 	.word	0x0000b830
        /*091c*/ 	.word	0x000000ff
        /*0920*/ 	.word	0x00000000
        /*0924*/ 	.short	0x0101
        /*0926*/ 	.byte	0x04
	.zero		1


	//   ....[41]....
        /*0928*/ 	.word	0x0000c730
        /*092c*/ 	.word	0x000000ff
        /*0930*/ 	.word	0x00000000
        /*0934*/ 	.short	0x0101
        /*0936*/ 	.byte	0x04
	.zero		1


	//   ....[42]....
        /*0938*/ 	.word	0x0000e640
        /*093c*/ 	.word	0x000000ff
        /*0940*/ 	.word	0x00012480
        /*0944*/ 	.short	0x010a
        /*0946*/ 	.byte	0x2b
	.zero		1


	//   ....[43]....
        /*0948*/ 	.word	0x0000ec90
        /*094c*/ 	.word	0x000000ff
        /*0950*/ 	.word	0x00012470
        /*0954*/ 	.short	0x0107
        /*0956*/ 	.byte	0x2b
	.zero		1


	//   ....[44]....
        /*0958*/ 	.word	0x0000ed20
        /*095c*/ 	.word	0x000000ff
        /*0960*/ 	.word	0x00012470
        /*0964*/ 	.short	0x0101
        /*0966*/ 	.byte	0x2b
	.zero		1


	//   ....[45]....
        /*0968*/ 	.word	0x0000ed50
        /*096c*/ 	.word	0x000000ff
        /*0970*/ 	.word	0x00012440
        /*0974*/ 	.short	0x010a
        /*0976*/ 	.byte	0x2b
	.zero		1


	//   ....[46]....
        /*0978*/ 	.word	0x0000f260
        /*097c*/ 	.word	0x000000ff
        /*0980*/ 	.word	0x00012430
        /*0984*/ 	.short	0x0107
        /*0986*/ 	.byte	0x2b
	.zero		1


	//   ....[47]....
        /*0988*/ 	.word	0x0000f2f0
        /*098c*/ 	.word	0x000000ff
        /*0990*/ 	.word	0x00012430
        /*0994*/ 	.short	0x0101
        /*0996*/ 	.byte	0x2b
	.zero		1


	//   ....[48]....
        /*0998*/ 	.word	0x0000fbf0
        /*099c*/ 	.word	0x000000ff
        /*09a0*/ 	.word	0x00012400
        /*09a4*/ 	.short	0x0107
        /*09a6*/ 	.byte	0x2b
	.zero		1


	//   ....[49]....
        /*09a8*/ 	.word	0x0000fc30
        /*09ac*/ 	.word	0x000000ff
        /*09b0*/ 	.word	0x00012400
        /*09b4*/ 	.short	0x0101
        /*09b6*/ 	.byte	0x2b
	.zero		1


	//   ....[50]....
        /*09b8*/ 	.word	0x0000fc40
        /*09bc*/ 	.word	0x000000ff
        /*09c0*/ 	.word	0x00012420
        /*09c4*/ 	.short	0x010a
        /*09c6*/ 	.byte	0x2b
	.zero		1


	//   ....[51]....
        /*09c8*/ 	.word	0x000100a0
        /*09cc*/ 	.word	0x00000005
        /*09d0*/ 	.word	0x00012480
        /*09d4*/ 	.short	0x010a
        /*09d6*/ 	.byte	0x3f
	.zero		1


	//   ....[52]....
        /*09d8*/ 	.word	0x00010600
        /*09dc*/ 	.word	0x00000005
        /*09e0*/ 	.word	0x00012470
        /*09e4*/ 	.short	0x0107
        /*09e6*/ 	.byte	0x3f
	.zero		1


	//   ....[53]....
        /*09e8*/ 	.word	0x00010690
        /*09ec*/ 	.word	0x00000005
        /*09f0*/ 	.word	0x00012470
        /*09f4*/ 	.short	0x0101
        /*09f6*/ 	.byte	0x3f
	.zero		1


	//   ....[54]....
        /*09f8*/ 	.word	0x000106c0
        /*09fc*/ 	.word	0x00000005
        /*0a00*/ 	.word	0x00012440
        /*0a04*/ 	.short	0x010a
        /*0a06*/ 	.byte	0x3f
	.zero		1


	//   ....[55]....
        /*0a08*/ 	.word	0x00010b50
        /*0a0c*/ 	.word	0x00000005
        /*0a10*/ 	.word	0x00012430
        /*0a14*/ 	.short	0x0107
        /*0a16*/ 	.byte	0x3f
	.zero		1


	//   ....[56]....
        /*0a18*/ 	.word	0x00010bf0
        /*0a1c*/ 	.word	0x00000005
        /*0a20*/ 	.word	0x00012430
        /*0a24*/ 	.short	0x0101
        /*0a26*/ 	.byte	0x3f
	.zero		1


	//   ....[57]....
        /*0a28*/ 	.word	0x00010c70
        /*0a2c*/ 	.word	0x00000003
        /*0a30*/ 	.word	0x00012470
        /*0a34*/ 	.short	0x010a
        /*0a36*/ 	.byte	0x3f
	.zero		1


	//   ....[58]....
        /*0a38*/ 	.word	0x00010d00
        /*0a3c*/ 	.word	0x00000003
        /*0a40*/ 	.word	0x00012460
        /*0a44*/ 	.short	0x010a
        /*0a46*/ 	.byte	0x3f
	.zero		1


	//   ....[59]....
        /*0a48*/ 	.word	0x00011010
        /*0a4c*/ 	.word	0x00000003
        /*0a50*/ 	.word	0x00012450
        /*0a54*/ 	.short	0x0101
        /*0a56*/ 	.byte	0x3f
	.zero		1


	//   ....[60]....
        /*0a58*/ 	.word	0x000110b0
        /*0a5c*/ 	.word	0x00000003
        /*0a60*/ 	.word	0x00000000
        /*0a64*/ 	.short	0x0101
        /*0a66*/ 	.byte	0x3f
	.zero		1


	//   ....[61]....
        /*0a68*/ 	.word	0x00011190
        /*0a6c*/ 	.word	0x00000002
        /*0a70*/ 	.word	0x00012470
        /*0a74*/ 	.short	0x010a
        /*0a76*/ 	.byte	0x3f
	.zero		1


	//   ....[62]....
        /*0a78*/ 	.word	0x00011240
        /*0a7c*/ 	.word	0x00000002
        /*0a80*/ 	.word	0x00012460
        /*0a84*/ 	.short	0x010a
        /*0a86*/ 	.byte	0x3f
	.zero		1


	//   ....[63]....
        /*0a88*/ 	.word	0x00011540
        /*0a8c*/ 	.word	0x00000002
        /*0a90*/ 	.word	0x00012450
        /*0a94*/ 	.short	0x0101
        /*0a96*/ 	.byte	0x3f
	.zero		1


	//   ....[64]....
        /*0a98*/ 	.word	0x000115c0
        /*0a9c*/ 	.word	0x00000002
        /*0aa0*/ 	.word	0x00000000
        /*0aa4*/ 	.short	0x0101
        /*0aa6*/ 	.byte	0x3f
	.zero		1


	//   ....[65]....
        /*0aa8*/ 	.word	0x00011660
        /*0aac*/ 	.word	0x00000007
        /*0ab0*/ 	.word	0x00012420
        /*0ab4*/ 	.short	0x010a
        /*0ab6*/ 	.byte	0x3f
	.zero		1


	//   ....[66]....
        /*0ab8*/ 	.word	0x00011780
        /*0abc*/ 	.word	0x00000005
        /*0ac0*/ 	.word	0x00012440
        /*0ac4*/ 	.short	0x010a
        /*0ac6*/ 	.byte	0x3f
	.zero		1


	//   ....[67]....
        /*0ac8*/ 	.word	0x00011820
        /*0acc*/ 	.word	0x00000007
        /*0ad0*/ 	.word	0x00012440
        /*0ad4*/ 	.short	0x010a
        /*0ad6*/ 	.byte	0x3f
	.zero		1


	//   ....[68]....
        /*0ad8*/ 	.word	0x00011860
        /*0adc*/ 	.word	0x00000005
        /*0ae0*/ 	.word	0x00012460
        /*0ae4*/ 	.short	0x010a
        /*0ae6*/ 	.byte	0x3f
	.zero		1


	//   ....[69]....
        /*0ae8*/ 	.word	0x000118a0
        /*0aec*/ 	.word	0x00000007
        /*0af0*/ 	.word	0x00012460
        /*0af4*/ 	.short	0x010a
        /*0af6*/ 	.byte	0x3f
	.zero		1


	//   ....[70]....
        /*0af8*/ 	.word	0x000118e0
        /*0afc*/ 	.word	0x00000005
        /*0b00*/ 	.word	0x00012480
        /*0b04*/ 	.short	0x010a
        /*0b06*/ 	.byte	0x3f
	.zero		1


	//   ....[71]....
        /*0b08*/ 	.word	0x00011920
        /*0b0c*/ 	.word	0x00000007
        /*0b10*/ 	.word	0x00012480
        /*0b14*/ 	.short	0x010a
        /*0b16*/ 	.byte	0x3f
	.zero		1


	//   ....[72]....
        /*0b18*/ 	.word	0x00011990
        /*0b1c*/ 	.word	0x00000003
        /*0b20*/ 	.word	0x00012400
        /*0b24*/ 	.short	0x010a
        /*0b26*/ 	.byte	0x3f
	.zero		1


	//   ....[73]....
        /*0b28*/ 	.word	0x000119f0
        /*0b2c*/ 	.word	0x00000003
        /*0b30*/ 	.word	0x00012430
        /*0b34*/ 	.short	0x010a
        /*0b36*/ 	.byte	0x3f
	.zero		1


	//   ....[74]....
        /*0b38*/ 	.word	0x00011a50
        /*0b3c*/ 	.word	0x00000009
        /*0b40*/ 	.word	0x00012430
        /*0b44*/ 	.short	0x010a
        /*0b46*/ 	.byte	0x3f
	.zero		1


	//   ....[75]....
        /*0b48*/ 	.word	0x00011ab0
        /*0b4c*/ 	.word	0x00000009
        /*0b50*/ 	.word	0x00012450
        /*0b54*/ 	.short	0x010a
        /*0b56*/ 	.byte	0x3f
	.zero		1


	//   ....[76]....
        /*0b58*/ 	.word	0x00011b10
        /*0b5c*/ 	.word	0x00000003
        /*0b60*/ 	.word	0x00012430
        /*0b64*/ 	.short	0x010a
        /*0b66*/ 	.byte	0x3f
	.zero		1


	//   ....[77]....
        /*0b68*/ 	.word	0x00011b70
        /*0b6c*/ 	.word	0x00000003
        /*0b70*/ 	.word	0x00012450
        /*0b74*/ 	.short	0x010a
        /*0b76*/ 	.byte	0x3f
	.zero		1


	//   ....[78]....
        /*0b78*/ 	.word	0x00011bd0
        /*0b7c*/ 	.word	0x00000007
        /*0b80*/ 	.word	0x00012450
        /*0b84*/ 	.short	0x010a
        /*0b86*/ 	.byte	0x3f
	.zero		1


	//   ....[79]....
        /*0b88*/ 	.word	0x00011cb0
        /*0b8c*/ 	.word	0x00000003
        /*0b90*/ 	.word	0x00012480
        /*0b94*/ 	.short	0x010a
        /*0b96*/ 	.byte	0x3f
	.zero		1


	//   ....[80]....
        /*0b98*/ 	.word	0x00012430
        /*0b9c*/ 	.word	0x00000003
        /*0ba0*/ 	.word	0x00012440
        /*0ba4*/ 	.short	0x010a
        /*0ba6*/ 	.byte	0x3f
	.zero		1


	//   ....[81]....
        /*0ba8*/ 	.word	0x00013120
        /*0bac*/ 	.word	0x00000003
        /*0bb0*/ 	.word	0x00012420
        /*0bb4*/ 	.short	0x010a
        /*0bb6*/ 	.byte	0x3f
	.zero		1


	//   ....[82]....
        /*0bb8*/ 	.word	0x00013170
        /*0bbc*/ 	.word	0x00000005
        /*0bc0*/ 	.word	0x00012480
        /*0bc4*/ 	.short	0x010a
        /*0bc6*/ 	.byte	0x3f
	.zero		1


	//   ....[83]....
        /*0bc8*/ 	.word	0x000137f0
        /*0bcc*/ 	.word	0x00000005
        /*0bd0*/ 	.word	0x00012440
        /*0bd4*/ 	.short	0x010a
        /*0bd6*/ 	.byte	0x3f
	.zero		1


	//   ....[84]....
        /*0bd8*/ 	.word	0x00013db0
        /*0bdc*/ 	.word	0x00000003
        /*0be0*/ 	.word	0x00012470
        /*0be4*/ 	.short	0x010a
        /*0be6*/ 	.byte	0x3f
	.zero		1


	//   ....[85]....
        /*0be8*/ 	.word	0x00013e00
        /*0bec*/ 	.word	0x00000003
        /*0bf0*/ 	.word	0x00012460
        /*0bf4*/ 	.short	0x010a
        /*0bf6*/ 	.byte	0x3f
	.zero		1


	//   ....[86]....
        /*0bf8*/ 	.word	0x00013e50
        /*0bfc*/ 	.word	0x00000002
        /*0c00*/ 	.word	0x00012470
        /*0c04*/ 	.short	0x010a
        /*0c06*/ 	.byte	0x3f
	.zero		1


	//   ....[87]....
        /*0c08*/ 	.word	0x00013ea0
        /*0c0c*/ 	.word	0x00000002
        /*0c10*/ 	.word	0x00012460
        /*0c14*/ 	.short	0x010a
        /*0c16*/ 	.byte	0x3f
	.zero		1


	//   ....[88]....
        /*0c18*/ 	.word	0x00013ef0
        /*0c1c*/ 	.word	0x00000007
        /*0c20*/ 	.word	0x00012420
        /*0c24*/ 	.short	0x010a
        /*0c26*/ 	.byte	0x3f
	.zero		1


	//   ....[89]....
        /*0c28*/ 	.word	0x00013f40
        /*0c2c*/ 	.word	0x00000005
        /*0c30*/ 	.word	0x00012440
        /*0c34*/ 	.short	0x010a
        /*0c36*/ 	.byte	0x3f
	.zero		1


	//   ....[90]....
        /*0c38*/ 	.word	0x00013f90
        /*0c3c*/ 	.word	0x00000007
        /*0c40*/ 	.word	0x00012440
        /*0c44*/ 	.short	0x010a
        /*0c46*/ 	.byte	0x3f
	.zero		1


	//   ....[91]....
        /*0c48*/ 	.word	0x00013fe0
        /*0c4c*/ 	.word	0x00000005
        /*0c50*/ 	.word	0x00012460
        /*0c54*/ 	.short	0x010a
        /*0c56*/ 	.byte	0x3f
	.zero		1


	//   ....[92]....
        /*0c58*/ 	.word	0x00014030
        /*0c5c*/ 	.word	0x00000007
        /*0c60*/ 	.word	0x00012460
        /*0c64*/ 	.short	0x010a
        /*0c66*/ 	.byte	0x3f
	.zero		1


	//   ....[93]....
        /*0c68*/ 	.word	0x00014080
        /*0c6c*/ 	.word	0x00000005
        /*0c70*/ 	.word	0x00012480
        /*0c74*/ 	.short	0x010a
        /*0c76*/ 	.byte	0x3f
	.zero		1


	//----- nvinfo : EIATTR_NUM_MBARRIERS
	.align		4
.L_267:
        /*0c78*/ 	.byte	0x03, 0x38
        /*0c7a*/ 	.short	0x0016


	//----- nvinfo : EIATTR_EXIT_INSTR_OFFSETS
	.align		4
        /*0c7c*/ 	.byte	0x04, 0x1c
        /*0c7e*/ 	.short	(.L_269 - .L_268)


	//   ....[0]....
.L_268:
        /*0c80*/ 	.word	0x00011970


	//----- nvinfo : EIATTR_MAX_THREADS
	.align		4
.L_269:
        /*0c84*/ 	.byte	0x04, 0x05
        /*0c86*/ 	.short	(.L_271 - .L_270)
.L_270:
        /*0c88*/ 	.word	0x00000200
        /*0c8c*/ 	.word	0x00000001
        /*0c90*/ 	.word	0x00000001


	//----- nvinfo : EIATTR_CRS_STACK_SIZE
	.align		4
.L_271:
        /*0c94*/ 	.byte	0x04, 0x1e
        /*0c96*/ 	.short	(.L_273 - .L_272)
.L_272:
        /*0c98*/ 	.word	0x00000000


	//----- nvinfo : EIATTR_CBANK_PARAM_SIZE
	.align		4
.L_273:
        /*0c9c*/ 	.byte	0x03, 0x19
        /*0c9e*/ 	.short	0x0a70


	//----- nvinfo : EIATTR_PARAM_CBANK
	.align		4
        /*0ca0*/ 	.byte	0x04, 0x0a
        /*0ca2*/ 	.short	(.L_275 - .L_274)
	.align		4
.L_274:
        /*0ca4*/ 	.word	index@(.nv.constant0._ZN7cutlass13device_kernelIN5flash11enable_sm90INS1_16FlashAttnFwdSm90INS1_25CollectiveMainloopFwdSm90ILi2EN4cute5tupleIJNS5_1CILi1EEES8_S8_EEENS6_IJNS7_ILi192EEENS7_ILi160EEENS7_ILi64EEEEEELi64ENS_12float_e4m3_tEfNS_4arch4Sm90ELb1ELb0ELb1ELb0ELb1ELb0ELb0ELb1ELb1ELb1ELb1ELb0EEENS1_21CollectiveEpilogueFwdINS6_IJSA_SC_SB_EEES9_NS_10bfloat16_tESG_Li384ELb0ELb1ELb1ELb1EEENS1_19SingleTileSchedulerILb0ELb1ELb1ELi192EEEEEEEEEvNT_6ParamsE)
        /*0ca8*/ 	.short	0x0210
        /*0caa*/ 	.short	0x0a70


	//----- nvinfo : EIATTR_SW_WAR
	.align		4
.L_275:
        /*0cac*/ 	.byte	0x04, 0x36
        /*0cae*/ 	.short	(.L_277 - .L_276)
.L_276:
        /*0cb0*/ 	.word	0x00000008
.L_277:


//--------------------- .nv.info._ZN7cutlass13device_kernelIN5flash11enable_sm90INS1_16FlashAttnFwdSm90INS1_25CollectiveMainloopFwdSm90ILi2EN4cute5tupleIJNS5_1CILi1EEES8_S8_EEENS6_IJNS7_ILi192EEENS7_ILi160EEENS7_ILi64EEEEEELi64ENS_12float_e4m3_tEfNS_4arch4Sm90ELb1ELb0ELb1ELb1ELb1ELb0ELb0ELb1ELb1ELb1ELb1ELb0EEENS1_21CollectiveEpilogueFwdINS6_IJSA_SC_SB_EEES9_NS_10bfloat16_tESG_Li384ELb1ELb1ELb1ELb1EEENS1_36VarlenDynamicPersistentTileSchedulerILi192ELi160ELi384ELi128ELb1ELb1ELb1ELb1ELb1ELb1EEEEEEEEEvNT_6ParamsE --------------------------
	.section	.nv.info._ZN7cutlass13device_kernelIN5flash11enable_sm90INS1_16FlashAttnFwdSm90INS1_25CollectiveMainloopFwdSm90ILi2EN4cute5tupleIJNS5_1CILi1EEES8_S8_EEENS6_IJNS7_ILi192EEENS7_ILi160EEENS7_ILi64EEEEEELi64ENS_12float_e4m3_tEfNS_4arch4Sm90ELb1ELb0ELb1ELb1ELb1ELb0ELb0ELb1ELb1ELb1ELb1ELb0EEENS1_21CollectiveEpilogueFwdINS6_IJSA_SC_SB_EEES9_NS_10bfloat16_tESG_Li384ELb1ELb1ELb1ELb1EEENS1_36VarlenDynamicPersistentTileSchedulerILi192ELi160ELi384ELi128ELb1ELb1ELb1ELb1ELb1ELb1EEEEEEEEEvNT_6ParamsE,"",@"SHT_CUDA_INFO"
	.sectionflags	@""
	.align	4


	//----- nvinfo : EIATTR_CUDA_API_VERSION
	.align		4
        /*0000*/ 	.byte	0x04, 0x37
        /*0002*/ 	.short	(.L_279 - .L_278)
.L_278:
        /*0004*/ 	.word	0x00000082


	//----- nvinfo : EIATTR_KPARAM_INFO
	.align		4
.L_279:
        /*0008*/ 	.byte	0x04, 0x17
        /*000a*/ 	.short	(.L_281 - .L_280)
.L_280:
        /*000c*/ 	.word	0x00000000
        /*0010*/ 	.short	0x0000
        /*0012*/ 	.short	0x0070
        /*0014*/ 	.byte	0x00, 0xf0, 0x01, 0x2a


	//----- nvinfo : EIATTR_SPARSE_MMA_MASK
	.align		4
.L_281:
        /*0018*/ 	.byte	0x03, 0x50
        /*001a*/ 	.short	0x0000


	//----- nvinfo : EIATTR_MAXREG_COUNT
	.align		4
        /*001c*/ 	.byte	0x03, 0x1b
        /*001e*/ 	.short	0x0080


	//----- nvinfo : EIATTR_NUM_BARRIERS
	.align		4
        /*0020*/ 	.byte	0x02, 0x4c
        /*0022*/ 	.byte	0x09
	.zero		1


	//----- nvinfo : EIATTR_EXTERNS
	.align		4
        /*0024*/ 	.byte	0x04, 0x0f
        /*0026*/ 	.short	(.L_283 - .L_282)


	//   ....[0]....
	.align		4
.L_282:
        /*0028*/ 	.word	index@(__assertfail)


	//----- nvinfo : EIATTR_ANNOTATIONS
	.align		4
.L_283:
        /*002c*/ 	.byte	0x04, 0x55
        /*002e*/ 	.short	(.L_285 - .L_284)


	//   ....[0]....
.L_284:
        /* <DEDUP_REMOVED lines=48> */


	//----- nvinfo : EIATTR_MERCURY_ISA_VERSION
	.align		4
.L_285:
        /*0320*/ 	.byte	0x03, 0x5f
        /*0322*/ 	.short	0x0101


	//----- nvinfo : EIATTR_UNUSED_LOAD_BYTE_OFFSET
	.align		4
        /*0324*/ 	.byte	0x04, 0x44
        /*0326*/ 	.short	(.L_287 - .L_286)


	//   ....[0]....
.L_286:
        /*0328*/ 	.word	0x00000940
        /*032c*/ 	.word	0x0000fff0


	//   ....[1]....
        /*0330*/ 	.word	0x0000bfe0
        /*0334*/ 	.word	0x0000fff0


	//----- nvinfo : EIATTR_INT_WARP_WIDE_INSTR_OFFSETS
	.align		4
.L_287:
        /*0338*/ 	.byte	0x04, 0x31
        /*033a*/ 	.short	(.L_289 - .L_288)


	//   ....[0]....
.L_288:
        /*033c*/ 	.word	0x000000c0


	//   ....[1]....
        /*0340*/ 	.word	0x000000d0


	//   ....[2]....
        /*0344*/ 	.word	0x00000170


	//   ....[3]....
        /*0348*/ 	.word	0x00010730


	//   ....[4]....
        /*034c*/ 	.word	0x000107c0


	//   ....[5]....
        /*0350*/ 	.word	0x00014180


	//   ....[6]....
        /*0354*/ 	.word	0x00014210


	//----- nvinfo : EIATTR_COOP_GROUP_MASK_REGIDS
	.align		4
.L_289:
        /*0358*/ 	.byte	0x04, 0x29
        /*035a*/ 	.short	(.L_291 - .L_290)


	//   ....[0]....
.L_290:
        /*035c*/ 	.word	0xffffffff


	//   ....[1]....
        /*0360*/ 	.word	0xffffffff


	//   ....[2]....
        /*0364*/ 	.word	0xffffffff


	//   ....[3]....
        /*0368*/ 	.word	0xffffffff


	//   ....[4]....
        /*036c*/ 	.word	0xffffffff


	//   ....[5]....
        /*0370*/ 	.word	0xffffffff


	//   ....[6]....
        /*0374*/ 	.word	0xffffffff


	//   ....[7]....
        /*0378*/ 	.word	0xffffffff


	//   ....[8]....
        /*037c*/ 	.word	0xffffffff


	//   ....[9]....
        /*0380*/ 	.word	0xffffffff


	//   ....[10]....
        /*0384*/ 	.word	0xffffffff


	//   ....[11]....
        /*0388*/ 	.word	0xffffffff


	//   ....[12]....
        /*038c*/ 	.word	0xffffffff


	//   ....[13]....
        /*0390*/ 	.word	0xffffffff


	//   ....[14]....
        /*0394*/ 	.word	0xffffffff


	//   ....[15]....
        /*0398*/ 	.word	0xffffffff


	//   ....[16]....
        /*039c*/ 	.word	0xffffffff


	//   ....[17]....
        /*03a0*/ 	.word	0xffffffff


	//   ....[18]....
        /*03a4*/ 	.word	0xffffffff


	//   ....[19]....
        /*03a8*/ 	.word	0xffffffff


	//   ....[20]....
        /*03ac*/ 	.word	0xffffffff


	//   ....[21]....
        /*03b0*/ 	.word	0xffffffff


	//   ....[22]....
        /*03b4*/ 	.word	0xffffffff


	//   ....[23]....
        /*03b8*/ 	.word	0xffffffff


	//   ....[24]....
        /*03bc*/ 	.word	0xffffffff


	//   ....[25]....
        /*03c0*/ 	.word	0xffffffff


	//   ....[26]....
        /*03c4*/ 	.word	0xffffffff


	//   ....[27]....
        /*03c8*/ 	.word	0xffffffff


	//   ....[28]....
        /*03cc*/ 	.word	0xffffffff


	//   ....[29]....
        /*03d0*/ 	.word	0xffffffff


	//   ....[30]....
        /*03d4*/ 	.word	0xffffffff


	//   ....[31]....
        /*03d8*/ 	.word	0xffffffff


	//   ....[32]....
        /*03dc*/ 	.word	0xffffffff


	//   ....[33]....
        /*03e0*/ 	.word	0xffffffff


	//   ....[34]....
        /*03e4*/ 	.word	0xffffffff


	//   ....[35]....
        /*03e8*/ 	.word	0xffffffff


	//   ....[36]....
        /*03ec*/ 	.word	0xffffffff


	//   ....[37]....
        /*03f0*/ 	.word	0xffffffff


	//   ....[38]....
        /*03f4*/ 	.word	0xffffffff


	//   ....[39]....
        /*03f8*/ 	.word	0xffffffff


	//   ....[40]....
        /*03fc*/ 	.word	0xffffffff


	//   ....[41]....
        /*0400*/ 	.word	0xffffffff


	//   ....[42]....
        /*0404*/ 	.word	0xffffffff


	//   ....[43]....
        /*0408*/ 	.word	0xffffffff


	//   ....[44]....
        /*040c*/ 	.word	0xffffffff


	//   ....[45]....
        /*0410*/ 	.word	0xffffffff


	//   ....[46]....
        /*0414*/ 	.word	0xffffffff


	//   ....[47]....
        /*0418*/ 	.word	0xffffffff


	//   ....[48]....
        /*041c*/ 	.word	0xffffffff


	//   ....[49]....
        /*0420*/ 	.word	0xffffffff


	//   ....[50]....
        /*0424*/ 	.word	0xffffffff


	//   ....[51]....
        /*0428*/ 	.word	0xffffffff


	//   ....[52]....
        /*042c*/ 	.word	0xffffffff


	//   ....[53]....
        /*0430*/ 	.word	0xffffffff


	//   ....[54]....
        /*0434*/ 	.word	0xffffffff


	//   ....[55]....
        /*0438*/ 	.word	0xffffffff


	//   ....[56]....
        /*043c*/ 	.word	0xffffffff


	//   ....[57]....
        /*0440*/ 	.word	0xffffffff


	//   ....[58]....
        /*0444*/ 	.word	0xffffffff


	//   ....[59]....
        /*0448*/ 	.word	0xffffffff


	//   ....[60]....
        /*044c*/ 	.word	0xffffffff


	//   ....[61]....
        /*0450*/ 	.word	0xffffffff


	//   ....[62]....
        /*0454*/ 	.word	0xffffffff


	//   ....[63]....
        /*0458*/ 	.word	0xffffffff


	//   ....[64]....
        /*045c*/ 	.word	0xffffffff


	//   ....[65]....
        /*0460*/ 	.word	0xffffffff


	//   ....[66]....
        /*0464*/ 	.word	0xffffffff


	//   ....[67]....
        /*0468*/ 	.word	0xffffffff


	//   ....[68]....
        /*046c*/ 	.word	0xffffffff


	//   ....[69]....
        /*0470*/ 	.word	0xffffffff


	//   ....[70]....
        /*0474*/ 	.word	0xffffffff


	//   ....[71]....
        /*0478*/ 	.word	0xffffffff


	//   ....[72]....
        /*047c*/ 	.word	0xffffffff


	//   ....[73]....
        /*0480*/ 	.word	0xffffffff


	//   ....[74]....
        /*0484*/ 	.word	0xffffffff


	//   ....[75]....
        /*0488*/ 	.word	0xffffffff


	//   ....[76]....
        /*048c*/ 	.word	0xffffffff


	//   ....[77]....
        /*0490*/ 	.word	0xffffffff


	//   ....[78]....
        /*0494*/ 	.word	0xffffffff


	//   ....[79]....
        /*0498*/ 	.word	0xffffffff


	//   ....[80]....
        /*049c*/ 	.word	0xffffffff


	//   ....[81]....
        /*04a0*/ 	.word	0xffffffff


	//   ....[82]....
        /*04a4*/ 	.word	0xffffffff


	//   ....[83]....
        /*04a8*/ 	.word	0xffffffff


	//   ....[84]....
        /*04ac*/ 	.word	0xffffffff


	//   ....[85]....
        /*04b0*/ 	.word	0xffffffff


	//   ....[86]....
        /*04b4*/ 	.word	0xffffffff


	//   ....[87]....
        /*04b8*/ 	.word	0xffffffff


	//   ....[88]....
        /*04bc*/ 	.word	0xffffffff


	//   ....[89]....
        /*04c0*/ 	.word	0xffffffff


	//   ....[90]....
        /*04c4*/ 	.word	0xffffffff


	//   ....[91]....
        /*04c8*/ 	.word	0xffffffff


	//   ....[92]....
        /*04cc*/ 	.word	0xffffffff


	//   ....[93]....
        /*04d0*/ 	.word	0xffffffff


	//   ....[94]....
        /*04d4*/ 	.word	0xffffffff


	//   ....[95]....
        /*04d8*/ 	.word	0xffffffff


	//   ....[96]....
        /*04dc*/ 	.word	0xffffffff


	//   ....[97]....
        /*04e0*/ 	.word	0xffffffff


	//   ....[98]....
        /*04e4*/ 	.word	0xffffffff


	//   ....[99]....
        /*04e8*/ 	.word	0xffffffff


	//   ....[100]....
        /*04ec*/ 	.word	0xffffffff


	//   ....[101]....
        /*04f0*/ 	.word	0xffffffff


	//   ....[102]....
        /*04f4*/ 	.word	0xffffffff


	//   ....[103]....
        /*04f8*/ 	.word	0xffffffff


	//   ....[104]....
        /*04fc*/ 	.word	0xffffffff


	//   ....[105]....
        /*0500*/ 	.word	0xffffffff


	//   ....[106]....
        /*0504*/ 	.word	0xffffffff


	//   ....[107]....
        /*0508*/ 	.word	0xffffffff


	//   ....[108]....
        /*050c*/ 	.word	0xffffffff


	//   ....[109]....
        /*0510*/ 	.word	0xffffffff


	//   ....[110]....
        /*0514*/ 	.word	0xffffffff


	//   ....[111]....
        /*0518*/ 	.word	0xffffffff


	//   ....[112]....
        /*051c*/ 	.word	0xffffffff


	//   ....[113]....
        /*0520*/ 	.word	0xffffffff


	//   ....[114]....
        /*0524*/ 	.word	0xffffffff


	//   ....[115]....
        /*0528*/ 	.word	0xffffffff


	//   ....[116]....
        /*052c*/ 	.word	0xffffffff


	//   ....[117]....
        /*0530*/ 	.word	0xffffffff


	//   ....[118]....
        /*0534*/ 	.word	0xffffffff


	//   ....[119]....
        /*0538*/ 	.word	0xffffffff


	//   ....[120]....
        /*053c*/ 	.word	0xffffffff


	//   ....[121]....
        /*0540*/ 	.word	0xffffffff


	//   ....[122]....
        /*0544*/ 	.word	0xffffffff


	//   ....[123]....
        /*0548*/ 	.word	0xffffffff


	//   ....[124]....
        /*054c*/ 	.word	0xffffffff


	//   ....[125]....
        /*0550*/ 	.word	0xffffffff


	//   ....[126]....
        /*0554*/ 	.word	0xffffffff


	//   ....[127]....
        /*0558*/ 	.word	0xffffffff


	//   ....[128]....
        /*055c*/ 	.word	0xffffffff


	//   ....[129]....
        /*0560*/ 	.word	0xffffffff


	//   ....[130]....
        /*0564*/ 	.word	0xffffffff


	//   ....[131]....
        /*0568*/ 	.word	0xffffffff


	//   ....[132]....
        /*056c*/ 	.word	0xffffffff


	//   ....[133]....
        /*0570*/ 	.word	0xffffffff


	//   ....[134]....
        /*0574*/ 	.word	0xffffffff


	//   ....[135]....
        /*0578*/ 	.word	0xffffffff


	//   ....[136]....
        /*057c*/ 	.word	0xffffffff


	//   ....[137]....
        /*0580*/ 	.word	0xffffffff


	//   ....[138]....
        /*0584*/ 	.word	0xffffffff


	//   ....[139]....
        /*0588*/ 	.word	0xffffffff


	//   ....[140]....
        /*058c*/ 	.word	0xffffffff


	//   ....[141]....
        /*0590*/ 	.word	0xffffffff


	//   ....[142]....
        /*0594*/ 	.word	0xffffffff


	//   ....[143]....
        /*0598*/ 	.word	0xffffffff


	//   ....[144]....
        /*059c*/ 	.word	0xffffffff


	//   ....[145]....
        /*05a0*/ 	.word	0xffffffff


	//   ....[146]....
        /*05a4*/ 	.word	0xffffffff


	//   ....[147]....
        /*05a8*/ 	.word	0xffffffff


	//   ....[148]....
        /*05ac*/ 	.word	0xffffffff


	//   ....[149]....
        /*05b0*/ 	.word	0xffffffff


	//   ....[150]....
        /*05b4*/ 	.word	0xffffffff


	//   ....[151]....
        /*05b8*/ 	.word	0xffffffff


	//   ....[152]....
        /*05bc*/ 	.word	0xffffffff


	//   ....[153]....
        /*05c0*/ 	.word	0xffffffff


	//   ....[154]....
        /*05c4*/ 	.word	0xffffffff


	//   ....[155]....
        /*05c8*/ 	.word	0xffffffff


	//   ....[156]....
        /*05cc*/ 	.word	0xffffffff


	//   ....[157]....
        /*05d0*/ 	.word	0xffffffff


	//   ....[158]....
        /*05d4*/ 	.word	0xffffffff


	//   ....[159]....
        /*05d8*/ 	.word	0xffffffff


	//   ....[160]....
        /*05dc*/ 	.word	0xffffffff


	//   ....[161]....
        /*05e0*/ 	.word	0xffffffff


	//   ....[162]....
        /*05e4*/ 	.word	0xffffffff


	//   ....[163]....
        /*05e8*/ 	.word	0xffffffff


	//   ....[164]....
        /*05ec*/ 	.word	0xffffffff


	//   ....[165]....
        /*05f0*/ 	.word	0xffffffff


	//   ....[166]....
        /*05f4*/ 	.word	0xffffffff


	//   ....[167]....
        /*05f8*/ 	.word	0xffffffff


	//   ....[168]....
        /*05fc*/ 	.word	0xffffffff


	//   ....[169]....
        /*0600*/ 	.word	0xffffffff


	//   ....[170]....
        /*0604*/ 	.word	0xffffffff


	//   ....[171]....
        /*0608*/ 	.word	0x0500000f


	//   ....[172]....
        /*060c*/ 	.word	0x0500000f


	//   ....[173]....
        /*0610*/ 	.word	0x0500000f


	//   ....[174]....
        /*0614*/ 	.word	0x0500000f


	//   ....[175]....
        /*0618*/ 	.word	0x0500000f


	//   ....[176]....
        /*061c*/ 	.word	0x0500000f


	//   ....[177]....
        /*0620*/ 	.word	0x0500000f


	//   ....[178]....
        /*0624*/ 	.word	0x0500000f


	//   ....[179]....
        /*0628*/ 	.word	0x0500000f


	//   ....[180]....
        /*062c*/ 	.word	0x0500000f


	//   ....[181]....
        /*0630*/ 	.word	0x0500000f


	//   ....[182]....
        /*0634*/ 	.word	0x0500000f


	//   ....[183]....
        /*0638*/ 	.word	0x0500000f


	//   ....[184]....
        /*063c*/ 	.word	0x0500000f


	//   ....[185]....
        /*0640*/ 	.word	0x0500000f


	//   ....[186]....
        /*0644*/ 	.word	0x0500000f


	//   ....[187]....
        /*0648*/ 	.word	0x0500000f


	//   ....[188]....
        /*064c*/ 	.word	0x0500000f


	//   ....[189]....
        /*0650*/ 	.word	0x0500000f


	//   ....[190]....
        /*0654*/ 	.word	0x0500000f


	//   ....[191]....
        /*0658*/ 	.word	0x0500000f


	//   ....[192]....
        /*065c*/ 	.word	0x0500000f


	//   ....[193]....
        /*0660*/ 	.word	0x0500000f


	//   ....[194]....
        /*0664*/ 	.word	0x0500000f


	//   ....[195]....
        /*0668*/ 	.word	0x0500000f


	//   ....[196]....
        /*066c*/ 	.word	0x0500000f


	//   ....[197]....
        /*0670*/ 	.word	0x0500000f


	//   ....[198]....
        /*0674*/ 	.word	0x0500000f


	//   ....[199]....
        /*0678*/ 	.word	0x0500000f


	//   ....[200]....
        /*067c*/ 	.word	0x0500000f


	//   ....[201]....
        /*0680*/ 	.word	0x0500000f


	//   ....[202]....
        /*0684*/ 	.word	0x0500000f


	//   ....[203]....
        /*0688*/ 	.word	0x0500000f


	//   ....[204]....
        /*068c*/ 	.word	0x0500000f


	//   ....[205]....
        /*0690*/ 	.word	0x0500000f


	//   ....[206]....
        /*0694*/ 	.word	0x0500000f


	//   ....[207]....
        /*0698*/ 	.word	0x0500000f


	//   ....[208]....
        /*069c*/ 	.word	0x0500000f


	//   ....[209]....
        /*06a0*/ 	.word	0x0500000f


	//   ....[210]....
        /*06a4*/ 	.word	0x0500000f


	//   ....[211]....
        /*06a8*/ 	.word	0x0500000f


	//   ....[212]....
        /*06ac*/ 	.word	0x0500000f


	//   ....[213]....
        /*06b0*/ 	.word	0x0500000f


	//   ....[214]....
        /*06b4*/ 	.word	0x0500000f


	//   ....[215]....
        /*06b8*/ 	.word	0x0500000f


	//   ....[216]....
        /*06bc*/ 	.word	0x0500000f


	//   ....[217]....
        /*06c0*/ 	.word	0x0500000f


	//   ....[218]....
        /*06c4*/ 	.word	0x0500000f


	//   ....[219]....
        /*06c8*/ 	.word	0x0500000f


	//   ....[220]....
        /*06cc*/ 	.word	0x0500000f


	//   ....[221]....
        /*06d0*/ 	.word	0x0500000f


	//   ....[222]....
        /*06d4*/ 	.word	0x0500000f


	//   ....[223]....
        /*06d8*/ 	.word	0x0500000f


	//   ....[224]....
        /*06dc*/ 	.word	0x0500000f


	//----- nvinfo : EIATTR_COOP_GROUP_INSTR_OFFSETS
	.align		4
.L_291:
        /*06e0*/ 	.byte	0x04, 0x28
        /*06e2*/ 	.short	(.L_293 - .L_292)


	//   ....[0]....
.L_292:
        /*06e4*/ 	.word	0x00000070


	//   ....[1]....
        /*06e8*/ 	.word	0x000000b0


	//   ....[2]....
        /*06ec*/ 	.word	0x000002d0


	//   ....[3]....
        /*06f0*/ 	.word	0x00000430


	//   ....[4]....
        /*06f4*/ 	.word	0x00000550


	//   ....[5]....
        /*06f8*/ 	.word	0x000006b0


	//   ....[6]....
        /*06fc*/ 	.word	0x000018e0


	//   ....[7]....
        /*0700*/ 	.word	0x00002460


	//   ....[8]....
        /*0704*/ 	.word	0x000028d0


	//   ....[9]....
        /*0708*/ 	.word	0x00003450


	//   ....[10]....
        /*070c*/ 	.word	0x000034c0


	//   ....[11]....
        /*0710*/ 	.word	0x00004160


	//   ....[12]....
        /*0714*/ 	.word	0x000041c0


	//   ....[13]....
        /*0718*/ 	.word	0x00005bc0


	//   ....[14]....
        /*071c*/ 	.word	0x000067f0


	//   ....[15]....
        /*0720*/ 	.word	0x00006c20


	//   ....[16]....
        /*0724*/ 	.word	0x00006d50


	//   ....[17]....
        /*0728*/ 	.word	0x00007850


	//   ....[18]....
        /*072c*/ 	.word	0x000078c0


	//   ....[19]....
        /*0730*/ 	.word	0x0000a190


	//   ....[20]....
        /*0734*/ 	.word	0x0000a1b0


	//   ....[21]....
        /*0738*/ 	.word	0x0000a1f0


	//   ....[22]....
        /*073c*/ 	.word	0x0000a200


	//   ....[23]....
        /*0740*/ 	.word	0x0000ba20


	//   ....[24]....
        /*0744*/ 	.word	0x0000ba30


	//   ....[25]....
        /*0748*/ 	.word	0x0000bab0


	//   ....[26]....
        /*074c*/ 	.word	0x0000bac0


	//   ....[27]....
        /*0750*/ 	.word	0x0000c4c0


	//   ....[28]....
        /*0754*/ 	.word	0x0000c4d0


	//   ....[29]....
        /*0758*/ 	.word	0x0000c4e0


	//   ....[30]....
        /*075c*/ 	.word	0x0000c4f0


	//   ....[31]....
        /*0760*/ 	.word	0x0000c500


	//   ....[32]....
        /*0764*/ 	.word	0x0000c510


	//   ....[33]....
        /*0768*/ 	.word	0x0000c520


	//   ....[34]....
        /*076c*/ 	.word	0x0000c530


	//   ....[35]....
        /*0770*/ 	.word	0x0000c540


	//   ....[36]....
        /*0774*/ 	.word	0x0000c560


	//   ....[37]....
        /*0778*/ 	.word	0x0000c580


	//   ....[38]....
        /*077c*/ 	.word	0x0000c590


	//   ....[39]....
        /*0780*/ 	.word	0x0000c5c0


	//   ....[40]....
        /*0784*/ 	.word	0x0000c5d0


	//   ....[41]....
        /*0788*/ 	.word	0x0000c5e0


	//   ....[42]....
        /*078c*/ 	.word	0x0000c5f0


	//   ....[43]....
        /*0790*/ 	.word	0x0000c600


	//   ....[44]....
        /*0794*/ 	.word	0x0000c630


	//   ....[45]....
        /*0798*/ 	.word	0x0000c650


	//   ....[46]....
        /*079c*/ 	.word	0x0000c680


	//   ....[47]....
        /*07a0*/ 	.word	0x0000c6a0


	//   ....[48]....
        /*07a4*/ 	.word	0x0000c6c0


	//   ....[49]....
        /*07a8*/ 	.word	0x0000c6d0


	//   ....[50]....
        /*07ac*/ 	.word	0x0000c6e0


	//   ....[51]....
        /*07b0*/ 	.word	0x0000c700


	//   ....[52]....
        /*07b4*/ 	.word	0x0000c730


	//   ....[53]....
        /*07b8*/ 	.word	0x0000c750


	//   ....[54]....
        /*07bc*/ 	.word	0x0000c780


	//   ....[55]....
        /*07c0*/ 	.word	0x0000c7b0


	//   ....[56]....
        /*07c4*/ 	.word	0x0000c7e0


	//   ....[57]....
        /*07c8*/ 	.word	0x0000c810


	//   ....[58]....
        /*07cc*/ 	.word	0x0000c840


	//   ....[59]....
        /*07d0*/ 	.word	0x0000ced0


	//   ....[60]....
        /*07d4*/ 	.word	0x0000cee0


	//   ....[61]....
        /*07d8*/ 	.word	0x0000cef0


	//   ....[62]....
        /*07dc*/ 	.word	0x0000cf30


	//   ....[63]....
        /*07e0*/ 	.word	0x0000d550


	//   ....[64]....
        /*07e4*/ 	.word	0x0000d590


	//   ....[65]....
        /*07e8*/ 	.word	0x0000d5b0


	//   ....[66]....
        /*07ec*/ 	.word	0x0000d5f0


	//   ....[67]....
        /*07f0*/ 	.word	0x0000d610


	//   ....[68]....
        /*07f4*/ 	.word	0x0000d620


	//   ....[69]....
        /*07f8*/ 	.word	0x0000d640


	//   ....[70]....
        /*07fc*/ 	.word	0x0000d660


	//   ....[71]....
        /*0800*/ 	.word	0x0000dae0


	//   ....[72]....
        /*0804*/ 	.word	0x0000daf0


	//   ....[73]....
        /*0808*/ 	.word	0x0000dd20


	//   ....[74]....
        /*080c*/ 	.word	0x0000dd30


	//   ....[75]....
        /*0810*/ 	.word	0x0000e840


	//   ....[76]....
        /*0814*/ 	.word	0x0000e870


	//   ....[77]....
        /*0818*/ 	.word	0x0000e8b0


	//   ....[78]....
        /*081c*/ 	.word	0x0000e8e0


	//   ....[79]....
        /*0820*/ 	.word	0x0000e8f0


	//   ....[80]....
        /*0824*/ 	.word	0x0000e900


	//   ....[81]....
        /*0828*/ 	.word	0x0000e910


	//   ....[82]....
        /*082c*/ 	.word	0x0000e930


	//   ....[83]....
        /*0830*/ 	.word	0x0000ea80


	//   ....[84]....
        /*0834*/ 	.word	0x0000eca0


	//   ....[85]....
        /*0838*/ 	.word	0x0000ecd0


	//   ....[86]....
        /*083c*/ 	.word	0x0000ed00


	//   ....[87]....
        /*0840*/ 	.word	0x0000ed30


	//   ....[88]....
        /*0844*/ 	.word	0x0000ed60


	//   ....[89]....
        /*0848*/ 	.word	0x0000edb0


	//   ....[90]....
        /*084c*/ 	.word	0x0000ef20


	//   ....[91]....
        /*0850*/ 	.word	0x0000ef50


	//   ....[92]....
        /*0854*/ 	.word	0x0000ef80


	//   ....[93]....
        /*0858*/ 	.word	0x0000efb0


	//   ....[94]....
        /*085c*/ 	.word	0x0000efe0


	//   ....[95]....
        /*0860*/ 	.word	0x0000f010


	//   ....[96]....
        /*0864*/ 	.word	0x0000f0a0


	//   ....[97]....
        /*0868*/ 	.word	0x0000f100


	//   ....[98]....
        /*086c*/ 	.word	0x0000f110


	//   ....[99]....
        /*0870*/ 	.word	0x0000f160


	//   ....[100]....
        /*0874*/ 	.word	0x000116d0


	//   ....[101]....
        /*0878*/ 	.word	0x000116e0


	//   ....[102]....
        /*087c*/ 	.word	0x00011750


	//   ....[103]....
        /*0880*/ 	.word	0x00011770


	//   ....[104]....
        /*0884*/ 	.word	0x000117b0


	//   ....[105]....
        /*0888*/ 	.word	0x000117d0


	//   ....[106]....
        /*088c*/ 	.word	0x000117e0


	//   ....[107]....
        /*0890*/ 	.word	0x000117f0


	//   ....[108]....
        /*0894*/ 	.word	0x00011880


	//   ....[109]....
        /*0898*/ 	.word	0x000118a0


	//   ....[110]....
        /*089c*/ 	.word	0x00011cf0


	//   ....[111]....
        /*08a0*/ 	.word	0x00011d00


	//   ....[112]....
        /*08a4*/ 	.word	0x00011d20


	//   ....[113]....
        /*08a8*/ 	.word	0x00011db0


	//   ....[114]....
        /*08ac*/ 	.word	0x00011dc0


	//   ....[115]....
        /*08b0*/ 	.word	0x00011e30


	//   ....[116]....
        /*08b4*/ 	.word	0x00011e40


	//   ....[117]....
        /*08b8*/ 	.word	0x00011e50


	//   ....[118]....
        /*08bc*/ 	.word	0x00011e60


	//   ....[119]....
        /*08c0*/ 	.word	0x00011f20


	//   ....[120]....
        /*08c4*/ 	.word	0x00012790


	//   ....[121]....
        /*08c8*/ 	.word	0x000127c0


	//   ....[122]....
        /*08cc*/ 	.word	0x00012860


	//   ....[123]....
        /*08d0*/ 	.word	0x00012870


	//   ....[124]....
        /*08d4*/ 	.word	0x000128e0


	//   ....[125]....
        /*08d8*/ 	.word	0x000128f0


	//   ....[126]....
        /*08dc*/ 	.word	0x00012900


	//   ....[127]....
        /*08e0*/ 	.word	0x00012910


	//   ....[128]....
        /*08e4*/ 	.word	0x000129f0


	//   ....[129]....
        /*08e8*/ 	.word	0x00012a00


	//   ....[130]....
        /*08ec*/ 	.word	0x00012a10


	//   ....[131]....
        /*08f0*/ 	.word	0x00012a20


	//   ....[132]....
        /*08f4*/ 	.word	0x00013400


	//   ....[133]....
        /*08f8*/ 	.word	0x00013410


	//   ....[134]....
        /*08fc*/ 	.word	0x00013480


	//   ....[135]....
        /*0900*/ 	.word	0x00013490


	//   ....[136]....
        /*0904*/ 	.word	0x000134d0


	//   ....[137]....
        /*0908*/ 	.word	0x000134e0


	//   ....[138]....
        /*090c*/ 	.word	0x00013520


	//   ....[139]....
        /*0910*/ 	.word	0x00013530


	//   ....[140]....
        /*0914*/ 	.word	0x00013570


	//   ....[141]....
        /*0918*/ 	.word	0x00013580


	//   ....[142]....
        /*091c*/ 	.word	0x00013990


	//   ....[143]....
        /*0920*/ 	.word	0x000139a0


	//   ....[144]....
        /*0924*/ 	.word	0x000139b0


	//   ....[145]....
        /*0928*/ 	.word	0x000139f0


	//   ....[146]....
        /*092c*/ 	.word	0x00013a00


	//   ....[147]....
        /*0930*/ 	.word	0x00013a40


	//   ....[148]....
        /*0934*/ 	.word	0x00013a50


	//   ....[149]....
        /*0938*/ 	.word	0x00013a60


	//   ....[150]....
        /*093c*/ 	.word	0x00013aa0


	//   ....[151]....
        /*0940*/ 	.word	0x00013ae0


	//   ....[152]....
        /*0944*/ 	.word	0x000149d0


	//   ....[153]....
        /*0948*/ 	.word	0x000149f0


	//   ....[154]....
        /*094c*/ 	.word	0x00014a20


	//   ....[155]....
        /*0950*/ 	.word	0x00014a50


	//   ....[156]....
        /*0954*/ 	.word	0x00014a90


	//   ....[157]....
        /*0958*/ 	.word	0x00014aa0


	//   ....[158]....
        /*095c*/ 	.word	0x00014ad0


	//   ....[159]....
        /*0960*/ 	.word	0x00014b00


	//   ....[160]....
        /*0964*/ 	.word	0x00014c70


	//   ....[161]....
        /*0968*/ 	.word	0x00014ca0


	//   ....[162]....
        /*096c*/ 	.word	0x00014cd0


	//   ....[163]....
        /*0970*/ 	.word	0x00014d10


	//   ....[164]....
        /*0974*/ 	.word	0x00014d40


	//   ....[165]....
        /*0978*/ 	.word	0x00014d70


	//   ....[166]....
        /*097c*/ 	.word	0x00014e10


	//   ....[167]....
        /*0980*/ 	.word	0x00014e60


	//   ....[168]....
        /*0984*/ 	.word	0x00014e70


	//   ....[169]....
        /*0988*/ 	.word	0x00014eb0


	//   ....[170]....
        /*098c*/ 	.word	0x000159b0


	//   ....[171]....
        /*0990*/ 	.word	0x00015fe0


	//   ....[172]....
        /*0994*/ 	.word	0x000160d0


	//   ....[173]....
        /*0998*/ 	.word	0x00016160


	//   ....[174]....
        /*099c*/ 	.word	0x00016230


	//   ....[175]....
        /*09a0*/ 	.word	0x000162e0


	//   ....[176]....
        /*09a4*/ 	.word	0x00016390


	//   ....[177]....
        /*09a8*/ 	.word	0x00016430


	//   ....[178]....
        /*09ac*/ 	.word	0x000164d0


	//   ....[179]....
        /*09b0*/ 	.word	0x00016580


	//   ....[180]....
        /*09b4*/ 	.word	0x00016600


	//   ....[181]....
        /*09b8*/ 	.word	0x000166d0


	//   ....[182]....
        /*09bc*/ 	.word	0x00016800


	//   ....[183]....
        /*09c0*/ 	.word	0x000168b0


	//   ....[184]....
        /*09c4*/ 	.word	0x00016920


	//   ....[185]....
        /*09c8*/ 	.word	0x00016a20


	//   ....[186]....
        /*09cc*/ 	.word	0x00016a80


	//   ....[187]....
        /*09d0*/ 	.word	0x00016b60


	//   ....[188]....
        /*09d4*/ 	.word	0x00016bc0


	//   ....[189]....
        /*09d8*/ 	.word	0x00016c60


	//   ....[190]....
        /*09dc*/ 	.word	0x00016d00


	//   ....[191]....
        /*09e0*/ 	.word	0x00016dd0


	//   ....[192]....
        /*09e4*/ 	.word	0x00016e80


	//   ....[193]....
        /*09e8*/ 	.word	0x00016ee0


	//   ....[194]....
        /*09ec*/ 	.word	0x00016f40


	//   ....[195]....
        /*09f0*/ 	.word	0x00017030


	//   ....[196]....
        /*09f4*/ 	.word	0x00017090


	//   ....[197]....
        /*09f8*/ 	.word	0x00017170


	//   ....[198]....
        /*09fc*/ 	.word	0x000171d0


	//   ....[199]....
        /*0a00*/ 	.word	0x000172b0


	//   ....[200]....
        /*0a04*/ 	.word	0x00017310


	//   ....[201]....
        /*0a08*/ 	.word	0x000173e0


	//   ....[202]....
        /*0a0c*/ 	.word	0x00017460


	//   ....[203]....
        /*0a10*/ 	.word	0x00017520


	//   ....[204]....
        /*0a14*/ 	.word	0x00017660


	//   ....[205]....
        /*0a18*/ 	.word	0x00017710


	//   ....[206]....
        /*0a1c*/ 	.word	0x000177c0


	//   ....[207]....
        /*0a20*/ 	.word	0x00017860


	//   ....[208]....
        /*0a24*/ 	.word	0x00017910


	//   ....[209]....
        /*0a28*/ 	.word	0x000179b0


	//   ....[210]....
        /*0a2c*/ 	.word	0x00017a60


	//   ....[211]....
        /*0a30*/ 	.word	0x00017b00


	//   ....[212]....
        /*0a34*/ 	.word	0x00017b70


	//   ....[213]....
        /*0a38*/ 	.word	0x00017c30


	//   ....[214]....
        /*0a3c*/ 	.word	0x00017d20


	//   ....[215]....
        /*0a40*/ 	.word	0x00017db0


	//   ....[216]....
        /*0a44*/ 	.word	0x00017e10


	//   ....[217]....
        /*0a48*/ 	.word	0x00017ec0


	//   ....[218]....
        /*0a4c*/ 	.word	0x00017f20


	//   ....[219]....
        /*0a50*/ 	.word	0x00017fd0


	//   ....[220]....
        /*0a54*/ 	.word	0x00018030


	//   ....[221]....
        /*0a58*/ 	.word	0x000180e0


	//   ....[222]....
        /*0a5c*/ 	.word	0x00018140


	//   ....[223]....
        /*0a60*/ 	.word	0x000181f0


	//   ....[224]....
        /*0a64*/ 	.word	0x00018450


	//----- nvinfo : EIATTR_REG_RECONFIG
	.align		4
.L_293:
        /*0a68*/ 	.byte	0x01, 0x54
	.zero		2


	//----- nvinfo : EIATTR_SYSCALL_OFFSETS
	.align		4
        /*0a6c*/ 	.byte	0x04, 0x46
        /*0a6e*/ 	.short	(.L_295 - .L_294)


	//   ....[0]....
.L_294:
        /*0a70*/ 	.word	0x00001a90


	//   ....[1]....
        /*0a74*/ 	.word	0x00010930


	//   ....[2]....
        /*0a78*/ 	.word	0x00010ab0


	//   ....[3]....
        /*0a7c*/ 	.word	0x00010c00


	//   ....[4]....
        /*0a80*/ 	.word	0x00010d50


	//   ....[5]....
        /*0a84*/ 	.word	0x000122f0


	//----- nvinfo : EIATTR_MBARRIER_INSTR_OFFSETS
	.align		4
.L_295:
        /*0a88*/ 	.byte	0x04, 0x39
        /*0a8a*/ 	.short	(.L_297 - .L_296)


	//   ....[0]....
.L_296:
        /*0a8c*/ 	.word	0x00000180
        /*0a90*/ 	.word	0x000000ff
        /*0a94*/ 	.word	0x00013200
        /*0a98*/ 	.short	0x0100
        /*0a9a*/ 	.byte	0x08
	.zero		1


	//   ....[1]....
        /*0a9c*/ 	.word	0x00000190
        /*0aa0*/ 	.word	0x000000ff
        /*0aa4*/ 	.word	0x00013220
        /*0aa8*/ 	.short	0x0100
        /*0aaa*/ 	.byte	0x08
	.zero		1


	//   ....[2]....
        /*0aac*/ 	.word	0x00000280
        /*0ab0*/ 	.word	0x000000ff
        /*0ab4*/ 	.word	0x00013230
        /*0ab8*/ 	.short	0x0100
        /*0aba*/ 	.byte	0x08
	.zero		1


	//   ....[3]....
        /*0abc*/ 	.word	0x00000290
        /*0ac0*/ 	.word	0x000000ff
        /*0ac4*/ 	.word	0x00013240
        /*0ac8*/ 	.short	0x0100
        /*0aca*/ 	.byte	0x08
	.zero		1


	//   ....[4]....
        /*0acc*/ 	.word	0x000002a0
        /*0ad0*/ 	.word	0x000000ff
        /*0ad4*/ 	.word	0x00013238
        /*0ad8*/ 	.short	0x0100
        /*0ada*/ 	.byte	0x08
	.zero		1


	//   ....[5]....
        /*0adc*/ 	.word	0x000002b0
        /*0ae0*/ 	.word	0x000000ff
        /*0ae4*/ 	.word	0x00013248
        /*0ae8*/ 	.short	0x0100
        /*0aea*/ 	.byte	0x08
	.zero		1


	//   ....[6]....
        /*0aec*/ 	.word	0x000003e0
        /*0af0*/ 	.word	0x000000ff
        /*0af4*/ 	.word	0x00013250
        /*0af8*/ 	.short	0x0100
        /*0afa*/ 	.byte	0x08
	.zero		1


	//   ....[7]....
        /*0afc*/ 	.word	0x000003f0
        /*0b00*/ 	.word	0x000000ff
        /*0b04*/ 	.word	0x00013260
        /*0b08*/ 	.short	0x0100
        /*0b0a*/ 	.byte	0x08
	.zero		1


	//   ....[8]....
        /*0b0c*/ 	.word	0x00000400
        /*0b10*/ 	.word	0x000000ff
        /*0b14*/ 	.word	0x00013258
        /*0b18*/ 	.short	0x0100
        /*0b1a*/ 	.byte	0x08
	.zero		1


	//   ....[9]....
        /*0b1c*/ 	.word	0x00000410
        /*0b20*/ 	.word	0x000000ff
        /*0b24*/ 	.word	0x00013268
        /*0b28*/ 	.short	0x0100
        /*0b2a*/ 	.byte	0x08
	.zero		1


	//   ....[10]....
        /*0b2c*/ 	.word	0x00000500
        /*0b30*/ 	.word	0x000000ff
        /*0b34*/ 	.word	0x00013270
        /*0b38*/ 	.short	0x0100
        /*0b3a*/ 	.byte	0x06
	.zero		1


	//   ....[11]....
        /*0b3c*/ 	.word	0x00000510
        /*0b40*/ 	.word	0x000000ff
        /*0b44*/ 	.word	0x00013280
        /*0b48*/ 	.short	0x0100
        /*0b4a*/ 	.byte	0x06
	.zero		1


	//   ....[12]....
        /*0b4c*/ 	.word	0x00000520
        /*0b50*/ 	.word	0x000000ff
        /*0b54*/ 	.word	0x00013278
        /*0b58*/ 	.short	0x0100
        /*0b5a*/ 	.byte	0x06
	.zero		1


	//   ....[13]....
        /*0b5c*/ 	.word	0x00000530
        /*0b60*/ 	.word	0x000000ff
        /*0b64*/ 	.word	0x00013288
        /*0b68*/ 	.short	0x0100
        /*0b6a*/ 	.byte	0x06
	.zero		1


	//   ....[14]....
        /*0b6c*/ 	.word	0x00000660
        /*0b70*/ 	.word	0x000000ff
        /*0b74*/ 	.word	0x00013290
        /*0b78*/ 	.short	0x0100
        /*0b7a*/ 	.byte	0x08
	.zero		1


	//   ....[15]....
        /*0b7c*/ 	.word	0x00000670
        /*0b80*/ 	.word	0x000000ff
        /*0b84*/ 	.word	0x000132a0
        /*0b88*/ 	.short	0x0100
        /*0b8a*/ 	.byte	0x08
	.zero		1


	//   ....[16]....
        /*0b8c*/ 	.word	0x00000680
        /*0b90*/ 	.word	0x000000ff
        /*0b94*/ 	.word	0x00013298
        /*0b98*/ 	.short	0x0100
        /*0b9a*/ 	.byte	0x08
	.zero		1


	//   ....[17]....
        /*0b9c*/ 	.word	0x00000690
        /*0ba0*/ 	.word	0x000000ff
        /*0ba4*/ 	.word	0x000132a8
        /*0ba8*/ 	.short	0x0100
        /*0baa*/ 	.byte	0x08
	.zero		1


	//   ....[18]....
        /*0bac*/ 	.word	0x000007e0
        /*0bb0*/ 	.word	0x000000ff
        /*0bb4*/ 	.word	0x000132b0
        /*0bb8*/ 	.short	0x0100
        /*0bba*/ 	.byte	0x08
	.zero		1


	//   ....[19]....
        /*0bbc*/ 	.word	0x000007f0
        /*0bc0*/ 	.word	0x000000ff
        /*0bc4*/ 	.word	0x000132c0
        /*0bc8*/ 	.short	0x0100
        /*0bca*/ 	.byte	0x08
	.zero		1


	//   ....[20]....
        /*0bcc*/ 	.word	0x00000800
        /*0bd0*/ 	.word	0x000000ff
        /*0bd4*/ 	.word	0x000132b8
        /*0bd8*/ 	.short	0x0100
        /*0bda*/ 	.byte	0x08
	.zero		1


	//   ....[21]....
        /*0bdc*/ 	.word	0x00000810
        /*0be0*/ 	.word	0x000000ff
        /*0be4*/ 	.word	0x000132c8
        /*0be8*/ 	.short	0x0100
        /*0bea*/ 	.byte	0x08
	.zero		1


	//   ....[22]....
        /*0bec*/ 	.word	0x00001ce0
        /*0bf0*/ 	.word	0x000000ff
        /*0bf4*/ 	.word	0x00013200
        /*0bf8*/ 	.short	0x010a
        /*0bfa*/ 	.byte	0x2d
	.zero		1


	//   ....[23]....
        /*0bfc*/ 	.word	0x00001da0
        /*0c00*/ 	.word	0x00000004
        /*0c04*/ 	.word	0x00013230
        /*0c08*/ 	.short	0x010a
        /*0c0a*/ 	.byte	0x3f
	.zero		1


	//   ....[24]....
        /*0c0c*/ 	.word	0x00001de0
        /*0c10*/ 	.word	0x00000004
        /*0c14*/ 	.word	0x00013230
        /*0c18*/ 	.short	0x010a
        /*0c1a*/ 	.byte	0x3f
	.zero		1


	//   ....[25]....
        /*0c1c*/ 	.word	0x00002d30
        /*0c20*/ 	.word	0x000000ff
        /*0c24*/ 	.word	0x00000000
        /*0c28*/ 	.short	0x0101
        /*0c2a*/ 	.byte	0x06
	.zero		1


	//   ....[26]....
        /*0c2c*/ 	.word	0x00005300
        /*0c30*/ 	.word	0x000000ff
        /*0c34*/ 	.word	0x00013230
        /*0c38*/ 	.short	0x010a
        /*0c3a*/ 	.byte	0x16
	.zero		1


	//   ....[27]....
        /*0c3c*/ 	.word	0x00005340
        /*0c40*/ 	.word	0x000000ff
        /*0c44*/ 	.word	0x00013230
        /*0c48*/ 	.short	0x010a
        /*0c4a*/ 	.byte	0x16
	.zero		1


	//   ....[28]....
        /*0c4c*/ 	.word	0x00005790
        /*0c50*/ 	.word	0x000000ff
        /*0c54*/ 	.word	0x00013250
        /*0c58*/ 	.short	0x010a
        /*0c5a*/ 	.byte	0x0b
	.zero		1


	//   ....[29]....
        /*0c5c*/ 	.word	0x000057d0
        /*0c60*/ 	.word	0x000000ff
        /*0c64*/ 	.word	0x00013250
        /*0c68*/ 	.short	0x010a
        /*0c6a*/ 	.byte	0x0b
	.zero		1


	//   ....[30]....
        /*0c6c*/ 	.word	0x00006340
        /*0c70*/ 	.word	0x000000ff
        /*0c74*/ 	.word	0x00000000
        /*0c78*/ 	.short	0x0101
        /*0c7a*/ 	.byte	0x16
	.zero		1


	//   ....[31]....
        /*0c7c*/ 	.word	0x000085e0
        /*0c80*/ 	.word	0x000000ff
        /*0c84*/ 	.word	0x00000000
        /*0c88*/ 	.short	0x0101
        /*0c8a*/ 	.byte	0x06
	.zero		1


	//   ....[32]....
        /*0c8c*/ 	.word	0x00008b70
        /*0c90*/ 	.word	0x000000ff
        /*0c94*/ 	.word	0x00013230
        /*0c98*/ 	.short	0x010a
        /*0c9a*/ 	.byte	0x06
	.zero		1


	//   ....[33]....
        /*0c9c*/ 	.word	0x00008bb0
        /*0ca0*/ 	.word	0x000000ff
        /*0ca4*/ 	.word	0x00013230
        /*0ca8*/ 	.short	0x010a
        /*0caa*/ 	.byte	0x06
	.zero		1


	//   ....[34]....
        /*0cac*/ 	.word	0x00009000
        /*0cb0*/ 	.word	0x000000ff
        /*0cb4*/ 	.word	0x00013250
        /*0cb8*/ 	.short	0x010a
        /*0cba*/ 	.byte	0x0b
	.zero		1


	//   ....[35]....
        /*0cbc*/ 	.word	0x00009040
        /*0cc0*/ 	.word	0x000000ff
        /*0cc4*/ 	.word	0x00013250
        /*0cc8*/ 	.short	0x010a
        /*0cca*/ 	.byte	0x0b
	.zero		1


	//   ....[36]....
        /*0ccc*/ 	.word	0x00009950
        /*0cd0*/ 	.word	0x000000ff
        /*0cd4*/ 	.word	0x00000000
        /*0cd8*/ 	.short	0x0101
        /*0cda*/ 	.byte	0x06
	.zero		1


	//   ....[37]....
        /*0cdc*/ 	.word	0x0000b2e0
        /*0ce0*/ 	.word	0x000000ff
        /*0ce4*/ 	.word	0x00000000
        /*0ce8*/ 	.short	0x0101
        /*0cea*/ 	.byte	0x06
	.zero		1


	//   ....[38]....
        /*0cec*/ 	.word	0x0000b780
        /*0cf0*/ 	.word	0x000000ff
        /*0cf4*/ 	.word	0x00013250
        /*0cf8*/ 	.short	0x010a
        /*0cfa*/ 	.byte	0x05
	.zero		1


	//   ....[39]....
        /*0cfc*/ 	.word	0x0000b7c0
        /*0d00*/ 	.word	0x000000ff
        /*0d04*/ 	.word	0x00013250
        /*0d08*/ 	.short	0x010a
        /*0d0a*/ 	.byte	0x05
	.zero		1


	//   ....[40]....
        /*0d0c*/ 	.word	0x0000bda0
        /*0d10*/ 	.word	0x000000ff
        /*0d14*/ 	.word	0x00000000
        /*0d18*/ 	.short	0x0101
        /*0d1a*/ 	.byte	0x04
	.zero		1


	//   ....[41]....
        /*0d1c*/ 	.word	0x0000d420
        /*0d20*/ 	.word	0x00000000
        /*0d24*/ 	.word	0x00000000
        /*0d28*/ 	.short	0x0101
        /*0d2a*/ 	.byte	0x3f
	.zero		1


	//   ....[42]....
        /*0d2c*/ 	.word	0x0000dad0
        /*0d30*/ 	.word	0x00000006
        /*0d34*/ 	.word	0x00000000
        /*0d38*/ 	.short	0x0101
        /*0d3a*/ 	.byte	0x3f
	.zero		1


	//   ....[43]....
        /*0d3c*/ 	.word	0x00011340
        /*0d40*/ 	.word	0x00000007
        /*0d44*/ 	.word	0x00013280
        /*0d48*/ 	.short	0x010a
        /*0d4a*/ 	.byte	0x3f
	.zero		1


	//   ....[44]....
        /*0d4c*/ 	.word	0x000119c0
        /*0d50*/ 	.word	0x00000007
        /*0d54*/ 	.word	0x00013270
        /*0d58*/ 	.short	0x0107
        /*0d5a*/ 	.byte	0x3f
	.zero		1


	//   ....[45]....
        /*0d5c*/ 	.word	0x00011a80
        /*0d60*/ 	.word	0x00000007
        /*0d64*/ 	.word	0x00013270
        /*0d68*/ 	.short	0x0101
        /*0d6a*/ 	.byte	0x3f
	.zero		1


	//   ....[46]....
        /*0d6c*/ 	.word	0x00011ad0
        /*0d70*/ 	.word	0x00000007
        /*0d74*/ 	.word	0x00013240
        /*0d78*/ 	.short	0x010a
        /*0d7a*/ 	.byte	0x3f
	.zero		1


	//   ....[47]....
        /*0d7c*/ 	.word	0x00012030
        /*0d80*/ 	.word	0x00000007
        /*0d84*/ 	.word	0x00013230
        /*0d88*/ 	.short	0x0107
        /*0d8a*/ 	.byte	0x3f
	.zero		1


	//   ....[48]....
        /*0d8c*/ 	.word	0x00012100
        /*0d90*/ 	.word	0x00000007
        /*0d94*/ 	.word	0x00013230
        /*0d98*/ 	.short	0x0101
        /*0d9a*/ 	.byte	0x3f
	.zero		1


	//   ....[49]....
        /*0d9c*/ 	.word	0x00012b00
        /*0da0*/ 	.word	0x00000010
        /*0da4*/ 	.word	0x00013200
        /*0da8*/ 	.short	0x0107
        /*0daa*/ 	.byte	0x3f
	.zero		1


	//   ....[50]....
        /*0dac*/ 	.word	0x00012bf0
        /*0db0*/ 	.word	0x00000010
        /*0db4*/ 	.word	0x00013200
        /*0db8*/ 	.short	0x0101
        /*0dba*/ 	.byte	0x3f
	.zero		1


	//   ....[51]....
        /*0dbc*/ 	.word	0x00012c10
        /*0dc0*/ 	.word	0x00000010
        /*0dc4*/ 	.word	0x00013220
        /*0dc8*/ 	.short	0x010a
        /*0dca*/ 	.byte	0x3f
	.zero		1


	//   ....[52]....
        /*0dcc*/ 	.word	0x00013140
        /*0dd0*/ 	.word	0x00000000
        /*0dd4*/ 	.word	0x00013280
        /*0dd8*/ 	.short	0x010a
        /*0dda*/ 	.byte	0x3f
	.zero		1


	//   ....[53]....
        /*0ddc*/ 	.word	0x00013630
        /*0de0*/ 	.word	0x00000000
        /*0de4*/ 	.word	0x00013270
        /*0de8*/ 	.short	0x0107
        /*0dea*/ 	.byte	0x3f
	.zero		1


	//   ....[54]....
        /*0dec*/ 	.word	0x000136f0
        /*0df0*/ 	.word	0x00000000
        /*0df4*/ 	.word	0x00013270
        /*0df8*/ 	.short	0x0101
        /*0dfa*/ 	.byte	0x3f
	.zero		1


	//   ....[55]....
        /*0dfc*/ 	.word	0x00013720
        /*0e00*/ 	.word	0x00000000
        /*0e04*/ 	.word	0x00013240
        /*0e08*/ 	.short	0x010a
        /*0e0a*/ 	.byte	0x3f
	.zero		1


	//   ....[56]....
        /*0e0c*/ 	.word	0x00013b60
        /*0e10*/ 	.word	0x00000000
        /*0e14*/ 	.word	0x00013230
        /*0e18*/ 	.short	0x0107
        /*0e1a*/ 	.byte	0x3f
	.zero		1


	//   ....[57]....
        /*0e1c*/ 	.word	0x00013c20
        /*0e20*/ 	.word	0x00000000
        /*0e24*/ 	.word	0x00013230
        /*0e28*/ 	.short	0x0101
        /*0e2a*/ 	.byte	0x3f
	.zero		1


	//   ....[58]....
        /*0e2c*/ 	.word	0x00013cb0
        /*0e30*/ 	.word	0x00000002
        /*0e34*/ 	.word	0x00013270
        /*0e38*/ 	.short	0x010a
        /*0e3a*/ 	.byte	0x3f
	.zero		1


	//   ....[59]....
        /*0e3c*/ 	.word	0x00013d40
        /*0e40*/ 	.word	0x00000002
        /*0e44*/ 	.word	0x00013260
        /*0e48*/ 	.short	0x010a
        /*0e4a*/ 	.byte	0x3f
	.zero		1


	//   ....[60]....
        /*0e4c*/ 	.word	0x00014050
        /*0e50*/ 	.word	0x00000002
        /*0e54*/ 	.word	0x00013250
        /*0e58*/ 	.short	0x0101
        /*0e5a*/ 	.byte	0x3f
	.zero		1


	//   ....[61]....
        /*0e5c*/ 	.word	0x000140e0
        /*0e60*/ 	.word	0x00000002
        /*0e64*/ 	.word	0x00000000
        /*0e68*/ 	.short	0x0101
        /*0e6a*/ 	.byte	0x3f
	.zero		1


	//   ....[62]....
        /*0e6c*/ 	.word	0x000142c0
        /*0e70*/ 	.word	0x00000003
        /*0e74*/ 	.word	0x00013270
        /*0e78*/ 	.short	0x010a
        /*0e7a*/ 	.byte	0x3f
	.zero		1


	//   ....[63]....
        /*0e7c*/ 	.word	0x00014350
        /*0e80*/ 	.word	0x00000003
        /*0e84*/ 	.word	0x00013260
        /*0e88*/ 	.short	0x010a
        /*0e8a*/ 	.byte	0x3f
	.zero		1


	//   ....[64]....
        /*0e8c*/ 	.word	0x00014670
        /*0e90*/ 	.word	0x00000003
        /*0e94*/ 	.word	0x00013250
        /*0e98*/ 	.short	0x0101
        /*0e9a*/ 	.byte	0x3f
	.zero		1


	//   ....[65]....
        /*0e9c*/ 	.word	0x00014730
        /*0ea0*/ 	.word	0x00000003
        /*0ea4*/ 	.word	0x00000000
        /*0ea8*/ 	.short	0x0101
        /*0eaa*/ 	.byte	0x3f
	.zero		1


	//   ....[66]....
        /*0eac*/ 	.word	0x00015930
        /*0eb0*/ 	.word	0x00000005
        /*0eb4*/ 	.word	0x00013220
        /*0eb8*/ 	.short	0x010a
        /*0eba*/ 	.byte	0x3f
	.zero		1


	//   ....[67]....
        /*0ebc*/ 	.word	0x00015ae0
        /*0ec0*/ 	.word	0x00000003
        /*0ec4*/ 	.word	0x00013240
        /*0ec8*/ 	.short	0x010a
        /*0eca*/ 	.byte	0x3f
	.zero		1


	//   ....[68]....
        /*0ecc*/ 	.word	0x00015b70
        /*0ed0*/ 	.word	0x0000001b
        /*0ed4*/ 	.word	0x00013240
        /*0ed8*/ 	.short	0x010a
        /*0eda*/ 	.byte	0x3f
	.zero		1


	//   ....[69]....
        /*0edc*/ 	.word	0x00015bb0
        /*0ee0*/ 	.word	0x00000003
        /*0ee4*/ 	.word	0x00013260
        /*0ee8*/ 	.short	0x010a
        /*0eea*/ 	.byte	0x3f
	.zero		1


	//   ....[70]....
        /*0eec*/ 	.word	0x00015bf0
        /*0ef0*/ 	.word	0x0000001b
        /*0ef4*/ 	.word	0x00013260
        /*0ef8*/ 	.short	0x010a
        /*0efa*/ 	.byte	0x3f
	.zero		1


	//   ....[71]....
        /*0efc*/ 	.word	0x00015c30
        /*0f00*/ 	.word	0x00000003
        /*0f04*/ 	.word	0x00013280
        /*0f08*/ 	.short	0x010a
        /*0f0a*/ 	.byte	0x3f
	.zero		1


	//   ....[72]....
        /*0f0c*/ 	.word	0x00015c70
        /*0f10*/ 	.word	0x0000001b
        /*0f14*/ 	.word	0x00013280
        /*0f18*/ 	.short	0x010a
        /*0f1a*/ 	.byte	0x3f
	.zero		1


	//   ....[73]....
        /*0f1c*/ 	.word	0x00015ce0
        /*0f20*/ 	.word	0x00000003
        /*0f24*/ 	.word	0x00013200
        /*0f28*/ 	.short	0x010a
        /*0f2a*/ 	.byte	0x3f
	.zero		1


	//   ....[74]....
        /*0f2c*/ 	.word	0x00015d30
        /*0f30*/ 	.word	0x00000004
        /*0f34*/ 	.word	0x00013230
        /*0f38*/ 	.short	0x010a
        /*0f3a*/ 	.byte	0x3f
	.zero		1


	//   ....[75]....
        /*0f3c*/ 	.word	0x00015d90
        /*0f40*/ 	.word	0x00000007
        /*0f44*/ 	.word	0x00013230
        /*0f48*/ 	.short	0x010a
        /*0f4a*/ 	.byte	0x3f
	.zero		1


	//   ....[76]....
        /*0f4c*/ 	.word	0x00015df0
        /*0f50*/ 	.word	0x00000007
        /*0f54*/ 	.word	0x00013250
        /*0f58*/ 	.short	0x010a
        /*0f5a*/ 	.byte	0x3f
	.zero		1


	//   ....[77]....
        /*0f5c*/ 	.word	0x00015e50
        /*0f60*/ 	.word	0x00000003
        /*0f64*/ 	.word	0x00013230
        /*0f68*/ 	.short	0x010a
        /*0f6a*/ 	.byte	0x3f
	.zero		1


	//   ....[78]....
        /*0f6c*/ 	.word	0x00015eb0
        /*0f70*/ 	.word	0x00000003
        /*0f74*/ 	.word	0x00013250
        /*0f78*/ 	.short	0x010a
        /*0f7a*/ 	.byte	0x3f
	.zero		1


	//   ....[79]....
        /*0f7c*/ 	.word	0x00015f10
        /*0f80*/ 	.word	0x00000007
        /*0f84*/ 	.word	0x00013250
        /*0f88*/ 	.short	0x010a
        /*0f8a*/ 	.byte	0x3f
	.zero		1


	//   ....[80]....
        /*0f8c*/ 	.word	0x00016020
        /*0f90*/ 	.word	0x00000007
        /*0f94*/ 	.word	0x00013280
        /*0f98*/ 	.short	0x010a
        /*0f9a*/ 	.byte	0x3f
	.zero		1


	//   ....[81]....
        /*0f9c*/ 	.word	0x00016750
        /*0fa0*/ 	.word	0x00000007
        /*0fa4*/ 	.word	0x00013240
        /*0fa8*/ 	.short	0x010a
        /*0faa*/ 	.byte	0x3f
	.zero		1


	//   ....[82]....
        /*0fac*/ 	.word	0x00017560
        /*0fb0*/ 	.word	0x00000010
        /*0fb4*/ 	.word	0x00013220
        /*0fb8*/ 	.short	0x010a
        /*0fba*/ 	.byte	0x3f
	.zero		1


	//   ....[83]....
        /*0fbc*/ 	.word	0x000175b0
        /*0fc0*/ 	.word	0x00000000
        /*0fc4*/ 	.word	0x00013280
        /*0fc8*/ 	.short	0x010a
        /*0fca*/ 	.byte	0x3f
	.zero		1


	//   ....[84]....
        /*0fcc*/ 	.word	0x00017c70
        /*0fd0*/ 	.word	0x00000000
        /*0fd4*/ 	.word	0x00013240
        /*0fd8*/ 	.short	0x010a
        /*0fda*/ 	.byte	0x3f
	.zero		1


	//   ....[85]....
        /*0fdc*/ 	.word	0x00018230
        /*0fe0*/ 	.word	0x00000002
        /*0fe4*/ 	.word	0x00013270
        /*0fe8*/ 	.short	0x010a
        /*0fea*/ 	.byte	0x3f
	.zero		1


	//   ....[86]....
        /*0fec*/ 	.word	0x00018280
        /*0ff0*/ 	.word	0x00000002
        /*0ff4*/ 	.word	0x00013260
        /*0ff8*/ 	.short	0x010a
        /*0ffa*/ 	.byte	0x3f
	.zero		1


	//   ....[87]....
        /*0ffc*/ 	.word	0x000182d0
        /*1000*/ 	.word	0x00000003
        /*1004*/ 	.word	0x00013270
        /*1008*/ 	.short	0x010a
        /*100a*/ 	.byte	0x3f
	.zero		1


	//   ....[88]....
        /*100c*/ 	.word	0x00018320
        /*1010*/ 	.word	0x00000003
        /*1014*/ 	.word	0x00013260
        /*1018*/ 	.short	0x010a
        /*101a*/ 	.byte	0x3f
	.zero		1


	//   ....[89]....
        /*101c*/ 	.word	0x00018370
        /*1020*/ 	.word	0x00000005
        /*1024*/ 	.word	0x00013220
        /*1028*/ 	.short	0x010a
        /*102a*/ 	.byte	0x3f
	.zero		1


	//   ....[90]....
        /*102c*/ 	.word	0x00018510
        /*1030*/ 	.word	0x00000003
        /*1034*/ 	.word	0x00013240
        /*1038*/ 	.short	0x010a
        /*103a*/ 	.byte	0x3f
	.zero		1


	//   ....[91]....
        /*103c*/ 	.word	0x00018560
        /*1040*/ 	.word	0x0000001b
        /*1044*/ 	.word	0x00013240
        /*1048*/ 	.short	0x010a
        /*104a*/ 	.byte	0x3f
	.zero		1


	//   ....[92]....
        /*104c*/ 	.word	0x000185b0
        /*1050*/ 	.word	0x00000003
        /*1054*/ 	.word	0x00013260
        /*1058*/ 	.short	0x010a
        /*105a*/ 	.byte	0x3f
	.zero		1


	//   ....[93]....
        /*105c*/ 	.word	0x00018600
        /*1060*/ 	.word	0x0000001b
        /*1064*/ 	.word	0x00013260
        /*1068*/ 	.short	0x010a
        /*106a*/ 	.byte	0x3f
	.zero		1


	//   ....[94]....
        /*106c*/ 	.word	0x00018650
        /*1070*/ 	.word	0x00000003
        /*1074*/ 	.word	0x00013280
        /*1078*/ 	.short	0x010a
        /*107a*/ 	.byte	0x3f
	.zero		1


	//----- nvinfo : EIATTR_NUM_MBARRIERS
	.align		4
.L_297:
        /*107c*/ 	.byte	0x03, 0x38
        /*107e*/ 	.short	0x0016


	//----- nvinfo : EIATTR_EXIT_INSTR_OFFSETS
	.align		4
        /*1080*/ 	.byte	0x04, 0x1c
        /*1082*/ 	.short	(.L_299 - .L_298)


	//   ....[0]....
.L_298:
        /*1084*/ 	.word	0x00000980


	//   ....[1]....
        /*1088*/ 	.word	0x0000ea30


	//   ....[2]....
        /*108c*/ 	.word	0x00015cc0


	//----- nvinfo : EIATTR_MAX_THREADS
	.align		4
.L_299:
        /*1090*/ 	.byte	0x04, 0x05
        /*1092*/ 	.short	(.L_301 - .L_300)
.L_300:
        /*1094*/ 	.word	0x00000200
        /*1098*/ 	.word	0x00000001
        /*109c*/ 	.word	0x00000001


	//----- nvinfo : EIATTR_CRS_STACK_SIZE
	.align		4
.L_301:
        /*10a0*/ 	.byte	0x04, 0x1e
        /*10a2*/ 	.short	(.L_303 - .L_302)
.L_302:
        /*10a4*/ 	.word	0x00000000


	//----- nvinfo : EIATTR_CBANK_PARAM_SIZE
	.align		4
.L_303:
        /*10a8*/ 	.byte	0x03, 0x19
        /*10aa*/ 	.short	0x0af0


	//----- nvinfo : EIATTR_PARAM_CBANK
	.align		4
        /*10ac*/ 	.byte	0x04, 0x0a
        /*10ae*/ 	.short	(.L_305 - .L_304)
	.align		4
.L_304:
        /*10b0*/ 	.word	index@(.nv.constant0._ZN7cutlass13device_kernelIN5flash11enable_sm90INS1_16FlashAttnFwdSm90INS1_25CollectiveMainloopFwdSm90ILi2EN4cute5tupleIJNS5_1CILi1EEES8_S8_EEENS6_IJNS7_ILi192EEENS7_ILi160EEENS7_ILi64EEEEEELi64ENS_12float_e4m3_tEfNS_4arch4Sm90ELb1ELb0ELb1ELb1ELb1ELb0ELb0ELb1ELb1ELb1ELb1ELb0EEENS1_21CollectiveEpilogueFwdINS6_IJSA_SC_SB_EEES9_NS_10bfloat16_tESG_Li384ELb1ELb1ELb1ELb1EEENS1_36VarlenDynamicPersistentTileSchedulerILi192ELi160ELi384ELi128ELb1ELb1ELb1ELb1ELb1ELb1EEEEEEEEEvNT_6ParamsE)
        /*10b4*/ 	.short	0x0210
        /*10b6*/ 	.short	0x0af0


	//----- nvinfo : EIATTR_SW_WAR
	.align		4
.L_305:
        /*10b8*/ 	.byte	0x04, 0x36
        /*10ba*/ 	.short	(.L_307 - .L_306)
.L_306:
        /*10bc*/ 	.word	0x00000008
.L_307:


//--------------------- .nv.info._ZN7cutlass13device_kernelIN5flash11enable_sm90INS1_16FlashAttnFwdSm90INS1_25CollectiveMainloopFwdSm90ILi2EN4cute5tupleIJNS5_1CILi1EEES8_S8_EEENS6_IJNS7_ILi192EEENS7_ILi160EEENS7_ILi64EEEEEELi64ENS_12float_e4m3_tEfNS_4arch4Sm90ELb1ELb0ELb1ELb1ELb1ELb1ELb0ELb1ELb1ELb1ELb1ELb0EEENS1_21CollectiveEpilogueFwdINS6_IJSA_SC_SB_EEES9_NS_10bfloat16_tESG_Li384ELb1ELb1ELb1ELb1EEENS1_36VarlenDynamicPersistentTileSchedulerILi192ELi160ELi384ELi128ELb1ELb1ELb1ELb1ELb1ELb1EEEEEEEEEvNT_6ParamsE --------------------------
	.section	.nv.info._ZN7cutlass13device_kernelIN5flash11enable_sm90INS1_16FlashAttnFwdSm90INS1_25CollectiveMainloopFwdSm90ILi2EN4cute5tupleIJNS5_1CILi1EEES8_S8_EEENS6_IJNS7_ILi192EEENS7_ILi160EEENS7_ILi64EEEEEELi64ENS_12float_e4m3_tEfNS_4arch4Sm90ELb1ELb0ELb1ELb1ELb1ELb1ELb0ELb1ELb1ELb1ELb1ELb0EEENS1_21CollectiveEpilogueFwdINS6_IJSA_SC_SB_EEES9_NS_10bfloat16_tESG_Li384ELb1ELb1ELb1ELb1EEENS1_36VarlenDynamicPersistentTileSchedulerILi192ELi160ELi384ELi128ELb1ELb1ELb1ELb1ELb1ELb1EEEEEEEEEvNT_6ParamsE,"",@"SHT_CUDA_INFO"
	.sectionflags	@""
	.align	4


	//----- nvinfo : EIATTR_CUDA_API_VERSION
	.align		4
        /*0000*/ 	.byte	0x04, 0x37
        /*0002*/ 	.short	(.L_309 - .L_308)
.L_308:
        /*0004*/ 	.word	0x00000082


	//----- nvinfo : EIATTR_KPARAM_INFO
	.align		4
.L_309:
        /*0008*/ 	.byte	0x04, 0x17
        /*000a*/ 	.short	(.L_311 - .L_310)
.L_310:
        /*000c*/ 	.word	0x00000000
        /*0010*/ 	.short	0x0000
        /*0012*/ 	.short	0x0070
        /*0014*/ 	.byte	0x00, 0xf0, 0x01, 0x2a


	//----- nvinfo : EIATTR_SPARSE_MMA_MASK
	.align		4
.L_311:
        /*0018*/ 	.byte	0x03, 0x50
        /*001a*/ 	.short	0x0000


	//----- nvinfo : EIATTR_MAXREG_COUNT
	.align		4
        /*001c*/ 	.byte	0x03, 0x1b
        /*001e*/ 	.short	0x0080


	//----- nvinfo : EIATTR_NUM_BARRIERS
	.align		4
        /*0020*/ 	.byte	0x02, 0x4c
        /*0022*/ 	.byte	0x10
	.zero		1


	//----- nvinfo : EIATTR_EXTERNS
	.align		4
        /*0024*/ 	.byte	0x04, 0x0f
        /*0026*/ 	.short	(.L_313 - .L_312)


	//   ....[0]....
	.align		4
.L_312:
        /*0028*/ 	.word	index@(__assertfail)


	//----- nvinfo : EIATTR_ANNOTATIONS
	.align		4
.L_313:
        /*002c*/ 	.byte	0x04, 0x55
        /*002e*/ 	.short	(.L_315 - .L_314)


	//   ....[0]....
.L_314:
        /* <DEDUP_REMOVED lines=138> */


	//----- nvinfo : EIATTR_MERCURY_ISA_VERSION
	.align		4
.L_315:
        /*08c0*/ 	.byte	0x03, 0x5f
        /*08c2*/ 	.short	0x0101


	//----- nvinfo : EIATTR_UNUSED_LOAD_BYTE_OFFSET
	.align		4
        /*08c4*/ 	.byte	0x04, 0x44
        /*08c6*/ 	.short	(.L_317 - .L_316)


	//   ....[0]....
.L_316:
        /*08c8*/ 	.word	0x00000a40
        /*08cc*/ 	.word	0x0000fff0


	//   ....[1]....
        /*08d0*/ 	.word	0x000136b0
        /*08d4*/ 	.word	0x0000fff0


	//----- nvinfo : EIATTR_INT_WARP_WIDE_INSTR_OFFSETS
	.align		4
.L_317:
        /*08d8*/ 	.byte	0x04, 0x31
        /*08da*/ 	.short	(.L_319 - .L_318)


	//   ....[0]....
.L_318:
        /*08dc*/ 	.word	0x00000120


	//   ....[1]....
        /*08e0*/ 	.word	0x000001c0


	//   ....[2]....
        /*08e4*/ 	.word	0x00000230


	//   ....[3]....
        /*08e8*/ 	.word	0x00018dc0


	//   ....[4]....
        /*08ec*/ 	.word	0x00018e50


	//   ....[5]....
        /*08f0*/ 	.word	0x0001c8a0


	//   ....[6]....
        /*08f4*/ 	.word	0x0001c930


	//----- nvinfo : EIATTR_COOP_GROUP_MASK_REGIDS
	.align		4
.L_319:
        /*08f8*/ 	.byte	0x04, 0x29
        /*08fa*/ 	.short	(.L_321 - .L_320)


	//   ....[0]....
.L_320:
        /*08fc*/ 	.word	0xffffffff


	//   ....[1]....
        /*0900*/ 	.word	0xffffffff


	//   ....[2]....
        /*0904*/ 	.word	0xffffffff


	//   ....[3]....
        /*0908*/ 	.word	0xffffffff


	//   ....[4]....
        /*090c*/ 	.word	0xffffffff


	//   ....[5]....
        /*0910*/ 	.word	0xffffffff


	//   ....[6]....
        /*0914*/ 	.word	0xffffffff


	//   ....[7]....
        /*0918*/ 	.word	0xffffffff


	//   ....[8]....
        /*091c*/ 	.word	0xffffffff


	//   ....[9]....
        /*0920*/ 	.word	0xffffffff


	//   ....[10]....
        /*0924*/ 	.word	0xffffffff


	//   ....[11]....
        /*0928*/ 	.word	0xffffffff


	//   ....[12]....
        /*092c*/ 	.word	0xffffffff


	//   ....[13]....
        /*0930*/ 	.word	0xffffffff


	//   ....[14]....
        /*0934*/ 	.word	0xffffffff


	//   ....[15]....
        /*0938*/ 	.word	0xffffffff


	//   ....[16]....
        /*093c*/ 	.word	0xffffffff


	//   ....[17]....
        /*0940*/ 	.word	0xffffffff


	//   ....[18]....
        /*0944*/ 	.word	0xffffffff


	//   ....[19]....
        /*0948*/ 	.word	0xffffffff


	//   ....[20]....
        /*094c*/ 	.word	0xffffffff


	//   ....[21]....
        /*0950*/ 	.word	0xffffffff


	//   ....[22]....
        /*0954*/ 	.word	0xffffffff


	//   ....[23]....
        /*0958*/ 	.word	0xffffffff


	//   ....[24]....
        /*095c*/ 	.word	0xffffffff


	//   ....[25]....
        /*0960*/ 	.word	0xffffffff


	//   ....[26]....
        /*0964*/ 	.word	0xffffffff


	//   ....[27]....
        /*0968*/ 	.word	0xffffffff


	//   ....[28]....
        /*096c*/ 	.word	0xffffffff


	//   ....[29]....
        /*0970*/ 	.word	0xffffffff


	//   ....[30]....
        /*0974*/ 	.word	0xffffffff


	//   ....[31]....
        /*0978*/ 	.word	0xffffffff


	//   ....[32]....
        /*097c*/ 	.word	0xffffffff


	//   ....[33]....
        /*0980*/ 	.word	0xffffffff


	//   ....[34]....
        /*0984*/ 	.word	0xffffffff


	//   ....[35]....
        /*0988*/ 	.word	0xffffffff


	//   ....[36]....
        /*098c*/ 	.word	0xffffffff


	//   ....[37]....
        /*0990*/ 	.word	0xffffffff


	//   ....[38]....
        /*0994*/ 	.word	0xffffffff


	//   ....[39]....
        /*0998*/ 	.word	0xffffffff


	//   ....[40]....
        /*099c*/ 	.word	0xffffffff


	//   ....[41]....
        /*09a0*/ 	.word	0xffffffff


	//   ....[42]....
        /*09a4*/ 	.word	0xffffffff


	//   ....[43]....
        /*09a8*/ 	.word	0xffffffff


	//   ....[44]....
        /*09ac*/ 	.word	0xffffffff


	//   ....[45]....
        /*09b0*/ 	.word	0xffffffff


	//   ....[46]....
        /*09b4*/ 	.word	0xffffffff


	//   ....[47]....
        /*09b8*/ 	.word	0xffffffff


	//   ....[48]....
        /*09bc*/ 	.word	0xffffffff


	//   ....[49]....
        /*09c0*/ 	.word	0xffffffff


	//   ....[50]....
        /*09c4*/ 	.word	0xffffffff


	//   ....[51]....
        /*09c8*/ 	.word	0xffffffff


	//   ....[52]....
        /*09cc*/ 	.word	0xffffffff


	//   ....[53]....
        /*09d0*/ 	.word	0xffffffff


	//   ....[54]....
        /*09d4*/ 	.word	0xffffffff


	//   ....[55]....
        /*09d8*/ 	.word	0xffffffff


	//   ....[56]....
        /*09dc*/ 	.word	0xffffffff


	//   ....[57]....
        /*09e0*/ 	.word	0xffffffff


	//   ....[58]....
        /*09e4*/ 	.word	0xffffffff


	//   ....[59]....
        /*09e8*/ 	.word	0xffffffff


	//   ....[60]....
        /*09ec*/ 	.word	0xffffffff


	//   ....[61]....
        /*09f0*/ 	.word	0xffffffff


	//   ....[62]....
        /*09f4*/ 	.word	0xffffffff


	//   ....[63]....
        /*09f8*/ 	.word	0xffffffff


	//   ....[64]....
        /*09fc*/ 	.word	0xffffffff


	//   ....[65]....
        /*0a00*/ 	.word	0xffffffff


	//   ....[66]....
        /*0a04*/ 	.word	0xffffffff


	//   ....[67]....
        /*0a08*/ 	.word	0xffffffff


	//   ....[68]....
        /*0a0c*/ 	.word	0xffffffff


	//   ....[69]....
        /*0a10*/ 	.word	0xffffffff


	//   ....[70]....
        /*0a14*/ 	.word	0xffffffff


	//   ....[71]....
        /*0a18*/ 	.word	0xffffffff


	//   ....[72]....
        /*0a1c*/ 	.word	0xffffffff


	//   ....[73]....
        /*0a20*/ 	.word	0xffffffff


	//   ....[74]....
        /*0a24*/ 	.word	0xffffffff


	//   ....[75]....
        /*0a28*/ 	.word	0xffffffff


	//   ....[76]....
        /*0a2c*/ 	.word	0xffffffff


	//   ....[77]....
        /*0a30*/ 	.word	0xffffffff


	//   ....[78]....
        /*0a34*/ 	.word	0xffffffff


	//   ....[79]....
        /*0a38*/ 	.word	0xffffffff


	//   ....[80]....
        /*0a3c*/ 	.word	0xffffffff


	//   ....[81]....
        /*0a40*/ 	.word	0xffffffff


	//   ....[82]....
        /*0a44*/ 	.word	0xffffffff


	//   ....[83]....
        /*0a48*/ 	.word	0xffffffff


	//   ....[84]....
        /*0a4c*/ 	.word	0xffffffff


	//   ....[85]....
        /*0a50*/ 	.word	0xffffffff


	//   ....[86]....
        /*0a54*/ 	.word	0xffffffff


	//   ....[87]....
        /*0a58*/ 	.word	0xffffffff


	//   ....[88]....
        /*0a5c*/ 	.word	0xffffffff


	//   ....[89]....
        /*0a60*/ 	.word	0xffffffff


	//   ....[90]....
        /*0a64*/ 	.word	0xffffffff


	//   ....[91]....
        /*0a68*/ 	.word	0xffffffff


	//   ....[92]....
        /*0a6c*/ 	.word	0xffffffff


	//   ....[93]....
        /*0a70*/ 	.word	0xffffffff


	//   ....[94]....
        /*0a74*/ 	.word	0xffffffff


	//   ....[95]....
        /*0a78*/ 	.word	0xffffffff


	//   ....[96]....
        /*0a7c*/ 	.word	0xffffffff


	//   ....[97]....
        /*0a80*/ 	.word	0xffffffff


	//   ....[98]....
        /*0a84*/ 	.word	0xffffffff


	//   ....[99]....
        /*0a88*/ 	.word	0xffffffff


	//   ....[100]....
        /*0a8c*/ 	.word	0xffffffff


	//   ....[101]....
        /*0a90*/ 	.word	0xffffffff


	//   ....[102]....
        /*0a94*/ 	.word	0xffffffff


	//   ....[103]....
        /*0a98*/ 	.word	0xffffffff


	//   ....[104]....
        /*0a9c*/ 	.word	0xffffffff


	//   ....[105]....
        /*0aa0*/ 	.word	0xffffffff


	//   ....[106]....
        /*0aa4*/ 	.word	0xffffffff


	//   ....[107]....
        /*0aa8*/ 	.word	0xffffffff


	//   ....[108]....
        /*0aac*/ 	.word	0xffffffff


	//   ....[109]....
        /*0ab0*/ 	.word	0xffffffff


	//   ....[110]....
        /*0ab4*/ 	.word	0xffffffff


	//   ....[111]....
        /*0ab8*/ 	.word	0xffffffff


	//   ....[112]....
        /*0abc*/ 	.word	0xffffffff


	//   ....[113]....
        /*0ac0*/ 	.word	0xffffffff


	//   ....[114]....
        /*0ac4*/ 	.word	0xffffffff


	//   ....[115]....
        /*0ac8*/ 	.word	0xffffffff


	//   ....[116]....
        /*0acc*/ 	.word	0xffffffff


	//   ....[117]....
        /*0ad0*/ 	.word	0xffffffff


	//   ....[118]....
        /*0ad4*/ 	.word	0xffffffff


	//   ....[119]....
        /*0ad8*/ 	.word	0xffffffff


	//   ....[120]....
        /*0adc*/ 	.word	0xffffffff


	//   ....[121]....
        /*0ae0*/ 	.word	0xffffffff


	//   ....[122]....
        /*0ae4*/ 	.word	0xffffffff


	//   ....[123]....
        /*0ae8*/ 	.word	0xffffffff


	//   ....[124]....
        /*0aec*/ 	.word	0xffffffff


	//   ....[125]....
        /*0af0*/ 	.word	0xffffffff


	//   ....[126]....
        /*0af4*/ 	.word	0xffffffff


	//   ....[127]....
        /*0af8*/ 	.word	0xffffffff


	//   ....[128]....
        /*0afc*/ 	.word	0xffffffff


	//   ....[129]....
        /*0b00*/ 	.word	0xffffffff


	//   ....[130]....
        /*0b04*/ 	.word	0xffffffff


	//   ....[131]....
        /*0b08*/ 	.word	0xffffffff


	//   ....[132]....
        /*0b0c*/ 	.word	0xffffffff


	//   ....[133]....
        /*0b10*/ 	.word	0xffffffff


	//   ....[134]....
        /*0b14*/ 	.word	0xffffffff


	//   ....[135]....
        /*0b18*/ 	.word	0xffffffff


	//   ....[136]....
        /*0b1c*/ 	.word	0xffffffff


	//   ....[137]....
        /*0b20*/ 	.word	0xffffffff


	//   ....[138]....
        /*0b24*/ 	.word	0xffffffff


	//   ....[139]....
        /*0b28*/ 	.word	0xffffffff


	//   ....[140]....
        /*0b2c*/ 	.word	0xffffffff


	//   ....[141]....
        /*0b30*/ 	.word	0xffffffff


	//   ....[142]....
        /*0b34*/ 	.word	0xffffffff


	//   ....[143]....
        /*0b38*/ 	.word	0xffffffff


	//   ....[144]....
        /*0b3c*/ 	.word	0xffffffff


	//   ....[145]....
        /*0b40*/ 	.word	0xffffffff


	//   ....[146]....
        /*0b44*/ 	.word	0xffffffff


	//   ....[147]....
        /*0b48*/ 	.word	0xffffffff


	//   ....[148]....
        /*0b4c*/ 	.word	0xffffffff


	//   ....[149]....
        /*0b50*/ 	.word	0xffffffff


	//   ....[150]....
        /*0b54*/ 	.word	0xffffffff


	//   ....[151]....
        /*0b58*/ 	.word	0xffffffff


	//   ....[152]....
        /*0b5c*/ 	.word	0xffffffff


	//   ....[153]....
        /*0b60*/ 	.word	0xffffffff


	//   ....[154]....
        /*0b64*/ 	.word	0xffffffff


	//   ....[155]....
        /*0b68*/ 	.word	0xffffffff


	//   ....[156]....
        /*0b6c*/ 	.word	0xffffffff


	//   ....[157]....
        /*0b70*/ 	.word	0xffffffff


	//   ....[158]....
        /*0b74*/ 	.word	0xffffffff


	//   ....[159]....
        /*0b78*/ 	.word	0xffffffff


	//   ....[160]....
        /*0b7c*/ 	.word	0xffffffff


	//   ....[161]....
        /*0b80*/ 	.word	0xffffffff


	//   ....[162]....
        /*0b84*/ 	.word	0xffffffff


	//   ....[163]....
        /*0b88*/ 	.word	0xffffffff


	//   ....[164]....
        /*0b8c*/ 	.word	0xffffffff


	//   ....[165]....
        /*0b90*/ 	.word	0xffffffff


	//   ....[166]....
        /*0b94*/ 	.word	0xffffffff


	//   ....[167]....
        /*0b98*/ 	.word	0xffffffff


	//   ....[168]....
        /*0b9c*/ 	.word	0xffffffff


	//   ....[169]....
        /*0ba0*/ 	.word	0xffffffff


	//   ....[170]....
        /*0ba4*/ 	.word	0xffffffff


	//   ....[171]....
        /*0ba8*/ 	.word	0xffffffff


	//   ....[172]....
        /*0bac*/ 	.word	0xffffffff


	//   ....[173]....
        /*0bb0*/ 	.word	0xffffffff


	//   ....[174]....
        /*0bb4*/ 	.word	0xffffffff


	//   ....[175]....
        /*0bb8*/ 	.word	0xffffffff


	//   ....[176]....
        /*0bbc*/ 	.word	0xffffffff


	//   ....[177]....
        /*0bc0*/ 	.word	0xffffffff


	//   ....[178]....
        /*0bc4*/ 	.word	0xffffffff


	//   ....[179]....
        /*0bc8*/ 	.word	0xffffffff


	//   ....[180]....
        /*0bcc*/ 	.word	0xffffffff


	//   ....[181]....
        /*0bd0*/ 	.word	0xffffffff


	//   ....[182]....
        /*0bd4*/ 	.word	0xffffffff


	//   ....[183]....
        /*0bd8*/ 	.word	0xffffffff


	//   ....[184]....
        /*0bdc*/ 	.word	0xffffffff


	//   ....[185]....
        /*0be0*/ 	.word	0xffffffff


	//   ....[186]....
        /*0be4*/ 	.word	0xffffffff


	//   ....[187]....
        /*0be8*/ 	.word	0xffffffff


	//   ....[188]....
        /*0bec*/ 	.word	0xffffffff


	//   ....[189]....
        /*0bf0*/ 	.word	0x0500000f


	//   ....[190]....
        /*0bf4*/ 	.word	0x0500000f


	//   ....[191]....
        /*0bf8*/ 	.word	0x0500000f


	//   ....[192]....
        /*0bfc*/ 	.word	0x0500000f


	//   ....[193]....
        /*0c00*/ 	.word	0x0500000f


	//   ....[194]....
        /*0c04*/ 	.word	0x0500000f


	//   ....[195]....
        /*0c08*/ 	.word	0x0500000f


	//   ....[196]....
        /*0c0c*/ 	.word	0x0500000f


	//   ....[197]....
        /*0c10*/ 	.word	0x0500000f


	//   ....[198]....
        /*0c14*/ 	.word	0x0500000f


	//   ....[199]....
        /*0c18*/ 	.word	0x0500000f


	//   ....[200]....
        /*0c1c*/ 	.word	0x0500000f


	//   ....[201]....
        /*0c20*/ 	.word	0x0500000f


	//   ....[202]....
        /*0c24*/ 	.word	0x0500000f


	//   ....[203]....
        /*0c28*/ 	.word	0x0500000f


	//   ....[204]....
        /*0c2c*/ 	.word	0x0500000f


	//   ....[205]....
        /*0c30*/ 	.word	0x0500000f


	//   ....[206]....
        /*0c34*/ 	.word	0x0500000f


	//   ....[207]....
        /*0c38*/ 	.word	0x0500000f


	//   ....[208]....
        /*0c3c*/ 	.word	0x0500000f


	//   ....[209]....
        /*0c40*/ 	.word	0x0500000f


	//   ....[210]....
        /*0c44*/ 	.word	0x0500000f


	//   ....[211]....
        /*0c48*/ 	.word	0x0500000f


	//   ....[212]....
        /*0c4c*/ 	.word	0x0500000f


	//   ....[213]....
        /*0c50*/ 	.word	0x0500000f


	//   ....[214]....
        /*0c54*/ 	.word	0x0500000f


	//   ....[215]....
        /*0c58*/ 	.word	0x0500000f


	//   ....[216]....
        /*0c5c*/ 	.word	0x0500000f


	//   ....[217]....
        /*0c60*/ 	.word	0x0500000f


	//   ....[218]....
        /*0c64*/ 	.word	0x0500000f


	//   ....[219]....
        /*0c68*/ 	.word	0x0500000f


	//   ....[220]....
        /*0c6c*/ 	.word	0x0500000f


	//   ....[221]....
        /*0c70*/ 	.word	0x0500000f


	//   ....[222]....
        /*0c74*/ 	.word	0x0500000f


	//   ....[223]....
        /*0c78*/ 	.word	0x0500000f


	//   ....[224]....
        /*0c7c*/ 	.word	0x0500000f


	//   ....[225]....
        /*0c80*/ 	.word	0x0500000f


	//   ....[226]....
        /*0c84*/ 	.word	0x0500000f


	//   ....[227]....
        /*0c88*/ 	.word	0x0500000f


	//   ....[228]....
        /*0c8c*/ 	.word	0x0500000f


	//   ....[229]....
        /*0c90*/ 	.word	0x0500000f


	//   ....[230]....
        /*0c94*/ 	.word	0x0500000f


	//   ....[231]....
        /*0c98*/ 	.word	0x0500000f


	//   ....[232]....
        /*0c9c*/ 	.word	0x0500000f


	//   ....[233]....
        /*0ca0*/ 	.word	0x0500000f


	//   ....[234]....
        /*0ca4*/ 	.word	0x0500000f


	//   ....[235]....
        /*0ca8*/ 	.word	0x0500000f


	//   ....[236]....
        /*0cac*/ 	.word	0x0500000f


	//   ....[237]....
        /*0cb0*/ 	.word	0x0500000f


	//   ....[238]....
        /*0cb4*/ 	.word	0x0500000f


	//   ....[239]....
        /*0cb8*/ 	.word	0x0500000f


	//   ....[240]....
        /*0cbc*/ 	.word	0x0500000f


	//   ....[241]....
        /*0cc0*/ 	.word	0x0500000f


	//   ....[242]....
        /*0cc4*/ 	.word	0x0500000f


	//   ....[243]....
        /*0cc8*/ 	.word	0x0500000f


	//   ....[244]....
        /*0ccc*/ 	.word	0x0500000f


	//   ....[245]....
        /*0cd0*/ 	.word	0x0500000f


	//   ....[246]....
        /*0cd4*/ 	.word	0x0500000f


	//   ....[247]....
        /*0cd8*/ 	.word	0x0500000f


	//   ....[248]....
        /*0cdc*/ 	.word	0x0500000f


	//   ....[249]....
        /*0ce0*/ 	.word	0x0500000f


	//   ....[250]....
        /*0ce4*/ 	.word	0x0500000f


	//   ....[251]....
        /*0ce8*/ 	.word	0x0500000f


	//   ....[252]....
        /*0cec*/ 	.word	0x0500000f


	//   ....[253]....
        /*0cf0*/ 	.word	0x0500000f


	//   ....[254]....
        /*0cf4*/ 	.word	0x0500000f


	//   ....[255]....
        /*0cf8*/ 	.word	0x0500000f


	//   ....[0]....
        /*0cfc*/ 	.word	0x0500000f


	//   ....[1]....
        /*0d00*/ 	.word	0x0500000f


	//   ....[2]....
        /*0d04*/ 	.word	0x0500000f


	//   ....[3]....
        /*0d08*/ 	.word	0x0500000f


	//   ....[4]....
        /*0d0c*/ 	.word	0x0500000f


	//   ....[5]....
        /*0d10*/ 	.word	0x0500000f


	//   ....[6]....
        /*0d14*/ 	.word	0x0500000f


	//   ....[7]....
        /*0d18*/ 	.word	0x0500000f


	//   ....[8]....
        /*0d1c*/ 	.word	0x0500000f


	//   ....[9]....
        /*0d20*/ 	.word	0x0500000f


	//   ....[10]....
        /*0d24*/ 	.word	0x0500000f


	//   ....[11]....
        /*0d28*/ 	.word	0x0500000f


	//   ....[12]....
        /*0d2c*/ 	.word	0x0500000f


	//   ....[13]....
        /*0d30*/ 	.word	0x0500000f


	//   ....[14]....
        /*0d34*/ 	.word	0x0500000f


	//   ....[15]....
        /*0d38*/ 	.word	0x0500000f


	//   ....[16]....
        /*0d3c*/ 	.word	0x0500000f


	//   ....[17]....
        /*0d40*/ 	.word	0x0500000f


	//   ....[18]....
        /*0d44*/ 	.word	0x0500000f


	//   ....[19]....
        /*0d48*/ 	.word	0x0500000f


	//----- nvinfo : EIATTR_COOP_GROUP_INSTR_OFFSETS
	.align		4
.L_321:
        /*0d4c*/ 	.byte	0x04, 0x28
        /*0d4e*/ 	.short	(.L_323 - .L_322)


	//   ....[0]....
.L_322:
        /*0d50*/ 	.word	0x00000060


	//   ....[1]....
        /*0d54*/ 	.word	0x00000130


	//   ....[2]....
        /*0d58*/ 	.word	0x000001e0


	//   ....[3]....
        /*0d5c*/ 	.word	0x000003a0


	//   ....[4]....
        /*0d60*/ 	.word	0x00000500


	//   ....[5]....
        /*0d64*/ 	.word	0x00000620


	//   ....[6]....
        /*0d68*/ 	.word	0x00000780


	//   ....[7]....
        /*0d6c*/ 	.word	0x00002ab0


	//   ....[8]....
        /*0d70*/ 	.word	0x00002ac0


	//   ....[9]....
        /*0d74*/ 	.word	0x00003c30


	//   ....[10]....
        /*0d78*/ 	.word	0x00003c40


	//   ....[11]....
        /*0d7c*/ 	.word	0x00004db0


	//   ....[12]....
        /*0d80*/ 	.word	0x00004dc0


	//   ....[13]....
        /*0d84*/ 	.word	0x00005140


	//   ....[14]....
        /*0d88*/ 	.word	0x00005170


	//   ....[15]....
        /*0d8c*/ 	.word	0x00005910


	//   ....[16]....
        /*0d90*/ 	.word	0x00006250


	//   ....[17]....
        /*0d94*/ 	.word	0x00006260


	//   ....[18]....
        /*0d98*/ 	.word	0x00006270


	//   ....[19]....
        /*0d9c*/ 	.word	0x00006280


	//   ....[20]....
        /*0da0*/ 	.word	0x00007740


	//   ....[21]....
        /*0da4*/ 	.word	0x00007750


	//   ....[22]....
        /*0da8*/ 	.word	0x00007760


	//   ....[23]....
        /*0dac*/ 	.word	0x00007770


	//   ....[24]....
        /*0db0*/ 	.word	0x000096b0


	//   ....[25]....
        /*0db4*/ 	.word	0x0000a2e0


	//   ....[26]....
        /*0db8*/ 	.word	0x0000a2f0


	//   ....[27]....
        /*0dbc*/ 	.word	0x0000a310


	//   ....[28]....
        /*0dc0*/ 	.word	0x0000adf0


	//   ....[29]....
        /*0dc4*/ 	.word	0x0000ae10


	//   ....[30]....
        /*0dc8*/ 	.word	0x0000cf00


	//   ....[31]....
        /*0dcc*/ 	.word	0x0000cf30


	//   ....[32]....
        /*0dd0*/ 	.word	0x0000da10


	//   ....[33]....
        /*0dd4*/ 	.word	0x0000db00


	//   ....[34]....
        /*0dd8*/ 	.word	0x0000e930


	//   ....[35]....
        /*0ddc*/ 	.word	0x0000e950


	//   ....[36]....
        /*0de0*/ 	.word	0x00011300


	//   ....[37]....
        /*0de4*/ 	.word	0x00011350


	//   ....[38]....
        /*0de8*/ 	.word	0x00011720


	//   ....[39]....
        /*0dec*/ 	.word	0x00011740


	//   ....[40]....
        /*0df0*/ 	.word	0x00013040


	//   ....[41]....
        /*0df4*/ 	.word	0x00013090


	//   ....[42]....
        /*0df8*/ 	.word	0x000130f0


	//   ....[43]....
        /*0dfc*/ 	.word	0x00013100


	//   ....[44]....
        /*0e00*/ 	.word	0x00013bc0


	//   ....[45]....
        /*0e04*/ 	.word	0x00013bf0


	//   ....[46]....
        /*0e08*/ 	.word	0x00013c20


	//   ....[47]....
        /*0e0c*/ 	.word	0x00013c40


	//   ....[48]....
        /*0e10*/ 	.word	0x00013c50


	//   ....[49]....
        /*0e14*/ 	.word	0x00013c60


	//   ....[50]....
        /*0e18*/ 	.word	0x00013c70


	//   ....[51]....
        /*0e1c*/ 	.word	0x00013c80


	//   ....[52]....
        /*0e20*/ 	.word	0x00013c90


	//   ....[53]....
        /*0e24*/ 	.word	0x00013ca0


	//   ....[54]....
        /*0e28*/ 	.word	0x00013cb0


	//   ....[55]....
        /*0e2c*/ 	.word	0x00013cd0


	//   ....[56]....
        /*0e30*/ 	.word	0x00013ce0


	//   ....[57]....
        /*0e34*/ 	.word	0x00013cf0


	//   ....[58]....
        /*0e38*/ 	.word	0x00013d00


	//   ....[59]....
        /*0e3c*/ 	.word	0x00013d10


	//   ....[60]....
        /*0e40*/ 	.word	0x00013d20


	//   ....[61]....
        /*0e44*/ 	.word	0x00013d30


	//   ....[62]....
        /*0e48*/ 	.word	0x00013d40


	//   ....[63]....
        /*0e4c*/ 	.word	0x00013d50


	//   ....[64]....
        /*0e50*/ 	.word	0x00013d60


	//   ....[65]....
        /*0e54*/ 	.word	0x00013d70


	//   ....[66]....
        /*0e58*/ 	.word	0x00013d80


	//   ....[67]....
        /*0e5c*/ 	.word	0x00013d90


	//   ....[68]....
        /*0e60*/ 	.word	0x00013da0


	//   ....[69]....
        /*0e64*/ 	.word	0x00013db0


	//   ....[70]....
        /*0e68*/ 	.word	0x00013dc0


	//   ....[71]....
        /*0e6c*/ 	.word	0x00013dd0


	//   ....[72]....
        /*0e70*/ 	.word	0x00013de0


	//   ....[73]....
        /*0e74*/ 	.word	0x00013df0


	//   ....[74]....
        /*0e78*/ 	.word	0x00013e00


	//   ....[75]....
        /*0e7c*/ 	.word	0x00013e10


	//   ....[76]....
        /*0e80*/ 	.word	0x000145b0


	//   ....[77]....
        /*0e84*/ 	.word	0x000145c0


	//   ....[78]....
        /*0e88*/ 	.word	0x000145d0


	//   ....[79]....
        /*0e8c*/ 	.word	0x00014620


	//   ....[80]....
        /*0e90*/ 	.word	0x00014b70


	//   ....[81]....
        /*0e94*/ 	.word	0x00014bb0


	//   ....[82]....
        /*0e98*/ 	.word	0x00014bd0


	//   ....[83]....
        /*0e9c*/ 	.word	0x00014c10


	//   ....[84]....
        /*0ea0*/ 	.word	0x00014c30


	//   ....[85]....
        /*0ea4*/ 	.word	0x00014c50


	//   ....[86]....
        /*0ea8*/ 	.word	0x00014c70


	//   ....[87]....
        /*0eac*/ 	.word	0x00014c90


	//   ....[88]....
        /*0eb0*/ 	.word	0x000150c0


	//   ....[89]....
        /*0eb4*/ 	.word	0x000150d0


	//   ....[90]....
        /*0eb8*/ 	.word	0x00015380


	//   ....[91]....
        /*0ebc*/ 	.word	0x00015390


	//   ....[92]....
        /*0ec0*/ 	.word	0x00015e00


	//   ....[93]....
        /*0ec4*/ 	.word	0x00015e30


	//   ....[94]....
        /*0ec8*/ 	.word	0x00015e70


	//   ....[95]....
        /*0ecc*/ 	.word	0x00015ea0


	//   ....[96]....
        /*0ed0*/ 	.word	0x00015ec0


	//   ....[97]....
        /*0ed4*/ 	.word	0x00015ed0


	//   ....[98]....
        /*0ed8*/ 	.word	0x00015ee0


	//   ....[99]....
        /*0edc*/ 	.word	0x00015f00


	//   ....[100]....
        /*0ee0*/ 	.word	0x00016050


	//   ....[101]....
        /*0ee4*/ 	.word	0x00016260


	//   ....[102]....
        /*0ee8*/ 	.word	0x00016290


	//   ....[103]....
        /*0eec*/ 	.word	0x000162c0


	//   ....[104]....
        /*0ef0*/ 	.word	0x000162f0


	//   ....[105]....
        /*0ef4*/ 	.word	0x00016320


	//   ....[106]....
        /*0ef8*/ 	.word	0x00016350


	//   ....[107]....
        /*0efc*/ 	.word	0x000164e0


	//   ....[108]....
        /*0f00*/ 	.word	0x00016510


	//   ....[109]....
        /*0f04*/ 	.word	0x00016540


	//   ....[110]....
        /*0f08*/ 	.word	0x00016570


	//   ....[111]....
        /*0f0c*/ 	.word	0x000165a0


	//   ....[112]....
        /*0f10*/ 	.word	0x000165d0


	//   ....[113]....
        /*0f14*/ 	.word	0x00016660


	//   ....[114]....
        /*0f18*/ 	.word	0x00016690


	//   ....[115]....
        /*0f1c*/ 	.word	0x000166a0


	//   ....[116]....
        /*0f20*/ 	.word	0x000166e0


	//   ....[117]....
        /*0f24*/ 	.word	0x00017d40


	//   ....[118]....
        /*0f28*/ 	.word	0x00019d70


	//   ....[119]....
        /*0f2c*/ 	.word	0x00019d80


	//   ....[120]....
        /*0f30*/ 	.word	0x00019de0


	//   ....[121]....
        /*0f34*/ 	.word	0x00019df0


	//   ....[122]....
        /*0f38*/ 	.word	0x00019e50


	//   ....[123]....
        /*0f3c*/ 	.word	0x00019e70


	//   ....[124]....
        /*0f40*/ 	.word	0x00019e80


	//   ....[125]....
        /*0f44*/ 	.word	0x00019e90


	//   ....[126]....
        /*0f48*/ 	.word	0x00019f20


	//   ....[127]....
        /*0f4c*/ 	.word	0x00019f40


	//   ....[128]....
        /*0f50*/ 	.word	0x0001a3c0


	//   ....[129]....
        /*0f54*/ 	.word	0x0001a3e0


	//   ....[130]....
        /*0f58*/ 	.word	0x0001a480


	//   ....[131]....
        /*0f5c*/ 	.word	0x0001a490


	//   ....[132]....
        /*0f60*/ 	.word	0x0001a500


	//   ....[133]....
        /*0f64*/ 	.word	0x0001a510


	//   ....[134]....
        /*0f68*/ 	.word	0x0001a520


	//   ....[135]....
        /*0f6c*/ 	.word	0x0001a530


	//   ....[136]....
        /*0f70*/ 	.word	0x0001a5e0


	//   ....[137]....
        /*0f74*/ 	.word	0x0001a600


	//   ....[138]....
        /*0f78*/ 	.word	0x0001ae80


	//   ....[139]....
        /*0f7c*/ 	.word	0x0001aeb0


	//   ....[140]....
        /*0f80*/ 	.word	0x0001af20


	//   ....[141]....
        /*0f84*/ 	.word	0x0001af40


	//   ....[142]....
        /*0f88*/ 	.word	0x0001afc0


	//   ....[143]....
        /*0f8c*/ 	.word	0x0001afe0


	//   ....[144]....
        /*0f90*/ 	.word	0x0001aff0


	//   ....[145]....
        /*0f94*/ 	.word	0x0001b060


	//   ....[146]....
        /*0f98*/ 	.word	0x0001b0b0


	//   ....[147]....
        /*0f9c*/ 	.word	0x0001b0e0


	//   ....[148]....
        /*0fa0*/ 	.word	0x0001b120


	//   ....[149]....
        /*0fa4*/ 	.word	0x0001b130


	//   ....[150]....
        /*0fa8*/ 	.word	0x0001bb30


	//   ....[151]....
        /*0fac*/ 	.word	0x0001bb40


	//   ....[152]....
        /*0fb0*/ 	.word	0x0001bb60


	//   ....[153]....
        /*0fb4*/ 	.word	0x0001bbb0


	//   ....[154]....
        /*0fb8*/ 	.word	0x0001bbc0


	//   ....[155]....
        /*0fbc*/ 	.word	0x0001bc00


	//   ....[156]....
        /*0fc0*/ 	.word	0x0001bc10


	//   ....[157]....
        /*0fc4*/ 	.word	0x0001bc20


	//   ....[158]....
        /*0fc8*/ 	.word	0x0001bc60


	//   ....[159]....
        /*0fcc*/ 	.word	0x0001bca0


	//   ....[160]....
        /*0fd0*/ 	.word	0x0001c0b0


	//   ....[161]....
        /*0fd4*/ 	.word	0x0001c0c0


	//   ....[162]....
        /*0fd8*/ 	.word	0x0001c0d0


	//   ....[163]....
        /*0fdc*/ 	.word	0x0001c110


	//   ....[164]....
        /*0fe0*/ 	.word	0x0001c120


	//   ....[165]....
        /*0fe4*/ 	.word	0x0001c160


	//   ....[166]....
        /*0fe8*/ 	.word	0x0001c170


	//   ....[167]....
        /*0fec*/ 	.word	0x0001c180


	//   ....[168]....
        /*0ff0*/ 	.word	0x0001c1c0


	//   ....[169]....
        /*0ff4*/ 	.word	0x0001c200


	//   ....[170]....
        /*0ff8*/ 	.word	0x0001d060


	//   ....[171]....
        /*0ffc*/ 	.word	0x0001d090


	//   ....[172]....
        /*1000*/ 	.word	0x0001d0f0


	//   ....[173]....
        /*1004*/ 	.word	0x0001d120


	//   ....[174]....
        /*1008*/ 	.word	0x0001d150


	//   ....[175]....
        /*100c*/ 	.word	0x0001d180


	//   ....[176]....
        /*1010*/ 	.word	0x0001d1b0


	//   ....[177]....
        /*1014*/ 	.word	0x0001d1e0


	//   ....[178]....
        /*1018*/ 	.word	0x0001d380


	//   ....[179]....
        /*101c*/ 	.word	0x0001d3b0


	//   ....[180]....
        /*1020*/ 	.word	0x0001d3e0


	//   ....[181]....
        /*1024*/ 	.word	0x0001d410


	//   ....[182]....
        /*1028*/ 	.word	0x0001d440


	//   ....[183]....
        /*102c*/ 	.word	0x0001d470


	//   ....[184]....
        /*1030*/ 	.word	0x0001d530


	//   ....[185]....
        /*1034*/ 	.word	0x0001d550


	//   ....[186]....
        /*1038*/ 	.word	0x0001d570


	//   ....[187]....
        /*103c*/ 	.word	0x0001d5d0


	//   ....[188]....
        /*1040*/ 	.word	0x0001e030


	//   ....[189]....
        /*1044*/ 	.word	0x0001e3e0


	//   ....[190]....
        /*1048*/ 	.word	0x0001e470


	//   ....[191]....
        /*104c*/ 	.word	0x0001e540


	//   ....[192]....
        /*1050*/ 	.word	0x0001e5d0


	//   ....[193]....
        /*1054*/ 	.word	0x0001e6b0


	//   ....[194]....
        /*1058*/ 	.word	0x0001e740


	//   ....[195]....
        /*105c*/ 	.word	0x0001e810


	//   ....[196]....
        /*1060*/ 	.word	0x0001e8a0


	//   ....[197]....
        /*1064*/ 	.word	0x0001e8f0


	//   ....[198]....
        /*1068*/ 	.word	0x0001e940


	//   ....[199]....
        /*106c*/ 	.word	0x0001ea10


	//   ....[200]....
        /*1070*/ 	.word	0x0001eaa0


	//   ....[201]....
        /*1074*/ 	.word	0x0001eaf0


	//   ....[202]....
        /*1078*/ 	.word	0x0001eb40


	//   ....[203]....
        /*107c*/ 	.word	0x0001ee30


	//   ....[204]....
        /*1080*/ 	.word	0x0001f110


	//   ....[205]....
        /*1084*/ 	.word	0x0001f210


	//   ....[206]....
        /*1088*/ 	.word	0x0001f2a0


	//   ....[207]....
        /*108c*/ 	.word	0x0001f300


	//   ....[208]....
        /*1090*/ 	.word	0x0001f3e0


	//   ....[209]....
        /*1094*/ 	.word	0x0001f460


	//   ....[210]....
        /*1098*/ 	.word	0x0001f530


	//   ....[211]....
        /*109c*/ 	.word	0x0001f620


	//   ....[212]....
        /*10a0*/ 	.word	0x0001f6c0


	//   ....[213]....
        /*10a4*/ 	.word	0x0001f740


	//   ....[214]....
        /*10a8*/ 	.word	0x0001f810


	//   ....[215]....
        /*10ac*/ 	.word	0x0001f940


	//   ....[216]....
        /*10b0*/ 	.word	0x0001f9f0


	//   ....[217]....
        /*10b4*/ 	.word	0x0001fa70


	//   ....[218]....
        /*10b8*/ 	.word	0x0001fb60


	//   ....[219]....
        /*10bc*/ 	.word	0x0001fbc0


	//   ....[220]....
        /*10c0*/ 	.word	0x0001fca0


	//   ....[221]....
        /*10c4*/ 	.word	0x0001fd00


	//   ....[222]....
        /*10c8*/ 	.word	0x0001fda0


	//   ....[223]....
        /*10cc*/ 	.word	0x0001fe40


	//   ....[224]....
        /*10d0*/ 	.word	0x0001ff10


	//   ....[225]....
        /*10d4*/ 	.word	0x0001ffc0


	//   ....[226]....
        /*10d8*/ 	.word	0x00020030


	//   ....[227]....
        /*10dc*/ 	.word	0x00020090


	//   ....[228]....
        /*10e0*/ 	.word	0x00020150


	//   ....[229]....
        /*10e4*/ 	.word	0x000201b0


	//   ....[230]....
        /*10e8*/ 	.word	0x000202b0


	//   ....[231]....
        /*10ec*/ 	.word	0x00020310


	//   ....[232]....
        /*10f0*/ 	.word	0x000203c0


	//   ....[233]....
        /*10f4*/ 	.word	0x00020470


	//   ....[234]....
        /*10f8*/ 	.word	0x00020520


	//   ....[235]....
        /*10fc*/ 	.word	0x000205a0


	//   ....[236]....
        /*1100*/ 	.word	0x00020670


	//   ....[237]....
        /*1104*/ 	.word	0x000207b0


	//   ....[238]....
        /*1108*/ 	.word	0x00020860


	//   ....[239]....
        /*110c*/ 	.word	0x00020910


	//   ....[240]....
        /*1110*/ 	.word	0x000209b0


	//   ....[241]....
        /*1114*/ 	.word	0x00020a60


	//   ....[242]....
        /*1118*/ 	.word	0x00020b00


	//   ....[243]....
        /*111c*/ 	.word	0x00020bb0


	//   ....[244]....
        /*1120*/ 	.word	0x00020c50


	//   ....[245]....
        /*1124*/ 	.word	0x00020cc0


	//   ....[246]....
        /*1128*/ 	.word	0x00020d80


	//   ....[247]....
        /*112c*/ 	.word	0x00020e70


	//   ....[248]....
        /*1130*/ 	.word	0x00020f00


	//   ....[249]....
        /*1134*/ 	.word	0x00020f60


	//   ....[250]....
        /*1138*/ 	.word	0x00021010


	//   ....[251]....
        /*113c*/ 	.word	0x00021070


	//   ....[252]....
        /*1140*/ 	.word	0x00021120


	//   ....[253]....
        /*1144*/ 	.word	0x00021180


	//   ....[254]....
        /*1148*/ 	.word	0x00021230


	//   ....[255]....
        /*114c*/ 	.word	0x00021290


	//   ....[0]....
        /*1150*/ 	.word	0x00021340


	//   ....[1]....
        /*1154*/ 	.word	0x00021520


	//   ....[2]....
        /*1158*/ 	.word	0x000215c0


	//   ....[3]....
        /*115c*/ 	.word	0x00021740


	//   ....[4]....
        /*1160*/ 	.word	0x000217c0


	//   ....[5]....
        /*1164*/ 	.word	0x00021840


	//   ....[6]....
        /*1168*/ 	.word	0x000218c0


	//   ....[7]....
        /*116c*/ 	.word	0x00021940


	//   ....[8]....
        /*1170*/ 	.word	0x000219d0


	//   ....[9]....
        /*1174*/ 	.word	0x00021a70


	//   ....[10]....
        /*1178*/ 	.word	0x00021b20


	//   ....[11]....
        /*117c*/ 	.word	0x00021ba0


	//   ....[12]....
        /*1180*/ 	.word	0x00021c20


	//   ....[13]....
        /*1184*/ 	.word	0x00021ca0


	//   ....[14]....
        /*1188*/ 	.word	0x00021d30


	//   ....[15]....
        /*118c*/ 	.word	0x00021db0


	//   ....[16]....
        /*1190*/ 	.word	0x00021e60


	//   ....[17]....
        /*1194*/ 	.word	0x00021eb0


	//   ....[18]....
        /*1198*/ 	.word	0x00021f50


	//   ....[19]....
        /*119c*/ 	.word	0x00022080


	//----- nvinfo : EIATTR_REG_RECONFIG
	.align		4
.L_323:
        /*11a0*/ 	.byte	0x01, 0x54
	.zero		2


	//----- nvinfo : EIATTR_SYSCALL_OFFSETS
	.align		4
        /*11a4*/ 	.byte	0x04, 0x46
        /*11a6*/ 	.short	(.L_325 - .L_324)


	//   ....[0]....
.L_324:
        /*11a8*/ 	.word	0x00001cf0


	//   ....[1]....
        /*11ac*/ 	.word	0x00001e40


	//   ....[2]....
        /*11b0*/ 	.word	0x00005a80


	//   ....[3]....
        /*11b4*/ 	.word	0x00005fd0


	//   ....[4]....
        /*11b8*/ 	.word	0x00018fb0


	//   ....[5]....
        /*11bc*/ 	.word	0x00019140


	//   ....[6]....
        /*11c0*/ 	.word	0x00019290


	//   ....[7]....
        /*11c4*/ 	.word	0x000193e0


	//   ....[8]....
        /*11c8*/ 	.word	0x0001aa10


	//----- nvinfo : EIATTR_MBARRIER_INSTR_OFFSETS
	.align		4
.L_325:
        /*11cc*/ 	.byte	0x04, 0x39
        /*11ce*/ 	.short	(.L_327 - .L_326)


	//   ....[0]....
.L_326:
        /*11d0*/ 	.word	0x00000250
        /*11d4*/ 	.word	0x000000ff
        /*11d8*/ 	.word	0x00013200
        /*11dc*/ 	.short	0x0100
        /*11de*/ 	.byte	0x08
	.zero		1


	//   ....[1]....
        /*11e0*/ 	.word	0x00000260
        /*11e4*/ 	.word	0x000000ff
        /*11e8*/ 	.word	0x00013220
        /*11ec*/ 	.short	0x0100
        /*11ee*/ 	.byte	0x08
	.zero		1


	//   ....[2]....
        /*11f0*/ 	.word	0x00000350
        /*11f4*/ 	.word	0x000000ff
        /*11f8*/ 	.word	0x00013230
        /*11fc*/ 	.short	0x0100
        /*11fe*/ 	.byte	0x08
	.zero		1


	//   ....[3]....
        /*1200*/ 	.word	0x00000360
        /*1204*/ 	.word	0x000000ff
        /*1208*/ 	.word	0x00013240
        /*120c*/ 	.short	0x0100
        /*120e*/ 	.byte	0x08
	.zero		1


	//   ....[4]....
        /*1210*/ 	.word	0x00000370
        /*1214*/ 	.word	0x000000ff
        /*1218*/ 	.word	0x00013238
        /*121c*/ 	.short	0x0100
        /*121e*/ 	.byte	0x08
	.zero		1


	//   ....[5]....
        /*1220*/ 	.word	0x00000380
        /*1224*/ 	.word	0x000000ff
        /*1228*/ 	.word	0x00013248
        /*122c*/ 	.short	0x0100
        /*122e*/ 	.byte	0x08
	.zero		1


	//   ....[6]....
        /*1230*/ 	.word	0x000004b0
        /*1234*/ 	.word	0x000000ff
        /*1238*/ 	.word	0x00013250
        /*123c*/ 	.short	0x0100
        /*123e*/ 	.byte	0x08
	.zero		1


	//   ....[7]....
        /*1240*/ 	.word	0x000004c0
        /*1244*/ 	.word	0x000000ff
        /*1248*/ 	.word	0x00013260
        /*124c*/ 	.short	0x0100
        /*124e*/ 	.byte	0x08
	.zero		1


	//   ....[8]....
        /*1250*/ 	.word	0x000004d0
        /*1254*/ 	.word	0x000000ff
        /*1258*/ 	.word	0x00013258
        /*125c*/ 	.short	0x0100
        /*125e*/ 	.byte	0x08
	.zero		1


	//   ....[9]....
        /*1260*/ 	.word	0x000004e0
        /*1264*/ 	.word	0x000000ff
        /*1268*/ 	.word	0x00013268
        /*126c*/ 	.short	0x0100
        /*126e*/ 	.byte	0x08
	.zero		1


	//   ....[10]....
        /*1270*/ 	.word	0x000005d0
        /*1274*/ 	.word	0x000000ff
        /*1278*/ 	.word	0x00013270
        /*127c*/ 	.short	0x0100
        /*127e*/ 	.byte	0x06
	.zero		1


	//   ....[11]....
        /*1280*/ 	.word	0x000005e0
        /*1284*/ 	.word	0x000000ff
        /*1288*/ 	.word	0x00013280
        /*128c*/ 	.short	0x0100
        /*128e*/ 	.byte	0x06
	.zero		1


	//   ....[12]....
        /*1290*/ 	.word	0x000005f0
        /*1294*/ 	.word	0x000000ff
        /*1298*/ 	.word	0x00013278
        /*129c*/ 	.short	0x0100
        /*129e*/ 	.byte	0x06
	.zero		1


	//   ....[13]....
        /*12a0*/ 	.word	0x00000600
        /*12a4*/ 	.word	0x000000ff
        /*12a8*/ 	.word	0x00013288
        /*12ac*/ 	.short	0x0100
        /*12ae*/ 	.byte	0x06
	.zero		1


	//   ....[14]....
        /*12b0*/ 	.word	0x00000730
        /*12b4*/ 	.word	0x000000ff
        /*12b8*/ 	.word	0x00013290
        /*12bc*/ 	.short	0x0100
        /*12be*/ 	.byte	0x08
	.zero		1


	//   ....[15]....
        /*12c0*/ 	.word	0x00000740
        /*12c4*/ 	.word	0x000000ff
        /*12c8*/ 	.word	0x000132a0
        /*12cc*/ 	.short	0x0100
        /*12ce*/ 	.byte	0x08
	.zero		1


	//   ....[16]....
        /*12d0*/ 	.word	0x00000750
        /*12d4*/ 	.word	0x000000ff
        /*12d8*/ 	.word	0x00013298
        /*12dc*/ 	.short	0x0100
        /*12de*/ 	.byte	0x08
	.zero		1


	//   ....[17]....
        /*12e0*/ 	.word	0x00000760
        /*12e4*/ 	.word	0x000000ff
        /*12e8*/ 	.word	0x000132a8
        /*12ec*/ 	.short	0x0100
        /*12ee*/ 	.byte	0x08
	.zero		1


	//   ....[18]....
        /*12f0*/ 	.word	0x000008a0
        /*12f4*/ 	.word	0x000000ff
        /*12f8*/ 	.word	0x000132b0
        /*12fc*/ 	.short	0x0100
        /*12fe*/ 	.byte	0x08
	.zero		1


	//   ....[19]....
        /*1300*/ 	.word	0x000008b0
        /*1304*/ 	.word	0x000000ff
        /*1308*/ 	.word	0x000132c0
        /*130c*/ 	.short	0x0100
        /*130e*/ 	.byte	0x08
	.zero		1


	//   ....[20]....
        /*1310*/ 	.word	0x000008c0
        /*1314*/ 	.word	0x000000ff
        /*1318*/ 	.word	0x000132b8
        /*131c*/ 	.short	0x0100
        /*131e*/ 	.byte	0x08
	.zero		1


	//   ....[21]....
        /*1320*/ 	.word	0x000008d0
        /*1324*/ 	.word	0x000000ff
        /*1328*/ 	.word	0x000132c8
        /*132c*/ 	.short	0x0100
        /*132e*/ 	.byte	0x08
	.zero		1


	//   ....[22]....
        /*1330*/ 	.word	0x00002a60
        /*1334*/ 	.word	0x00000042
        /*1338*/ 	.word	0x00013290
        /*133c*/ 	.short	0x010a
        /*133e*/ 	.byte	0x3f
	.zero		1


	//   ....[23]....
        /*1340*/ 	.word	0x00003be0
        /*1344*/ 	.word	0x00000042
        /*1348*/ 	.word	0x00013290
        /*134c*/ 	.short	0x010a
        /*134e*/ 	.byte	0x3f
	.zero		1


	//   ....[24]....
        /*1350*/ 	.word	0x00004be0
        /*1354*/ 	.word	0x00000042
        /*1358*/ 	.word	0x00013290
        /*135c*/ 	.short	0x010a
        /*135e*/ 	.byte	0x3f
	.zero		1


	//   ....[25]....
        /*1360*/ 	.word	0x00004f90
        /*1364*/ 	.word	0x00000004
        /*1368*/ 	.word	0x00000000
        /*136c*/ 	.short	0x0101
        /*136e*/ 	.byte	0x3f
	.zero		1


	//   ....[26]....
        /*1370*/ 	.word	0x00004fd0
        /*1374*/ 	.word	0x00000042
        /*1378*/ 	.word	0x000132b0
        /*137c*/ 	.short	0x010a
        /*137e*/ 	.byte	0x3f
	.zero		1


	//   ....[27]....
        /*1380*/ 	.word	0x00005360
        /*1384*/ 	.word	0x00000042
        /*1388*/ 	.word	0x00000000
        /*138c*/ 	.short	0x0101
        /*138e*/ 	.byte	0x3f
	.zero		1


	//   ....[28]....
        /*1390*/ 	.word	0x00005d50
        /*1394*/ 	.word	0x00000012
        /*1398*/ 	.word	0x00013200
        /*139c*/ 	.short	0x010a
        /*139e*/ 	.byte	0x3f
	.zero		1


	//   ....[29]....
        /*13a0*/ 	.word	0x00005da0
        /*13a4*/ 	.word	0x00000012
        /*13a8*/ 	.word	0x00013200
        /*13ac*/ 	.short	0x010a
        /*13ae*/ 	.byte	0x3f
	.zero		1


	//   ....[30]....
        /*13b0*/ 	.word	0x000064f0
        /*13b4*/ 	.word	0x00000012
        /*13b8*/ 	.word	0x00013200
        /*13bc*/ 	.short	0x010a
        /*13be*/ 	.byte	0x3f
	.zero		1


	//   ....[31]....
        /*13c0*/ 	.word	0x00007930
        /*13c4*/ 	.word	0x00000012
        /*13c8*/ 	.word	0x00013200
        /*13cc*/ 	.short	0x010a
        /*13ce*/ 	.byte	0x3f
	.zero		1


	//   ....[32]....
        /*13d0*/ 	.word	0x00008a90
        /*13d4*/ 	.word	0x0000000c
        /*13d8*/ 	.word	0x00013230
        /*13dc*/ 	.short	0x010a
        /*13de*/ 	.byte	0x3f
	.zero		1


	//   ....[33]....
        /*13e0*/ 	.word	0x00008b30
        /*13e4*/ 	.word	0x0000000c
        /*13e8*/ 	.word	0x00013230
        /*13ec*/ 	.short	0x010a
        /*13ee*/ 	.byte	0x3f
	.zero		1


	//   ....[34]....
        /*13f0*/ 	.word	0x0000aff0
        /*13f4*/ 	.word	0x0000003f
        /*13f8*/ 	.word	0x00000000
        /*13fc*/ 	.short	0x0101
        /*13fe*/ 	.byte	0x3f
	.zero		1


	//   ....[35]....
        /*1400*/ 	.word	0x0000c230
        /*1404*/ 	.word	0x00000009
        /*1408*/ 	.word	0x00013230
        /*140c*/ 	.short	0x010a
        /*140e*/ 	.byte	0x3f
	.zero		1


	//   ....[36]....
        /*1410*/ 	.word	0x0000c2c0
        /*1414*/ 	.word	0x00000009
        /*1418*/ 	.word	0x00013230
        /*141c*/ 	.short	0x010a
        /*141e*/ 	.byte	0x3f
	.zero		1


	//   ....[37]....
        /*1420*/ 	.word	0x0000c880
        /*1424*/ 	.word	0x00000014
        /*1428*/ 	.word	0x00013250
        /*142c*/ 	.short	0x010a
        /*142e*/ 	.byte	0x3f
	.zero		1


	//   ....[38]....
        /*1430*/ 	.word	0x0000c8d0
        /*1434*/ 	.word	0x00000014
        /*1438*/ 	.word	0x00013250
        /*143c*/ 	.short	0x010a
        /*143e*/ 	.byte	0x3f
	.zero		1


	//   ....[39]....
        /*1440*/ 	.word	0x0000ce90
        /*1444*/ 	.word	0x00000009
        /*1448*/ 	.word	0x00000000
        /*144c*/ 	.short	0x0101
        /*144e*/ 	.byte	0x3f
	.zero		1


	//   ....[40]....
        /*1450*/ 	.word	0x0000f770
        /*1454*/ 	.word	0x00000014
        /*1458*/ 	.word	0x00000000
        /*145c*/ 	.short	0x0101
        /*145e*/ 	.byte	0x3f
	.zero		1


	//   ....[41]....
        /*1460*/ 	.word	0x0000fdf0
        /*1464*/ 	.word	0x00000003
        /*1468*/ 	.word	0x00013230
        /*146c*/ 	.short	0x010a
        /*146e*/ 	.byte	0x3f
	.zero		1


	//   ....[42]....
        /*1470*/ 	.word	0x0000fe80
        /*1474*/ 	.word	0x00000003
        /*1478*/ 	.word	0x00013230
        /*147c*/ 	.short	0x010a
        /*147e*/ 	.byte	0x3f
	.zero		1


	//   ....[43]....
        /*1480*/ 	.word	0x00010440
        /*1484*/ 	.word	0x0000000f
        /*1488*/ 	.word	0x00013250
        /*148c*/ 	.short	0x010a
        /*148e*/ 	.byte	0x3f
	.zero		1


	//   ....[44]....
        /*1490*/ 	.word	0x00010490
        /*1494*/ 	.word	0x0000000f
        /*1498*/ 	.word	0x00013250
        /*149c*/ 	.short	0x010a
        /*149e*/ 	.byte	0x3f
	.zero		1


	//   ....[45]....
        /*14a0*/ 	.word	0x00010f20
        /*14a4*/ 	.word	0x00000000
        /*14a8*/ 	.word	0x00000000
        /*14ac*/ 	.short	0x0101
        /*14ae*/ 	.byte	0x3f
	.zero		1


	//   ....[46]....
        /*14b0*/ 	.word	0x00012780
        /*14b4*/ 	.word	0x0000000f
        /*14b8*/ 	.word	0x00000000
        /*14bc*/ 	.short	0x0101
        /*14be*/ 	.byte	0x3f
	.zero		1


	//   ....[47]....
        /*14c0*/ 	.word	0x00012cc0
        /*14c4*/ 	.word	0x00000002
        /*14c8*/ 	.word	0x00013250
        /*14cc*/ 	.short	0x010a
        /*14ce*/ 	.byte	0x3f
	.zero		1


	//   ....[48]....
        /*14d0*/ 	.word	0x00012d10
        /*14d4*/ 	.word	0x00000002
        /*14d8*/ 	.word	0x00013250
        /*14dc*/ 	.short	0x010a
        /*14de*/ 	.byte	0x3f
	.zero		1


	//   ....[49]....
        /*14e0*/ 	.word	0x00013580
        /*14e4*/ 	.word	0x00000002
        /*14e8*/ 	.word	0x00000000
        /*14ec*/ 	.short	0x0101
        /*14ee*/ 	.byte	0x3f
	.zero		1


	//   ....[50]....
        /*14f0*/ 	.word	0x00014c40
        /*14f4*/ 	.word	0x00000015
        /*14f8*/ 	.word	0x00000000
        /*14fc*/ 	.short	0x0101
        /*14fe*/ 	.byte	0x3f
	.zero		1


	//   ....[51]....
        /*1500*/ 	.word	0x000150b0
        /*1504*/ 	.word	0x00000004
        /*1508*/ 	.word	0x00000000
        /*150c*/ 	.short	0x0101
        /*150e*/ 	.byte	0x3f
	.zero		1


	//   ....[52]....
        /*1510*/ 	.word	0x00017e20
        /*1514*/ 	.word	0x00000011
        /*1518*/ 	.word	0x00013220
        /*151c*/ 	.short	0x010a
        /*151e*/ 	.byte	0x3f
	.zero		1


	//   ....[53]....
        /*1520*/ 	.word	0x00017ef0
        /*1524*/ 	.word	0x00000006
        /*1528*/ 	.word	0x000132a0
        /*152c*/ 	.short	0x010a
        /*152e*/ 	.byte	0x3f
	.zero		1


	//   ....[54]....
        /*1530*/ 	.word	0x00018130
        /*1534*/ 	.word	0x00000006
        /*1538*/ 	.word	0x000132c0
        /*153c*/ 	.short	0x010a
        /*153e*/ 	.byte	0x3f
	.zero		1


	//   ....[55]....
        /*1540*/ 	.word	0x000184e0
        /*1544*/ 	.word	0x00000006
        /*1548*/ 	.word	0x000132a0
        /*154c*/ 	.short	0x010a
        /*154e*/ 	.byte	0x3f
	.zero		1


	//   ....[56]....
        /*1550*/ 	.word	0x00018710
        /*1554*/ 	.word	0x00000006
        /*1558*/ 	.word	0x000132c0
        /*155c*/ 	.short	0x010a
        /*155e*/ 	.byte	0x3f
	.zero		1


	//   ....[57]....
        /*1560*/ 	.word	0x000199b0
        /*1564*/ 	.word	0x00000006
        /*1568*/ 	.word	0x00013280
        /*156c*/ 	.short	0x010a
        /*156e*/ 	.byte	0x3f
	.zero		1


	//   ....[58]....
        /*1570*/ 	.word	0x0001a060
        /*1574*/ 	.word	0x00000006
        /*1578*/ 	.word	0x00013270
        /*157c*/ 	.short	0x0107
        /*157e*/ 	.byte	0x3f
	.zero		1


	//   ....[59]....
        /*1580*/ 	.word	0x0001a120
        /*1584*/ 	.word	0x00000006
        /*1588*/ 	.word	0x00013270
        /*158c*/ 	.short	0x0101
        /*158e*/ 	.byte	0x3f
	.zero		1


	//   ....[60]....
        /*1590*/ 	.word	0x0001a170
        /*1594*/ 	.word	0x00000006
        /*1598*/ 	.word	0x00013240
        /*159c*/ 	.short	0x010a
        /*159e*/ 	.byte	0x3f
	.zero		1


	//   ....[61]....
        /*15a0*/ 	.word	0x0001a710
        /*15a4*/ 	.word	0x00000006
        /*15a8*/ 	.word	0x00013230
        /*15ac*/ 	.short	0x0107
        /*15ae*/ 	.byte	0x3f
	.zero		1


	//   ....[62]....
        /*15b0*/ 	.word	0x0001a7f0
        /*15b4*/ 	.word	0x00000006
        /*15b8*/ 	.word	0x00013230
        /*15bc*/ 	.short	0x0101
        /*15be*/ 	.byte	0x3f
	.zero		1


	//   ....[63]....
        /*15c0*/ 	.word	0x0001b200
        /*15c4*/ 	.word	0x00000011
        /*15c8*/ 	.word	0x00013200
        /*15cc*/ 	.short	0x0107
        /*15ce*/ 	.byte	0x3f
	.zero		1


	//   ....[64]....
        /*15d0*/ 	.word	0x0001b2f0
        /*15d4*/ 	.word	0x00000011
        /*15d8*/ 	.word	0x00013200
        /*15dc*/ 	.short	0x0101
        /*15de*/ 	.byte	0x3f
	.zero		1


	//   ....[65]....
        /*15e0*/ 	.word	0x0001b310
        /*15e4*/ 	.word	0x00000011
        /*15e8*/ 	.word	0x00013220
        /*15ec*/ 	.short	0x010a
        /*15ee*/ 	.byte	0x3f
	.zero		1


	//   ....[66]....
        /*15f0*/ 	.word	0x0001b870
        /*15f4*/ 	.word	0x00000006
        /*15f8*/ 	.word	0x00013280
        /*15fc*/ 	.short	0x010a
        /*15fe*/ 	.byte	0x3f
	.zero		1


	//   ....[67]....
        /*1600*/ 	.word	0x0001bd50
        /*1604*/ 	.word	0x00000006
        /*1608*/ 	.word	0x00013270
        /*160c*/ 	.short	0x0107
        /*160e*/ 	.byte	0x3f
	.zero		1


	//   ....[68]....
        /*1610*/ 	.word	0x0001be10
        /*1614*/ 	.word	0x00000006
        /*1618*/ 	.word	0x00013270
        /*161c*/ 	.short	0x0101
        /*161e*/ 	.byte	0x3f
	.zero		1


	//   ....[69]....
        /*1620*/ 	.word	0x0001be40
        /*1624*/ 	.word	0x00000006
        /*1628*/ 	.word	0x00013240
        /*162c*/ 	.short	0x010a
        /*162e*/ 	.byte	0x3f
	.zero		1


	//   ....[70]....
        /*1630*/ 	.word	0x0001c280
        /*1634*/ 	.word	0x00000006
        /*1638*/ 	.word	0x00013230
        /*163c*/ 	.short	0x0107
        /*163e*/ 	.byte	0x3f
	.zero		1


	//   ....[71]....
        /*1640*/ 	.word	0x0001c350
        /*1644*/ 	.word	0x00000006
        /*1648*/ 	.word	0x00013230
        /*164c*/ 	.short	0x0101
        /*164e*/ 	.byte	0x3f
	.zero		1


	//   ....[72]....
        /*1650*/ 	.word	0x0001c3d0
        /*1654*/ 	.word	0x00000002
        /*1658*/ 	.word	0x00013270
        /*165c*/ 	.short	0x010a
        /*165e*/ 	.byte	0x3f
	.zero		1


	//   ....[73]....
        /*1660*/ 	.word	0x0001c460
        /*1664*/ 	.word	0x00000002
        /*1668*/ 	.word	0x00013260
        /*166c*/ 	.short	0x010a
        /*166e*/ 	.byte	0x3f
	.zero		1


	//   ....[74]....
        /*1670*/ 	.word	0x0001c770
        /*1674*/ 	.word	0x00000002
        /*1678*/ 	.word	0x00013250
        /*167c*/ 	.short	0x0101
        /*167e*/ 	.byte	0x3f
	.zero		1


	//   ....[75]....
        /*1680*/ 	.word	0x0001c800
        /*1684*/ 	.word	0x00000002
        /*1688*/ 	.word	0x00000000
        /*168c*/ 	.short	0x0101
        /*168e*/ 	.byte	0x3f
	.zero		1


	//   ....[76]....
        /*1690*/ 	.word	0x0001c9d0
        /*1694*/ 	.word	0x00000003
        /*1698*/ 	.word	0x00013270
        /*169c*/ 	.short	0x010a
        /*169e*/ 	.byte	0x3f
	.zero		1


	//   ....[77]....
        /*16a0*/ 	.word	0x0001ca60
        /*16a4*/ 	.word	0x00000003
        /*16a8*/ 	.word	0x00013260
        /*16ac*/ 	.short	0x010a
        /*16ae*/ 	.byte	0x3f
	.zero		1


	//   ....[78]....
        /*16b0*/ 	.word	0x0001cd80
        /*16b4*/ 	.word	0x00000003
        /*16b8*/ 	.word	0x00013250
        /*16bc*/ 	.short	0x0101
        /*16be*/ 	.byte	0x3f
	.zero		1


	//   ....[79]....
        /*16c0*/ 	.word	0x0001ce40
        /*16c4*/ 	.word	0x00000003
        /*16c8*/ 	.word	0x00000000
        /*16cc*/ 	.short	0x0101
        /*16ce*/ 	.byte	0x3f
	.zero		1


	//   ....[80]....
        /*16d0*/ 	.word	0x0001dfb0
        /*16d4*/ 	.word	0x00000005
        /*16d8*/ 	.word	0x00013220
        /*16dc*/ 	.short	0x010a
        /*16de*/ 	.byte	0x3f
	.zero		1


	//   ....[81]....
        /*16e0*/ 	.word	0x0001e150
        /*16e4*/ 	.word	0x00000003
        /*16e8*/ 	.word	0x00013240
        /*16ec*/ 	.short	0x010a
        /*16ee*/ 	.byte	0x3f
	.zero		1


	//   ....[82]....
        /*16f0*/ 	.word	0x0001e1e0
        /*16f4*/ 	.word	0x0000001d
        /*16f8*/ 	.word	0x00013240
        /*16fc*/ 	.short	0x010a
        /*16fe*/ 	.byte	0x3f
	.zero		1


	//   ....[83]....
        /*1700*/ 	.word	0x0001e220
        /*1704*/ 	.word	0x00000003
        /*1708*/ 	.word	0x00013260
        /*170c*/ 	.short	0x010a
        /*170e*/ 	.byte	0x3f
	.zero		1


	//   ....[84]....
        /*1710*/ 	.word	0x0001e260
        /*1714*/ 	.word	0x0000001d
        /*1718*/ 	.word	0x00013260
        /*171c*/ 	.short	0x010a
        /*171e*/ 	.byte	0x3f
	.zero		1


	//   ....[85]....
        /*1720*/ 	.word	0x0001e2a0
        /*1724*/ 	.word	0x00000003
        /*1728*/ 	.word	0x00013280
        /*172c*/ 	.short	0x010a
        /*172e*/ 	.byte	0x3f
	.zero		1


	//   ....[86]....
        /*1730*/ 	.word	0x0001e2e0
        /*1734*/ 	.word	0x0000001d
        /*1738*/ 	.word	0x00013280
        /*173c*/ 	.short	0x010a
        /*173e*/ 	.byte	0x3f
	.zero		1


	//   ....[87]....
        /*1740*/ 	.word	0x0001e340
        /*1744*/ 	.word	0x00000042
        /*1748*/ 	.word	0x00013290
        /*174c*/ 	.short	0x010a
        /*174e*/ 	.byte	0x3f
	.zero		1


	//   ....[88]....
        /*1750*/ 	.word	0x0001e4a0
        /*1754*/ 	.word	0x00000042
        /*1758*/ 	.word	0x00013290
        /*175c*/ 	.short	0x010a
        /*175e*/ 	.byte	0x3f
	.zero		1


	//   ....[89]....
        /*1760*/ 	.word	0x0001e610
        /*1764*/ 	.word	0x00000042
        /*1768*/ 	.word	0x00013290
        /*176c*/ 	.short	0x010a
        /*176e*/ 	.byte	0x3f
	.zero		1


	//   ....[90]....
        /*1770*/ 	.word	0x0001e770
        /*1774*/ 	.word	0x00000042
        /*1778*/ 	.word	0x000132b0
        /*177c*/ 	.short	0x010a
        /*177e*/ 	.byte	0x3f
	.zero		1


	//   ....[91]....
        /*1780*/ 	.word	0x0001e970
        /*1784*/ 	.word	0x00000012
        /*1788*/ 	.word	0x00013200
        /*178c*/ 	.short	0x010a
        /*178e*/ 	.byte	0x3f
	.zero		1


	//   ....[92]....
        /*1790*/ 	.word	0x0001eb70
        /*1794*/ 	.word	0x00000012
        /*1798*/ 	.word	0x00013200
        /*179c*/ 	.short	0x010a
        /*179e*/ 	.byte	0x3f
	.zero		1


	//   ....[93]....
        /*17a0*/ 	.word	0x0001ebc0
        /*17a4*/ 	.word	0x0000000c
        /*17a8*/ 	.word	0x00013230
        /*17ac*/ 	.short	0x010a
        /*17ae*/ 	.byte	0x3f
	.zero		1


	//   ....[94]....
        /*17b0*/ 	.word	0x0001ec10
        /*17b4*/ 	.word	0x00000009
        /*17b8*/ 	.word	0x00013230
        /*17bc*/ 	.short	0x010a
        /*17be*/ 	.byte	0x3f
	.zero		1


	//   ....[95]....
        /*17c0*/ 	.word	0x0001ec60
        /*17c4*/ 	.word	0x00000014
        /*17c8*/ 	.word	0x00013250
        /*17cc*/ 	.short	0x010a
        /*17ce*/ 	.byte	0x3f
	.zero		1


	//   ....[96]....
        /*17d0*/ 	.word	0x0001ecb0
        /*17d4*/ 	.word	0x00000003
        /*17d8*/ 	.word	0x00013230
        /*17dc*/ 	.short	0x010a
        /*17de*/ 	.byte	0x3f
	.zero		1


	//   ....[97]....
        /*17e0*/ 	.word	0x0001ed00
        /*17e4*/ 	.word	0x0000000f
        /*17e8*/ 	.word	0x00013250
        /*17ec*/ 	.short	0x010a
        /*17ee*/ 	.byte	0x3f
	.zero		1


	//   ....[98]....
        /*17f0*/ 	.word	0x0001ed50
        /*17f4*/ 	.word	0x00000002
        /*17f8*/ 	.word	0x00013250
        /*17fc*/ 	.short	0x010a
        /*17fe*/ 	.byte	0x3f
	.zero		1


	//   ....[99]....
        /*1800*/ 	.word	0x0001eef0
        /*1804*/ 	.word	0x00000011
        /*1808*/ 	.word	0x00013220
        /*180c*/ 	.short	0x010a
        /*180e*/ 	.byte	0x3f
	.zero		1


	//   ....[100]....
        /*1810*/ 	.word	0x0001ef40
        /*1814*/ 	.word	0x00000006
        /*1818*/ 	.word	0x000132a0
        /*181c*/ 	.short	0x010a
        /*181e*/ 	.byte	0x3f
	.zero		1


	//   ....[101]....
        /*1820*/ 	.word	0x0001ef90
        /*1824*/ 	.word	0x00000006
        /*1828*/ 	.word	0x000132c0
        /*182c*/ 	.short	0x010a
        /*182e*/ 	.byte	0x3f
	.zero		1


	//   ....[102]....
        /*1830*/ 	.word	0x0001efe0
        /*1834*/ 	.word	0x00000006
        /*1838*/ 	.word	0x000132a0
        /*183c*/ 	.short	0x010a
        /*183e*/ 	.byte	0x3f
	.zero		1


	//   ....[103]....
        /*1840*/ 	.word	0x0001f030
        /*1844*/ 	.word	0x00000006
        /*1848*/ 	.word	0x000132c0
        /*184c*/ 	.short	0x010a
        /*184e*/ 	.byte	0x3f
	.zero		1


	//   ....[104]....
        /*1850*/ 	.word	0x0001f160
        /*1854*/ 	.word	0x00000006
        /*1858*/ 	.word	0x00013280
        /*185c*/ 	.short	0x010a
        /*185e*/ 	.byte	0x3f
	.zero		1


	//   ....[105]....
        /*1860*/ 	.word	0x0001f890
        /*1864*/ 	.word	0x00000006
        /*1868*/ 	.word	0x00013240
        /*186c*/ 	.short	0x010a
        /*186e*/ 	.byte	0x3f
	.zero		1


	//   ....[106]....
        /*1870*/ 	.word	0x000206b0
        /*1874*/ 	.word	0x00000011
        /*1878*/ 	.word	0x00013220
        /*187c*/ 	.short	0x010a
        /*187e*/ 	.byte	0x3f
	.zero		1


	//   ....[107]....
        /*1880*/ 	.word	0x00020700
        /*1884*/ 	.word	0x00000006
        /*1888*/ 	.word	0x00013280
        /*188c*/ 	.short	0x010a
        /*188e*/ 	.byte	0x3f
	.zero		1


	//   ....[108]....
        /*1890*/ 	.word	0x00020dc0
        /*1894*/ 	.word	0x00000006
        /*1898*/ 	.word	0x00013240
        /*189c*/ 	.short	0x010a
        /*189e*/ 	.byte	0x3f
	.zero		1


	//   ....[109]....
        /*18a0*/ 	.word	0x00021380
        /*18a4*/ 	.word	0x00000002
        /*18a8*/ 	.word	0x00013270
        /*18ac*/ 	.short	0x010a
        /*18ae*/ 	.byte	0x3f
	.zero		1


	//   ....[110]....
        /*18b0*/ 	.word	0x000213d0
        /*18b4*/ 	.word	0x00000002
        /*18b8*/ 	.word	0x00013260
        /*18bc*/ 	.short	0x010a
        /*18be*/ 	.byte	0x3f
	.zero		1


	//   ....[111]....
        /*18c0*/ 	.word	0x00021420
        /*18c4*/ 	.word	0x00000003
        /*18c8*/ 	.word	0x00013270
        /*18cc*/ 	.short	0x010a
        /*18ce*/ 	.byte	0x3f
	.zero		1


	//   ....[112]....
        /*18d0*/ 	.word	0x00021470
        /*18d4*/ 	.word	0x00000003
        /*18d8*/ 	.word	0x00013260
        /*18dc*/ 	.short	0x010a
        /*18de*/ 	.byte	0x3f
	.zero		1


	//   ....[113]....
        /*18e0*/ 	.word	0x00021fa0
        /*18e4*/ 	.word	0x00000005
        /*18e8*/ 	.word	0x00013220
        /*18ec*/ 	.short	0x010a
        /*18ee*/ 	.byte	0x3f
	.zero		1


	//   ....[114]....
        /*18f0*/ 	.word	0x00022140
        /*18f4*/ 	.word	0x00000003
        /*18f8*/ 	.word	0x00013240
        /*18fc*/ 	.short	0x010a
        /*18fe*/ 	.byte	0x3f
	.zero		1


	//   ....[115]....
        /*1900*/ 	.word	0x00022190
        /*1904*/ 	.word	0x0000001d
        /*1908*/ 	.word	0x00013240
        /*190c*/ 	.short	0x010a
        /*190e*/ 	.byte	0x3f
	.zero		1


	//   ....[116]....
        /*1910*/ 	.word	0x000221e0
        /*1914*/ 	.word	0x00000003
        /*1918*/ 	.word	0x00013260
        /*191c*/ 	.short	0x010a
        /*191e*/ 	.byte	0x3f
	.zero		1


	//   ....[117]....
        /*1920*/ 	.word	0x00022230
        /*1924*/ 	.word	0x0000001d
        /*1928*/ 	.word	0x00013260
        /*192c*/ 	.short	0x010a
        /*192e*/ 	.byte	0x3f
	.zero		1


	//   ....[118]....
        /*1930*/ 	.word	0x00022280
        /*1934*/ 	.word	0x00000003
        /*1938*/ 	.word	0x00013280
        /*193c*/ 	.short	0x010a
        /*193e*/ 	.byte	0x3f
	.zero		1


	//----- nvinfo : EIATTR_NUM_MBARRIERS
	.align		4
.L_327:
        /*1940*/ 	.byte	0x03, 0x38
        /*1942*/ 	.short	0x0016


	//----- nvinfo : EIATTR_EXIT_INSTR_OFFSETS
	.align		4
        /*1944*/ 	.byte	0x04, 0x1c
        /*1946*/ 	.short	(.L_329 - .L_328)


	//   ....[0]....
.L_328:
        /*1948*/ 	.word	0x0001e330


	//----- nvinfo : EIATTR_MAX_THREADS
	.align		4
.L_329:
        /*194c*/ 	.byte	0x04, 0x05
        /*194e*/ 	.short	(.L_331 - .L_330)
.L_330:
        /*1950*/ 	.word	0x00000200
        /*1954*/ 	.word	0x00000001
        /*1958*/ 	.word	0x00000001


	//----- nvinfo : EIATTR_CRS_STACK_SIZE
	.align		4
.L_331:
        /*195c*/ 	.byte	0x04, 0x1e
        /*195e*/ 	.short	(.L_333 - .L_332)
.L_332:
        /*1960*/ 	.word	0x00000000


	//----- nvinfo : EIATTR_CBANK_PARAM_SIZE
	.align		4
.L_333:
        /*1964*/ 	.byte	0x03, 0x19
        /*1966*/ 	.short	0x0af0


	//----- nvinfo : EIATTR_PARAM_CBANK
	.align		4
        /*1968*/ 	.byte	0x04, 0x0a
        /*196a*/ 	.short	(.L_335 - .L_334)
	.align		4
.L_334:
        /*196c*/ 	.word	index@(.nv.constant0._ZN7cutlass13device_kernelIN5flash11enable_sm90INS1_16FlashAttnFwdSm90INS1_25CollectiveMainloopFwdSm90ILi2EN4cute5tupleIJNS5_1CILi1EEES8_S8_EEENS6_IJNS7_ILi192EEENS7_ILi160EEENS7_ILi64EEEEEELi64ENS_12float_e4m3_tEfNS_4arch4Sm90ELb1ELb0ELb1ELb1ELb1ELb1ELb0ELb1ELb1ELb1ELb1ELb0EEENS1_21CollectiveEpilogueFwdINS6_IJSA_SC_SB_EEES9_NS_10bfloat16_tESG_Li384ELb1ELb1ELb1ELb1EEENS1_36VarlenDynamicPersistentTileSchedulerILi192ELi160ELi384ELi128ELb1ELb1ELb1ELb1ELb1ELb1EEEEEEEEEvNT_6ParamsE)
        /*1970*/ 	.short	0x0210
        /*1972*/ 	.short	0x0af0


	//----- nvinfo : EIATTR_SW_WAR
	.align		4
.L_335:
        /*1974*/ 	.byte	0x04, 0x36
        /*1976*/ 	.short	(.L_337 - .L_336)
.L_336:
        /*1978*/ 	.word	0x00000008
.L_337:


//--------------------- .nv.callgraph             --------------------------
	.section	.nv.callgraph,"",@"SHT_CUDA_CALLGRAPH"
	.align	4
	.sectionentsize	8
	.align		4
        /*0000*/ 	.word	0x00000000
	.align		4
        /*0004*/ 	.word	0xffffffff
	.align		4
        /*0008*/ 	.word	index@(_ZN7cutlass13device_kernelIN5flash11enable_sm90INS1_16FlashAttnFwdSm90INS1_25CollectiveMainloopFwdSm90ILi2EN4cute5tupleIJNS5_1CILi1EEES8_S8_EEENS6_IJNS7_ILi192EEENS7_ILi160EEENS7_ILi64EEEEEELi64ENS_12float_e4m3_tEfNS_4arch4Sm90ELb0ELb0ELb1ELb0ELb1ELb0ELb0ELb1ELb1ELb1ELb1ELb0EEENS1_21CollectiveEpilogueFwdINS6_IJSA_SC_SB_EEES9_NS_10bfloat16_tESG_Li384ELb0ELb1ELb1ELb1EEENS1_19SingleTileSchedulerILb0ELb1ELb1ELi192EEEEEEEEEvNT_6ParamsE)
	.align		4
        /*000c*/ 	.word	index@(__assertfail)
	.align		4
        /*0010*/ 	.word	index@(_ZN7cutlass13device_kernelIN5flash11enable_sm90INS1_16FlashAttnFwdSm90INS1_25CollectiveMainloopFwdSm90ILi2EN4cute5tupleIJNS5_1CILi1EEES8_S8_EEENS6_IJNS7_ILi192EEENS7_ILi160EEENS7_ILi64EEEEEELi64ENS_12float_e4m3_tEfNS_4arch4Sm90ELb0ELb0ELb1ELb1ELb1ELb0ELb0ELb1ELb1ELb1ELb1ELb0EEENS1_21CollectiveEpilogueFwdINS6_IJSA_SC_SB_EEES9_NS_10bfloat16_tESG_Li384ELb1ELb1ELb1ELb1EEENS1_36VarlenDynamicPersistentTileSchedulerILi192ELi160ELi384ELi128ELb1ELb1ELb1ELb0ELb1ELb1EEEEEEEEEvNT_6ParamsE)
	.align		4
        /*0014*/ 	.word	index@(__assertfail)
	.align		4
        /*0018*/ 	.word	index@(_ZN7cutlass13device_kernelIN5flash11enable_sm90INS1_16FlashAttnFwdSm90INS1_25CollectiveMainloopFwdSm90ILi2EN4cute5tupleIJNS5_1CILi1EEES8_S8_EEENS6_IJNS7_ILi192EEENS7_ILi160EEENS7_ILi64EEEEEELi64ENS_12float_e4m3_tEfNS_4arch4Sm90ELb0ELb0ELb1ELb1ELb1ELb1ELb0ELb1ELb1ELb1ELb1ELb0EEENS1_21CollectiveEpilogueFwdINS6_IJSA_SC_SB_EEES9_NS_10bfloat16_tESG_Li384ELb1ELb1ELb1ELb1EEENS1_36VarlenDynamicPersistentTileSchedulerILi192ELi160ELi384ELi128ELb1ELb1ELb1ELb0ELb1ELb1EEEEEEEEEvNT_6ParamsE)
	.align		4
        /*001c*/ 	.word	index@(__assertfail)
	.align		4
        /*0020*/ 	.word	index@(_ZN7cutlass13device_kernelIN5flash11enable_sm90INS1_16FlashAttnFwdSm90INS1_25CollectiveMainloopFwdSm90ILi2EN4cute5tupleIJNS5_1CILi1EEES8_S8_EEENS6_IJNS7_ILi192EEENS7_ILi160EEENS7_ILi64EEEEEELi64ENS_12float_e4m3_tEfNS_4arch4Sm90ELb0ELb1ELb1ELb0ELb1ELb0ELb0ELb1ELb1ELb1ELb1ELb0EEENS1_21CollectiveEpilogueFwdINS6_IJSA_SC_SB_EEES9_NS_10bfloat16_tESG_Li384ELb0ELb1ELb1ELb1EEENS1_19SingleTileSchedulerILb0ELb1ELb1ELi192EEEEEEEEEvNT_6ParamsE)
	.align		4
        /*0024*/ 	.word	index@(__assertfail)
	.align		4
        /*0028*/ 	.word	index@(_ZN7cutlass13device_kernelIN5flash11enable_sm90INS1_16FlashAttnFwdSm90INS1_25CollectiveMainloopFwdSm90ILi2EN4cute5tupleIJNS5_1CILi1EEES8_S8_EEENS6_IJNS7_ILi192EEENS7_ILi160EEENS7_ILi64EEEEEELi64ENS_12float_e4m3_tEfNS_4arch4Sm90ELb0ELb1ELb1ELb1ELb1ELb0ELb0ELb1ELb1ELb1ELb1ELb0EEENS1_21CollectiveEpilogueFwdINS6_IJSA_SC_SB_EEES9_NS_10bfloat16_tESG_Li384ELb1ELb1ELb1ELb1EEENS1_36VarlenDynamicPersistentTileSchedulerILi192ELi160ELi384ELi128ELb1ELb1ELb1ELb1ELb0ELb1EEEEEEEEEvNT_6ParamsE)
	.align		4
        /*002c*/ 	.word	index@(__assertfail)
	.align		4
        /*0030*/ 	.word	index@(_ZN7cutlass13device_kernelIN5flash11enable_sm90INS1_16FlashAttnFwdSm90INS1_25CollectiveMainloopFwdSm90ILi2EN4cute5tupleIJNS5_1CILi1EEES8_S8_EEENS6_IJNS7_ILi192EEENS7_ILi160EEENS7_ILi64EEEEEELi64ENS_12float_e4m3_tEfNS_4arch4Sm90ELb0ELb1ELb1ELb1ELb1ELb1ELb0ELb1ELb1ELb1ELb1ELb0EEENS1_21CollectiveEpilogueFwdINS6_IJSA_SC_SB_EEES9_NS_10bfloat16_tESG_Li384ELb1ELb1ELb1ELb1EEENS1_36VarlenDynamicPersistentTileSchedulerILi192ELi160ELi384ELi128ELb1ELb1ELb1ELb1ELb0ELb1EEEEEEEEEvNT_6ParamsE)
	.align		4
        /*0034*/ 	.word	index@(__assertfail)
	.align		4
        /*0038*/ 	.word	index@(_ZN7cutlass13device_kernelIN5flash11enable_sm90INS1_16FlashAttnFwdSm90INS1_25CollectiveMainloopFwdSm90ILi2EN4cute5tupleIJNS5_1CILi1EEES8_S8_EEENS6_IJNS7_ILi192EEENS7_ILi160EEENS7_ILi64EEEEEELi64ENS_12float_e4m3_tEfNS_4arch4Sm90ELb1ELb0ELb1ELb0ELb1ELb0ELb0ELb1ELb1ELb1ELb1ELb0EEENS1_21CollectiveEpilogueFwdINS6_IJSA_SC_SB_EEES9_NS_10bfloat16_tESG_Li384ELb0ELb1ELb1ELb1EEENS1_19SingleTileSchedulerILb0ELb1ELb1ELi192EEEEEEEEEvNT_6ParamsE)
	.align		4
        /*003c*/ 	.word	index@(__assertfail)
	.align		4
        /*0040*/ 	.word	index@(_ZN7cutlass13device_kernelIN5flash11enable_sm90INS1_16FlashAttnFwdSm90INS1_25CollectiveMainloopFwdSm90ILi2EN4cute5tupleIJNS5_1CILi1EEES8_S8_EEENS6_IJNS7_ILi192EEENS7_ILi160EEENS7_ILi64EEEEEELi64ENS_12float_e4m3_tEfNS_4arch4Sm90ELb1ELb0ELb1ELb1ELb1ELb0ELb0ELb1ELb1ELb1ELb1ELb0EEENS1_21CollectiveEpilogueFwdINS6_IJSA_SC_SB_EEES9_NS_10bfloat16_tESG_Li384ELb1ELb1ELb1ELb1EEENS1_36VarlenDynamicPersistentTileSchedulerILi192ELi160ELi384ELi128ELb1ELb1ELb1ELb1ELb1ELb1EEEEEEEEEvNT_6ParamsE)
	.align		4
        /*0044*/ 	.word	index@(__assertfail)
	.align		4
        /*0048*/ 	.word	index@(_ZN7cutlass13device_kernelIN5flash11enable_sm90INS1_16FlashAttnFwdSm90INS1_25CollectiveMainloopFwdSm90ILi2EN4cute5tupleIJNS5_1CILi1EEES8_S8_EEENS6_IJNS7_ILi192EEENS7_ILi160EEENS7_ILi64EEEEEELi64ENS_12float_e4m3_tEfNS_4arch4Sm90ELb1ELb0ELb1ELb1ELb1ELb1ELb0ELb1ELb1ELb1ELb1ELb0EEENS1_21CollectiveEpilogueFwdINS6_IJSA_SC_SB_EEES9_NS_10bfloat16_tESG_Li384ELb1ELb1ELb1ELb1EEENS1_36VarlenDynamicPersistentTileSchedulerILi192ELi160ELi384ELi128ELb1ELb1ELb1ELb1ELb1ELb1EEEEEEEEEvNT_6ParamsE)
	.align		4
        /*004c*/ 	.word	index@(__assertfail)
	.align		4
        /*0050*/ 	.word	0x00000000
	.align		4
        /*0054*/ 	.word	0xfffffffe
	.align		4
        /*0058*/ 	.word	0x00000000
	.align		4
        /*005c*/ 	.word	0xfffffffd
	.align		4
        /*0060*/ 	.word	0x00000000
	.align		4
        /*0064*/ 	.word	0xfffffffc


//--------------------- .nv.constant4             --------------------------
	.section	.nv.constant4,"a",@progbits
	.align	8
	.align		8
.nv.constant4:
        /*0000*/ 	.dword	__assertfail
	.align		8
        /*0008*/ 	.dword	__unnamed_1
	.align		8
        /*0010*/ 	.dword	__unnamed_2
	.align		8
        /*0018*/ 	.dword	__unnamed_3
	.align		8
        /*0020*/ 	.dword	__unnamed_4
	.align		8
        /*0028*/ 	.dword	__unnamed_5
	.align		8
        /*0030*/ 	.dword	__unnamed_6
	.align		8
        /*0038*/ 	.dword	_ZZN5flash28permute_output_fp8_VcolmajorIN4cute6TensorINS1_11ArrayEngineIfLm32EEENS1_6LayoutINS1_5tupleIJNS6_IJNS1_1CILi2EEES8_NS7_ILi8EEEEEENS7_ILi1EEESB_EEENS6_IJNS6_IJSB_S8_NS7_ILi4EEEEEENS7_ILi0EEESF_EEEEEEEEEvRT_E9upper_map
	.align		8
        /*0040*/ 	.dword	_ZN85_INTERNAL_62cbc170_49_flash_fwd_hdim64_e4m3_paged_split_softcap_sm90_cu_526fb41a_33874cuda3std3__45__cpo5beginE
	.align		8
        /*0048*/ 	.dword	_ZN85_INTERNAL_62cbc170_49_flash_fwd_hdim64_e4m3_paged_split_softcap_sm90_cu_526fb41a_33874cuda3std3__45__cpo3endE
	.align		8
        /*0050*/ 	.dword	_ZN85_INTERNAL_62cbc170_49_flash_fwd_hdim64_e4m3_paged_split_softcap_sm90_cu_526fb41a_33874cuda3std3__45__cpo6cbeginE
	.align		8
        /*0058*/ 	.dword	_ZN85_INTERNAL_62cbc170_49_flash_fwd_hdim64_e4m3_paged_split_softcap_sm90_cu_526fb41a_33874cuda3std3__45__cpo4cendE
	.align		8
        /*0060*/ 	.dword	_ZN85_INTERNAL_62cbc170_49_flash_fwd_hdim64_e4m3_paged_split_softcap_sm90_cu_526fb41a_33874cuda3std3__487_GLOBAL__N__62cbc170_49_flash_fwd_hdim64_e4m3_paged_split_softcap_sm90_cu_526fb41a_33876ignoreE
	.align		8
        /*0068*/ 	.dword	_ZN85_INTERNAL_62cbc170_49_flash_fwd_hdim64_e4m3_paged_split_softcap_sm90_cu_526fb41a_33874cuda3std3__419piecewise_constructE
	.align		8
        /*0070*/ 	.dword	_ZN85_INTERNAL_62cbc170_49_flash_fwd_hdim64_e4m3_paged_split_softcap_sm90_cu_526fb41a_33874cuda3std3__48in_placeE
	.align		8
        /*0078*/ 	.dword	_ZN85_INTERNAL_62cbc170_49_flash_fwd_hdim64_e4m3_paged_split_softcap_sm90_cu_526fb41a_33874cuda3std6ranges3__45__cpo4swapE
	.align		8
        /*0080*/ 	.dword	_ZN85_INTERNAL_62cbc170_49_flash_fwd_hdim64_e4m3_paged_split_softcap_sm90_cu_526fb41a_33874cuda3std6ranges3__45__cpo9iter_moveE
	.align		8
        /*0088*/ 	.dword	_ZN85_INTERNAL_62cbc170_49_flash_fwd_hdim64_e4m3_paged_split_softcap_sm90_cu_526fb41a_33874cute7productE
	.align		8
        /*0090*/ 	.dword	_ZN85_INTERNAL_62cbc170_49_flash_fwd_hdim64_e4m3_paged_split_softcap_sm90_cu_526fb41a_33874cute1_E
	.align		8
        /*0098*/ 	.dword	$str$23
	.align		8
        /*00a0*/ 	.dword	$str$24


//--------------------- .text._ZN7cutlass13device_kernelIN5flash11enable_sm90INS1_16FlashAttnFwdSm90INS1_25CollectiveMainloopFwdSm90ILi2EN4cute5tupleIJNS5_1CILi1EEES8_S8_EEENS6_IJNS7_ILi192EEENS7_ILi160EEENS7_ILi64EEEEEELi64ENS_12float_e4m3_tEfNS_4arch4Sm90ELb0ELb0ELb1ELb0ELb1ELb0ELb0ELb1ELb1ELb1ELb1ELb0EEENS1_21CollectiveEpilogueFwdINS6_IJSA_SC_SB_EEES9_NS_10bfloat16_tESG_Li384ELb0ELb1ELb1ELb1EEENS1_19SingleTileSchedulerILb0ELb1ELb1ELi192EEEEEEEEEvNT_6ParamsE --------------------------
	.section	.text._ZN7cutlass13device_kernelIN5flash11enable_sm90INS1_16FlashAttnFwdSm90INS1_25CollectiveMainloopFwdSm90ILi2EN4cute5tupleIJNS5_1CILi1EEES8_S8_EEENS6_IJNS7_ILi192EEENS7_ILi160EEENS7_ILi64EEEEEELi64ENS_12float_e4m3_tEfNS_4arch4Sm90ELb0ELb0ELb1ELb0ELb1ELb0ELb0ELb1ELb1ELb1ELb1ELb0EEENS1_21CollectiveEpilogueFwdINS6_IJSA_SC_SB_EEES9_NS_10bfloat16_tESG_Li384ELb0ELb1ELb1ELb1EEENS1_19SingleTileSchedulerILb0ELb1ELb1ELi192EEEEEEEEEvNT_6ParamsE,"ax",@progbits
	.align	128
.text._ZN7cutlass13device_kernelIN5flash11enable_sm90INS1_16FlashAttnFwdSm90INS1_25CollectiveMainloopFwdSm90ILi2EN4cute5tupleIJNS5_1CILi1EEES8_S8_EEENS6_IJNS7_ILi192EEENS7_ILi160EEENS7_ILi64EEEEEELi64ENS_12float_e4m3_tEfNS_4arch4Sm90ELb0ELb0ELb1ELb0ELb1ELb0ELb0ELb1ELb1ELb1ELb1ELb0EEENS1_21CollectiveEpilogueFwdINS6_IJSA_SC_SB_EEES9_NS_10bfloat16_tESG_Li384ELb0ELb1ELb1ELb1EEENS1_19SingleTileSchedulerILb0ELb1ELb1ELi192EEEEEEEEEvNT_6ParamsE:
        .type           _ZN7cutlass13device_kernelIN5flash11enable_sm90INS1_16FlashAttnFwdSm90INS1_25CollectiveMainloopFwdSm90ILi2EN4cute5tupleIJNS5_1CILi1EEES8_S8_EEENS6_IJNS7_ILi192EEENS7_ILi160EEENS7_ILi64EEEEEELi64ENS_12float_e4m3_tEfNS_4arch4Sm90ELb0ELb0ELb1ELb0ELb1ELb0ELb0ELb1ELb1ELb1ELb1ELb0EEENS1_21CollectiveEpilogueFwdINS6_IJSA_SC_SB_EEES9_NS_10bfloat16_tESG_Li384ELb0ELb1ELb1ELb1EEENS1_19SingleTileSchedulerILb0ELb1ELb1ELi192EEEEEEEEEvNT_6ParamsE,@function
        .size           _ZN7cutlass13device_kernelIN5flash11enable_sm90INS1_16FlashAttnFwdSm90INS1_25CollectiveMainloopFwdSm90ILi2EN4cute5tupleIJNS5_1CILi1EEES8_S8_EEENS6_IJNS7_ILi192EEENS7_ILi160EEENS7_ILi64EEEEEELi64ENS_12float_e4m3_tEfNS_4arch4Sm90ELb0ELb0ELb1ELb0ELb1ELb0ELb0ELb1ELb1ELb1ELb1ELb0EEENS1_21CollectiveEpilogueFwdINS6_IJSA_SC_SB_EEES9_NS_10bfloat16_tESG_Li384ELb0ELb1ELb1ELb1EEENS1_19SingleTileSchedulerILb0ELb1ELb1ELi192EEEEEEEEEvNT_6ParamsE,(.L_x_2719 - _ZN7cutlass13device_kernelIN5flash11enable_sm90INS1_16FlashAttnFwdSm90INS1_25CollectiveMainloopFwdSm90ILi2EN4cute5tupleIJNS5_1CILi1EEES8_S8_EEENS6_IJNS7_ILi192EEENS7_ILi160EEENS7_ILi64EEEEEELi64ENS_12float_e4m3_tEfNS_4arch4Sm90ELb0ELb0ELb1ELb0ELb1ELb0ELb0ELb1ELb1ELb1ELb1ELb0EEENS1_21CollectiveEpilogueFwdINS6_IJSA_SC_SB_EEES9_NS_10bfloat16_tESG_Li384ELb0ELb1ELb1ELb1EEENS1_19SingleTileSchedulerILb0ELb1ELb1ELi192EEEEEEEEEvNT_6ParamsE)
        .other          _ZN7cutlass13device_kernelIN5flash11enable_sm90INS1_16FlashAttnFwdSm90INS1_25CollectiveMainloopFwdSm90ILi2EN4cute5tupleIJNS5_1CILi1EEES8_S8_EEENS6_IJNS7_ILi192EEENS7_ILi160EEENS7_ILi64EEEEEELi64ENS_12float_e4m3_tEfNS_4arch4Sm90ELb0ELb0ELb1ELb0ELb1ELb0ELb0ELb1ELb1ELb1ELb1ELb0EEENS1_21CollectiveEpilogueFwdINS6_IJSA_SC_SB_EEES9_NS_10bfloat16_tESG_Li384ELb0ELb1ELb1ELb1EEENS1_19SingleTileSchedulerILb0ELb1ELb1ELi192EEEEEEEEEvNT_6ParamsE,@"STO_CUDA_ENTRY STV_DEFAULT"
_ZN7cutlass13device_kernelIN5flash11enable_sm90INS1_16FlashAttnFwdSm90INS1_25CollectiveMainloopFwdSm90ILi2EN4cute5tupleIJNS5_1CILi1EEES8_S8_EEENS6_IJNS7_ILi192EEENS7_ILi160EEENS7_ILi64EEEEEELi64ENS_12float_e4m3_tEfNS_4arch4Sm90ELb0ELb0ELb1ELb0ELb1ELb0ELb0ELb1ELb1ELb1ELb1ELb0EEENS1_21CollectiveEpilogueFwdINS6_IJSA_SC_SB_EEES9_NS_10bfloat16_tESG_Li384ELb0ELb1ELb1ELb1EEENS1_19SingleTileSchedulerILb0ELb1ELb1ELi192EEEEEEEEEvNT_6ParamsE:
[----:B------:R-:W0:Y:S02]  /*0000*/  LDC R1, c[0x0][0x28] ;  /* 0x00000a00ff017b82 */ /* 0x000e240000000800 */
[----:B0-----:R-:W-:Y:S01]  /*0010*/  VIADD R1, R1, 0xffffffe0 ;  /* 0xffffffe001017836 */ /* 0x001fe20000000000 */
[----:B------:R-:W0:Y:S01]  /*0020*/  S2R R17, SR_TID.X ;  /* 0x0000000000117919 */ /* 0x000e220000002100 */
[----:B------:R-:W-:Y:S01]  /*0030*/  ELECT P0, URZ, PT ;  /* 0x00000000003f782f */ /* 0x000fe20003800000 */
[----:B------:R-:W-:Y:S01]  /*0040*/  UMOV UR4, 0x80 ;  /* 0x0000008000047882 */ /* 0x000fe20000000000 */
[----:B------:R-:W-:Y:S01]  /*0050*/  UMOV UR7, 0x180 ;  /* 0x0000018000077882 */ /* 0x000fe20000000000 */
[----:B0-----:R-:W-:-:S05]  /*0060*/  SHF.R.U32.HI R0, RZ, 0x5, R17 ;  /* 0x00000005ff007819 */ /* 0x001fca0000011611 */
[----:B------:R-:W0:Y:S02]  /*0070*/  SHFL.IDX PT, R2, R0, RZ, 0x1f ;  /* 0x00001fff00027589 */ /* 0x000e2400000e0000 */
[C---:B0-----:R-:W-:Y:S02]  /*0080*/  ISETP.NE.OR P0, PT, R2.reuse, RZ, !P0 ;  /* 0x000000ff0200720c */ /* 0x041fe40004705670 */
[----:B------:R-:W-:Y:S02]  /*0090*/  ISETP.NE.AND P1, PT, R2, RZ, PT ;  /* 0x000000ff0200720c */ /* 0x000fe40003f25270 */
[----:B------:R-:W-:-:S06]  /*00a0*/  SHF.R.U32.HI R2, RZ, 0x7, R17 ;  /* 0x00000007ff027819 */ /* 0x000fcc0000011611 */
[----:B------:R-:W0:Y:S03]  /*00b0*/  SHFL.IDX PT, R2, R2, RZ, 0x1f ;  /* 0x00001fff02027589 */ /* 0x000e2600000e0000 */
[----:B------:R-:W-:Y:S01]  /*00c0*/  VOTEU.ALL UP0, P0 ;  /* 0x00000000003f7886 */ /* 0x000fe20000000000 */
[----:B------:R-:W-:-:S04]  /*00d0*/  VOTEU.ALL UP1, P0 ;  /* 0x00000000003f7886 */ /* 0x000fc80000020000 */
[----:B------:R-:W1:Y:S01]  /*00e0*/  @!UP0 S2UR UR8, SR_CgaCtaId ;  /* 0x00000000000889c3 */ /* 0x000e620000008800 */
[----:B------:R-:W-:Y:S01]  /*00f0*/  @!UP0 UMOV UR6, 0x400 ;  /* 0x0000040000068882 */ /* 0x000fe20000000000 */
[----:B------:R-:W-:-:S04]  /*0100*/  @!UP0 UIADD3 UR4, -UR4, 0x100000, URZ ;  /* 0x0010000004048890 */ /* 0x000fc8000fffe13f */
[----:B------:R-:W-:Y:S02]  /*0110*/  @!UP0 USHF.L.U32 UR5, UR4, 0xb, URZ ;  /* 0x0000000b04058899 */ /* 0x000fe4000800063f */
[----:B------:R-:W-:Y:S02]  /*0120*/  @!UP0 USHF.L.U32 UR4, UR4, 0x1, URZ ;  /* 0x0000000104048899 */ /* 0x000fe4000800063f */
[----:B-1----:R-:W-:Y:S02]  /*0130*/  @!UP0 ULEA UR8, UR8, UR6, 0x18 ;  /* 0x0000000608088291 */ /* 0x002fe4000f8ec03f */
[----:B------:R-:W-:-:S04]  /*0140*/  @!UP0 UIADD3 UR6, -UR7, 0x100000, URZ ;  /* 0x0010000007068890 */ /* 0x000fc8000fffe13f */
[----:B------:R-:W-:Y:S02]  /*0150*/  @!UP0 USHF.L.U32 UR7, UR6, 0xb, URZ ;  /* 0x0000000b06078899 */ /* 0x000fe4000800063f */
[----:B------:R-:W-:Y:S01]  /*0160*/  @!UP0 USHF.L.U32 UR6, UR6, 0x1, URZ ;  /* 0x0000000106068899 */ /* 0x000fe2000800063f */
[----:B------:R-:W-:-:S05]  /*0170*/  VOTEU.ALL UP0, P0 ;  /* 0x00000000003f7886 */ /* 0x000fca0000000000 */
[----:B------:R1:W2:Y:S06]  /*0180*/  @!UP0 SYNCS.EXCH.64 URZ, [UR8+0x12400], UR4 ;  /* 0x01240004083f85b2 */ /* 0x0002ac0008000100 */
[----:B------:R1:W3:Y:S02]  /*0190*/  @!UP1 SYNCS.EXCH.64 URZ, [UR8+0x12420], UR6 ;  /* 0x01242006083f95b2 */ /* 0x0002e40008000100 */
[----:B01----:R-:W-:Y:S05]  /*01a0*/  @P1 BRA `(.L_x_0) ;  /* 0x0000000000481947 */ /* 0x003fea0003800000 */
[----:B------:R-:W0:Y:S01]  /*01b0*/  S2UR UR5, SR_CgaCtaId ;  /* 0x00000000000579c3 */ /* 0x000e220000008800 */
[----:B------:R-:W-:Y:S01]  /*01c0*/  UMOV UR4, 0x400 ;  /* 0x0000040000047882 */ /* 0x000fe20000000000 */
[----:B------:R-:W-:Y:S01]  /*01d0*/  UMOV UR6, 0x80 ;  /* 0x0000008000067882 */ /* 0x000fe20000000000 */
[----:B------:R-:W-:Y:S01]  /*01e0*/  UMOV UR7, 0x180 ;  /* 0x0000018000077882 */ /* 0x000fe20000000000 */
[----:B------:R-:W-:Y:S01]  /*01f0*/  ELECT P0, URZ, PT ;  /* 0x00000000003f782f */ /* 0x000fe20003800000 */
[----:B0-----:R-:W-:Y:S02]  /*0200*/  ULEA UR8, UR5, UR4, 0x18 ;  /* 0x0000000405087291 */ /* 0x001fe4000f8ec03f */
[----:B------:R-:W-:-:S04]  /*0210*/  UIADD3 UR4, -UR6, 0x100000, URZ ;  /* 0x0010000006047890 */ /* 0x000fc8000fffe13f */
[----:B------:R-:W-:Y:S02]  /*0220*/  USHF.L.U32 UR5, UR4, 0xb, URZ ;  /* 0x0000000b04057899 */ /* 0x000fe4000800063f */
[----:B------:R-:W-:Y:S02]  /*0230*/  USHF.L.U32 UR4, UR4, 0x1, URZ ;  /* 0x0000000104047899 */ /* 0x000fe4000800063f */
[----:B------:R-:W-:-:S04]  /*0240*/  UIADD3 UR6, -UR7, 0x100000, URZ ;  /* 0x0010000007067890 */ /* 0x000fc8000fffe13f */
[----:B------:R-:W-:Y:S02]  /*0250*/  USHF.L.U32 UR7, UR6, 0xb, URZ ;  /* 0x0000000b06077899 */ /* 0x000fe4000800063f */
[----:B------:R-:W-:Y:S01]  /*0260*/  USHF.L.U32 UR6, UR6, 0x1, URZ ;  /* 0x0000000106067899 */ /* 0x000fe2000800063f */
[----:B------:R-:W0:Y:S03]  /*0270*/  FENCE.VIEW.ASYNC.S ;  /* 0x00000000000073c6 */ /* 0x000e260000000000 */
[----:B0-----:R0:W1:Y:S08]  /*0280*/  SYNCS.EXCH.64 URZ, [UR8+0x12430], UR4 ;  /* 0x01243004083f75b2 */ /* 0x0010700008000100 */
[----:B------:R0:W4:Y:S01]  /*0290*/  SYNCS.EXCH.64 URZ, [UR8+0x12440], UR6 ;  /* 0x01244006083f75b2 */ /* 0x0001220008000100 */
[----:B------:R0:W0:Y:S01]  /*02a0*/  SYNCS.EXCH.64 URZ, [UR8+0x12438], UR4 ;  /* 0x01243804083f75b2 */ /* 0x0000220008000100 */
[----:B------:R0:W0:Y:S01]  /*02b0*/  SYNCS.EXCH.64 URZ, [UR8+0x12448], UR6 ;  /* 0x01244806083f75b2 */ /* 0x0000220008000100 */
[----:B------:R-:W-:Y:S01]  /*02c0*/  NOP ;  /* 0x0000000000007918 */ /* 0x000fe20000000000 */
.L_x_0:
[----:B------:R-:W5:Y:S01]  /*02d0*/  SHFL.IDX PT, R3, R0, RZ, 0x1f ;  /* 0x00001fff00037589 */ /* 0x000f6200000e0000 */
[----:B------:R-:W-:Y:S01]  /*02e0*/  NOP ;  /* 0x0000000000007918 */ /* 0x000fe20000000000 */
[----:B-----5:R-:W-:-:S13]  /*02f0*/  ISETP.NE.AND P0, PT, R3, RZ, PT ;  /* 0x000000ff0300720c */ /* 0x020fda0003f05270 */
[----:B------:R-:W-:Y:S05]  /*0300*/  @P0 BRA `(.L_x_1) ;  /* 0x0000000000480947 */ /* 0x000fea0003800000 */
[----:B0-----:R-:W0:Y:S01]  /*0310*/  S2UR UR5, SR_CgaCtaId ;  /* 0x00000000000579c3 */ /* 0x001e220000008800 */
        /* <DEDUP_REMOVED lines=12> */
[----:B0-----:R0:W0:Y:S08]  /*03e0*/  SYNCS.EXCH.64 URZ, [UR8+0x12450], UR4 ;  /* 0x01245004083f75b2 */ /* 0x0010300008000100 */
[----:B------:R0:W0:Y:S01]  /*03f0*/  SYNCS.EXCH.64 URZ, [UR8+0x12460], UR6 ;  /* 0x01246006083f75b2 */ /* 0x0000220008000100 */
[----:B------:R0:W0:Y:S01]  /*0400*/  SYNCS.EXCH.64 URZ, [UR8+0x12458], UR4 ;  /* 0x01245804083f75b2 */ /* 0x0000220008000100 */
[----:B------:R0:W0:Y:S01]  /*0410*/  SYNCS.EXCH.64 URZ, [UR8+0x12468], UR6 ;  /* 0x01246806083f75b2 */ /* 0x0000220008000100 */
[----:B------:R-:W-:Y:S01]  /*0420*/  NOP ;  /* 0x0000000000007918 */ /* 0x000fe20000000000 */
.L_x_1:
[----:B------:R-:W5:Y:S01]  /*0430*/  SHFL.IDX PT, R3, R0, RZ, 0x1f ;  /* 0x00001fff00037589 */ /* 0x000f6200000e0000 */
[----:B------:R-:W-:Y:S01]  /*0440*/  NOP ;  /* 0x0000000000007918 */ /* 0x000fe20000000000 */
[----:B-----5:R-:W-:-:S13]  /*0450*/  ISETP.NE.AND P0, PT, R3, RZ, PT ;  /* 0x000000ff0300720c */ /* 0x020fda0003f05270 */
[----:B------:R-:W-:Y:S05]  /*0460*/  @P0 BRA `(.L_x_2) ;  /* 0x0000000000380947 */ /* 0x000fea0003800000 */
[----:B0-----:R-:W0:Y:S01]  /*0470*/  S2UR UR5, SR_CgaCtaId ;  /* 0x00000000000579c3 */ /* 0x001e220000008800 */
[----:B------:R-:W-:Y:S01]  /*0480*/  UMOV UR4, 0x400 ;  /* 0x0000040000047882 */ /* 0x000fe20000000000 */
[----:B------:R-:W-:Y:S01]  /*0490*/  UMOV UR7, 0x80 ;  /* 0x0000008000077882 */ /* 0x000fe20000000000 */
[----:B------:R-:W-:Y:S01]  /*04a0*/  ELECT P0, URZ, PT ;  /* 0x00000000003f782f */ /* 0x000fe20003800000 */
[----:B0-----:R-:W-:Y:S02]  /*04b0*/  ULEA UR6, UR5, UR4, 0x18 ;  /* 0x0000000405067291 */ /* 0x001fe4000f8ec03f */
[----:B------:R-:W-:-:S04]  /*04c0*/  UIADD3 UR4, -UR7, 0x100000, URZ ;  /* 0x0010000007047890 */ /* 0x000fc8000fffe13f */
[----:B------:R-:W-:Y:S02]  /*04d0*/  USHF.L.U32 UR5, UR4, 0xb, URZ ;  /* 0x0000000b04057899 */ /* 0x000fe4000800063f */
[----:B------:R-:W-:Y:S01]  /*04e0*/  USHF.L.U32 UR4, UR4, 0x1, URZ ;  /* 0x0000000104047899 */ /* 0x000fe2000800063f */
[----:B------:R-:W0:Y:S11]  /*04f0*/  FENCE.VIEW.ASYNC.S ;  /* 0x00000000000073c6 */ /* 0x000e360000000000 */
[----:B0-----:R0:W0:Y:S01]  /*0500*/  SYNCS.EXCH.64 URZ, [UR6+0x12470], UR4 ;  /* 0x01247004063f75b2 */ /* 0x0010220008000100 */
[----:B------:R0:W0:Y:S01]  /*0510*/  SYNCS.EXCH.64 URZ, [UR6+0x12480], UR4 ;  /* 0x01248004063f75b2 */ /* 0x0000220008000100 */
[----:B------:R0:W0:Y:S01]  /*0520*/  SYNCS.EXCH.64 URZ, [UR6+0x12478], UR4 ;  /* 0x01247804063f75b2 */ /* 0x0000220008000100 */
[----:B------:R0:W0:Y:S01]  /*0530*/  SYNCS.EXCH.64 URZ, [UR6+0x12488], UR4 ;  /* 0x01248804063f75b2 */ /* 0x0000220008000100 */
[----:B------:R-:W-:Y:S01]  /*0540*/  NOP ;  /* 0x0000000000007918 */ /* 0x000fe20000000000 */
.L_x_2:
        /* <DEDUP_REMOVED lines=22> */
.L_x_3:
[----:B------:R-:W5:Y:S01]  /*06b0*/  SHFL.IDX PT, R3, R0, RZ, 0x1f ;  /* 0x00001fff00037589 */ /* 0x000f6200000e0000 */
[----:B------:R-:W-:Y:S01]  /*06c0*/  R2UR UR9, R2 ;  /* 0x00000000020972ca */ /* 0x000fe200000e0000 */
        /* <DEDUP_REMOVED lines=21> */
.L_x_4:
[----:B------:R-:W-:Y:S01]  /*0820*/  UISETP.NE.AND UP0, UPT, UR9, URZ, UPT ;  /* 0x0000003f0900728c */ /* 0x000fe2000bf05270 */
[----:B------:R-:W-:Y:S01]  /*0830*/  NOP ;  /* 0x0000000000007918 */ /* 0x000fe20000000000 */
[----:B------:R-:W-:Y:S01]  /*0840*/  UMOV UR36, 0x1 ;  /* 0x0000000100247882 */ /* 0x000fe20000000000 */
[----:B------:R-:W-:Y:S01]  /*0850*/  ULDC.64 UR46, c[0x0][0x208] ;  /* 0x00008200002e7ab9 */ /* 0x000fe20000000a00 */
[----:B------:R-:W-:Y:S01]  /*0860*/  USEL UR36, UR36, 0x2, !UP0 ;  /* 0x0000000224247887 */ /* 0x000fe2000c000000 */
[----:B------:R-:W-:Y:S01]  /*0870*/  BSSY B6, `(.L_x_5) ;  /* 0x0000d24000067945 */ /* 0x000fe20003800000 */
[----:B01234-:R-:W-:Y:S01]  /*0880*/  BAR.SYNC.DEFER_BLOCKING 0x0 ;  /* 0x0000000000007b1d */ /* 0x01ffe20000010000 */
[----:B------:R-:W-:-:S13]  /*0890*/  PLOP3.LUT P0, PT, PT, PT, UP0, 0x80, 0x0 ;  /* 0x000000000000781c */ /* 0x000fda0003f0f008 */
[----:B------:R-:W-:Y:S05]  /*08a0*/  @!P0 BRA `(.L_x_6) ;  /* 0x0000008c00408947 */ /* 0x000fea0003800000 */
.L_x_7:
[----:B------:R-:W-:-:S08]  /*08b0*/  NOP ;  /* 0x0000000000007918 */ /* 0x000fd00000000000 */
[----:B------:R-:W0:Y:S02]  /*08c0*/  USETMAXREG.TRY_ALLOC.CTAPOOL UP0, 0xa0 ;  /* 0x000000a0000079c8 */ /* 0x000e240008000600 */
[----:B0-----:R-:W-:-:S13]  /*08d0*/  PLOP3.LUT P0, PT, PT, PT, UP0, 0x80, 0x0 ;  /* 0x000000000000781c */ /* 0x001fda0003f0f008 */
[----:B------:R-:W-:Y:S05]  /*08e0*/  @!P0 BRA `(.L_x_7) ;  /* 0xfffffffc00f08947 */ /* 0x000fea000383ffff */
[----:B------:R-:W0:Y:S01]  /*08f0*/  S2UR UR6, SR_CTAID.Y ;  /* 0x00000000000679c3 */ /* 0x000e220000002600 */
[----:B------:R-:W-:Y:S02]  /*0900*/  ULDC UR7, c[0x0][0xc50] ;  /* 0x0003140000077ab9 */ /* 0x000fe40000000800 */
[----:B------:R-:W-:-:S05]  /*0910*/  UISETP.NE.AND UP0, UPT, UR7, 0x1, UPT ;  /* 0x000000010700788c */ /* 0x000fca000bf05270 */
[----:B------:R-:W1:Y:S06]  /*0920*/  S2UR UR37, SR_CTAID.Z ;  /* 0x00000000002579c3 */ /* 0x000e6c0000002700 */
[----:B------:R-:W-:Y:S01]  /*0930*/  @UP0 ULDC UR4, c[0x0][0xc54] ;  /* 0x0003150000040ab9 */ /* 0x000fe20000000800 */
[----:B------:R-:W-:Y:S01]  /*0940*/  @UP0 ULDC UR8, c[0x0][0xc58] ;  /* 0x0003160000080ab9 */ /* 0x000fe20000000800 */
[----:B0-----:R-:W-:Y:S02]  /*0950*/  UIMAD.WIDE.U32 UR4, UR6, UR4, URZ ;  /* 0x00000004060472a5 */ /* 0x001fe4000f8e003f */
[----:B------:R-:W-:-:S02]  /*0960*/  UMOV UR38, UR6 ;  /* 0x0000000600267c82 */ /* 0x000fc40008000000 */
[----:B------:R-:W-:Y:S01]  /*0970*/  @UP0 USHF.R.U32.HI UR38, URZ, UR8, UR5 ;  /* 0x000000083f260299 */ /* 0x000fe20008011605 */
[----:B------:R-:W-:Y:S06]  /*0980*/  BAR.ARV 0x8, 0x200 ;  /* 0x0208000000007b1d */ /* 0x000fec0000002000 */
[----:B-1----:R-:W-:Y:S01]  /*0990*/  ISETP.LE.AND P0, PT, RZ, UR37, PT ;  /* 0x00000025ff007c0c */ /* 0x002fe2000bf03270 */
[----:B------:R-:W-:-:S04]  /*09a0*/  UIADD3 UR4, -UR38, URZ, URZ ;  /* 0x0000003f26047290 */ /* 0x000fc8000fffe13f */
[----:B------:R-:W-:-:S08]  /*09b0*/  UIMAD UR7, UR7, UR4, UR6 ;  /* 0x00000004070772a4 */ /* 0x000fd0000f8e0206 */
[----:B------:R-:W-:Y:S05]  /*09c0*/  @!P0 BRA `(.L_x_8) ;  /* 0x000000d000388947 */ /* 0x000fea0003800000 */
[----:B------:R-:W-:Y:S01]  /*09d0*/  ULDC.64 UR4, c[0x0][0x418] ;  /* 0x0001060000047ab9 */ /* 0x000fe20000000a00 */
[----:B------:R-:W-:Y:S01]  /*09e0*/  ULDC UR39, c[0x0][0x424] ;  /* 0x0001090000277ab9 */ /* 0x000fe20000000800 */
[----:B------:R-:W-:Y:S02]  /*09f0*/  UISETP.NE.U32.AND UP0, UPT, UR4, URZ, UPT ;  /* 0x0000003f0400728c */ /* 0x000fe4000bf05070 */
[----:B------:R-:W-:Y:S02]  /*0a00*/  ULOP3.LUT UR40, UR7, 0xffff, URZ, 0xc0, !UPT ;  /* 0x0000ffff07287892 */ /* 0x000fe4000f8ec03f */
[----:B------:R-:W-:Y:S01]  /*0a10*/  UISETP.NE.AND.EX UP0, UPT, UR5, URZ, UPT, UP0 ;  /* 0x0000003f0500728c */ /* 0x000fe2000bf05300 */
[----:B------:R-:W-:-:S03]  /*0a20*/  ULDC UR4, c[0x0][0x2f0] ;  /* 0x0000bc0000047ab9 */ /* 0x000fc60000000800 */
[----:B------:R-:W-:-:S04]  /*0a30*/  USEL UR39, UR39, 0x1, UP0 ;  /* 0x0000000127277887 */ /* 0x000fc80008000000 */
[----:B------:R-:W-:-:S04]  /*0a40*/  UIMAD UR39, UR39, UR4, URZ ;  /* 0x00000004272772a4 */ /* 0x000fc8000f8e023f */
[----:B------:R-:W-:Y:S02]  /*0a50*/  UISETP.GE.AND UP0, UPT, UR39, 0x1, UPT ;  /* 0x000000012700788c */ /* 0x000fe4000bf06270 */
[----:B------:R-:W-:-:S04]  /*0a60*/  UIADD3 UR4, UR39, 0x9f, URZ ;  /* 0x0000009f27047890 */ /* 0x000fc8000fffe03f */
[----:B------:R-:W-:Y:S01]  /*0a70*/  PLOP3.LUT P0, PT, PT, PT, UP0, 0x80, 0x0 ;  /* 0x000000000000781c */ /* 0x000fe20003f0f008 */
[----:B------:R-:W-:-:S04]  /*0a80*/  UIMAD.WIDE UR4, UR4, 0x66666667, URZ ;  /* 0x66666667040478a5 */ /* 0x000fc8000f8e023f */
[----:B------:R-:W-:-:S03]  /*0a90*/  USHF.R.U32.HI UR6, URZ, 0x1f, UR5 ;  /* 0x0000001f3f067899 */ /* 0x000fc60008011605 */
[----:B------:R-:W-:Y:S01]  /*0aa0*/  UMOV UR4, URZ ;  /* 0x0000003f00047c82 */ /* 0x000fe20008000000 */
[----:B------:R-:W-:-:S04]  /*0ab0*/  ULEA.HI.SX32 UR6, UR5, UR6, 0x1a ;  /* 0x0000000605067291 */ /* 0x000fc8000f8fd23f */
[----:B------:R-:W-:Y:S08]  /*0ac0*/  @!P0 BRA `(.L_x_9) ;  /* 0x0000000000908947 */ /* 0x000ff00003800000 */
[----:B------:R-:W-:Y:S01]  /*0ad0*/  USHF.R.U32.HI UR7, URZ, 0x10, UR7 ;  /* 0x000000103f077899 */ /* 0x000fe20008011607 */
[----:B------:R-:W-:-:S03]  /*0ae0*/  UMOV UR4, URZ ;  /* 0x0000003f00047c82 */ /* 0x000fc60008000000 */
[----:B------:R-:W-:-:S11]  /*0af0*/  UISETP.NE.AND UP0, UPT, UR7, URZ, UPT ;  /* 0x0000003f0700728c */ /* 0x000fd6000bf05270 */
[----:B------:R-:W-:Y:S02]  /*0b00*/  @!UP0 ULDC UR7, c[0x0][0x9f0] ;  /* 0x00027c0000078ab9 */ /* 0x000fe40000000800 */
[----:B------:R-:W-:Y:S01]  /*0b10*/  IMAD.U32 R3, RZ, RZ, UR7 ;  /* 0x00000007ff037e24 */ /* 0x000fe2000f8e00ff */
[----:B------:R-:W-:-:S04]  /*0b20*/  UIADD3 UR8, UR6, -0x1, UR7 ;  /* 0xffffffff06087890 */ /* 0x000fc8000fffe007 */
[-C--:B------:R-:W-:Y:S02]  /*0b30*/  IABS R0, R3.reuse ;  /* 0x0000000300007213 */ /* 0x080fe40000000000 */
[----:B------:R-:W-:Y:S01]  /*0b40*/  MOV R4, UR8 ;  /* 0x0000000800047c02 */ /* 0x000fe20008000f00 */
[----:B------:R-:W-:Y:S01]  /*0b50*/  ULOP3.LUT UR8, UR8, UR7, URZ, 0x3c, !UPT ;  /* 0x0000000708087292 */ /* 0x000fe2000f8e3c3f */
[----:B------:R-:W-:Y:S02]  /*0b60*/  R2UR UR11, R0 ;  /* 0x00000000000b72ca */ /* 0x000fe400000e0000 */
[----:B------:R-:W-:Y:S02]  /*0b70*/  IABS R4, R4 ;  /* 0x0000000400047213 */ /* 0x000fe40000000000 */
[----:B------:R-:W-:-:S03]  /*0b80*/  IABS R5, R3 ;  /* 0x0000000300057213 */ /* 0x000fc60000000000 */
[----:B------:R-:W-:-:S05]  /*0b90*/  IMAD.MOV.U32 R3, RZ, RZ, R4 ;  /* 0x000000ffff037224 */ /* 0x000fca00078e0004 */
[----:B------:R-:W-:Y:S01]  /*0ba0*/  R2UR UR10, R3 ;  /* 0x00000000030a72ca */ /* 0x000fe200000e0000 */
[----:B------:R-:W0:Y:S08]  /*0bb0*/  I2F.RP R0, UR11 ;  /* 0x0000000b00007d06 */ /* 0x000e300008209400 */
[----:B0-----:R-:W0:Y:S02]  /*0bc0*/  MUFU.RCP R0, R0 ;  /* 0x0000000000007308 */ /* 0x001e240000001000 */
[----:B0-----:R-:W-:-:S02]  /*0bd0*/  VIADD R2, R0, 0xffffffe ;  /* 0x0ffffffe00027836 */ /* 0x001fc40000000000 */
[----:B------:R-:W-:-:S04]  /*0be0*/  IMAD.MOV R0, RZ, RZ, -R5 ;  /* 0x000000ffff007224 */ /* 0x000fc800078e0a05 */
[----:B------:R-:W0:Y:S02]  /*0bf0*/  F2I.FTZ.U32.TRUNC.NTZ R2, R2 ;  /* 0x0000000200027305 */ /* 0x000e24000021f000 */
[----:B0-----:R-:W-:-:S13]  /*0c00*/  R2UR UR5, R2 ;  /* 0x00000000020572ca */ /* 0x001fda00000e0000 */
[----:B------:R-:W-:-:S04]  /*0c10*/  UIADD3 UR9, URZ, -UR5, URZ ;  /* 0x800000053f097290 */ /* 0x000fc8000fffe03f */
[----:B------:R-:W-:-:S04]  /*0c20*/  UIMAD UR9, UR9, UR11, URZ ;  /* 0x0000000b090972a4 */ /* 0x000fc8000f8e023f */
[----:B------:R-:W-:-:S03]  /*0c30*/  UIMAD.WIDE.U32 UR4, UR5, UR9, UR4 ;  /* 0x00000009050472a5 */ /* 0x000fc6000f8e0004 */
[----:B------:R-:W-:Y:S01]  /*0c40*/  R2UR UR9, R0 ;  /* 0x00000000000972ca */ /* 0x000fe200000e0000 */
[----:B------:R-:W-:-:S12]  /*0c50*/  UIMAD.WIDE.U32 UR4, UR5, UR10, URZ ;  /* 0x0000000a050472a5 */ /* 0x000fd8000f8e003f */
[----:B------:R-:W-:-:S04]  /*0c60*/  UIMAD UR4, UR5, UR9, UR10 ;  /* 0x00000009050472a4 */ /* 0x000fc8000f8e020a */
[----:B------:R-:W-:-:S11]  /*0c70*/  UISETP.GT.U32.AND UP1, UPT, UR11, UR4, UPT ;  /* 0x000000040b00728c */ /* 0x000fd6000bf24070 */
[----:B------:R-:W-:Y:S02]  /*0c80*/  @!UP1 UIADD3 UR4, UR4, -UR11, URZ ;  /* 0x8000000b04049290 */ /* 0x000fe4000fffe03f */
[----:B------:R-:W-:Y:S02]  /*0c90*/  @!UP1 UIADD3 UR5, UR5, 0x1, URZ ;  /* 0x0000000105059890 */ /* 0x000fe4000fffe03f */
[----:B------:R-:W-:Y:S02]  /*0ca0*/  UISETP.GE.U32.AND UP0, UPT, UR4, UR11, UPT ;  /* 0x0000000b0400728c */ /* 0x000fe4000bf06070 */
[----:B------:R-:W-:-:S09]  /*0cb0*/  UISETP.GE.AND UP1, UPT, UR8, URZ, UPT ;  /* 0x0000003f0800728c */ /* 0x000fd2000bf26270 */
[----:B------:R-:W-:Y:S02]  /*0cc0*/  @UP0 UIADD3 UR5, UR5, 0x1, URZ ;  /* 0x0000000105050890 */ /* 0x000fe4000fffe03f */
[----:B------:R-:W-:-:S05]  /*0cd0*/  UISETP.NE.AND UP0, UPT, UR7, URZ, UPT ;  /* 0x0000003f0700728c */ /* 0x000fca000bf05270 */
[----:B------:R-:W-:Y:S02]  /*0ce0*/  UMOV UR4, UR5 ;  /* 0x0000000500047c82 */ /* 0x000fe40008000000 */
[----:B------:R-:W-:-:S04]  /*0cf0*/  @!UP1 UIADD3 UR4, -UR4, URZ, URZ ;  /* 0x0000003f04049290 */ /* 0x000fc8000fffe13f */
[----:B------:R-:W-:-:S12]  /*0d00*/  @!UP0 ULOP3.LUT UR4, URZ, UR7, URZ, 0x33, !UPT ;  /* 0x000000073f048292 */ /* 0x000fd8000f8e333f */
.L_x_9:
[----:B------:R-:W-:Y:S01]  /*0d10*/  UIMAD UR40, UR40, UR4, URZ ;  /* 0x00000004282872a4 */ /* 0x000fe2000f8e023f */
[----:B------:R-:W-:Y:S01]  /*0d20*/  IMAD.U32 R0, RZ, RZ, UR6 ;  /* 0x00000006ff007e24 */ /* 0x000fe2000f8e00ff */
[----:B------:R-:W-:Y:S01]  /*0d30*/  MOV R3, UR4 ;  /* 0x0000000400037c02 */ /* 0x000fe20008000f00 */
[----:B------:R-:W-:Y:S01]  /*0d40*/  USHF.R.S32.HI UR41, URZ, 0x1f, UR37 ;  /* 0x0000001f3f297899 */ /* 0x000fe20008011425 */
[----:B------:R-:W-:Y:S01]  /*0d50*/  VIADD R17, R17, 0xffffff80 ;  /* 0xffffff8011117836 */ /* 0x000fe20000000000 */
[----:B------:R-:W-:Y:S02]  /*0d60*/  PLOP3.LUT P0, PT, PT, PT, PT, 0x80, 0x0 ;  /* 0x000000000000781c */ /* 0x000fe40003f0f070 */
[----:B------:R-:W-:Y:S02]  /*0d70*/  CS2R R6, SRZ ;  /* 0x0000000000067805 */ /* 0x000fe4000001ff00 */
[----:B------:R-:W-:Y:S02]  /*0d80*/  VIADDMNMX R0, R3, UR40, R0, PT ;  /* 0x0000002803007c46 */ /* 0x000fe4000b800100 */
[----:B------:R-:W-:-:S02]  /*0d90*/  CS2R R2, SRZ ;  /* 0x0000000000027805 */ /* 0x000fc4000001ff00 */
[----:B------:R-:W-:Y:S02]  /*0da0*/  CS2R R30, SRZ ;  /* 0x00000000001e7805 */ /* 0x000fe4000001ff00 */
[----:B------:R-:W-:Y:S02]  /*0db0*/  CS2R R26, SRZ ;  /* 0x00000000001a7805 */ /* 0x000fe4000001ff00 */
[----:B------:R-:W-:Y:S01]  /*0dc0*/  R2UR UR42, R0 ;  /* 0x00000000002a72ca */ /* 0x000fe200000e0000 */
[----:B------:R-:W-:Y:S01]  /*0dd0*/  IMAD.MOV.U32 R0, RZ, RZ, RZ ;  /* 0x000000ffff007224 */ /* 0x000fe200078e00ff */
[----:B------:R-:W-:Y:S01]  /*0de0*/  CS2R R8, SRZ ;  /* 0x0000000000087805 */ /* 0x000fe2000001ff00 */
[----:B------:R-:W-:Y:S01]  /*0df0*/  IMAD.MOV.U32 R36, RZ, RZ, RZ ;  /* 0x000000ffff247224 */ /* 0x000fe200078e00ff */
[----:B------:R-:W-:Y:S02]  /*0e00*/  CS2R R38, SRZ ;  /* 0x0000000000267805 */ /* 0x000fe4000001ff00 */
[----:B------:R-:W-:-:S02]  /*0e10*/  CS2R R34, SRZ ;  /* 0x0000000000227805 */ /* 0x000fc4000001ff00 */
[----:B------:R-:W-:Y:S02]  /*0e20*/  CS2R R10, SRZ ;  /* 0x00000000000a7805 */ /* 0x000fe4000001ff00 */
[----:B------:R-:W-:Y:S02]  /*0e30*/  MOV R44, RZ ;  /* 0x000000ff002c7202 */ /* 0x000fe40000000f00 */
[----:B------:R-:W-:Y:S02]  /*0e40*/  CS2R R12, SRZ ;  /* 0x00000000000c7805 */ /* 0x000fe4000001ff00 */
[----:B------:R-:W-:Y:S02]  /*0e50*/  CS2R R46, SRZ ;  /* 0x00000000002e7805 */ /* 0x000fe4000001ff00 */
[----:B------:R-:W-:Y:S01]  /*0e60*/  CS2R R42, SRZ ;  /* 0x00000000002a7805 */ /* 0x000fe2000001ff00 */
[----:B------:R-:W-:Y:S01]  /*0e70*/  IMAD.MOV.U32 R41, RZ, RZ, RZ ;  /* 0x000000ffff297224 */ /* 0x000fe200078e00ff */
[----:B------:R-:W-:Y:S01]  /*0e80*/  CS2R R14, SRZ ;  /* 0x00000000000e7805 */ /* 0x000fe2000001ff00 */
[----:B------:R-:W-:Y:S01]  /*0e90*/  UISETP.GT.AND UP0, UPT, UR42, UR40, UPT ;  /* 0x000000282a00728c */ /* 0x000fe2000bf04270 */
[----:B------:R-:W-:Y:S01]  /*0ea0*/  IMAD.MOV.U32 R52, RZ, RZ, RZ ;  /* 0x000000ffff347224 */ /* 0x000fe200078e00ff */
[----:B------:R-:W-:-:S02]  /*0eb0*/  CS2R R54, SRZ ;  /* 0x0000000000367805 */ /* 0x000fc4000001ff00 */
[----:B------:R-:W-:Y:S01]  /*0ec0*/  CS2R R50, SRZ ;  /* 0x0000000000327805 */ /* 0x000fe2000001ff00 */
[----:B------:R-:W-:Y:S01]  /*0ed0*/  IMAD.MOV.U32 R49, RZ, RZ, RZ ;  /* 0x000000ffff317224 */ /* 0x000fe200078e00ff */
[----:B------:R-:W-:-:S13]  /*0ee0*/  PLOP3.LUT P1, PT, PT, PT, UP0, 0x80, 0x0 ;  /* 0x000000000000781c */ /* 0x000fda0003f2f008 */
[----:B------:R-:W-:Y:S05]  /*0ef0*/  @!P1 BRA `(.L_x_10) ;  /* 0x0000006c00549947 */ /* 0x000fea0003800000 */
[----:B------:R-:W-:Y:S01]  /*0f00*/  SHF.R.S32.HI R16, RZ, 0x1f, R17 ;  /* 0x0000001fff107819 */ /* 0x000fe20000011411 */
[----:B------:R-:W0:Y:S01]  /*0f10*/  S2UR UR43, SR_CgaCtaId ;  /* 0x00000000002b79c3 */ /* 0x000e220000008800 */
[----:B------:R-:W-:Y:S02]  /*0f20*/  UMOV UR44, 0x400 ;  /* 0x00000400002c7882 */ /* 0x000fe40000000000 */
[----:B------:R-:W-:-:S04]  /*0f30*/  LEA.HI R16, R16, R17, RZ, 0x7 ;  /* 0x0000001110107211 */ /* 0x000fc800078f38ff */
[----:B------:R-:W-:-:S06]  /*0f40*/  SHF.R.S32.HI R0, RZ, 0x7, R16 ;  /* 0x00000007ff007819 */ /* 0x000fcc0000011410 */
[----:B------:R-:W1:Y:S01]  /*0f50*/  SHFL.IDX PT, R0, R0, RZ, 0x1f ;  /* 0x00001fff00007589 */ /* 0x000e6200000e0000 */
[----:B0-----:R-:W-:Y:S01]  /*0f60*/  ULEA UR44, UR43, UR44, 0x18 ;  /* 0x0000002c2b2c7291 */ /* 0x001fe2000f8ec03f */
[----:B-1----:R-:W-:-:S13]  /*0f70*/  R2UR UR6, R0 ;  /* 0x00000000000672ca */ /* 0x002fda00000e0000 */
[----:B------:R-:W-:Y:S02]  /*0f80*/  UIMAD.WIDE UR4, UR6, 0x55555556, URZ ;  /* 0x55555556060478a5 */ /* 0x000fe4000f8e023f */
[----:B------:R-:W-:Y:S02]  /*0f90*/  UIADD3 UR4, UR44, 0xa200, URZ ;  /* 0x0000a2002c047890 */ /* 0x000fe4000fffe03f */
[----:B------:R-:W-:Y:S02]  /*0fa0*/  ULEA.HI UR5, UR5, UR5, URZ, 0x1 ;  /* 0x0000000505057291 */ /* 0x000fe4000f8f083f */
[----:B------:R-:W-:Y:S02]  /*0fb0*/  ULOP3.LUT UP0, URZ, UR4, 0x9f, URZ, 0xc0, !UPT ;  /* 0x0000009f043f7892 */ /* 0x000fe4000f80c03f */
[----:B------:R-:W-:-:S04]  /*0fc0*/  UIMAD UR5, UR5, -0x3, UR6 ;  /* 0xfffffffd050578a4 */ /* 0x000fc8000f8e0206 */
[----:B------:R-:W-:Y:S01]  /*0fd0*/  PLOP3.LUT P0, PT, PT, PT, UP0, 0x80, 0x0 ;  /* 0x000000000000781c */ /* 0x000fe20003f0f008 */
[----:B------:R-:W-:-:S04]  /*0fe0*/  ULEA UR5, UR5, UR4, 0xc ;  /* 0x0000000405057291 */ /* 0x000fc8000f8e603f */
[----:B------:R-:W-:-:S04]  /*0ff0*/  USHF.R.U32.HI UR5, URZ, 0x4, UR5 ;  /* 0x000000043f057899 */ /* 0x000fc80008011605 */
[----:B------:R-:W-:-:S04]  /*1000*/  ULOP3.LUT UR45, UR5, 0x3fff, URZ, 0xc0, !UPT ;  /* 0x00003fff052d7892 */ /* 0x000fc8000f8ec03f */
[----:B------:R-:W-:Y:S08]  /*1010*/  @!P0 BRA `(.L_x_11) ;  /* 0x0000000000408947 */ /* 0x000ff00003800000 */
[----:B------:R-:W-:Y:S01]  /*1020*/  MOV R0, 0x0 ;  /* 0x0000000000007802 */ /* 0x000fe20000000f00 */
[----:B------:R-:W-:Y:S01]  /*1030*/  ULDC.64 UR4, c[0x4][0x98] ;  /* 0x0100260000047ab9 */ /* 0x000fe20000000a00 */
[----:B------:R-:W-:Y:S01]  /*1040*/  ULDC.64 UR6, c[0x4][0x30] ;  /* 0x01000c0000067ab9 */ /* 0x000fe20000000a00 */
[----:B------:R-:W-:Y:S01]  /*1050*/  MOV R4, UR4 ;  /* 0x0000000400047c02 */ /* 0x000fe20008000f00 */
[----:B------:R0:W1:Y:S01]  /*1060*/  LDC.64 R2, c[0x4][R0] ;  /* 0x0100000000027b82 */ /* 0x0000620000000a00 */
[----:B------:R-:W-:Y:S01]  /*1070*/  IMAD.U32 R5, RZ, RZ, UR5 ;  /* 0x00000005ff057e24 */ /* 0x000fe2000f8e00ff */
[----:B------:R-:W-:Y:S01]  /*1080*/  ULDC.64 UR4, c[0x4][0xa0] ;  /* 0x0100280000047ab9 */ /* 0x000fe20000000a00 */
[----:B------:R-:W-:Y:S01]  /*1090*/  MOV R10, UR6 ;  /* 0x00000006000a7c02 */ /* 0x000fe20008000f00 */
[----:B------:R-:W-:Y:S01]  /*10a0*/  IMAD.U32 R6, RZ, RZ, UR4 ;  /* 0x00000004ff067e24 */ /* 0x000fe2000f8e00ff */
[----:B------:R-:W-:Y:S01]  /*10b0*/  MOV R13, RZ ;  /* 0x000000ff000d7202 */ /* 0x000fe20000000f00 */
[----:B------:R-:W-:-:S02]  /*10c0*/  IMAD.U32 R7, RZ, RZ, UR5 ;  /* 0x00000005ff077e24 */ /* 0x000fc4000f8e00ff */
[----:B------:R-:W-:Y:S02]  /*10d0*/  IMAD.U32 R11, RZ, RZ, UR7 ;  /* 0x00000007ff0b7e24 */ /* 0x000fe4000f8e00ff */
[----:B------:R-:W-:Y:S02]  /*10e0*/  IMAD.MOV.U32 R8, RZ, RZ, 0x70 ;  /* 0x00000070ff087424 */ /* 0x000fe400078e00ff */
[----:B0-----:R-:W-:-:S07]  /*10f0*/  IMAD.MOV.U32 R12, RZ, RZ, 0x1 ;  /* 0x00000001ff0c7424 */ /* 0x001fce00078e00ff */
[----:B------:R-:W-:-:S07]  /*1100*/  LEPC R20, `(.L_x_11) ;  /* 0x000000001014794e */ /* 0x000fce0000000000 */
[----:B-1----:R-:W-:Y:S05]  /*1110*/  CALL.ABS.NOINC R2 ;  /* 0x0000000002007343 */ /* 0x002fea0003c00000 */
.L_x_11:
[----:B------:R-:W-:Y:S01]  /*1120*/  ULDC.64 UR6, c[0x0][0x990] ;  /* 0x0002640000067ab9 */ /* 0x000fe20000000a00 */
[----:B------:R-:W-:Y:S01]  /*1130*/  ULDC.64 UR4, c[0x0][0x998] ;  /* 0x0002660000047ab9 */ /* 0x000fe20000000a00 */
[----:B------:R-:W-:Y:S01]  /*1140*/  UISETP.NE.U32.AND UP0, UPT, UR6, URZ, UPT ;  /* 0x0000003f0600728c */ /* 0x000fe2000bf05070 */
[----:B------:R-:W-:Y:S01]  /*1150*/  IMAD.MOV.U32 R7, RZ, RZ, 0x3f800000 ;  /* 0x3f800000ff077424 */ /* 0x000fe200078e00ff */
[----:B------:R-:W-:Y:S01]  /*1160*/  UISETP.NE.U32.AND UP1, UPT, UR4, URZ, UPT ;  /* 0x0000003f0400728c */ /* 0x000fe2000bf25070 */
[----:B------:R-:W-:Y:S01]  /*1170*/  IMAD.MOV.U32 R0, RZ, RZ, 0x3f800000 ;  /* 0x3f800000ff007424 */ /* 0x000fe200078e00ff */
[----:B------:R-:W-:Y:S02]  /*1180*/  UISETP.NE.AND.EX UP0, UPT, UR7, URZ, UPT, UP0 ;  /* 0x0000003f0700728c */ /* 0x000fe4000bf05300 */
[----:B------:R-:W-:-:S04]  /*1190*/  UISETP.NE.AND.EX UP1, UPT, UR5, URZ, UPT, UP1 ;  /* 0x0000003f0500728c */ /* 0x000fc8000bf25310 */
[----:B------:R-:W-:Y:S02]  /*11a0*/  PLOP3.LUT P0, PT, PT, PT, UP0, 0x80, 0x0 ;  /* 0x000000000000781c */ /* 0x000fe40003f0f008 */
[----:B------:R-:W-:-:S03]  /*11b0*/  PLOP3.LUT P1, PT, PT, PT, UP1, 0x80, 0x0 ;  /* 0x000000000000781c */ /* 0x000fc60003f2f018 */
[----:B------:R-:W-:Y:S01]  /*11c0*/  @UP0 ULDC.64 UR12, c[0x0][0x9a8] ;  /* 0x00026a00000c0ab9 */ /* 0x000fe20000000a00 */
[----:B------:R-:W-:Y:S01]  /*11d0*/  @UP0 ULDC.64 UR16, c[0x0][0x9b0] ;  /* 0x00026c0000100ab9 */ /* 0x000fe20000000a00 */
[----:B------:R-:W-:Y:S01]  /*11e0*/  @UP1 ULDC.64 UR14, c[0x0][0x9b8] ;  /* 0x00026e00000e1ab9 */ /* 0x000fe20000000a00 */
[----:B------:R-:W-:Y:S02]  /*11f0*/  @UP0 UIMAD UR10, UR41, UR12, URZ ;  /* 0x0000000c290a02a4 */ /* 0x000fe4000f8e023f */
[----:B------:R-:W-:Y:S02]  /*1200*/  @UP0 UIMAD.WIDE.U32 UR8, UR37, UR12, URZ ;  /* 0x0000000c250802a5 */ /* 0x000fe4000f8e003f */
[----:B------:R-:W-:Y:S02]  /*1210*/  @UP1 UIMAD UR12, UR41, UR14, URZ ;  /* 0x0000000e290c12a4 */ /* 0x000fe4000f8e023f */
[----:B------:R-:W-:Y:S02]  /*1220*/  @UP0 UIMAD UR13, UR37, UR13, UR10 ;  /* 0x0000000d250d02a4 */ /* 0x000fe4000f8e020a */
[----:B------:R-:W-:-:S02]  /*1230*/  @UP1 UIMAD.WIDE.U32 UR10, UR37, UR14, URZ ;  /* 0x0000000e250a12a5 */ /* 0x000fc4000f8e003f */
[----:B------:R-:W-:Y:S02]  /*1240*/  @UP1 UIMAD UR14, UR37, UR15, UR12 ;  /* 0x0000000f250e12a4 */ /* 0x000fe4000f8e020c */
[----:B------:R-:W-:Y:S02]  /*1250*/  @UP0 USHF.R.S32.HI UR12, URZ, 0x1f, UR38 ;  /* 0x0000001f3f0c0899 */ /* 0x000fe40008011426 */
[----:B------:R-:W-:Y:S01]  /*1260*/  @UP1 USHF.R.S32.HI UR15, URZ, 0x1f, UR38 ;  /* 0x0000001f3f0f1899 */ /* 0x000fe20008011426 */
[----:B------:R-:W-:Y:S01]  /*1270*/  @UP1 ULDC.64 UR18, c[0x0][0x9c0] ;  /* 0x0002700000121ab9 */ /* 0x000fe20000000a00 */
[----:B------:R-:W-:Y:S02]  /*1280*/  @UP0 UIMAD UR12, UR12, UR16, URZ ;  /* 0x000000100c0c02a4 */ /* 0x000fe4000f8e023f */
[----:B------:R-:W-:Y:S02]  /*1290*/  @UP0 UIADD3 UR9, UR9, UR13, URZ ;  /* 0x0000000d09090290 */ /* 0x000fe4000fffe03f */
[----:B------:R-:W-:-:S02]  /*12a0*/  @UP1 UIMAD UR13, UR15, UR18, URZ ;  /* 0x000000120f0d12a4 */ /* 0x000fc4000f8e023f */
[----:B------:R-:W-:Y:S02]  /*12b0*/  @UP1 UIADD3 UR11, UR11, UR14, URZ ;  /* 0x0000000e0b0b1290 */ /* 0x000fe4000fffe03f */
[----:B------:R-:W-:Y:S02]  /*12c0*/  @UP0 UIMAD UR12, UR38, UR17, UR12 ;  /* 0x00000011260c02a4 */ /* 0x000fe4000f8e020c */
[----:B------:R-:W-:Y:S02]  /*12d0*/  @UP0 UIMAD.WIDE.U32 UR8, UR38, UR16, UR8 ;  /* 0x00000010260802a5 */ /* 0x000fe4000f8e0008 */
[----:B------:R-:W-:Y:S02]  /*12e0*/  @UP1 UIMAD UR13, UR38, UR19, UR13 ;  /* 0x00000013260d12a4 */ /* 0x000fe4000f8e020d */
[----:B------:R-:W-:Y:S02]  /*12f0*/  @UP1 UIMAD.WIDE.U32 UR10, UR38, UR18, UR10 ;  /* 0x00000012260a12a5 */ /* 0x000fe4000f8e000a */
[----:B------:R-:W-:-:S02]  /*1300*/  @UP0 UIADD3 UR12, UR9, UR12, URZ ;  /* 0x0000000c090c0290 */ /* 0x000fc4000fffe03f */
[----:B------:R-:W-:Y:S02]  /*1310*/  @UP0 ULEA UR6, UP2, UR8, UR6, 0x2 ;  /* 0x0000000608060291 */ /* 0x000fe4000f84103f */
[----:B------:R-:W-:Y:S02]  /*1320*/  @UP1 UIADD3 UR9, UR11, UR13, URZ ;  /* 0x0000000d0b091290 */ /* 0x000fe4000fffe03f */
[----:B------:R-:W-:Y:S02]  /*1330*/  @UP1 ULEA UR4, UP3, UR10, UR4, 0x2 ;  /* 0x000000040a041291 */ /* 0x000fe4000f86103f */
[----:B------:R-:W-:Y:S01]  /*1340*/  @UP0 ULEA.HI.X UR7, UR8, UR7, UR12, 0x2, UP2 ;  /* 0x0000000708070291 */ /* 0x000fe200090f140c */
[----:B------:R-:W-:Y:S01]  /*1350*/  IMAD.U32 R2, RZ, RZ, UR6 ;  /* 0x00000006ff027e24 */ /* 0x000fe2000f8e00ff */
[----:B------:R-:W-:Y:S02]  /*1360*/  @UP1 ULEA.HI.X UR5, UR10, UR5, UR9, 0x2, UP3 ;  /* 0x000000050a051291 */ /* 0x000fe400098f1409 */
[----:B------:R-:W-:Y:S01]  /*1370*/  IMAD.U32 R4, RZ, RZ, UR4 ;  /* 0x00000004ff047e24 */ /* 0x000fe2000f8e00ff */
[----:B------:R-:W-:Y:S01]  /*1380*/  SHF.L.U32 R6, RZ, 0x1f, RZ ;  /* 0x0000001fff067819 */ /* 0x000fe200000006ff */
[----:B------:R-:W-:Y:S01]  /*1390*/  ULDC UR4, c[0x0][0x9d8] ;  /* 0x0002760000047ab9 */ /* 0x000fe20000000800 */
[----:B------:R-:W-:Y:S01]  /*13a0*/  MOV R3, UR7 ;  /* 0x0000000700037c02 */ /* 0x000fe20008000f00 */
[----:B------:R-:W-:-:S04]  /*13b0*/  IMAD.U32 R5, RZ, RZ, UR5 ;  /* 0x00000005ff057e24 */ /* 0x000fc8000f8e00ff */
[----:B------:R-:W2:Y:S04]  /*13c0*/  @P0 LDG.E R7, desc[UR46][R2.64] ;  /* 0x0000002e02070981 */ /* 0x000ea8000c1e1900 */
[----:B------:R-:W2:Y:S01]  /*13d0*/  @P1 LDG.E R0, desc[UR46][R4.64] ;  /* 0x0000002e04001981 */ /* 0x000ea2000c1e1900 */
[----:B------:R-:W0:Y:S01]  /*13e0*/  SYNCS.PHASECHK.TRANS64.TRYWAIT P0, [UR44+0x12400], R6 ;  /* 0x01240006ff0075a7 */ /* 0x000e22000800016c */
[----:B--2---:R-:W-:-:S04]  /*13f0*/  FMUL.FTZ R0, R7, R0 ;  /* 0x0000000007007220 */ /* 0x004fc80000410000 */
[----:B------:R-:W-:Y:S01]  /*1400*/  FMUL.FTZ R0, R0, UR4 ;  /* 0x0000000400007c20 */ /* 0x000fe20008410000 */
[----:B0-----:R-:W-:Y:S06]  /*1410*/  @!P0 BRA `(.L_x_12) ;  /* 0x000000c400ac8947 */ /* 0x001fec0003800000 */
.L_x_96:
[----:B------:R-:W-:-:S06]  /*1420*/  ULOP3.LUT UR4, UR36, 0x1, URZ, 0xfc, !UPT ;  /* 0x0000000124047892 */ /* 0x000fcc000f8efc3f */
[----:B------:R-:W-:-:S05]  /*1430*/  IMAD.U32 R2, RZ, RZ, UR4 ;  /* 0x00000004ff027e24 */ /* 0x000fca000f8e00ff */
[----:B------:R-:W-:-:S13]  /*1440*/  ISETP.NE.AND P0, PT, R2, 0x3, PT ;  /* 0x000000030200780c */ /* 0x000fda0003f05270 */
[----:B------:R-:W-:Y:S05]  /*1450*/  @!P0 BRA `(.L_x_13) ;  /* 0x0000000000048947 */ /* 0x000fea0003800000 */
[----:B------:R-:W-:Y:S01]  /*1460*/  BPT.TRAP 0x1 ;  /* 0x000000040000795c */ /* 0x000fe20000300000 */
.L_x_13:
[----:B------:R1:W2:Y:S01]  /*1470*/  SYNCS.PHASECHK.TRANS64.TRYWAIT P1, [UR44+0x12430], R6 ;  /* 0x01243006ff0075a7 */ /* 0x0002a2000802016c */
[----:B------:R-:W-:Y:S05]  /*1480*/  @!P0 BRA `(.L_x_14) ;  /* 0x0000000000048947 */ /* 0x000fea0003800000 */
[----:B------:R-:W-:Y:S01]  /*1490*/  BPT.TRAP 0x1 ;  /* 0x000000040000795c */ /* 0x000fe20000300000 */
.L_x_14:
[----:B------:R-:W-:Y:S01]  /*14a0*/  MOV R2, UR45 ;  /* 0x0000002d00027c02 */ /* 0x000fe20008000f00 */
[----:B------:R-:W-:-:S03]  /*14b0*/  IMAD.MOV.U32 R25, RZ, RZ, RZ ;  /* 0x000000ffff197224 */ /* 0x000fc600078e00ff */
[----:B------:R-:W-:Y:S01]  /*14c0*/  LOP3.LUT R2, R2, 0x10000, RZ, 0xfc, !PT ;  /* 0x0001000002027812 */ /* 0x000fe200078efcff */
[----:B--2---:R-:W-:Y:S06]  /*14d0*/  @P1 BRA `(.L_x_15) ;  /* 0x0000000000081947 */ /* 0x004fec0003800000 */
[----:B------:R-:W2:Y:S02]  /*14e0*/  SYNCS.PHASECHK.TRANS64.TRYWAIT P1, [UR44+0x12430], R6 ;  /* 0x01243006ff0075a7 */ /* 0x000ea4000802016c */
[----:B--2---:R-:W-:Y:S05]  /*14f0*/  @!P1 BRA `(.L_x_16) ;  /* 0x000000c4008c9947 */ /* 0x004fea0003800000 */
.L_x_15:
[----:B------:R-:W-:Y:S05]  /*1500*/  WARPSYNC.ALL ;  /* 0x0000000000007948 */ /* 0x000fea0003800000 */
[----:B0-----:R-:W-:Y:S01]  /*1510*/  IMAD.MOV.U32 R3, RZ, RZ, -0x7fffffe0 ;  /* 0x80000020ff037424 */ /* 0x001fe200078e00ff */
[----:B------:R-:W-:-:S04]  /*1520*/  UIADD3 UR4, UR44, 0xd200, URZ ;  /* 0x0000d2002c047890 */ /* 0x000fc8000fffe03f */
[C---:B------:R-:W-:Y:S01]  /*1530*/  R2UR UR5, R3.reuse ;  /* 0x00000000030572ca */ /* 0x040fe200000e0000 */
[----:B------:R-:W-:Y:S01]  /*1540*/  WARPGROUP.ARRIVE ;  /* 0x00000000000079c5 */ /* 0x000fe20000000000 */
[----:B------:R-:W-:Y:S01]  /*1550*/  UMOV UR7, 0x80000020 ;  /* 0x8000002000077882 */ /* 0x000fe20000000000 */
[----:B------:R-:W-:Y:S01]  /*1560*/  USHF.R.U32.HI UR6, URZ, 0x4, UR4 ;  /* 0x000000043f067899 */ /* 0x000fe20008011604 */
[C---:B------:R-:W-:Y:S01]  /*1570*/  R2UR UR8, R2.reuse ;  /* 0x00000000020872ca */ /* 0x040fe200000e0000 */
[----:B------:R-:W-:Y:S01]  /*1580*/  UMOV UR11, 0x80000020 ;  /* 0x80000020000b7882 */ /* 0x000fe20000000000 */
[C---:B------:R-:W-:Y:S01]  /*1590*/  R2UR UR4, R2.reuse ;  /* 0x00000000020472ca */ /* 0x040fe200000e0000 */
[----:B------:R-:W-:Y:S01]  /*15a0*/  ULOP3.LUT UR6, UR6, 0x3fff, URZ, 0xc0, !UPT ;  /* 0x00003fff06067892 */ /* 0x000fe2000f8ec03f */
[C---:B------:R-:W-:Y:S01]  /*15b0*/  R2UR UR9, R3.reuse ;  /* 0x00000000030972ca */ /* 0x040fe200000e0000 */
[----:B------:R-:W-:Y:S01]  /*15c0*/  UMOV UR15, 0x80000020 ;  /* 0x80000020000f7882 */ /* 0x000fe20000000000 */
[C---:B------:R-:W-:Y:S01]  /*15d0*/  R2UR UR12, R2.reuse ;  /* 0x00000000020c72ca */ /* 0x040fe200000e0000 */
[----:B------:R-:W-:Y:S01]  /*15e0*/  ULOP3.LUT UR6, UR6, 0x10000, URZ, 0xfc, !UPT ;  /* 0x0001000006067892 */ /* 0x000fe2000f8efc3f */
[C---:B------:R-:W-:Y:S01]  /*15f0*/  R2UR UR13, R3.reuse ;  /* 0x00000000030d72ca */ /* 0x040fe200000e0000 */
[----:B------:R-:W-:Y:S01]  /*1600*/  UMOV UR19, 0x80000020 ;  /* 0x8000002000137882 */ /* 0x000fe20000000000 */
[C---:B------:R-:W-:Y:S01]  /*1610*/  R2UR UR16, R2.reuse ;  /* 0x00000000021072ca */ /* 0x040fe200000e0000 */
[----:B------:R-:W-:Y:S01]  /*1620*/  UIADD3 UR10, UR6, 0x80, URZ ;  /* 0x00000080060a7890 */ /* 0x000fe2000fffe03f */
[----:B------:R-:W-:Y:S01]  /*1630*/  R2UR UR17, R3 ;  /* 0x00000000031172ca */ /* 0x000fe200000e0000 */
[----:B------:R-:W-:Y:S01]  /*1640*/  UIADD3 UR14, UR6, 0x100, URZ ;  /* 0x00000100060e7890 */ /* 0x000fe2000fffe03f */
[----:B------:R-:W-:Y:S01]  /*1650*/  R2UR UR20, R2 ;  /* 0x00000000021472ca */ /* 0x000fe200000e0000 */
[----:B------:R-:W-:-:S02]  /*1660*/  UIADD3 UR18, UR6, 0x180, URZ ;  /* 0x0000018006127890 */ /* 0x000fc4000fffe03f */
[----:B------:R-:W-:Y:S01]  /*1670*/  QGMMA.64x32x32.F32.E4M3.E4M3 R92, gdesc[UR4], RZ, !UPT, gsb0 ;  /* 0x00600000045c79f3 */ /* 0x000fe2000c0008ff */
[----:B------:R-:W-:Y:S01]  /*1680*/  R2UR UR21, R3 ;  /* 0x00000000031572ca */ /* 0x000fe200000e0000 */
[----:B------:R-:W-:Y:S01]  /*1690*/  UIADD3 UR22, UR6, 0x200, URZ ;  /* 0x0000020006167890 */ /* 0x000fe2000fffe03f */
[----:B------:R-:W-:Y:S01]  /*16a0*/  UMOV UR23, 0x80000020 ;  /* 0x8000002000177882 */ /* 0x000fe20000000000 */
[----:B------:R-:W-:Y:S01]  /*16b0*/  UIADD3 UR4, UR6, 0x202, URZ ;  /* 0x0000020206047890 */ /* 0x000fe2000fffe03f */
[----:B------:R-:W-:Y:S02]  /*16c0*/  WARPGROUP.DEPBAR.LE gsb0, 0x0 ;  /* 0x00008000000079c5 */ /* 0x000fe40000010000 */
[----:B------:R-:W-:-:S06]  /*16d0*/  WARPGROUP.ARRIVE ;  /* 0x00000000000079c5 */ /* 0x000fcc0000000000 */
[----:B------:R-:W-:Y:S01]  /*16e0*/  QGMMA.64x32x32.F32.E4M3.E4M3 R76, gdesc[UR8], RZ, !UPT, gsb0 ;  /* 0x00600000084c79f3 */ /* 0x000fe2000c0008ff */
[----:B------:R-:W-:Y:S01]  /*16f0*/  R2UR UR8, R2 ;  /* 0x00000000020872ca */ /* 0x000fe200000e0000 */
[----:B------:R-:W-:Y:S01]  /*1700*/  UIADD3 UR10, UR6, 0x2, URZ ;  /* 0x00000002060a7890 */ /* 0x000fe2000fffe03f */
[----:B------:R-:W-:Y:S01]  /*1710*/  UMOV UR9, 0x80000020 ;  /* 0x8000002000097882 */ /* 0x000fe20000000000 */
[----:B------:R-:W-:-:S10]  /*1720*/  UMOV UR11, 0x80000020 ;  /* 0x80000020000b7882 */ /* 0x000fd40000000000 */
[----:B------:R-:W-:Y:S01]  /*1730*/  UIADD3 UR8, UR8, 0x2, URZ ;  /* 0x0000000208087890 */ /* 0x000fe2000fffe03f */
[----:B------:R-:W-:Y:S02]  /*1740*/  WARPGROUP.DEPBAR.LE gsb0, 0x0 ;  /* 0x00008000000079c5 */ /* 0x000fe40000010000 */
[----:B------:R-:W-:-:S06]  /*1750*/  WARPGROUP.ARRIVE ;  /* 0x00000000000079c5 */ /* 0x000fcc0000000000 */
[----:B------:R-:W-:Y:S01]  /*1760*/  QGMMA.64x32x32.F32.E4M3.E4M3 R60, gdesc[UR12], RZ, !UPT, gsb0 ;  /* 0x006000000c3c79f3 */ /* 0x000fe2000c0008ff */
[----:B------:R-:W-:Y:S01]  /*1770*/  UIADD3 UR14, UR6, 0x82, URZ ;  /* 0x00000082060e7890 */ /* 0x000fe2000fffe03f */
[----:B------:R-:W-:Y:S01]  /*1780*/  UMOV UR12, UR8 ;  /* 0x00000008000c7c82 */ /* 0x000fe20008000000 */
[----:B------:R-:W-:Y:S01]  /*1790*/  UMOV UR13, UR9 ;  /* 0x00000009000d7c82 */ /* 0x000fe20008000000 */
[----:B------:R-:W-:Y:S01]  /*17a0*/  UMOV UR15, 0x80000020 ;  /* 0x80000020000f7882 */ /* 0x000fe20000000000 */
        /* <DEDUP_REMOVED lines=9> */
[----:B------:R-:W-:Y:S03]  /*1840*/  QGMMA.64x32x32.F32.E4M3.E4M3 R28, gdesc[UR20], RZ, !UPT, gsb0 ;  /* 0x00600000141c79f3 */ /* 0x000fe6000c0008ff */
[----:B------:R-:W-:Y:S02]  /*1850*/  WARPGROUP.DEPBAR.LE gsb0, 0x0 ;  /* 0x00008000000079c5 */ /* 0x000fe40000010000 */
[----:B------:R-:W-:-:S06]  /*1860*/  WARPGROUP.ARRIVE ;  /* 0x00000000000079c5 */ /* 0x000fcc0000000000 */
[----:B------:R-:W-:Y:S01]  /*1870*/  QGMMA.64x32x32.F32.E4M3.E4M3 R92, gdesc[UR8], R92, gsb0 ;  /* 0x00600000085c79f3 */ /* 0x000fe2000800085c */
[----:B------:R-:W-:Y:S01]  /*1880*/  UIADD3 UR10, UR6, 0x182, URZ ;  /* 0x00000182060a7890 */ /* 0x000fe2000fffe03f */
[----:B------:R-:W-:Y:S01]  /*1890*/  UMOV UR11, 0x80000020 ;  /* 0x80000020000b7882 */ /* 0x000fe20000000000 */
[----:B------:R-:W-:Y:S02]  /*18a0*/  WARPGROUP.DEPBAR.LE gsb0, 0x0 ;  /* 0x00008000000079c5 */ /* 0x000fe40000010000 */
[----:B------:R-:W-:-:S06]  /*18b0*/  WARPGROUP.ARRIVE ;  /* 0x00000000000079c5 */ /* 0x000fcc0000000000 */
[----:B------:R-:W-:Y:S03]  /*18c0*/  QGMMA.64x32x32.F32.E4M3.E4M3 R76, gdesc[UR12], R76, gsb0 ;  /* 0x006000000c4c79f3 */ /* 0x000fe6000800084c */
[----:B------:R-:W-:Y:S02]  /*18d0*/  WARPGROUP.DEPBAR.LE gsb0, 0x0 ;  /* 0x00008000000079c5 */ /* 0x000fe40000010000 */
[----:B------:R-:W-:-:S06]  /*18e0*/  WARPGROUP.ARRIVE ;  /* 0x00000000000079c5 */ /* 0x000fcc0000000000 */
[----:B------:R-:W-:Y:S03]  /*18f0*/  QGMMA.64x32x32.F32.E4M3.E4M3 R60, gdesc[UR16], R60, gsb0 ;  /* 0x00600000103c79f3 */ /* 0x000fe6000800083c */
[----:B------:R-:W-:Y:S02]  /*1900*/  WARPGROUP.DEPBAR.LE gsb0, 0x0 ;  /* 0x00008000000079c5 */ /* 0x000fe40000010000 */
[----:B------:R-:W-:-:S06]  /*1910*/  WARPGROUP.ARRIVE ;  /* 0x00000000000079c5 */ /* 0x000fcc0000000000 */
[----:B------:R-:W-:Y:S01]  /*1920*/  QGMMA.64x32x32.F32.E4M3.E4M3 R44, gdesc[UR8], R44, gsb0 ;  /* 0x00600000082c79f3 */ /* 0x000fe2000800082c */
[----:B------:R-:W-:Y:S01]  /*1930*/  UMOV UR10, UR4 ;  /* 0x00000004000a7c82 */ /* 0x000fe20008000000 */
[----:B------:R-:W-:Y:S01]  /*1940*/  UMOV UR11, 0x80000020 ;  /* 0x80000020000b7882 */ /* 0x000fe20000000000 */
[----:B------:R-:W-:Y:S01]  /*1950*/  UMOV UR4, URZ ;  /* 0x0000003f00047c82 */ /* 0x000fe20008000000 */
[----:B------:R-:W-:Y:S02]  /*1960*/  WARPGROUP.DEPBAR.LE gsb0, 0x0 ;  /* 0x00008000000079c5 */ /* 0x000fe40000010000 */
[----:B------:R-:W-:-:S06]  /*1970*/  WARPGROUP.ARRIVE ;  /* 0x00000000000079c5 */ /* 0x000fcc0000000000 */
[----:B------:R-:W-:Y:S03]  /*1980*/  QGMMA.64x32x32.F32.E4M3.E4M3 R28, gdesc[UR8], R28, gsb0 ;  /* 0x00600000081c79f3 */ /* 0x000fe6000800081c */
[----:B------:R-:W-:Y:S02]  /*1990*/  WARPGROUP.DEPBAR.LE gsb0, 0x0 ;  /* 0x00008000000079c5 */ /* 0x000fe40000010000 */
[----:B------:R-:W-:Y:S05]  /*19a0*/  @!P0 BRA `(.L_x_17) ;  /* 0x0000000000048947 */ /* 0x000fea0003800000 */
[----:B------:R-:W-:Y:S01]  /*19b0*/  BPT.TRAP 0x1 ;  /* 0x000000040000795c */ /* 0x000fe20000300000 */
.L_x_17:
[C---:B------:R-:W-:Y:S01]  /*19c0*/  FMUL.FTZ R14, R0.reuse, R83 ;  /* 0x00000053000e7220 */ /* 0x040fe20000410000 */
[C---:B------:R-:W-:Y:S01]  /*19d0*/  FMUL.FTZ R83, R0.reuse, R60 ;  /* 0x0000003c00537220 */ /* 0x040fe20000410000 */
[C---:B------:R-:W-:Y:S01]  /*19e0*/  FMUL.FTZ R60, R0.reuse, R66 ;  /* 0x00000042003c7220 */ /* 0x040fe20000410000 */
[C---:B------:R-:W-:Y:S01]  /*19f0*/  FMUL.FTZ R66, R0.reuse, R49 ;  /* 0x0000003100427220 */ /* 0x040fe20000410000 */
[C---:B------:R-:W-:Y:S01]  /*1a00*/  FMUL.FTZ R49, R0.reuse, R54 ;  /* 0x0000003600317220 */ /* 0x040fe20000410000 */
[----:B------:R-:W-:Y:S01]  /*1a10*/  FMUL.FTZ R54, R0, R56 ;  /* 0x0000003800367220 */ /* 0x000fe20000410000 */
[----:B------:R-:W-:Y:S01]  /*1a20*/  LOP3.LUT R56, R16, 0xffffff80, RZ, 0xc0, !PT ;  /* 0xffffff8010387812 */ /* 0x000fe200078ec0ff */
[C---:B------:R-:W-:Y:S01]  /*1a30*/  FMUL.FTZ R24, R0.reuse, R63 ;  /* 0x0000003f00187220 */ /* 0x040fe20000410000 */
[C---:B------:R-:W-:Y:S01]  /*1a40*/  FMUL.FTZ R63, R0.reuse, R70 ;  /* 0x00000046003f7220 */ /* 0x040fe20000410000 */
[C---:B------:R-:W-:Y:S01]  /*1a50*/  FMUL.FTZ R70, R0.reuse, R72 ;  /* 0x0000004800467220 */ /* 0x040fe20000410000 */
[----:B------:R-:W-:Y:S01]  /*1a60*/  FMUL.FTZ R72, R0, R48 ;  /* 0x0000003000487220 */ /* 0x000fe20000410000 */
[----:B------:R-:W-:-:S02]  /*1a70*/  IMAD.IADD R56, R17, 0x1, -R56 ;  /* 0x0000000111387824 */ /* 0x000fc400078e0a38 */
[C---:B------:R-:W-:Y:S01]  /*1a80*/  FMUL.FTZ R48, R0.reuse, R55 ;  /* 0x0000003700307220 */ /* 0x040fe20000410000 */
[C---:B------:R-:W-:Y:S01]  /*1a90*/  FMUL.FTZ R55, R0.reuse, R28 ;  /* 0x0000001c00377220 */ /* 0x040fe20000410000 */
[C---:B------:R-:W-:Y:S01]  /*1aa0*/  FMUL.FTZ R28, R0.reuse, R29 ;  /* 0x0000001d001c7220 */ /* 0x040fe20000410000 */
[C---:B------:R-:W-:Y:S01]  /*1ab0*/  FMUL.FTZ R22, R0.reuse, R92 ;  /* 0x0000005c00167220 */ /* 0x040fe20000410000 */
[----:B------:R-:W-:Y:S01]  /*1ac0*/  SHF.R.S32.HI R29, RZ, 0x1f, R56 ;  /* 0x0000001fff1d7819 */ /* 0x000fe20000011438 */
[C---:B------:R-:W-:Y:S01]  /*1ad0*/  FMUL.FTZ R20, R0.reuse, R93 ;  /* 0x0000005d00147220 */ /* 0x040fe20000410000 */
[C---:B------:R-:W-:Y:S01]  /*1ae0*/  FMUL.FTZ R16, R0.reuse, R30 ;  /* 0x0000001e00107220 */ /* 0x040fe20000410000 */
[----:B------:R-:W-:Y:S01]  /*1af0*/  IMAD.MOV.U32 R30, RZ, RZ, -0x2 ;  /* 0xfffffffeff1e7424 */ /* 0x000fe200078e00ff */
[----:B------:R-:W-:Y:S01]  /*1b00*/  LEA.HI R29, R29, R56, RZ, 0x2 ;  /* 0x000000381d1d7211 */ /* 0x000fe200078f10ff */
[C---:B------:R-:W-:Y:S01]  /*1b10*/  FMUL.FTZ R92, R0.reuse, R96 ;  /* 0x00000060005c7220 */ /* 0x040fe20000410000 */
[----:B------:R-:W0:Y:S01]  /*1b20*/  MUFU.TANH R22, R22 ;  /* 0x0000001600167308 */ /* 0x000e220000002400 */
[C---:B------:R-:W-:Y:S01]  /*1b30*/  FMUL.FTZ R27, R0.reuse, R97 ;  /* 0x00000061001b7220 */ /* 0x040fe20000410000 */
[----:B------:R-:W-:Y:S01]  /*1b40*/  LOP3.LUT R29, R29, 0x7ffffffc, RZ, 0xc0, !PT ;  /* 0x7ffffffc1d1d7812 */ /* 0x000fe200078ec0ff */
[C---:B------:R-:W-:Y:S01]  /*1b50*/  FMUL.FTZ R96, R0.reuse, R100 ;  /* 0x0000006400607220 */ /* 0x040fe20000410000 */
[C---:B------:R-:W-:Y:S01]  /*1b60*/  FMUL.FTZ R12, R0.reuse, R94 ;  /* 0x0000005e000c7220 */ /* 0x040fe20000410000 */
[----:B------:R-:W-:Y:S01]  /*1b70*/  FMUL.FTZ R93, R0, R101 ;  /* 0x00000065005d7220 */ /* 0x000fe20000410000 */
[----:B------:R-:W-:Y:S01]  /*1b80*/  IADD3 R29, R56, -R29, RZ ;  /* 0x8000001d381d7210 */ /* 0x000fe20007ffe0ff */
[C---:B------:R-:W-:Y:S01]  /*1b90*/  FMUL.FTZ R8, R0.reuse, R95 ;  /* 0x0000005f00087220 */ /* 0x040fe20000410000 */
[----:B------:R-:W3:Y:S01]  /*1ba0*/  MUFU.TANH R20, R20 ;  /* 0x0000001400147308 */ /* 0x000ee20000002400 */
[C---:B------:R-:W-:Y:S01]  /*1bb0*/  FMUL.FTZ R97, R0.reuse, R104 ;  /* 0x0000006800617220 */ /* 0x040fe20000410000 */
[----:B------:R-:W-:Y:S01]  /*1bc0*/  FMUL.FTZ R17, R0, R31 ;  /* 0x0000001f00117220 */ /* 0x000fe20000410000 */
[----:B------:R-:W-:-:S02]  /*1bd0*/  IMAD R29, R29, R30, 0xa0 ;  /* 0x000000a01d1d7424 */ /* 0x000fc400078e021e */
[C---:B------:R-:W-:Y:S01]  /*1be0*/  FMUL.FTZ R9, R0.reuse, R98 ;  /* 0x0000006200097220 */ /* 0x040fe20000410000 */
[----:B------:R-:W-:Y:S02]  /*1bf0*/  IMAD.U32 R30, RZ, RZ, UR42 ;  /* 0x0000002aff1e7e24 */ /* 0x000fe4000f8e00ff */
[C---:B------:R-:W-:Y:S01]  /*1c00*/  FMUL.FTZ R94, R0.reuse, R105 ;  /* 0x00000069005e7220 */ /* 0x040fe20000410000 */
[----:B------:R-:W-:Y:S01]  /*1c10*/  VIADD R29, R29, UR39 ;  /* 0x000000271d1d7c36 */ /* 0x000fe20008000000 */
[----:B------:R-:W4:Y:S01]  /*1c20*/  MUFU.TANH R92, R92 ;  /* 0x0000005c005c7308 */ /* 0x000f220000002400 */
[C---:B------:R-:W-:Y:S01]  /*1c30*/  FMUL.FTZ R56, R0.reuse, R33 ;  /* 0x0000002100387220 */ /* 0x040fe20000410000 */
[----:B------:R-:W-:Y:S01]  /*1c40*/  FMUL.FTZ R7, R0, R99 ;  /* 0x0000006300077220 */ /* 0x000fe20000410000 */
[----:B------:R-:W-:Y:S02]  /*1c50*/  IMAD R29, R30, -0xa0, R29 ;  /* 0xffffff601e1d7824 */ /* 0x000fe400078e021d */
[C---:B------:R-:W-:Y:S01]  /*1c60*/  FMUL.FTZ R98, R0.reuse, R76 ;  /* 0x0000004c00627220 */ /* 0x040fe20000410000 */
[C---:B------:R-:W-:Y:S01]  /*1c70*/  FMUL.FTZ R11, R0.reuse, R102 ;  /* 0x00000066000b7220 */ /* 0x040fe20000410000 */
[C---:B------:R-:W-:Y:S01]  /*1c80*/  FMUL.FTZ R95, R0.reuse, R77 ;  /* 0x0000004d005f7220 */ /* 0x040fe20000410000 */
[C---:B--2---:R-:W-:Y:S01]  /*1c90*/  FMUL.FTZ R5, R0.reuse, R79 ;  /* 0x0000004f00057220 */ /* 0x044fe20000410000 */
[----:B------:R-:W2:Y:S01]  /*1ca0*/  MUFU.TANH R27, R27 ;  /* 0x0000001b001b7308 */ /* 0x000ea20000002400 */
[C---:B------:R-:W-:Y:S01]  /*1cb0*/  ISETP.GT.AND P4, PT, R29.reuse, RZ, PT ;  /* 0x000000ff1d00720c */ /* 0x040fe20003f84270 */
[C---:B------:R-:W-:Y:S01]  /*1cc0*/  FMUL.FTZ R79, R0.reuse, R61 ;  /* 0x0000003d004f7220 */ /* 0x040fe20000410000 */
[C---:B------:R-:W-:Y:S01]  /*1cd0*/  ISETP.GT.AND P3, PT, R29.reuse, 0x1, PT ;  /* 0x000000011d00780c */ /* 0x040fe20003f64270 */
[C---:B------:R-:W-:Y:S01]  /*1ce0*/  FMUL.FTZ R61, R0.reuse, R67 ;  /* 0x00000043003d7220 */ /* 0x040fe20000410000 */
[C---:B------:R-:W-:Y:S01]  /*1cf0*/  ISETP.GT.AND P2, PT, R29.reuse, 0x8, PT ;  /* 0x000000081d00780c */ /* 0x040fe20003f44270 */
[----:B------:R-:W-:Y:S01]  /*1d00*/  FMUL.FTZ R4, R0, R103 ;  /* 0x0000006700047220 */ /* 0x000fe20000410000 */
[----:B0-----:R-:W-:Y:S01]  /*1d10*/  FSEL R22, R22, -INF , P4 ;  /* 0xff80000016167808 */ /* 0x001fe20002000000 */
[----:B------:R-:W0:Y:S01]  /*1d20*/  MUFU.TANH R96, R96 ;  /* 0x0000006000607308 */ /* 0x000e220000002400 */
[----:B---3--:R-:W-:Y:S01]  /*1d30*/  FSEL R31, R20, -INF , P3 ;  /* 0xff800000141f7808 */ /* 0x008fe20001800000 */
[C---:B------:R-:W-:Y:S01]  /*1d40*/  FMUL.FTZ R67, R0.reuse, R73 ;  /* 0x0000004900437220 */ /* 0x040fe20000410000 */
[C---:B------:R-:W-:Y:S01]  /*1d50*/  ISETP.GT.AND P1, PT, R29.reuse, 0x9, PT ;  /* 0x000000091d00780c */ /* 0x040fe20003f24270 */
[----:B------:R-:W-:Y:S01]  /*1d60*/  FMUL.FTZ R99, R0, R80 ;  /* 0x0000005000637220 */ /* 0x000fe20000410000 */
[----:B----4-:R-:W-:Y:S01]  /*1d70*/  FSEL R92, R92, -INF , P2 ;  /* 0xff8000005c5c7808 */ /* 0x010fe20001000000 */
[----:B------:R-:W-:Y:S01]  /*1d80*/  FMUL.FTZ R73, R0, R52 ;  /* 0x0000003400497220 */ /* 0x000fe20000410000 */
[----:B------:R-:W-:Y:S01]  /*1d90*/  FMNMX.FTZ R33, R22, R31, !PT ;  /* 0x0000001f16217209 */ /* 0x000fe20007810000 */
[----:B------:R-:W3:Y:S01]  /*1da0*/  MUFU.TANH R12, R12 ;  /* 0x0000000c000c7308 */ /* 0x000ee20000002400 */
[----:B------:R-:W-:Y:S01]  /*1db0*/  ISETP.GT.AND P6, PT, R29, 0x10, PT ;  /* 0x000000101d00780c */ /* 0x000fe20003fc4270 */
[C---:B------:R-:W-:Y:S01]  /*1dc0*/  FMUL.FTZ R52, R0.reuse, R58 ;  /* 0x0000003a00347220 */ /* 0x040fe20000410000 */
[----:B--2---:R-:W-:Y:S01]  /*1dd0*/  FSEL R30, R27, -INF , P1 ;  /* 0xff8000001b1e7808 */ /* 0x004fe20000800000 */
[----:B------:R-:W-:Y:S01]  /*1de0*/  FMUL.FTZ R80, R0, R85 ;  /* 0x0000005500507220 */ /* 0x000fe20000410000 */
[----:B------:R-:W-:Y:S01]  /*1df0*/  FMNMX.FTZ R33, R92, R33, !PT ;  /* 0x000000215c217209 */ /* 0x000fe20007810000 */
[----:B------:R-:W-:Y:S01]  /*1e00*/  FMUL.FTZ R58, R0, R36 ;  /* 0x00000024003a7220 */ /* 0x000fe20000410000 */
[C---:B------:R-:W-:Y:S01]  /*1e10*/  ISETP.GT.AND P5, PT, R29.reuse, 0x11, PT ;  /* 0x000000111d00780c */ /* 0x040fe20003fa4270 */
[----:B------:R-:W2:Y:S01]  /*1e20*/  MUFU.TANH R93, R93 ;  /* 0x0000005d005d7308 */ /* 0x000ea20000002400 */
[----:B0-----:R-:W-:Y:S01]  /*1e30*/  FSEL R20, R96, -INF , P6 ;  /* 0xff80000060147808 */ /* 0x001fe20003000000 */
[----:B------:R-:W-:Y:S01]  /*1e40*/  FMUL.FTZ R13, R0, R106 ;  /* 0x0000006a000d7220 */ /* 0x000fe20000410000 */
[----:B------:R-:W-:Y:S01]  /*1e50*/  FMNMX.FTZ R33, R30, R33, !PT ;  /* 0x000000211e217209 */ /* 0x000fe20007810000 */
[C---:B------:R-:W-:Y:S01]  /*1e60*/  FMUL.FTZ R10, R0.reuse, R78 ;  /* 0x0000004e000a7220 */ /* 0x040fe20000410000 */
[C---:B------:R-:W-:Y:S01]  /*1e70*/  FMUL.FTZ R85, R0.reuse, R68 ;  /* 0x0000004400557220 */ /* 0x040fe20000410000 */
[----:B------:R-:W-:Y:S01]  /*1e80*/  FMUL.FTZ R78, R0, R81 ;  /* 0x00000051004e7220 */ /* 0x000fe20000410000 */
[----:B------:R-:W-:Y:S01]  /*1e90*/  FMNMX.FTZ R36, R20, R33, !PT ;  /* 0x0000002114247209 */ /* 0x000fe20007810000 */
[----:B------:R-:W0:Y:S01]  /*1ea0*/  MUFU.TANH R8, R8 ;  /* 0x0000000800087308 */ /* 0x000e220000002400 */
[----:B---3--:R-:W-:Y:S01]  /*1eb0*/  FSEL R12, R12, -INF , P4 ;  /* 0xff8000000c0c7808 */ /* 0x008fe20002000000 */
[C---:B------:R-:W-:Y:S01]  /*1ec0*/  FMUL.FTZ R68, R0.reuse, R45 ;  /* 0x0000002d00447220 */ /* 0x040fe20000410000 */
[----:B------:R-:W-:Y:S01]  /*1ed0*/  ISETP.GT.AND P4, PT, R29, 0x18, PT ;  /* 0x000000181d00780c */ /* 0x000fe20003f84270 */
[C---:B------:R-:W-:Y:S01]  /*1ee0*/  FMUL.FTZ R45, R0.reuse, R46 ;  /* 0x0000002e002d7220 */ /* 0x040fe20000410000 */
[C---:B------:R-:W-:Y:S01]  /*1ef0*/  FMUL.FTZ R46, R0.reuse, R50 ;  /* 0x00000032002e7220 */ /* 0x040fe20000410000 */
[C---:B-1----:R-:W-:Y:S01]  /*1f00*/  FMUL.FTZ R6, R0.reuse, R107 ;  /* 0x0000006b00067220 */ /* 0x042fe20000410000 */
[C---:B------:R-:W-:Y:S01]  /*1f10*/  FMUL.FTZ R50, R0.reuse, R53 ;  /* 0x0000003500327220 */ /* 0x040fe20000410000 */
[----:B------:R-:W1:Y:S01]  /*1f20*/  MUFU.TANH R97, R97 ;  /* 0x0000006100617308 */ /* 0x000e620000002400 */
[----:B--2---:R-:W-:Y:S01]  /*1f30*/  FSEL R93, R93, -INF , P5 ;  /* 0xff8000005d5d7808 */ /* 0x004fe20002800000 */
[C---:B------:R-:W-:Y:S01]  /*1f40*/  FMUL.FTZ R81, R0.reuse, R84 ;  /* 0x0000005400517220 */ /* 0x040fe20000410000 */
[C---:B------:R-:W-:Y:S01]  /*1f50*/  FMUL.FTZ R53, R0.reuse, R57 ;  /* 0x0000003900357220 */ /* 0x040fe20000410000 */
[C---:B------:R-:W-:Y:S01]  /*1f60*/  FMUL.FTZ R57, R0.reuse, R32 ;  /* 0x0000002000397220 */ /* 0x040fe20000410000 */
[----:B------:R-:W-:Y:S01]  /*1f70*/  FMNMX.FTZ R33, R93, R36, !PT ;  /* 0x000000245d217209 */ /* 0x000fe20007810000 */
[C---:B------:R-:W-:Y:S01]  /*1f80*/  FMUL.FTZ R32, R0.reuse, R37 ;  /* 0x0000002500207220 */ /* 0x040fe20000410000 */
[----:B------:R-:W-:Y:S01]  /*1f90*/  FMUL.FTZ R15, R0, R82 ;  /* 0x00000052000f7220 */ /* 0x000fe20000410000 */
[----:B------:R-:W2:Y:S01]  /*1fa0*/  MUFU.TANH R9, R9 ;  /* 0x0000000900097308 */ /* 0x000ea20000002400 */
[----:B0-----:R-:W-:Y:S01]  /*1fb0*/  FSEL R27, R8, -INF , P3 ;  /* 0xff800000081b7808 */ /* 0x001fe20001800000 */
[C---:B------:R-:W-:Y:S01]  /*1fc0*/  FMUL.FTZ R82, R0.reuse, R88 ;  /* 0x0000005800527220 */ /* 0x040fe20000410000 */
[----:B------:R-:W-:Y:S01]  /*1fd0*/  ISETP.GT.AND P3, PT, R29, 0x19, PT ;  /* 0x000000191d00780c */ /* 0x000fe20003f64270 */
[C---:B------:R-:W-:Y:S01]  /*1fe0*/  FMUL.FTZ R84, R0.reuse, R64 ;  /* 0x0000004000547220 */ /* 0x040fe20000410000 */
[C---:B------:R-:W-:Y:S01]  /*1ff0*/  FMUL.FTZ R64, R0.reuse, R74 ;  /* 0x0000004a00407220 */ /* 0x040fe20000410000 */
[C---:B------:R-:W-:Y:S01]  /*2000*/  FMUL.FTZ R77, R0.reuse, R89 ;  /* 0x00000059004d7220 */ /* 0x040fe20000410000 */
[C---:B------:R-:W-:Y:S01]  /*2010*/  FMUL.FTZ R26, R0.reuse, R62 ;  /* 0x0000003e001a7220 */ /* 0x040fe20000410000 */
[----:B------:R-:W0:Y:S01]  /*2020*/  MUFU.TANH R94, R94 ;  /* 0x0000005e005e7308 */ /* 0x000e220000002400 */
[----:B-1----:R-:W-:Y:S01]  /*2030*/  FSEL R8, R97, -INF , P4 ;  /* 0xff80000061087808 */ /* 0x002fe20002000000 */
[C---:B------:R-:W-:Y:S01]  /*2040*/  FMUL.FTZ R62, R0.reuse, R71 ;  /* 0x00000047003e7220 */ /* 0x040fe20000410000 */
[C---:B------:R-:W-:Y:S01]  /*2050*/  FMUL.FTZ R71, R0.reuse, R44 ;  /* 0x0000002c00477220 */ /* 0x040fe20000410000 */
[----:B------:R-:W-:Y:S01]  /*2060*/  FMUL.FTZ R44, R0, R47 ;  /* 0x0000002f002c7220 */ /* 0x000fe20000410000 */
[----:B------:R-:W-:Y:S01]  /*2070*/  FMNMX.FTZ R37, R8, R33, !PT ;  /* 0x0000002108257209 */ /* 0x000fe20007810000 */
[C---:B------:R-:W-:Y:S01]  /*2080*/  FMUL.FTZ R47, R0.reuse, R51 ;  /* 0x00000033002f7220 */ /* 0x040fe20000410000 */
[C---:B------:R-:W-:Y:S01]  /*2090*/  FMUL.FTZ R51, R0.reuse, R59 ;  /* 0x0000003b00337220 */ /* 0x040fe20000410000 */
[----:B------:R-:W1:Y:S01]  /*20a0*/  MUFU.TANH R7, R7 ;  /* 0x0000000700077308 */ /* 0x000e620000002400 */
[----:B--2---:R-:W-:Y:S01]  /*20b0*/  FSEL R9, R9, -INF , P2 ;  /* 0xff80000009097808 */ /* 0x004fe20001000000 */
[C---:B------:R-:W-:Y:S01]  /*20c0*/  FMUL.FTZ R19, R0.reuse, R86 ;  /* 0x0000005600137220 */ /* 0x040fe20000410000 */
[----:B------:R-:W-:Y:S01]  /*20d0*/  ISETP.GT.AND P2, PT, R29, 0x20, PT ;  /* 0x000000201d00780c */ /* 0x000fe20003f44270 */
[C---:B------:R-:W-:Y:S01]  /*20e0*/  FMUL.FTZ R18, R0.reuse, R87 ;  /* 0x0000005700127220 */ /* 0x040fe20000410000 */
[C---:B------:R-:W-:Y:S01]  /*20f0*/  FMUL.FTZ R23, R0.reuse, R90 ;  /* 0x0000005a00177220 */ /* 0x040fe20000410000 */
[C---:B------:R-:W-:Y:S01]  /*2100*/  FMUL.FTZ R76, R0.reuse, R65 ;  /* 0x00000041004c7220 */ /* 0x040fe20000410000 */
[----:B------:R-:W-:Y:S01]  /*2110*/  FMUL.FTZ R21, R0, R91 ;  /* 0x0000005b00157220 */ /* 0x000fe20000410000 */
[----:B------:R-:W2:Y:S01]  /*2120*/  MUFU.TANH R98, R98 ;  /* 0x0000006200627308 */ /* 0x000ea20000002400 */
[----:B0-----:R-:W-:Y:S01]  /*2130*/  FSEL R94, R94, -INF , P3 ;  /* 0xff8000005e5e7808 */ /* 0x001fe20001800000 */
[C---:B------:R-:W-:Y:S01]  /*2140*/  FMUL.FTZ R69, R0.reuse, R69 ;  /* 0x0000004500457220 */ /* 0x040fe20000410000 */
[C---:B------:R-:W-:Y:S01]  /*2150*/  FMUL.FTZ R65, R0.reuse, R75 ;  /* 0x0000004b00417220 */ /* 0x040fe20000410000 */
[----:B------:R-:W-:Y:S01]  /*2160*/  FMUL.FTZ R40, R0, R40 ;  /* 0x0000002800287220 */ /* 0x000fe20000410000 */
[----:B------:R-:W-:Y:S01]  /*2170*/  FMNMX.FTZ R36, R94, R37, !PT ;  /* 0x000000255e247209 */ /* 0x000fe20007810000 */
[C---:B------:R-:W-:Y:S01]  /*2180*/  FMUL.FTZ R41, R0.reuse, R41 ;  /* 0x0000002900297220 */ /* 0x040fe20000410000 */
[----:B------:R-:W-:Y:S01]  /*2190*/  ULDC UR32, c[0x0][0x988] ;  /* 0x0002620000207ab9 */ /* 0x000fe20000000800 */
[----:B------:R-:W0:Y:S01]  /*21a0*/  MUFU.TANH R11, R11 ;  /* 0x0000000b000b7308 */ /* 0x000e220000002400 */
[----:B-1----:R-:W-:Y:S01]  /*21b0*/  FSEL R7, R7, -INF , P1 ;  /* 0xff80000007077808 */ /* 0x002fe20000800000 */
[C---:B------:R-:W-:Y:S01]  /*21c0*/  FMUL.FTZ R91, R0.reuse, R38 ;  /* 0x00000026005b7220 */ /* 0x040fe20000410000 */
[----:B------:R-:W-:Y:S01]  /*21d0*/  ISETP.GT.AND P1, PT, R29, 0x21, PT ;  /* 0x000000211d00780c */ /* 0x000fe20003f24270 */
[C---:B------:R-:W-:Y:S01]  /*21e0*/  FMUL.FTZ R87, R0.reuse, R43 ;  /* 0x0000002b00577220 */ /* 0x040fe20000410000 */
[----:B------:R-:W-:Y:S01]  /*21f0*/  P2R R108, PR, RZ, 0x1 ;  /* 0x00000001ff6c7803 */ /* 0x000fe20000000000 */
[C---:B------:R-:W-:Y:S01]  /*2200*/  FMUL.FTZ R96, R0.reuse, R34 ;  /* 0x0000002200607220 */ /* 0x040fe20000410000 */
[----:B------:R-:W-:Y:S01]  /*2210*/  FMUL.FTZ R89, R0, R42 ;  /* 0x0000002a00597220 */ /* 0x000fe20000410000 */
[----:B------:R-:W1:Y:S01]  /*2220*/  MUFU.TANH R95, R95 ;  /* 0x0000005f005f7308 */ /* 0x000e620000002400 */
[----:B--2---:R-:W-:Y:S01]  /*2230*/  FSEL R33, R98, -INF , P2 ;  /* 0xff80000062217808 */ /* 0x004fe20001000000 */
[C---:B------:R-:W-:Y:S01]  /*2240*/  FMUL.FTZ R90, R0.reuse, R35 ;  /* 0x00000023005a7220 */ /* 0x040fe20000410000 */
[----:B------:R-:W-:Y:S01]  /*2250*/  FMUL.FTZ R88, R0, R39 ;  /* 0x0000002700587220 */ /* 0x000fe20000410000 */
[----:B------:R-:W-:Y:S01]  /*2260*/  UIADD3 UR34, UR42, -0x2, URZ ;  /* 0xfffffffe2a227890 */ /* 0x000fe2000fffe03f */
[----:B------:R-:W-:Y:S01]  /*2270*/  FMNMX.FTZ R74, R33, R36, !PT ;  /* 0x00000024214a7209 */ /* 0x000fe20007810000 */
[----:B------:R-:W-:Y:S01]  /*2280*/  UIADD3 UR5, UR44, 0x12440, URZ ;  /* 0x000124402c057890 */ /* 0x000fe2000fffe03f */
[----:B------:R-:W2:Y:S01]  /*2290*/  S2UR UR7, SR_CgaCtaId ;  /* 0x00000000000779c3 */ /* 0x000ea20000008800 */
[----:B------:R-:W3:Y:S01]  /*22a0*/  MUFU.TANH R4, R4 ;  /* 0x0000000400047308 */ /* 0x000ee20000002400 */
[----:B0-----:R-:W-:Y:S01]  /*22b0*/  FSEL R11, R11, -INF , P6 ;  /* 0xff8000000b0b7808 */ /* 0x001fe20003000000 */
[----:B------:R-:W-:Y:S01]  /*22c0*/  UISETP.GE.AND UP0, UPT, UR34, UR40, UPT ;  /* 0x000000282200728c */ /* 0x000fe2000bf06270 */
[----:B------:R-:W-:Y:S01]  /*22d0*/  ISETP.GT.AND P6, PT, R29, 0x28, PT ;  /* 0x000000281d00780c */ /* 0x000fe20003fc4270 */
[----:B------:R-:W-:-:S04]  /*22e0*/  UPRMT UR5, UR43, 0x654, UR5 ;  /* 0x000006542b057896 */ /* 0x000fc80008000005 */
[----:B------:R-:W0:Y:S01]  /*22f0*/  MUFU.TANH R99, R99 ;  /* 0x0000006300637308 */ /* 0x000e220000002400 */
[----:B-1----:R-:W-:-:S04]  /*2300*/  FSEL R95, R95, -INF , P1 ;  /* 0xff8000005f5f7808 */ /* 0x002fc80000800000 */
[----:B------:R-:W-:Y:S01]  /*2310*/  FMNMX.FTZ R37, R95, R74, !PT ;  /* 0x0000004a5f257209 */ /* 0x000fe20007810000 */
[----:B------:R-:W-:Y:S01]  /*2320*/  SYNCS.ARRIVE.TRANS64.RED.A1T0 RZ, [UR5], RZ ;  /* 0x000000ffffff79a7 */ /* 0x000fe20008100405 */
[----:B------:R-:W-:Y:S01]  /*2330*/  UMOV UR5, URZ ;  /* 0x0000003f00057c82 */ /* 0x000fe20008000000 */
[----:B------:R-:W1:Y:S01]  /*2340*/  MUFU.TANH R13, R13 ;  /* 0x0000000d000d7308 */ /* 0x000e620000002400 */
[----:B---3--:R-:W-:Y:S02]  /*2350*/  FSEL R4, R4, -INF , P5 ;  /* 0xff80000004047808 */ /* 0x008fe40002800000 */
[----:B------:R-:W-:-:S05]  /*2360*/  ISETP.GT.AND P5, PT, R29, 0x29, PT ;  /* 0x000000291d00780c */ /* 0x000fca0003fa4270 */
[----:B------:R-:W3:Y:S01]  /*2370*/  MUFU.TANH R78, R78 ;  /* 0x0000004e004e7308 */ /* 0x000ee20000002400 */
[----:B0-----:R-:W-:-:S04]  /*2380*/  FSEL R36, R99, -INF , P6 ;  /* 0xff80000063247808 */ /* 0x001fc80003000000 */
[----:B------:R-:W-:-:S03]  /*2390*/  FMNMX.FTZ R59, R36, R37, !PT ;  /* 0x00000025243b7209 */ /* 0x000fc60007810000 */
[----:B------:R-:W0:Y:S01]  /*23a0*/  MUFU.TANH R6, R6 ;  /* 0x0000000600067308 */ /* 0x000e220000002400 */
[----:B-1----:R-:W-:Y:S02]  /*23b0*/  FSEL R13, R13, -INF , P4 ;  /* 0xff8000000d0d7808 */ /* 0x002fe40002000000 */
[----:B------:R-:W-:-:S05]  /*23c0*/  ISETP.GT.AND P4, PT, R29, 0x30, PT ;  /* 0x000000301d00780c */ /* 0x000fca0003f84270 */
[----:B------:R-:W1:Y:S01]  /*23d0*/  MUFU.TANH R81, R81 ;  /* 0x0000005100517308 */ /* 0x000e620000002400 */
[----:B---3--:R-:W-:-:S04]  /*23e0*/  FSEL R78, R78, -INF , P5 ;  /* 0xff8000004e4e7808 */ /* 0x008fc80002800000 */
[----:B------:R-:W-:-:S03]  /*23f0*/  FMNMX.FTZ R74, R78, R59, !PT ;  /* 0x0000003b4e4a7209 */ /* 0x000fc60007810000 */
[----:B------:R-:W3:Y:S01]  /*2400*/  MUFU.TANH R10, R10 ;  /* 0x0000000a000a7308 */ /* 0x000ee20000002400 */
[----:B0-----:R-:W-:Y:S02]  /*2410*/  FSEL R6, R6, -INF , P3 ;  /* 0xff80000006067808 */ /* 0x001fe40001800000 */
[----:B------:R-:W-:-:S05]  /*2420*/  ISETP.GT.AND P3, PT, R29, 0x31, PT ;  /* 0x000000311d00780c */ /* 0x000fca0003f64270 */
[----:B------:R-:W0:Y:S01]  /*2430*/  MUFU.TANH R80, R80 ;  /* 0x0000005000507308 */ /* 0x000e220000002400 */
[----:B-1----:R-:W-:-:S04]  /*2440*/  FSEL R37, R81, -INF , P4 ;  /* 0xff80000051257808 */ /* 0x002fc80002000000 */
[----:B------:R-:W-:-:S03]  /*2450*/  FMNMX.FTZ R59, R37, R74, !PT ;  /* 0x0000004a253b7209 */ /* 0x000fc60007810000 */
        /* <DEDUP_REMOVED lines=118> */
[----:B---3--:R-:W-:-:S07]  /*2bc0*/  FSEL R55, R55, -INF , P2 ;  /* 0xff80000037377808 */ /* 0x008fce0001000000 */
[----:B------:R-:W3:Y:S01]  /*2bd0*/  MUFU.TANH R48, R48 ;  /* 0x0000003000307308 */ /* 0x000ee20000002400 */
[----:B0-----:R-:W-:Y:S02]  /*2be0*/  FSEL R49, R49, -INF , P6 ;  /* 0xff80000031317808 */ /* 0x001fe40003000000 */
[----:B------:R-:W-:-:S05]  /*2bf0*/  ISETP.GT.AND P6, PT, R29, 0x88, PT ;  /* 0x000000881d00780c */ /* 0x000fca0003fc4270 */
[----:B------:R-:W0:Y:S01]  /*2c00*/  MUFU.TANH R57, R57 ;  /* 0x0000003900397308 */ /* 0x000e220000002400 */
[----:B-1----:R-:W-:Y:S02]  /*2c10*/  FSEL R59, R28, -INF , P1 ;  /* 0xff8000001c3b7808 */ /* 0x002fe40000800000 */
[----:B------:R-:W-:-:S05]  /*2c20*/  FMNMX.FTZ R28, R55, R74, !PT ;  /* 0x0000004a371c7209 */ /* 0x000fca0007810000 */
[----:B------:R-:W1:Y:S01]  /*2c30*/  MUFU.TANH R52, R52 ;  /* 0x0000003400347308 */ /* 0x000e620000002400 */
[----:B---3--:R-:W-:Y:S02]  /*2c40*/  FSEL R48, R48, -INF , P5 ;  /* 0xff80000030307808 */ /* 0x008fe40002800000 */
[----:B------:R-:W-:-:S05]  /*2c50*/  ISETP.GT.AND P5, PT, R29, 0x89, PT ;  /* 0x000000891d00780c */ /* 0x000fca0003fa4270 */
[----:B------:R-:W3:Y:S01]  /*2c60*/  MUFU.TANH R56, R56 ;  /* 0x0000003800387308 */ /* 0x000ee20000002400 */
[----:B0-----:R-:W-:Y:S02]  /*2c70*/  FSEL R74, R57, -INF , P6 ;  /* 0xff800000394a7808 */ /* 0x001fe40003000000 */
[----:B------:R-:W-:-:S04]  /*2c80*/  FMNMX.FTZ R57, R59, R28, !PT ;  /* 0x0000001c3b397209 */ /* 0x000fc80007810000 */
[----:B------:R-:W-:Y:S01]  /*2c90*/  FMNMX.FTZ R57, R74, R57, !PT ;  /* 0x000000394a397209 */ /* 0x000fe20007810000 */
        /* <DEDUP_REMOVED lines=25> */
[----:B0-----:R-:W-:-:S04]  /*2e30*/  FSEL R40, R41, -INF , P1 ;  /* 0xff80000029287808 */ /* 0x001fc80000800000 */
[----:B------:R-:W-:-:S03]  /*2e40*/  FMNMX.FTZ R28, R40, R57, !PT ;  /* 0x00000039281c7209 */ /* 0x000fc60007810000 */
[----:B------:R-:W0:Y:S01]  /*2e50*/  MUFU.TANH R91, R91 ;  /* 0x0000005b005b7308 */ /* 0x000e220000002400 */
[----:B-1----:R-:W-:Y:S01]  /*2e60*/  FSEL R96, R96, -INF , P6 ;  /* 0xff80000060607808 */ /* 0x002fe20003000000 */
[----:B------:R-:W1:Y:S06]  /*2e70*/  SHFL.BFLY PT, R29, R28, 0x2, 0x1f ;  /* 0x0c401f001c1d7f89 */ /* 0x000e6c00000e0000 */
[----:B------:R-:W4:Y:S01]  /*2e80*/  MUFU.TANH R88, R88 ;  /* 0x0000005800587308 */ /* 0x000f220000002400 */
[----:B---3--:R-:W-:-:S07]  /*2e90*/  FSEL R90, R90, -INF , P5 ;  /* 0xff8000005a5a7808 */ /* 0x008fce0002800000 */
[----:B------:R-:W3:Y:S01]  /*2ea0*/  MUFU.TANH R89, R89 ;  /* 0x0000005900597308 */ /* 0x000ee20000002400 */
[----:B0-----:R-:W-:-:S07]  /*2eb0*/  FSEL R91, R91, -INF , P4 ;  /* 0xff8000005b5b7808 */ /* 0x001fce0002000000 */
[----:B------:R-:W0:Y:S01]  /*2ec0*/  MUFU.TANH R87, R87 ;  /* 0x0000005700577308 */ /* 0x000e220000002400 */
[----:B----4-:R-:W-:Y:S02]  /*2ed0*/  FSEL R88, R88, -INF , P3 ;  /* 0xff80000058587808 */ /* 0x010fe40001800000 */
[----:B-1----:R-:W-:-:S05]  /*2ee0*/  FMNMX.FTZ R29, R28, R29, !PT ;  /* 0x0000001d1c1d7209 */ /* 0x002fca0007810000 */
[----:B------:R-:W1:Y:S01]  /*2ef0*/  SHFL.BFLY PT, R32, R29, 0x1, 0x1f ;  /* 0x0c201f001d207f89 */ /* 0x000e6200000e0000 */
[----:B---3--:R-:W-:Y:S02]  /*2f00*/  FSEL R89, R89, -INF , P2 ;  /* 0xff80000059597808 */ /* 0x008fe40001000000 */
[----:B0-----:R-:W-:Y:S02]  /*2f10*/  FSEL R87, R87, -INF , P1 ;  /* 0xff80000057577808 */ /* 0x001fe40000800000 */
[----:B-1----:R-:W-:Y:S02]  /*2f20*/  FMNMX.FTZ R57, R29, R32, !PT ;  /* 0x000000201d397209 */ /* 0x002fe40007810000 */
[----:B------:R-:W-:Y:S02]  /*2f30*/  MOV R32, UR32 ;  /* 0x0000002000207c02 */ /* 0x000fe40008000f00 */
[----:B------:R-:W-:-:S03]  /*2f40*/  FSETP.NEU.FTZ.AND P0, PT, R57, -INF , PT ;  /* 0xff8000003900780b */ /* 0x000fc60003f1d000 */
[----:B------:R-:W-:-:S05]  /*2f50*/  FFMA.FTZ R41, R57, R32, -8 ;  /* 0xc100000039297423 */ /* 0x000fca0000010020 */
[----:B------:R-:W-:Y:S02]  /*2f60*/  FSEL R41, R41, RZ, P0 ;  /* 0x000000ff29297208 */ /* 0x000fe40000000000 */
[----:B------:R-:W-:-:S03]  /*2f70*/  ISETP.NE.AND P0, PT, R108, RZ, PT ;  /* 0x000000ff6c00720c */ /* 0x000fc60003f05270 */
[--C-:B------:R-:W-:Y:S01]  /*2f80*/  FFMA.FTZ R29, R31, UR32, -R41.reuse ;  /* 0x000000201f1d7c23 */ /* 0x100fe20008010829 */
[--C-:B------:R-:W-:Y:S01]  /*2f90*/  FFMA.FTZ R31, R30, UR32, -R41.reuse ;  /* 0x000000201e1f7c23 */ /* 0x100fe20008010829 */
[----:B------:R-:W-:Y:S01]  /*2fa0*/  FMNMX.FTZ R30, R12, R27, !PT ;  /* 0x0000001b0c1e7209 */ /* 0x000fe20007810000 */
[--C-:B------:R-:W-:Y:S01]  /*2fb0*/  FFMA.FTZ R38, R33, UR32, -R41.reuse ;  /* 0x0000002021267c23 */ /* 0x100fe20008010829 */
        /* <DEDUP_REMOVED lines=12> */
[----:B------:R0:W-:Y:S01]  /*3080*/  MUFU.EX2 R30, R38 ;  /* 0x00000026001e7308 */ /* 0x0001e20000000800 */
        /* <DEDUP_REMOVED lines=8> */
[--C-:B0-----:R-:W-:Y:S01]  /*3110*/  FFMA.FTZ R38, R37, UR32, -R41.reuse ;  /* 0x0000002025267c23 */ /* 0x101fe20008010829 */
        /* <DEDUP_REMOVED lines=9> */
[----:B------:R-:W-:Y:S01]  /*31b0*/  FFMA.FTZ R74, R74, UR32, -R41 ;  /* 0x000000204a4a7c23 */ /* 0x000fe20008010829 */
[----:B------:R-:W-:Y:S02]  /*31c0*/  MUFU.EX2 R22, R22 ;  /* 0x0000001600167308 */ /* 0x000fe40000000800 */
[----:B------:R-:W-:-:S04]  /*31d0*/  FMNMX.FTZ R81, R15, R34, !PT ;  /* 0x000000220f517209 */ /* 0x000fc80007810000 */
[----:B------:R-:W-:Y:S02]  /*31e0*/  FMNMX.FTZ R34, R14, R81, !PT ;  /* 0x000000510e227209 */ /* 0x000fe40007810000 */
[----:B------:R-:W-:Y:S02]  /*31f0*/  MUFU.EX2 R29, R29 ;  /* 0x0000001d001d7308 */ /* 0x000fe40000000800 */
[----:B------:R-:W-:-:S04]  /*3200*/  FMNMX.FTZ R37, R19, R34, !PT ;  /* 0x0000002213257209 */ /* 0x000fc80007810000 */
[----:B------:R-:W-:Y:S01]  /*3210*/  FMNMX.FTZ R36, R18, R37, !PT ;  /* 0x0000002512247209 */ /* 0x000fe20007810000 */
[--C-:B------:R-:W-:Y:S01]  /*3220*/  FFMA.FTZ R37, R80, UR32, -R41.reuse ;  /* 0x0000002050257c23 */ /* 0x100fe20008010829 */
[----:B------:R0:W-:Y:S01]  /*3230*/  MUFU.EX2 R34, R38 ;  /* 0x0000002600227308 */ /* 0x0001e20000000800 */
[----:B------:R-:W-:Y:S01]  /*3240*/  FFMA.FTZ R80, R76, UR32, -R41 ;  /* 0x000000204c507c23 */ /* 0x000fe20008010829 */
[----:B------:R-:W-:-:S04]  /*3250*/  FMNMX.FTZ R36, R23, R36, !PT ;  /* 0x0000002417247209 */ /* 0x000fc80007810000 */
[----:B------:R-:W-:Y:S01]  /*3260*/  FMNMX.FTZ R81, R21, R36, !PT ;  /* 0x0000002415517209 */ /* 0x000fe20007810000 */
[----:B------:R-:W-:Y:S01]  /*3270*/  FFMA.FTZ R36, R82, UR32, -R41 ;  /* 0x0000002052247c23 */ /* 0x000fe20008010829 */
[----:B------:R-:W-:Y:S02]  /*3280*/  MUFU.EX2 R28, R28 ;  /* 0x0000001c001c7308 */ /* 0x000fe40000000800 */
[----:B------:R-:W-:-:S04]  /*3290*/  FMNMX.FTZ R81, R26, R81, !PT ;  /* 0x000000511a517209 */ /* 0x000fc80007810000 */
[----:B------:R-:W-:Y:S02]  /*32a0*/  FMNMX.FTZ R81, R24, R81, !PT ;  /* 0x0000005118517209 */ /* 0x000fe40007810000 */
[----:B------:R-:W1:Y:S02]  /*32b0*/  MUFU.EX2 R31, R31 ;  /* 0x0000001f001f7308 */ /* 0x000e640000000800 */
[----:B0-----:R-:W-:-:S04]  /*32c0*/  FMNMX.FTZ R38, R60, R81, !PT ;  /* 0x000000513c267209 */ /* 0x001fc80007810000 */
[----:B------:R-:W-:Y:S02]  /*32d0*/  FMNMX.FTZ R38, R61, R38, !PT ;  /* 0x000000263d267209 */ /* 0x000fe40007810000 */
[----:B------:R-:W-:Y:S02]  /*32e0*/  MUFU.EX2 R20, R20 ;  /* 0x0000001400147308 */ /* 0x000fe40000000800 */
[----:B------:R-:W-:-:S04]  /*32f0*/  FMNMX.FTZ R81, R63, R38, !PT ;  /* 0x000000263f517209 */ /* 0x000fc80007810000 */
[----:B------:R-:W-:Y:S02]  /*3300*/  FMNMX.FTZ R81, R62, R81, !PT ;  /* 0x000000513e517209 */ /* 0x000fe40007810000 */
[----:B------:R0:W-:Y:S01]  /*3310*/  MUFU.EX2 R38, R83 ;  /* 0x0000005300267308 */ /* 0x0001e20000000800 */
[----:B-1----:R-:W-:Y:S02]  /*3320*/  F2FP.SATFINITE.E4M3.F32.PACK_AB_MERGE_C R152, R31, R28, RZ ;  /* 0x0000001c1f98723e */ /* 0x002fe400048070ff */
[----:B------:R-:W-:Y:S02]  /*3330*/  FMNMX.FTZ R42, R64, R81, !PT ;  /* 0x00000051402a7209 */ /* 0x000fe40007810000 */
[----:B------:R-:W-:Y:S02]  /*3340*/  F2FP.SATFINITE.E4M3.F32.PACK_AB_MERGE_C R152, R29, R22, R152 ;  /* 0x000000161d98723e */ /* 0x000fe40004807098 */
[----:B------:R-:W-:Y:S01]  /*3350*/  FMNMX.FTZ R42, R65, R42, !PT ;  /* 0x0000002a412a7209 */ /* 0x000fe20007810000 */
[----:B------:R-:W-:Y:S03]  /*3360*/  MUFU.EX2 R35, R35 ;  /* 0x0000002300237308 */ /* 0x000fe60000000800 */
[----:B------:R-:W-:-:S04]  /*3370*/  FMNMX.FTZ R81, R45, R42, !PT ;  /* 0x0000002a2d517209 */ /* 0x000fc80007810000 */
[----:B------:R-:W-:Y:S01]  /*3380*/  FMNMX.FTZ R81, R44, R81, !PT ;  /* 0x000000512c517209 */ /* 0x000fe20007810000 */
[----:B------:R-:W-:Y:S03]  /*3390*/  MUFU.EX2 R8, R8 ;  /* 0x0000000800087308 */ /* 0x000fe60000000800 */
[----:B------:R-:W-:-:S04]  /*33a0*/  FMNMX.FTZ R76, R46, R81, !PT ;  /* 0x000000512e4c7209 */ /* 0x000fc80007810000 */
[----:B------:R-:W-:Y:S01]  /*33b0*/  FMNMX.FTZ R76, R47, R76, !PT ;  /* 0x0000004c2f4c7209 */ /* 0x000fe20007810000 */
[----:B------:R-:W-:Y:S03]  /*33c0*/  MUFU.EX2 R81, R80 ;  /* 0x0000005000517308 */ /* 0x000fe60000000800 */
[----:B0-----:R-:W-:-:S04]  /*33d0*/  FMNMX.FTZ R83, R49, R76, !PT ;  /* 0x0000004c31537209 */ /* 0x001fc80007810000 */
[----:B------:R-:W-:Y:S01]  /*33e0*/  FMNMX.FTZ R83, R48, R83, !PT ;  /* 0x0000005330537209 */ /* 0x000fe20007810000 */
[----:B------:R-:W-:Y:S03]  /*33f0*/  MUFU.EX2 R76, R85 ;  /* 0x00000055004c7308 */ /* 0x000fe60000000800 */
[----:B------:R-:W-:-:S04]  /*3400*/  FMNMX.FTZ R78, R52, R83, !PT ;  /* 0x00000053344e7209 */ /* 0x000fc80007810000 */
[----:B------:R-:W-:Y:S01]  /*3410*/  FMNMX.FTZ R83, R51, R78, !PT ;  /* 0x0000004e33537209 */ /* 0x000fe20007810000 */
[----:B------:R-:W0:Y:S03]  /*3420*/  MUFU.EX2 R39, R39 ;  /* 0x0000002700277308 */ /* 0x000e260000000800 */
[----:B------:R-:W-:-:S04]  /*3430*/  FMNMX.FTZ R78, R16, R83, !PT ;  /* 0x00000053104e7209 */ /* 0x000fc80007810000 */
[----:B------:R-:W-:Y:S01]  /*3440*/  FMNMX.FTZ R83, R17, R78, !PT ;  /* 0x0000004e11537209 */ /* 0x000fe20007810000 */
[----:B------:R-:W-:Y:S03]  /*3450*/  MUFU.EX2 R33, R33 ;  /* 0x0000002100217308 */ /* 0x000fe60000000800 */
[----:B------:R-:W-:-:S04]  /*3460*/  FMNMX.FTZ R83, R96, R83, !PT ;  /* 0x0000005360537209 */ /* 0x000fc80007810000 */
[----:B------:R-:W-:Y:S01]  /*3470*/  FMNMX.FTZ R78, R90, R83, !PT ;  /* 0x000000535a4e7209 */ /* 0x000fe20007810000 */
[----:B------:R-:W-:Y:S01]  /*3480*/  MUFU.EX2 R32, R32 ;  /* 0x0000002000207308 */ /* 0x000fe20000000800 */
[----:B0-----:R-:W-:Y:S02]  /*3490*/  F2FP.SATFINITE.E4M3.F32.PACK_AB_MERGE_C R154, R39, R8, RZ ;  /* 0x00000008279a723e */ /* 0x001fe400048070ff */
[----:B------:R-:W-:Y:S02]  /*34a0*/  FMNMX.FTZ R83, R91, R78, !PT ;  /* 0x0000004e5b537209 */ /* 0x000fe40007810000 */
[----:B------:R-:W-:Y:S02]  /*34b0*/  F2FP.SATFINITE.E4M3.F32.PACK_AB_MERGE_C R154, R35, R20, R154 ;  /* 0x00000014239a723e */ /* 0x000fe4000480709a */
[----:B------:R-:W-:Y:S01]  /*34c0*/  FMNMX.FTZ R78, R88, R83, !PT ;  /* 0x00000053584e7209 */ /* 0x000fe20007810000 */
[--C-:B------:R-:W-:Y:S01]  /*34d0*/  FFMA.FTZ R83, R66, UR32, -R41.reuse ;  /* 0x0000002042537c23 */ /* 0x100fe20008010829 */
[--C-:B------:R-:W-:Y:S01]  /*34e0*/  FFMA.FTZ R66, R73, UR32, -R41.reuse ;  /* 0x0000002049427c23 */ /* 0x100fe20008010829 */
[--C-:B------:R-:W-:Y:S01]  /*34f0*/  FFMA.FTZ R73, R50, UR32, -R41.reuse ;  /* 0x0000002032497c23 */ /* 0x100fe20008010829 */
[----:B------:R-:W-:Y:S01]  /*3500*/  FMNMX.FTZ R78, R89, R78, !PT ;  /* 0x0000004e594e7209 */ /* 0x000fe20007810000 */
[--C-:B------:R-:W-:Y:S01]  /*3510*/  FFMA.FTZ R50, R54, UR32, -R41.reuse ;  /* 0x0000002036327c23 */ /* 0x100fe20008010829 */
[--C-:B------:R-:W-:Y:S01]  /*3520*/  FFMA.FTZ R54, R55, UR32, -R41.reuse ;  /* 0x0000002037367c23 */ /* 0x100fe20008010829 */
[----:B------:R-:W-:Y:S01]  /*3530*/  FFMA.FTZ R55, R59, UR32, -R41 ;  /* 0x000000203b377c23 */ /* 0x000fe20008010829 */
[----:B------:R-:W-:Y:S01]  /*3540*/  FMNMX.FTZ R78, R87, R78, !PT ;  /* 0x0000004e574e7209 */ /* 0x000fe20007810000 */
[----:B------:R-:W0:Y:S04]  /*3550*/  MUFU.EX2 R43, R43 ;  /* 0x0000002b002b7308 */ /* 0x000e280000000800 */
[----:B------:R-:W1:Y:S04]  /*3560*/  SHFL.BFLY PT, R85, R78, 0x2, 0x1f ;  /* 0x0c401f004e557f89 */ /* 0x000e6800000e0000 */
[----:B------:R-:W-:Y:S08]  /*3570*/  MUFU.EX2 R37, R37 ;  /* 0x0000002500257308 */ /* 0x000ff00000000800 */
[----:B------:R-:W-:Y:S01]  /*3580*/  MUFU.EX2 R36, R36 ;  /* 0x0000002400247308 */ /* 0x000fe20000000800 */
[----:B0-----:R-:W-:-:S04]  /*3590*/  F2FP.SATFINITE.E4M3.F32.PACK_AB_MERGE_C R148, R43, R32, RZ ;  /* 0x000000202b94723e */ /* 0x001fc800048070ff */
[----:B------:R-:W-:-:S03]  /*35a0*/  F2FP.SATFINITE.E4M3.F32.PACK_AB_MERGE_C R148, R33, R30, R148 ;  /* 0x0000001e2194723e */ /* 0x000fc60004807094 */
[----:B------:R-:W-:Y:S01]  /*35b0*/  MUFU.EX2 R42, R84 ;  /* 0x00000054002a7308 */ /* 0x000fe20000000800 */
[----:B-1----:R-:W-:Y:S01]  /*35c0*/  FMNMX.FTZ R80, R78, R85, !PT ;  /* 0x000000554e507209 */ /* 0x002fe20007810000 */
[----:B------:R-:W-:Y:S02]  /*35d0*/  IMAD.U32 R78, RZ, RZ, UR32 ;  /* 0x00000020ff4e7e24 */ /* 0x000fe4000f8e00ff */
[--C-:B------:R-:W-:Y:S01]  /*35e0*/  FFMA.FTZ R85, R56, UR32, -R41.reuse ;  /* 0x0000002038557c23 */ /* 0x100fe20008010829 */
[--C-:B------:R-:W-:Y:S01]  /*35f0*/  FFMA.FTZ R56, R75, UR32, -R41.reuse ;  /* 0x000000204b387c23 */ /* 0x100fe20008010829 */
[--C-:B------:R-:W-:Y:S01]  /*3600*/  FFMA.FTZ R75, R58, UR32, -R41.reuse ;  /* 0x000000203a4b7c23 */ /* 0x100fe20008010829 */
[----:B------:R-:W0:Y:S01]  /*3610*/  SHFL.BFLY PT, R93, R80, 0x1, 0x1f ;  /* 0x0c201f00505d7f89 */ /* 0x000e2200000e0000 */
[--C-:B------:R-:W-:Y:S01]  /*3620*/  FFMA.FTZ R58, R86, UR32, -R41.reuse ;  /* 0x00000020563a7c23 */ /* 0x100fe20008010829 */
[----:B------:R-:W-:Y:S01]  /*3630*/  FFMA.FTZ R41, R40, UR32, -R41 ;  /* 0x0000002028297c23 */ /* 0x000fe20008010829 */
[----:B------:R-:W1:Y:S08]  /*3640*/  MUFU.EX2 R77, R77 ;  /* 0x0000004d004d7308 */ /* 0x000e700000000800 */
[----:B------:R-:W-:Y:S08]  /*3650*/  MUFU.EX2 R79, R79 ;  /* 0x0000004f004f7308 */ /* 0x000ff00000000800 */
[----:B------:R-:W-:Y:S01]  /*3660*/  MUFU.EX2 R69, R69 ;  /* 0x0000004500457308 */ /* 0x000fe20000000800 */
[----:B-1----:R-:W-:-:S02]  /*3670*/  F2FP.SATFINITE.E4M3.F32.PACK_AB_MERGE_C R150, R77, R36, RZ ;  /* 0x000000244d96723e */ /* 0x002fc400048070ff */
[----:B0-----:R-:W-:Y:S02]  /*3680*/  FMNMX.FTZ R59, R80, R93, !PT ;  /* 0x0000005d503b7209 */ /* 0x001fe40007810000 */
[----:B------:R-:W-:-:S03]  /*3690*/  F2FP.SATFINITE.E4M3.F32.PACK_AB_MERGE_C R150, R37, R34, R150 ;  /* 0x000000222596723e */ /* 0x000fc60004807096 */
[----:B------:R-:W-:Y:S01]  /*36a0*/  MUFU.EX2 R70, R70 ;  /* 0x0000004600467308 */ /* 0x000fe20000000800 */
[C---:B------:R-:W-:Y:S01]  /*36b0*/  FSETP.NEU.FTZ.AND P1, PT, R59.reuse, -INF , PT ;  /* 0xff8000003b00780b */ /* 0x040fe20003f3d000 */
[----:B------:R-:W-:-:S05]  /*36c0*/  FFMA.FTZ R78, R59, R78, -8 ;  /* 0xc10000003b4e7423 */ /* 0x000fca000001004e */
[----:B------:R-:W-:Y:S01]  /*36d0*/  FSEL R40, R78, RZ, P1 ;  /* 0x000000ff4e287208 */ /* 0x000fe20000800000 */
[----:B------:R-:W-:Y:S01]  /*36e0*/  MUFU.EX2 R67, R67 ;  /* 0x0000004300437308 */ /* 0x000fe20000000800 */
[----:B------:R-:W-:-:S03]  /*36f0*/  PLOP3.LUT P1, PT, PT, PT, UP0, 0x80, 0x0 ;  /* 0x000000000000781c */ /* 0x000fc60003f2f008 */
[--C-:B------:R-:W-:Y:S01]  /*3700*/  FFMA.FTZ R12, R12, UR32, -R40.reuse ;  /* 0x000000200c0c7c23 */ /* 0x100fe20008010828 */
[--C-:B------:R-:W-:Y:S01]  /*3710*/  FFMA.FTZ R27, R27, UR32, -R40.reuse ;  /* 0x000000201b1b7c23 */ /* 0x100fe20008010828 */
[--C-:B------:R-:W-:Y:S01]  /*3720*/  FFMA.FTZ R9, R9, UR32, -R40.reuse ;  /* 0x0000002009097c23 */ /* 0x100fe20008010828 */
[--C-:B------:R-:W-:Y:S01]  /*3730*/  FFMA.FTZ R78, R7, UR32, -R40.reuse ;  /* 0x00000020074e7c23 */ /* 0x100fe20008010828 */
[--C-:B------:R-:W-:Y:S01]  /*3740*/  FFMA.FTZ R7, R11, UR32, -R40.reuse ;  /* 0x000000200b077c23 */ /* 0x100fe20008010828 */
[--C-:B------:R-:W-:Y:S01]  /*3750*/  FFMA.FTZ R11, R13, UR32, -R40.reuse ;  /* 0x000000200d0b7c23 */ /* 0x100fe20008010828 */
[----:B------:R-:W-:Y:S01]  /*3760*/  MUFU.EX2 R12, R12 ;  /* 0x0000000c000c7308 */ /* 0x000fe20000000800 */
[--C-:B------:R-:W-:Y:S01]  /*3770*/  FFMA.FTZ R4, R4, UR32, -R40.reuse ;  /* 0x0000002004047c23 */ /* 0x100fe20008010828 */
[--C-:B------:R-:W-:Y:S01]  /*3780*/  FFMA.FTZ R13, R18, UR32, -R40.reuse ;  /* 0x00000020120d7c23 */ /* 0x100fe20008010828 */
[--C-:B------:R-:W-:Y:S01]  /*3790*/  FFMA.FTZ R18, R23, UR32, -R40.reuse ;  /* 0x0000002017127c23 */ /* 0x100fe20008010828 */
[--C-:B------:R-:W-:Y:S01]  /*37a0*/  FFMA.FTZ R80, R6, UR32, -R40.reuse ;  /* 0x0000002006507c23 */ /* 0x100fe20008010828 */
[--C-:B------:R-:W-:Y:S01]  /*37b0*/  FFMA.FTZ R23, R21, UR32, -R40.reuse ;  /* 0x0000002015177c23 */ /* 0x100fe20008010828 */
[--C-:B------:R-:W-:Y:S01]  /*37c0*/  FFMA.FTZ R6, R10, UR32, -R40.reuse ;  /* 0x000000200a067c23 */ /* 0x100fe20008010828 */
[--C-:B------:R-:W-:Y:S01]  /*37d0*/  FFMA.FTZ R21, R63, UR32, -R40.reuse ;  /* 0x000000203f157c23 */ /* 0x100fe20008010828 */
[----:B------:R-:W0:Y:S01]  /*37e0*/  MUFU.EX2 R27, R27 ;  /* 0x0000001b001b7308 */ /* 0x000e220000000800 */
[--C-:B------:R-:W-:Y:S01]  /*37f0*/  FFMA.FTZ R10, R19, UR32, -R40.reuse ;  /* 0x00000020130a7c23 */ /* 0x100fe20008010828 */
[--C-:B------:R-:W-:Y:S01]  /*3800*/  FFMA.FTZ R63, R65, UR32, -R40.reuse ;  /* 0x00000020413f7c23 */ /* 0x100fe20008010828 */
[--C-:B------:R-:W-:Y:S01]  /*3810*/  FFMA.FTZ R82, R14, UR32, -R40.reuse ;  /* 0x000000200e527c23 */ /* 0x100fe20008010828 */
[--C-:B------:R-:W-:Y:S01]  /*3820*/  FFMA.FTZ R19, R24, UR32, -R40.reuse ;  /* 0x0000002018137c23 */ /* 0x100fe20008010828 */
[----:B------:R-:W-:Y:S01]  /*3830*/  FADD.FTZ R65, R22, R29 ;  /* 0x0000001d16417221 */ /* 0x000fe20000010000 */
[--C-:B------:R-:W-:Y:S01]  /*3840*/  FFMA.FTZ R14, R26, UR32, -R40.reuse ;  /* 0x000000201a0e7c23 */ /* 0x100fe20008010828 */
[--C-:B------:R-:W-:Y:S01]  /*3850*/  FFMA.FTZ R24, R62, UR32, -R40.reuse ;  /* 0x000000203e187c23 */ /* 0x100fe20008010828 */
[----:B------:R-:W1:Y:S01]  /*3860*/  MUFU.EX2 R9, R9 ;  /* 0x0000000900097308 */ /* 0x000e620000000800 */
[--C-:B------:R-:W-:Y:S01]  /*3870*/  FFMA.FTZ R26, R60, UR32, -R40.reuse ;  /* 0x000000203c1a7c23 */ /* 0x100fe20008010828 */
[--C-:B------:R-:W-:Y:S01]  /*3880*/  FFMA.FTZ R60, R64, UR32, -R40.reuse ;  /* 0x00000020403c7c23 */ /* 0x100fe20008010828 */
[----:B------:R-:W-:Y:S01]  /*3890*/  FADD.FTZ R64, R28, R65 ;  /* 0x000000411c407221 */ /* 0x000fe20000010000 */
[--C-:B------:R-:W-:Y:S01]  /*38a0*/  FFMA.FTZ R5, R5, UR32, -R40.reuse ;  /* 0x0000002005057c23 */ /* 0x100fe20008010828 */
[--C-:B------:R-:W-:Y:S01]  /*38b0*/  FFMA.FTZ R15, R15, UR32, -R40.reuse ;  /* 0x000000200f0f7c23 */ /* 0x100fe20008010828 */
[----:B------:R-:W-:Y:S01]  /*38c0*/  FFMA.FTZ R61, R61, UR32, -R40 ;  /* 0x000000203d3d7c23 */ /* 0x000fe20008010828 */
[----:B------:R-:W-:Y:S01]  /*38d0*/  FADD.FTZ R93, R31, R64 ;  /* 0x000000401f5d7221 */ /* 0x000fe20000010000 */
[----:B------:R-:W3:Y:S01]  /*38e0*/  MUFU.EX2 R78, R78 ;  /* 0x0000004e004e7308 */ /* 0x000ee20000000800 */
[----:B0-----:R-:W-:Y:S01]  /*38f0*/  FADD.FTZ R62, R12, R27 ;  /* 0x0000001b0c3e7221 */ /* 0x001fe20000010000 */
[--C-:B------:R-:W-:Y:S01]  /*3900*/  FFMA.FTZ R49, R49, UR32, -R40.reuse ;  /* 0x0000002031317c23 */ /* 0x100fe20008010828 */
[----:B------:R-:W-:Y:S01]  /*3910*/  FADD.FTZ R64, R20, R93 ;  /* 0x0000005d14407221 */ /* 0x000fe20000010000 */
[--C-:B------:R-:W-:Y:S01]  /*3920*/  FFMA.FTZ R45, R45, UR32, -R40.reuse ;  /* 0x000000202d2d7c23 */ /* 0x100fe20008010828 */
[--C-:B------:R-:W-:Y:S01]  /*3930*/  FFMA.FTZ R44, R44, UR32, -R40.reuse ;  /* 0x000000202c2c7c23 */ /* 0x100fe20008010828 */
[----:B------:R-:W-:Y:S01]  /*3940*/  FFMA.FTZ R46, R46, UR32, -R40 ;  /* 0x000000202e2e7c23 */ /* 0x000fe20008010828 */
[----:B------:R-:W-:Y:S01]  /*3950*/  FADD.FTZ R93, R35, R64 ;  /* 0x00000040235d7221 */ /* 0x000fe20000010000 */
[----:B------:R-:W0:Y:S01]  /*3960*/  MUFU.EX2 R7, R7 ;  /* 0x0000000700077308 */ /* 0x000e220000000800 */
[----:B-1----:R-:W-:Y:S01]  /*3970*/  FADD.FTZ R65, R9, R62 ;  /* 0x0000003e09417221 */ /* 0x002fe20000010000 */
[--C-:B------:R-:W-:Y:S01]  /*3980*/  FFMA.FTZ R47, R47, UR32, -R40.reuse ;  /* 0x000000202f2f7c23 */ /* 0x100fe20008010828 */
[----:B------:R-:W-:Y:S01]  /*3990*/  FADD.FTZ R64, R8, R93 ;  /* 0x0000005d08407221 */ /* 0x000fe20000010000 */
[--C-:B------:R-:W-:Y:S01]  /*39a0*/  FFMA.FTZ R48, R48, UR32, -R40.reuse ;  /* 0x0000002030307c23 */ /* 0x100fe20008010828 */
[--C-:B------:R-:W-:Y:S01]  /*39b0*/  FFMA.FTZ R52, R52, UR32, -R40.reuse ;  /* 0x0000002034347c23 */ /* 0x100fe20008010828 */
[----:B------:R-:W-:Y:S01]  /*39c0*/  FFMA.FTZ R51, R51, UR32, -R40 ;  /* 0x0000002033337c23 */ /* 0x000fe20008010828 */
[----:B------:R-:W-:Y:S01]  /*39d0*/  FADD.FTZ R93, R39, R64 ;  /* 0x00000040275d7221 */ /* 0x000fe20000010000 */
[----:B------:R-:W1:Y:S01]  /*39e0*/  MUFU.EX2 R4, R4 ;  /* 0x0000000400047308 */ /* 0x000e620000000800 */
[C---:B---3--:R-:W-:Y:S01]  /*39f0*/  FADD.FTZ R62, R78.reuse, R65 ;  /* 0x000000414e3e7221 */ /* 0x048fe20000010000 */
[----:B------:R-:W-:Y:S01]  /*3a00*/  F2FP.SATFINITE.E4M3.F32.PACK_AB_MERGE_C R78, R78, R9, RZ ;  /* 0x000000094e4e723e */ /* 0x000fe200048070ff */
[--C-:B------:R-:W-:Y:S01]  /*3a10*/  FFMA.FTZ R96, R96, UR32, -R40.reuse ;  /* 0x0000002060607c23 */ /* 0x100fe20008010828 */
[--C-:B------:R-:W-:Y:S01]  /*3a20*/  FFMA.FTZ R90, R90, UR32, -R40.reuse ;  /* 0x000000205a5a7c23 */ /* 0x100fe20008010828 */
[--C-:B------:R-:W-:Y:S01]  /*3a30*/  FFMA.FTZ R91, R91, UR32, -R40.reuse ;  /* 0x000000205b5b7c23 */ /* 0x100fe20008010828 */
[----:B------:R-:W-:Y:S01]  /*3a40*/  FFMA.FTZ R88, R88, UR32, -R40 ;  /* 0x0000002058587c23 */ /* 0x000fe20008010828 */
[----:B------:R-:W-:Y:S01]  /*3a50*/  F2FP.SATFINITE.E4M3.F32.PACK_AB_MERGE_C R153, R27, R12, R78 ;  /* 0x0000000c1b99723e */ /* 0x000fe2000480704e */
[----:B------:R-:W3:Y:S01]  /*3a60*/  MUFU.EX2 R11, R11 ;  /* 0x0000000b000b7308 */ /* 0x000ee20000000800 */
[----:B0-----:R-:W-:Y:S01]  /*3a70*/  FADD.FTZ R65, R7, R62 ;  /* 0x0000003e07417221 */ /* 0x001fe20000010000 */
[----:B------:R-:W-:Y:S01]  /*3a80*/  FFMA.FTZ R89, R89, UR32, -R40 ;  /* 0x0000002059597c23 */ /* 0x000fe20008010828 */
[----:B------:R-:W-:-:S02]  /*3a90*/  IMAD.MOV.U32 R27, RZ, RZ, R25 ;  /* 0x000000ffff1b7224 */ /* 0x000fc400078e0019 */
[--C-:B------:R-:W-:Y:S02]  /*3aa0*/  IMAD.MOV.U32 R29, RZ, RZ, R25.reuse ;  /* 0x000000ffff1d7224 */ /* 0x100fe400078e0019 */
[----:B------:R-:W-:Y:S01]  /*3ab0*/  IMAD.MOV.U32 R35, RZ, RZ, R25 ;  /* 0x000000ffff237224 */ /* 0x000fe200078e0019 */
[----:B------:R-:W0:Y:S01]  /*3ac0*/  MUFU.EX2 R80, R80 ;  /* 0x0000005000507308 */ /* 0x000e220000000800 */
[----:B-1----:R-:W-:-:S07]  /*3ad0*/  FADD.FTZ R62, R4, R65 ;  /* 0x00000041043e7221 */ /* 0x002fce0000010000 */
[----:B------:R-:W1:Y:S01]  /*3ae0*/  MUFU.EX2 R6, R6 ;  /* 0x0000000600067308 */ /* 0x000e620000000800 */
[----:B---3--:R-:W-:Y:S01]  /*3af0*/  FADD.FTZ R65, R11, R62 ;  /* 0x0000003e0b417221 */ /* 0x008fe20000010000 */
[----:B------:R-:W-:Y:S01]  /*3b00*/  FADD.FTZ R62, R30, R93 ;  /* 0x0000005d1e3e7221 */ /* 0x000fe20000010000 */
[----:B------:R-:W-:-:S05]  /*3b10*/  MOV R30, R25 ;  /* 0x00000019001e7202 */ /* 0x000fca0000000f00 */
[----:B------:R-:W3:Y:S01]  /*3b20*/  MUFU.EX2 R5, R5 ;  /* 0x0000000500057308 */ /* 0x000ee20000000800 */
[C---:B0-----:R-:W-:Y:S01]  /*3b30*/  FADD.FTZ R65, R80.reuse, R65 ;  /* 0x0000004150417221 */ /* 0x041fe20000010000 */
[----:B------:R-:W-:-:S04]  /*3b40*/  F2FP.SATFINITE.E4M3.F32.PACK_AB_MERGE_C R80, R80, R11, RZ ;  /* 0x0000000b5050723e */ /* 0x000fc800048070ff */
[----:B------:R-:W-:Y:S02]  /*3b50*/  F2FP.SATFINITE.E4M3.F32.PACK_AB_MERGE_C R155, R4, R7, R80 ;  /* 0x00000007049b723e */ /* 0x000fe40004807050 */
[----:B------:R-:W0:Y:S01]  /*3b60*/  MUFU.EX2 R15, R15 ;  /* 0x0000000f000f7308 */ /* 0x000e220000000800 */
[----:B-1----:R-:W-:Y:S01]  /*3b70*/  FADD.FTZ R64, R6, R65 ;  /* 0x0000004106407221 */ /* 0x002fe20000010000 */
[----:B------:R-:W-:Y:S01]  /*3b80*/  FADD.FTZ R65, R33, R62 ;  /* 0x0000003e21417221 */ /* 0x000fe20000010000 */
[----:B------:R-:W-:Y:S01]  /*3b90*/  FFMA.FTZ R62, R16, UR32, -R40 ;  /* 0x00000020103e7c23 */ /* 0x000fe20008010828 */
[----:B------:R-:W-:Y:S02]  /*3ba0*/  IMAD.MOV.U32 R33, RZ, RZ, R25 ;  /* 0x000000ffff217224 */ /* 0x000fe400078e0019 */
[----:B------:R-:W-:Y:S01]  /*3bb0*/  FADD.FTZ R84, R32, R65 ;  /* 0x0000004120547221 */ /* 0x000fe20000010000 */
[----:B------:R-:W-:Y:S01]  /*3bc0*/  IMAD.MOV.U32 R32, RZ, RZ, R25 ;  /* 0x000000ffff207224 */ /* 0x000fe200078e0019 */
[----:B------:R-:W1:Y:S01]  /*3bd0*/  MUFU.EX2 R82, R82 ;  /* 0x0000005200527308 */ /* 0x000e620000000800 */
[----:B---3--:R-:W-:-:S07]  /*3be0*/  FADD.FTZ R64, R5, R64 ;  /* 0x0000004005407221 */ /* 0x008fce0000010000 */
[----:B------:R-:W3:Y:S01]  /*3bf0*/  MUFU.EX2 R10, R10 ;  /* 0x0000000a000a7308 */ /* 0x000ee20000000800 */
[----:B0-----:R-:W-:Y:S01]  /*3c00*/  FADD.FTZ R65, R15, R64 ;  /* 0x000000400f417221 */ /* 0x001fe20000010000 */
[----:B------:R-:W-:Y:S01]  /*3c10*/  FFMA.FTZ R64, R17, UR32, -R40 ;  /* 0x0000002011407c23 */ /* 0x000fe20008010828 */
[----:B------:R-:W-:Y:S01]  /*3c20*/  FADD.FTZ R17, R43, R84 ;  /* 0x000000542b117221 */ /* 0x000fe20000010000 */
[----:B------:R-:W-:Y:S01]  /*3c30*/  FFMA.FTZ R40, R87, UR32, -R40 ;  /* 0x0000002057287c23 */ /* 0x000fe20008010828 */
[----:B------:R-:W-:Y:S02]  /*3c40*/  IMAD.MOV.U32 R43, RZ, RZ, R25 ;  /* 0x000000ffff2b7224 */ /* 0x000fe400078e0019 */
[----:B------:R-:W-:Y:S01]  /*3c50*/  FADD.FTZ R84, R34, R17 ;  /* 0x0000001122547221 */ /* 0x000fe20000010000 */
[----:B------:R-:W0:Y:S01]  /*3c60*/  MUFU.EX2 R13, R13 ;  /* 0x0000000d000d7308 */ /* 0x000e220000000800 */
[C---:B-1----:R-:W-:Y:S01]  /*3c70*/  FADD.FTZ R65, R82.reuse, R65 ;  /* 0x0000004152417221 */ /* 0x042fe20000010000 */
[----:B------:R-:W-:-:S02]  /*3c80*/  F2FP.SATFINITE.E4M3.F32.PACK_AB_MERGE_C R82, R82, R15, RZ ;  /* 0x0000000f5252723e */ /* 0x000fc400048070ff */
[----:B------:R-:W-:Y:S02]  /*3c90*/  MOV R34, R25 ;  /* 0x0000001900227202 */ /* 0x000fe40000000f00 */
[----:B------:R-:W-:Y:S02]  /*3ca0*/  F2FP.SATFINITE.E4M3.F32.PACK_AB_MERGE_C R149, R5, R6, R82 ;  /* 0x000000060595723e */ /* 0x000fe40004807052 */
[----:B------:R-:W1:Y:S01]  /*3cb0*/  MUFU.EX2 R18, R18 ;  /* 0x0000001200127308 */ /* 0x000e620000000800 */
[----:B---3--:R-:W-:Y:S01]  /*3cc0*/  FADD.FTZ R86, R10, R65 ;  /* 0x000000410a567221 */ /* 0x008fe20000010000 */
[----:B------:R-:W-:Y:S01]  /*3cd0*/  FADD.FTZ R65, R37, R84 ;  /* 0x0000005425417221 */ /* 0x000fe20000010000 */
[----:B------:R-:W-:-:S03]  /*3ce0*/  IMAD.MOV.U32 R37, RZ, RZ, R25 ;  /* 0x000000ffff257224 */ /* 0x000fc600078e0019 */
[----:B------:R-:W-:Y:S01]  /*3cf0*/  FADD.FTZ R84, R36, R65 ;  /* 0x0000004124547221 */ /* 0x000fe20000010000 */
[----:B------:R-:W-:Y:S01]  /*3d00*/  IMAD.MOV.U32 R36, RZ, RZ, R25 ;  /* 0x000000ffff247224 */ /* 0x000fe200078e0019 */
[----:B------:R-:W3:Y:S01]  /*3d10*/  MUFU.EX2 R23, R23 ;  /* 0x0000001700177308 */ /* 0x000ee20000000800 */
[----:B0-----:R-:W-:-:S07]  /*3d20*/  FADD.FTZ R93, R13, R86 ;  /* 0x000000560d5d7221 */ /* 0x001fce0000010000 */
[----:B------:R-:W0:Y:S01]  /*3d30*/  MUFU.EX2 R14, R14 ;  /* 0x0000000e000e7308 */ /* 0x000e220000000800 */
[----:B-1----:R-:W-:-:S07]  /*3d40*/  FADD.FTZ R86, R18, R93 ;  /* 0x0000005d12567221 */ /* 0x002fce0000010000 */
[----:B------:R-:W1:Y:S01]  /*3d50*/  MUFU.EX2 R19, R19 ;  /* 0x0000001300137308 */ /* 0x000e620000000800 */
[----:B---3--:R-:W-:-:S07]  /*3d60*/  FADD.FTZ R31, R23, R86 ;  /* 0x00000056171f7221 */ /* 0x008fce0000010000 */
[----:B------:R-:W3:Y:S01]  /*3d70*/  MUFU.EX2 R26, R26 ;  /* 0x0000001a001a7308 */ /* 0x000ee20000000800 */
[----:B0-----:R-:W-:-:S07]  /*3d80*/  FADD.FTZ R8, R14, R31 ;  /* 0x0000001f0e087221 */ /* 0x001fce0000010000 */
[----:B------:R0:W-:Y:S01]  /*3d90*/  MUFU.EX2 R16, R49 ;  /* 0x0000003100107308 */ /* 0x0001e20000000800 */
[----:B-1----:R-:W-:-:S07]  /*3da0*/  FADD.FTZ R39, R19, R8 ;  /* 0x0000000813277221 */ /* 0x002fce0000010000 */
[----:B------:R-:W1:Y:S01]  /*3db0*/  MUFU.EX2 R61, R61 ;  /* 0x0000003d003d7308 */ /* 0x000e620000000800 */
[----:B0-----:R-:W-:-:S04]  /*3dc0*/  FADD.FTZ R49, R77, R84 ;  /* 0x000000544d317221 */ /* 0x001fc80000010000 */
[----:B------:R-:W-:Y:S01]  /*3dd0*/  FADD.FTZ R28, R38, R49 ;  /* 0x00000031261c7221 */ /* 0x000fe20000010000 */
[----:B------:R-:W-:Y:S02]  /*3de0*/  IMAD.MOV.U32 R49, RZ, RZ, R25 ;  /* 0x000000ffff317224 */ /* 0x000fe400078e0019 */
[----:B------:R-:W0:Y:S01]  /*3df0*/  MUFU.EX2 R21, R21 ;  /* 0x0000001500157308 */ /* 0x000e220000000800 */
[----:B------:R-:W-:Y:S01]  /*3e00*/  FADD.FTZ R31, R79, R28 ;  /* 0x0000001c4f1f7221 */ /* 0x000fe20000010000 */
[----:B---3--:R-:W-:Y:S01]  /*3e10*/  FADD.FTZ R28, R26, R39 ;  /* 0x000000271a1c7221 */ /* 0x008fe20000010000 */
[----:B------:R-:W-:Y:S02]  /*3e20*/  IMAD.MOV.U32 R39, RZ, RZ, R25 ;  /* 0x000000ffff277224 */ /* 0x000fe400078e0019 */
[----:B------:R-:W-:Y:S01]  /*3e30*/  FADD.FTZ R8, R42, R31 ;  /* 0x0000001f2a087221 */ /* 0x000fe20000010000 */
[C---:B------:R-:W-:Y:S01]  /*3e40*/  F2FP.SATFINITE.E4M3.F32.PACK_AB_MERGE_C R42, R81.reuse, R42, RZ ;  /* 0x0000002a512a723e */ /* 0x040fe200048070ff */
[----:B------:R-:W-:Y:S01]  /*3e50*/  IMAD.MOV.U32 R31, RZ, RZ, R25 ;  /* 0x000000ffff1f7224 */ /* 0x000fe200078e0019 */
[----:B------:R-:W3:Y:S01]  /*3e60*/  MUFU.EX2 R24, R24 ;  /* 0x0000001800187308 */ /* 0x000ee20000000800 */
[----:B------:R-:W-:Y:S01]  /*3e70*/  FADD.FTZ R81, R81, R8 ;  /* 0x0000000851517221 */ /* 0x000fe20000010000 */
[C---:B-1----:R-:W-:Y:S01]  /*3e80*/  FADD.FTZ R28, R61.reuse, R28 ;  /* 0x0000001c3d1c7221 */ /* 0x042fe20000010000 */
[----:B------:R-:W-:-:S02]  /*3e90*/  F2FP.SATFINITE.E4M3.F32.PACK_AB_MERGE_C R26, R61, R26, RZ ;  /* 0x0000001a3d1a723e */ /* 0x000fc400048070ff */
[----:B------:R-:W-:Y:S01]  /*3ea0*/  FADD.FTZ R8, R76, R81 ;  /* 0x000000514c087221 */ /* 0x000fe20000010000 */
[----:B------:R-:W-:Y:S02]  /*3eb0*/  F2FP.SATFINITE.E4M3.F32.PACK_AB_MERGE_C R136, R79, R38, R42 ;  /* 0x000000264f88723e */ /* 0x000fe4000480702a */
[----:B------:R-:W1:Y:S01]  /*3ec0*/  MUFU.EX2 R60, R60 ;  /* 0x0000003c003c7308 */ /* 0x000e620000000800 */
[----:B0-----:R-:W-:Y:S01]  /*3ed0*/  FADD.FTZ R9, R21, R28 ;  /* 0x0000001c15097221 */ /* 0x001fe20000010000 */
[----:B------:R-:W-:Y:S01]  /*3ee0*/  FADD.FTZ R11, R69, R8 ;  /* 0x00000008450b7221 */ /* 0x000fe20000010000 */
[----:B------:R-:W-:Y:S02]  /*3ef0*/  F2FP.SATFINITE.E4M3.F32.PACK_AB_MERGE_C R28, R23, R18, RZ ;  /* 0x00000012171c723e */ /* 0x000fe400048070ff */
[----:B------:R-:W-:Y:S01]  /*3f00*/  F2FP.SATFINITE.E4M3.F32.PACK_AB_MERGE_C R137, R19, R14, R26 ;  /* 0x0000000e1389723e */ /* 0x000fe2000480701a */
[----:B------:R-:W-:Y:S01]  /*3f10*/  FADD.FTZ R8, R70, R11 ;  /* 0x0000000b46087221 */ /* 0x000fe20000010000 */
[C---:B------:R-:W-:Y:S01]  /*3f20*/  F2FP.SATFINITE.E4M3.F32.PACK_AB_MERGE_C R70, R67.reuse, R70, RZ ;  /* 0x000000464346723e */ /* 0x040fe200048070ff */
[----:B------:R-:W0:Y:S01]  /*3f30*/  MUFU.EX2 R63, R63 ;  /* 0x0000003f003f7308 */ /* 0x000e220000000800 */
[----:B---3--:R-:W-:Y:S01]  /*3f40*/  FADD.FTZ R15, R24, R9 ;  /* 0x00000009180f7221 */ /* 0x008fe20000010000 */
[----:B------:R-:W-:Y:S01]  /*3f50*/  FADD.FTZ R8, R67, R8 ;  /* 0x0000000843087221 */ /* 0x000fe20000010000 */
[----:B------:R-:W-:Y:S01]  /*3f60*/  F2FP.SATFINITE.E4M3.F32.PACK_AB_MERGE_C R151, R13, R10, R28 ;  /* 0x0000000a0d97723e */ /* 0x000fe2000480701c */
[----:B------:R-:W-:Y:S01]  /*3f70*/  IMAD.MOV.U32 R28, RZ, RZ, R25 ;  /* 0x000000ffff1c7224 */ /* 0x000fe200078e0019 */
[----:B------:R-:W-:-:S02]  /*3f80*/  F2FP.SATFINITE.E4M3.F32.PACK_AB_MERGE_C R138, R69, R76, R70 ;  /* 0x0000004c458a723e */ /* 0x000fc40004807046 */
[-C--:B------:R-:W-:Y:S01]  /*3f90*/  MOV R26, R25.reuse ;  /* 0x00000019001a7202 */ /* 0x080fe20000000f00 */
[----:B------:R-:W3:Y:S01]  /*3fa0*/  MUFU.EX2 R71, R71 ;  /* 0x0000004700477308 */ /* 0x000ee20000000800 */
[----:B-1----:R-:W-:Y:S01]  /*3fb0*/  FADD.FTZ R18, R60, R15 ;  /* 0x0000000f3c127221 */ /* 0x002fe20000010000 */
[-C--:B------:R-:W-:Y:S02]  /*3fc0*/  MOV R38, R25.reuse ;  /* 0x0000001900267202 */ /* 0x080fe40000000f00 */
[----:B------:R-:W-:-:S04]  /*3fd0*/  MOV R42, R25 ;  /* 0x00000019002a7202 */ /* 0x000fc80000000f00 */
[----:B------:R-:W1:Y:S01]  /*3fe0*/  MUFU.EX2 R45, R45 ;  /* 0x0000002d002d7308 */ /* 0x000e620000000800 */
[C---:B0-----:R-:W-:Y:S01]  /*3ff0*/  FADD.FTZ R18, R63.reuse, R18 ;  /* 0x000000123f127221 */ /* 0x041fe20000010000 */
[----:B------:R-:W-:-:S04]  /*4000*/  F2FP.SATFINITE.E4M3.F32.PACK_AB_MERGE_C R60, R63, R60, RZ ;  /* 0x0000003c3f3c723e */ /* 0x000fc800048070ff */
[----:B------:R-:W-:Y:S01]  /*4010*/  F2FP.SATFINITE.E4M3.F32.PACK_AB_MERGE_C R139, R24, R21, R60 ;  /* 0x00000015188b723e */ /* 0x000fe2000480703c */
[----:B------:R-:W-:Y:S01]  /*4020*/  IMAD.MOV.U32 R24, RZ, RZ, R25 ;  /* 0x000000ffff187224 */ /* 0x000fe200078e0019 */
[----:B------:R-:W0:Y:S01]  /*4030*/  MUFU.EX2 R68, R68 ;  /* 0x0000004400447308 */ /* 0x000e220000000800 */
[----:B---3--:R-:W-:-:S07]  /*4040*/  FADD.FTZ R11, R71, R8 ;  /* 0x00000008470b7221 */ /* 0x008fce0000010000 */
[----:B------:R-:W3:Y:S01]  /*4050*/  MUFU.EX2 R44, R44 ;  /* 0x0000002c002c7308 */ /* 0x000ee20000000800 */
[----:B-1----:R-:W-:-:S07]  /*4060*/  FADD.FTZ R15, R45, R18 ;  /* 0x000000122d0f7221 */ /* 0x002fce0000010000 */
[----:B------:R-:W1:Y:S01]  /*4070*/  MUFU.EX2 R72, R72 ;  /* 0x0000004800487308 */ /* 0x000e620000000800 */
[----:B0-----:R-:W-:-:S07]  /*4080*/  FADD.FTZ R23, R68, R11 ;  /* 0x0000000b44177221 */ /* 0x001fce0000010000 */
[----:B------:R-:W0:Y:S01]  /*4090*/  MUFU.EX2 R46, R46 ;  /* 0x0000002e002e7308 */ /* 0x000e220000000800 */
[----:B---3--:R-:W-:-:S07]  /*40a0*/  FADD.FTZ R15, R44, R15 ;  /* 0x0000000f2c0f7221 */ /* 0x008fce0000010000 */
[----:B------:R-:W3:Y:S01]  /*40b0*/  MUFU.EX2 R83, R83 ;  /* 0x0000005300537308 */ /* 0x000ee20000000800 */
[----:B-1----:R-:W-:-:S07]  /*40c0*/  FADD.FTZ R8, R72, R23 ;  /* 0x0000001748087221 */ /* 0x002fce0000010000 */
[----:B------:R-:W1:Y:S01]  /*40d0*/  MUFU.EX2 R47, R47 ;  /* 0x0000002f002f7308 */ /* 0x000e620000000800 */
[----:B0-----:R-:W-:-:S07]  /*40e0*/  FADD.FTZ R18, R46, R15 ;  /* 0x0000000f2e127221 */ /* 0x001fce0000010000 */
[----:B------:R-:W0:Y:S01]  /*40f0*/  MUFU.EX2 R66, R66 ;  /* 0x0000004200427308 */ /* 0x000e220000000800 */
[C---:B---3--:R-:W-:Y:S01]  /*4100*/  F2FP.SATFINITE.E4M3.F32.PACK_AB_MERGE_C R72, R83.reuse, R72, RZ ;  /* 0x000000485348723e */ /* 0x048fe200048070ff */
[----:B------:R-:W-:-:S03]  /*4110*/  FADD.FTZ R83, R83, R8 ;  /* 0x0000000853537221 */ /* 0x000fc60000010000 */
[----:B------:R-:W-:-:S03]  /*4120*/  F2FP.SATFINITE.E4M3.F32.PACK_AB_MERGE_C R140, R68, R71, R72 ;  /* 0x00000047448c723e */ /* 0x000fc60004807048 */
[----:B------:R-:W3:Y:S01]  /*4130*/  MUFU.EX2 R73, R73 ;  /* 0x0000004900497308 */ /* 0x000ee20000000800 */
[C---:B-1----:R-:W-:Y:S01]  /*4140*/  F2FP.SATFINITE.E4M3.F32.PACK_AB_MERGE_C R46, R47.reuse, R46, RZ ;  /* 0x0000002e2f2e723e */ /* 0x042fe200048070ff */
[----:B------:R-:W-:-:S03]  /*4150*/  FADD.FTZ R47, R47, R18 ;  /* 0x000000122f2f7221 */ /* 0x000fc60000010000 */
[----:B------:R-:W-:Y:S01]  /*4160*/  F2FP.SATFINITE.E4M3.F32.PACK_AB_MERGE_C R141, R44, R45, R46 ;  /* 0x0000002d2c8d723e */ /* 0x000fe2000480702e */
[----:B------:R-:W-:Y:S01]  /*4170*/  FADD.FTZ R18, R16, R47 ;  /* 0x0000002f10127221 */ /* 0x000fe20000010000 */
[----:B------:R-:W-:Y:S01]  /*4180*/  IMAD.MOV.U32 R45, RZ, RZ, R25 ;  /* 0x000000ffff2d7224 */ /* 0x000fe200078e0019 */
[----:B------:R-:W-:Y:S01]  /*4190*/  MUFU.EX2 R50, R50 ;  /* 0x0000003200327308 */ /* 0x000fe20000000800 */
[----:B0-----:R-:W-:Y:S01]  /*41a0*/  FADD.FTZ R8, R66, R83 ;  /* 0x0000005342087221 */ /* 0x001fe20000010000 */
[--C-:B------:R-:W-:Y:S01]  /*41b0*/  IMAD.MOV.U32 R44, RZ, RZ, R25.reuse ;  /* 0x000000ffff2c7224 */ /* 0x100fe200078e0019 */
[----:B------:R-:W-:Y:S01]  /*41c0*/  MOV R46, R25 ;  /* 0x00000019002e7202 */ /* 0x000fe20000000f00 */
[----:B------:R-:W-:-:S04]  /*41d0*/  IMAD.MOV.U32 R47, RZ, RZ, R25 ;  /* 0x000000ffff2f7224 */ /* 0x000fc800078e0019 */
[----:B------:R-:W0:Y:S01]  /*41e0*/  MUFU.EX2 R53, R53 ;  /* 0x0000003500357308 */ /* 0x000e220000000800 */
[----:B---3--:R-:W-:-:S07]  /*41f0*/  FADD.FTZ R15, R73, R8 ;  /* 0x00000008490f7221 */ /* 0x008fce0000010000 */
[----:B------:R1:W3:Y:S08]  /*4200*/  MUFU.EX2 R17, R48 ;  /* 0x0000003000117308 */ /* 0x0002f00000000800 */
[----:B------:R-:W4:Y:S01]  /*4210*/  MUFU.EX2 R52, R52 ;  /* 0x0000003400347308 */ /* 0x000f220000000800 */
[----:B0-----:R-:W-:Y:S01]  /*4220*/  F2FP.SATFINITE.E4M3.F32.PACK_AB_MERGE_C R8, R53, R50, RZ ;  /* 0x000000323508723e */ /* 0x001fe200048070ff */
[----:B------:R-:W-:Y:S01]  /*4230*/  FADD.FTZ R50, R50, R15 ;  /* 0x0000000f32327221 */ /* 0x000fe20000010000 */
[----:B-1----:R-:W-:-:S02]  /*4240*/  IMAD.MOV.U32 R48, RZ, RZ, R25 ;  /* 0x000000ffff307224 */ /* 0x002fc400078e0019 */
[----:B------:R-:W-:Y:S01]  /*4250*/  F2FP.SATFINITE.E4M3.F32.PACK_AB_MERGE_C R142, R73, R66, R8 ;  /* 0x00000042498e723e */ /* 0x000fe20004807008 */
[----:B------:R-:W-:Y:S01]  /*4260*/  FADD.FTZ R53, R53, R50 ;  /* 0x0000003235357221 */ /* 0x000fe20000010000 */
[----:B------:R-:W-:Y:S01]  /*4270*/  MOV R50, R25 ;  /* 0x0000001900327202 */ /* 0x000fe20000000f00 */
[----:B------:R-:W0:Y:S01]  /*4280*/  MUFU.EX2 R51, R51 ;  /* 0x0000003300337308 */ /* 0x000e220000000800 */
[----:B---3--:R-:W-:-:S07]  /*4290*/  FADD.FTZ R23, R17, R18 ;  /* 0x0000001211177221 */ /* 0x008fce0000010000 */
[----:B------:R-:W-:Y:S01]  /*42a0*/  MUFU.EX2 R74, R74 ;  /* 0x0000004a004a7308 */ /* 0x000fe20000000800 */
[----:B----4-:R-:W-:-:S07]  /*42b0*/  FADD.FTZ R8, R52, R23 ;  /* 0x0000001734087221 */ /* 0x010fce0000010000 */
[----:B------:R-:W1:Y:S01]  /*42c0*/  MUFU.EX2 R85, R85 ;  /* 0x0000005500557308 */ /* 0x000e620000000800 */
[C---:B0-----:R-:W-:Y:S01]  /*42d0*/  F2FP.SATFINITE.E4M3.F32.PACK_AB_MERGE_C R52, R51.reuse, R52, RZ ;  /* 0x000000343334723e */ /* 0x041fe200048070ff */
[----:B------:R-:W-:-:S03]  /*42e0*/  FADD.FTZ R51, R51, R8 ;  /* 0x0000000833337221 */ /* 0x000fc60000010000 */
[----:B------:R-:W-:Y:S01]  /*42f0*/  F2FP.SATFINITE.E4M3.F32.PACK_AB_MERGE_C R143, R17, R16, R52 ;  /* 0x00000010118f723e */ /* 0x000fe20004807034 */
[----:B------:R-:W-:Y:S02]  /*4300*/  IMAD.MOV.U32 R52, RZ, RZ, R25 ;  /* 0x000000ffff347224 */ /* 0x000fe400078e0019 */
[----:B------:R-:W0:Y:S08]  /*4310*/  MUFU.EX2 R54, R54 ;  /* 0x0000003600367308 */ /* 0x000e300000000800 */
[----:B------:R-:W3:Y:S01]  /*4320*/  MUFU.EX2 R62, R62 ;  /* 0x0000003e003e7308 */ /* 0x000ee20000000800 */
[----:B-1----:R-:W-:-:S07]  /*4330*/  F2FP.SATFINITE.E4M3.F32.PACK_AB_MERGE_C R12, R85, R74, RZ ;  /* 0x0000004a550c723e */ /* 0x002fce00048070ff */
[----:B------:R-:W1:Y:S01]  /*4340*/  MUFU.EX2 R55, R55 ;  /* 0x0000003700377308 */ /* 0x000e620000000800 */
[----:B0-----:R-:W-:Y:S01]  /*4350*/  FADD.FTZ R8, R54, R53 ;  /* 0x0000003536087221 */ /* 0x001fe20000010000 */
[----:B------:R-:W-:-:S06]  /*4360*/  IMAD.MOV.U32 R53, RZ, RZ, R25 ;  /* 0x000000ffff357224 */ /* 0x000fcc00078e0019 */
[----:B------:R-:W0:Y:S01]  /*4370*/  MUFU.EX2 R9, R64 ;  /* 0x0000004000097308 */ /* 0x000e220000000800 */
[----:B---3--:R-:W-:Y:S01]  /*4380*/  FADD.FTZ R4, R62, R51 ;  /* 0x000000333e047221 */ /* 0x008fe20000010000 */
[----:B------:R-:W-:-:S06]  /*4390*/  IMAD.MOV.U32 R51, RZ, RZ, R25 ;  /* 0x000000ffff337224 */ /* 0x000fcc00078e0019 */
[----:B------:R-:W3:Y:S01]  /*43a0*/  MUFU.EX2 R96, R96 ;  /* 0x0000006000607308 */ /* 0x000ee20000000800 */
[C---:B-1----:R-:W-:Y:S01]  /*43b0*/  F2FP.SATFINITE.E4M3.F32.PACK_AB_MERGE_C R144, R55.reuse, R54, R12 ;  /* 0x000000363790723e */ /* 0x042fe2000480700c */
[----:B------:R-:W-:Y:S01]  /*43c0*/  FADD.FTZ R55, R55, R8 ;  /* 0x0000000837377221 */ /* 0x000fe20000010000 */
[----:B------:R-:W-:-:S03]  /*43d0*/  MOV R54, R25 ;  /* 0x0000001900367202 */ /* 0x000fc60000000f00 */
[----:B------:R-:W-:Y:S01]  /*43e0*/  FADD.FTZ R74, R74, R55 ;  /* 0x000000374a4a7221 */ /* 0x000fe20000010000 */
[----:B------:R-:W-:Y:S01]  /*43f0*/  IMAD.MOV.U32 R55, RZ, RZ, R25 ;  /* 0x000000ffff377224 */ /* 0x000fe200078e0019 */
[----:B------:R-:W1:Y:S01]  /*4400*/  MUFU.EX2 R11, R90 ;  /* 0x0000005a000b7308 */ /* 0x000e620000000800 */
[----:B0-----:R-:W-:Y:S01]  /*4410*/  FADD.FTZ R5, R9, R4 ;  /* 0x0000000409057221 */ /* 0x001fe20000010000 */
[----:B------:R-:W-:-:S06]  /*4420*/  FADD.FTZ R85, R85, R74 ;  /* 0x0000004a55557221 */ /* 0x000fcc0000010000 */
[----:B------:R-:W-:Y:S01]  /*4430*/  MUFU.EX2 R58, R58 ;  /* 0x0000003a003a7308 */ /* 0x000fe20000000800 */
[----:B---3--:R-:W-:-:S07]  /*4440*/  FADD.FTZ R4, R96, R5 ;  /* 0x0000000560047221 */ /* 0x008fce0000010000 */
[----:B------:R-:W0:Y:S01]  /*4450*/  MUFU.EX2 R41, R41 ;  /* 0x0000002900297308 */ /* 0x000e220000000800 */
[C---:B-1----:R-:W-:Y:S01]  /*4460*/  FADD.FTZ R4, R11.reuse, R4 ;  /* 0x000000040b047221 */ /* 0x042fe20000010000 */
[----:B------:R-:W-:-:S04]  /*4470*/  F2FP.SATFINITE.E4M3.F32.PACK_AB_MERGE_C R96, R11, R96, RZ ;  /* 0x000000600b60723e */ /* 0x000fc800048070ff */
[----:B------:R-:W-:Y:S02]  /*4480*/  F2FP.SATFINITE.E4M3.F32.PACK_AB_MERGE_C R145, R9, R62, R96 ;  /* 0x0000003e0991723e */ /* 0x000fe40004807060 */
[----:B------:R-:W1:Y:S08]  /*4490*/  MUFU.EX2 R56, R56 ;  /* 0x0000003800387308 */ /* 0x000e700000000800 */
[----:B------:R-:W3:Y:S01]  /*44a0*/  MUFU.EX2 R91, R91 ;  /* 0x0000005b005b7308 */ /* 0x000ee20000000800 */
[----:B0-----:R-:W-:-:S07]  /*44b0*/  F2FP.SATFINITE.E4M3.F32.PACK_AB_MERGE_C R7, R41, R58, RZ ;  /* 0x0000003a2907723e */ /* 0x001fce00048070ff */
[----:B------:R-:W0:Y:S01]  /*44c0*/  MUFU.EX2 R75, R75 ;  /* 0x0000004b004b7308 */ /* 0x000e220000000800 */
[----:B-1----:R-:W-:-:S07]  /*44d0*/  FADD.FTZ R6, R56, R85 ;  /* 0x0000005538067221 */ /* 0x002fce0000010000 */
[----:B------:R-:W1:Y:S01]  /*44e0*/  MUFU.EX2 R88, R88 ;  /* 0x0000005800587308 */ /* 0x000e620000000800 */
[----:B---3--:R-:W-:-:S07]  /*44f0*/  FADD.FTZ R5, R91, R4 ;  /* 0x000000045b057221 */ /* 0x008fce0000010000 */
[----:B------:R-:W3:Y:S01]  /*4500*/  MUFU.EX2 R89, R89 ;  /* 0x0000005900597308 */ /* 0x000ee20000000800 */
[C---:B0-----:R-:W-:Y:S01]  /*4510*/  F2FP.SATFINITE.E4M3.F32.PACK_AB_MERGE_C R146, R75.reuse, R56, R7 ;  /* 0x000000384b92723e */ /* 0x041fe20004807007 */
[----:B------:R-:W-:-:S04]  /*4520*/  FADD.FTZ R75, R75, R6 ;  /* 0x000000064b4b7221 */ /* 0x000fc80000010000 */
[----:B------:R-:W-:Y:S02]  /*4530*/  FADD.FTZ R58, R58, R75 ;  /* 0x0000004b3a3a7221 */ /* 0x000fe40000010000 */
[----:B------:R-:W0:Y:S01]  /*4540*/  MUFU.EX2 R40, R40 ;  /* 0x0000002800287308 */ /* 0x000e220000000800 */
[----:B-1----:R-:W-:-:S04]  /*4550*/  FADD.FTZ R4, R88, R5 ;  /* 0x0000000558047221 */ /* 0x002fc80000010000 */
[----:B---3--:R-:W-:Y:S01]  /*4560*/  FADD.FTZ R7, R89, R4 ;  /* 0x0000000459077221 */ /* 0x008fe20000010000 */
[----:B0-----:R-:W-:-:S03]  /*4570*/  F2FP.SATFINITE.E4M3.F32.PACK_AB_MERGE_C R5, R40, R89, RZ ;  /* 0x000000592805723e */ /* 0x001fc600048070ff */
[----:B------:R-:W-:Y:S01]  /*4580*/  FADD.FTZ R7, R40, R7 ;  /* 0x0000000728077221 */ /* 0x000fe20000010000 */
[----:B------:R-:W-:Y:S01]  /*4590*/  IMAD.MOV.U32 R40, RZ, RZ, R25 ;  /* 0x000000ffff287224 */ /* 0x000fe200078e0019 */
[----:B------:R-:W-:Y:S01]  /*45a0*/  F2FP.SATFINITE.E4M3.F32.PACK_AB_MERGE_C R147, R88, R91, R5 ;  /* 0x0000005b5893723e */ /* 0x000fe20004807005 */
[----:B------:R-:W-:Y:S01]  /*45b0*/  FADD.FTZ R5, R41, R58 ;  /* 0x0000003a29057221 */ /* 0x000fe20000010000 */
[----:B------:R-:W-:Y:S01]  /*45c0*/  IMAD.MOV.U32 R41, RZ, RZ, R25 ;  /* 0x000000ffff297224 */ /* 0x000fe200078e0019 */
[----:B--2---:R-:W-:Y:S06]  /*45d0*/  @!P1 BRA `(.L_x_18) ;  /* 0x0000002c00749947 */ /* 0x004fec0003800000 */
[----:B------:R-:W-:Y:S01]  /*45e0*/  IMAD.MOV.U32 R6, RZ, RZ, R59 ;  /* 0x000000ffff067224 */ /* 0x000fe200078e003b */
[----:B------:R-:W-:Y:S01]  /*45f0*/  CS2R R24, SRZ ;  /* 0x0000000000187805 */ /* 0x000fe2000001ff00 */
[----:B------:R-:W-:Y:S01]  /*4600*/  IMAD.MOV.U32 R4, RZ, RZ, R57 ;  /* 0x000000ffff047224 */ /* 0x000fe200078e0039 */
[----:B------:R-:W-:Y:S02]  /*4610*/  CS2R R26, SRZ ;  /* 0x00000000001a7805 */ /* 0x000fe4000001ff00 */
[----:B------:R-:W-:Y:S02]  /*4620*/  CS2R R28, SRZ ;  /* 0x00000000001c7805 */ /* 0x000fe4000001ff00 */
[----:B------:R-:W-:Y:S02]  /*4630*/  CS2R R30, SRZ ;  /* 0x00000000001e7805 */ /* 0x000fe4000001ff00 */
[----:B------:R-:W-:Y:S02]  /*4640*/  CS2R R32, SRZ ;  /* 0x0000000000207805 */ /* 0x000fe4000001ff00 */
[----:B------:R-:W-:-:S02]  /*4650*/  CS2R R34, SRZ ;  /* 0x0000000000227805 */ /* 0x000fc4000001ff00 */
[----:B------:R-:W-:Y:S02]  /*4660*/  CS2R R36, SRZ ;  /* 0x0000000000247805 */ /* 0x000fe4000001ff00 */
        /* <DEDUP_REMOVED lines=8> */
[----:B------:R-:W-:Y:S01]  /*46f0*/  CS2R R54, SRZ ;  /* 0x0000000000367805 */ /* 0x000fe2000001ff00 */
[----:B------:R-:W-:Y:S01]  /*4700*/  UMOV UR35, URZ ;  /* 0x0000003f00237c82 */ /* 0x000fe20008000000 */
[----:B------:R-:W-:Y:S01]  /*4710*/  UMOV UR39, URZ ;  /* 0x0000003f00277c82 */ /* 0x000fe20008000000 */
[----:B------:R-:W-:-:S05]  /*4720*/  ULDC UR32, c[0x0][0x988] ;  /* 0x0002620000207ab9 */ /* 0x000fca0000000800 */
.L_x_29:
[----:B------:R-:W-:-:S04]  /*4730*/  UISETP.NE.AND UP0, UPT, UR39, 0x1, UPT ;  /* 0x000000012700788c */ /* 0x000fc8000bf05270 */
[----:B------:R-:W-:-:S04]  /*4740*/  USEL UR5, URZ, 0x1, UP0 ;  /* 0x000000013f057887 */ /* 0x000fc80008000000 */
[----:B------:R-:W-:Y:S01]  /*4750*/  ULOP3.LUT UR5, UR35, UR5, URZ, 0x3c, !UPT ;  /* 0x0000000523057292 */ /* 0x000fe2000f8e3c3f */
[----:B------:R-:W-:Y:S11]  /*4760*/  @!P0 BRA `(.L_x_19) ;  /* 0x0000000000048947 */ /* 0x000ff60003800000 */
[----:B------:R-:W-:Y:S01]  /*4770*/  BPT.TRAP 0x1 ;  /* 0x000000040000795c */ /* 0x000fe20000300000 */
.L_x_19:
[----:B------:R-:W-:Y:S01]  /*4780*/  UIADD3 UR4, UR39, 0x1, URZ ;  /* 0x0000000127047890 */ /* 0x000fe2000fffe03f */
[----:B------:R-:W-:-:S03]  /*4790*/  IMAD.U32 R8, RZ, RZ, UR5 ;  /* 0x00000005ff087e24 */ /* 0x000fc6000f8e00ff */
[----:B------:R-:W-:Y:S02]  /*47a0*/  UISETP.NE.AND UP0, UPT, UR4, 0x2, UPT ;  /* 0x000000020400788c */ /* 0x000fe4000bf05270 */
[----:B------:R-:W-:Y:S02]  /*47b0*/  SHF.L.U32 R8, R8, 0x1f, RZ ;  /* 0x0000001f08087819 */ /* 0x000fe400000006ff */
[----:B------:R-:W-:-:S04]  /*47c0*/  USEL UR4, UR4, URZ, UP0 ;  /* 0x0000003f04047287 */ /* 0x000fc80008000000 */
[----:B------:R-:W-:-:S09]  /*47d0*/  ULEA UR33, UR4, UR44, 0x3 ;  /* 0x0000002c04217291 */ /* 0x000fd2000f8e183f */
[----:B------:R0:W1:Y:S01]  /*47e0*/  SYNCS.PHASECHK.TRANS64.TRYWAIT P1, [UR33+0x12430], R8 ;  /* 0x01243008ff0075a7 */ /* 0x0000620008020161 */
[----:B------:R-:W-:Y:S05]  /*47f0*/  @!P0 BRA `(.L_x_20) ;  /* 0x0000000000048947 */ /* 0x000fea0003800000 */
[----:B------:R-:W-:Y:S01]  /*4800*/  BPT.TRAP 0x1 ;  /* 0x000000040000795c */ /* 0x000fe20000300000 */
.L_x_20:
[----:B-1----:R-:W-:Y:S05]  /*4810*/  @P1 BRA `(.L_x_21) ;  /* 0x0000000000081947 */ /* 0x002fea0003800000 */
[----:B------:R-:W1:Y:S02]  /*4820*/  SYNCS.PHASECHK.TRANS64.TRYWAIT P1, [UR33+0x12430], R8 ;  /* 0x01243008ff0075a7 */ /* 0x000e640008020161 */
[----:B-1----:R-:W-:Y:S05]  /*4830*/  @!P1 BRA `(.L_x_22) ;  /* 0x0000009000d49947 */ /* 0x002fea0003800000 */
.L_x_21:
[C---:B------:R-:W-:Y:S01]  /*4840*/  R2UR UR12, R2.reuse ;  /* 0x00000000020c72ca */ /* 0x040fe200000e0000 */
[----:B------:R-:W-:Y:S01]  /*4850*/  UIMAD UR14, UR4, 0x280, UR6 ;  /* 0x00000280040e78a4 */ /* 0x000fe2000f8e0206 */
[C---:B------:R-:W-:Y:S01]  /*4860*/  R2UR UR13, R3.reuse ;  /* 0x00000000030d72ca */ /* 0x040fe200000e0000 */
[----:B------:R-:W-:Y:S01]  /*4870*/  WARPGROUP.ARRIVE ;  /* 0x00000000000079c5 */ /* 0x000fe20000000000 */
[----:B------:R-:W-:Y:S01]  /*4880*/  UMOV UR15, 0x80000020 ;  /* 0x80000020000f7882 */ /* 0x000fe20000000000 */
[C---:B------:R-:W-:Y:S01]  /*4890*/  R2UR UR16, R2.reuse ;  /* 0x00000000021072ca */ /* 0x040fe200000e0000 */
[----:B------:R-:W-:Y:S01]  /*48a0*/  UIADD3 UR18, UR14, 0x80, URZ ;  /* 0x000000800e127890 */ /* 0x000fe2000fffe03f */
[C---:B------:R-:W-:Y:S01]  /*48b0*/  R2UR UR17, R3.reuse ;  /* 0x00000000031172ca */ /* 0x040fe200000e0000 */
[----:B------:R-:W-:Y:S01]  /*48c0*/  UMOV UR19, 0x80000020 ;  /* 0x8000002000137882 */ /* 0x000fe20000000000 */
[C---:B------:R-:W-:Y:S01]  /*48d0*/  R2UR UR20, R2.reuse ;  /* 0x00000000021472ca */ /* 0x040fe200000e0000 */
[----:B------:R-:W-:Y:S01]  /*48e0*/  UIADD3 UR22, UR14, 0x100, URZ ;  /* 0x000001000e167890 */ /* 0x000fe2000fffe03f */
[----:B------:R-:W-:Y:S01]  /*48f0*/  R2UR UR21, R3 ;  /* 0x00000000031572ca */ /* 0x000fe200000e0000 */
[----:B------:R-:W-:Y:S01]  /*4900*/  UMOV UR23, 0x80000020 ;  /* 0x8000002000177882 */ /* 0x000fe20000000000 */
[----:B------:R-:W-:Y:S01]  /*4910*/  R2UR UR24, R2 ;  /* 0x00000000021872ca */ /* 0x000fe200000e0000 */
[----:B------:R-:W-:-:S02]  /*4920*/  UIADD3 UR26, UR14, 0x180, URZ ;  /* 0x000001800e1a7890 */ /* 0x000fc4000fffe03f */
[----:B------:R-:W-:Y:S01]  /*4930*/  QGMMA.64x32x32.F32.E4M3.E4M3 R120, gdesc[UR12], RZ, !UPT, gsb0 ;  /* 0x006000000c7879f3 */ /* 0x000fe2000c0008ff */
[C---:B------:R-:W-:Y:S01]  /*4940*/  R2UR UR25, R3.reuse ;  /* 0x00000000031972ca */ /* 0x040fe200000e0000 */
[----:B------:R-:W-:Y:S01]  /*4950*/  UMOV UR27, 0x80000020 ;  /* 0x80000020001b7882 */ /* 0x000fe20000000000 */
[----:B------:R-:W-:Y:S01]  /*4960*/  R2UR UR28, R2 ;  /* 0x00000000021c72ca */ /* 0x000fe200000e0000 */
[----:B------:R-:W-:Y:S01]  /*4970*/  UIADD3 UR30, UR14, 0x200, URZ ;  /* 0x000002000e1e7890 */ /* 0x000fe2000fffe03f */
[----:B------:R-:W-:Y:S01]  /*4980*/  R2UR UR29, R3 ;  /* 0x00000000031d72ca */ /* 0x000fe200000e0000 */
[----:B------:R-:W-:Y:S01]  /*4990*/  UMOV UR31, 0x80000020 ;  /* 0x80000020001f7882 */ /* 0x000fe20000000000 */
[----:B------:R-:W-:Y:S01]  /*49a0*/  UIADD3 UR10, UR14, 0x2, URZ ;  /* 0x000000020e0a7890 */ /* 0x000fe2000fffe03f */
[----:B------:R-:W-:Y:S01]  /*49b0*/  UMOV UR11, 0x80000020 ;  /* 0x80000020000b7882 */ /* 0x000fe20000000000 */
[----:B------:R-:W-:Y:S01]  /*49c0*/  UIADD3 UR15, UR14, 0x82, URZ ;  /* 0x000000820e0f7890 */ /* 0x000fe2000fffe03f */
[----:B------:R-:W-:Y:S01]  /*49d0*/  UMOV UR12, UR8 ;  /* 0x00000008000c7c82 */ /* 0x000fe20008000000 */
[----:B------:R-:W-:Y:S01]  /*49e0*/  UMOV UR13, UR9 ;  /* 0x00000009000d7c82 */ /* 0x000fe20008000000 */
[----:B------:R-:W-:-:S02]  /*49f0*/  WARPGROUP.DEPBAR.LE gsb0, 0x0 ;  /* 0x00008000000079c5 */ /* 0x000fc40000010000 */
[----:B------:R-:W-:-:S06]  /*4a00*/  WARPGROUP.ARRIVE ;  /* 0x00000000000079c5 */ /* 0x000fcc0000000000 */
[----:B------:R-:W-:Y:S01]  /*4a10*/  QGMMA.64x32x32.F32.E4M3.E4M3 R104, gdesc[UR16], RZ, !UPT, gsb0 ;  /* 0x00600000106879f3 */ /* 0x000fe2000c0008ff */
[----:B------:R-:W-:Y:S02]  /*4a20*/  UIADD3 UR16, UR14, 0x102, URZ ;  /* 0x000001020e107890 */ /* 0x000fe4000fffe03f */
[----:B------:R-:W-:Y:S02]  /*4a30*/  UIADD3 UR17, UR14, 0x182, URZ ;  /* 0x000001820e117890 */ /* 0x000fe4000fffe03f */
[----:B------:R-:W-:-:S03]  /*4a40*/  UIADD3 UR18, UR14, 0x202, URZ ;  /* 0x000002020e127890 */ /* 0x000fc6000fffe03f */
[----:B------:R-:W-:Y:S01]  /*4a50*/  UMOV UR14, UR16 ;  /* 0x00000010000e7c82 */ /* 0x000fe20008000000 */
[----:B------:R-:W-:Y:S02]  /*4a60*/  WARPGROUP.DEPBAR.LE gsb0, 0x0 ;  /* 0x00008000000079c5 */ /* 0x000fe40000010000 */
[----:B------:R-:W-:-:S06]  /*4a70*/  WARPGROUP.ARRIVE ;  /* 0x00000000000079c5 */ /* 0x000fcc0000000000 */
[----:B------:R-:W-:Y:S03]  /*4a80*/  QGMMA.64x32x32.F32.E4M3.E4M3 R88, gdesc[UR20], RZ, !UPT, gsb0 ;  /* 0x00600000145879f3 */ /* 0x000fe6000c0008ff */
        /* <DEDUP_REMOVED lines=8> */
[----:B------:R-:W-:Y:S01]  /*4b10*/  QGMMA.64x32x32.F32.E4M3.E4M3 R120, gdesc[UR8], R120, gsb0 ;  /* 0x00600000087879f3 */ /* 0x000fe20008000878 */
[----:B------:R-:W-:Y:S01]  /*4b20*/  UMOV UR10, UR15 ;  /* 0x0000000f000a7c82 */ /* 0x000fe20008000000 */
[----:B------:R-:W-:Y:S01]  /*4b30*/  UMOV UR11, 0x80000020 ;  /* 0x80000020000b7882 */ /* 0x000fe20000000000 */
[----:B------:R-:W-:Y:S01]  /*4b40*/  UMOV UR15, 0x80000020 ;  /* 0x80000020000f7882 */ /* 0x000fe20000000000 */
[----:B------:R-:W-:Y:S02]  /*4b50*/  WARPGROUP.DEPBAR.LE gsb0, 0x0 ;  /* 0x00008000000079c5 */ /* 0x000fe40000010000 */
[----:B------:R-:W-:-:S06]  /*4b60*/  WARPGROUP.ARRIVE ;  /* 0x00000000000079c5 */ /* 0x000fcc0000000000 */
[----:B------:R-:W-:Y:S01]  /*4b70*/  QGMMA.64x32x32.F32.E4M3.E4M3 R104, gdesc[UR8], R104, gsb0 ;  /* 0x00600000086879f3 */ /* 0x000fe20008000868 */
[----:B------:R-:W-:Y:S01]  /*4b80*/  UMOV UR10, UR17 ;  /* 0x00000011000a7c82 */ /* 0x000fe20008000000 */
[----:B------:R-:W-:Y:S01]  /*4b90*/  UMOV UR11, 0x80000020 ;  /* 0x80000020000b7882 */ /* 0x000fe20000000000 */
        /* <DEDUP_REMOVED lines=12> */
[----:B------:R-:W-:Y:S05]  /*4c60*/  @!P0 BRA `(.L_x_23) ;  /* 0x0000000000048947 */ /* 0x000fea0003800000 */
[----:B------:R-:W-:Y:S01]  /*4c70*/  BPT.TRAP 0x1 ;  /* 0x000000040000795c */ /* 0x000fe20000300000 */
.L_x_23:
[----:B------:R-:W-:Y:S01]  /*4c80*/  ULEA UR13, UR39, UR44, 0x3 ;  /* 0x0000002c270d7291 */ /* 0x000fe2000f8e183f */
[----:B01----:R-:W-:-:S04]  /*4c90*/  MOV R8, UR35 ;  /* 0x0000002300087c02 */ /* 0x003fc80008000f00 */
[----:B------:R-:W-:-:S04]  /*4ca0*/  SHF.L.U32 R8, R8, 0x1f, RZ ;  /* 0x0000001f08087819 */ /* 0x000fc800000006ff */
[----:B------:R0:W1:Y:S01]  /*4cb0*/  SYNCS.PHASECHK.TRANS64.TRYWAIT P1, [UR13+0x12450], R8 ;  /* 0x01245008ff0075a7 */ /* 0x000062000802014d */
[----:B------:R-:W-:Y:S05]  /*4cc0*/  @!P0 BRA `(.L_x_24) ;  /* 0x0000000000048947 */ /* 0x000fea0003800000 */
[----:B------:R-:W-:Y:S01]  /*4cd0*/  BPT.TRAP 0x1 ;  /* 0x000000040000795c */ /* 0x000fe20000300000 */
.L_x_24:
[----:B-1----:R-:W-:Y:S05]  /*4ce0*/  @P1 BRA `(.L_x_25) ;  /* 0x0000000000081947 */ /* 0x002fea0003800000 */
[----:B------:R-:W1:Y:S02]  /*4cf0*/  SYNCS.PHASECHK.TRANS64.TRYWAIT P1, [UR13+0x12450], R8 ;  /* 0x01245008ff0075a7 */ /* 0x000e64000802014d */
[----:B-1----:R-:W-:Y:S05]  /*4d00*/  @!P1 BRA `(.L_x_26) ;  /* 0x0000008c00b89947 */ /* 0x002fea0003800000 */
.L_x_25:
[----:B------:R-:W-:Y:S01]  /*4d10*/  UIADD3 UR10, UR44, 0x200, URZ ;  /* 0x000002002c0a7890 */ /* 0x000fe2000fffe03f */
[----:B------:R-:W-:Y:S01]  /*4d20*/  WARPGROUP.ARRIVE ;  /* 0x00000000000079c5 */ /* 0x000fe20000000000 */
[----:B------:R-:W-:Y:S02]  /*4d30*/  UMOV UR11, 0xc0000010 ;  /* 0xc0000010000b7882 */ /* 0x000fe40000000000 */
[----:B------:R-:W-:-:S04]  /*4d40*/  USHF.R.U32.HI UR10, URZ, 0x4, UR10 ;  /* 0x000000043f0a7899 */ /* 0x000fc8000801160a */
[----:B------:R-:W-:-:S04]  /*4d50*/  ULOP3.LUT UR10, UR10, 0x3fff, URZ, 0xc0, !UPT ;  /* 0x00003fff0a0a7892 */ /* 0x000fc8000f8ec03f */
[----:B------:R-:W-:-:S04]  /*4d60*/  ULOP3.LUT UR10, UR10, 0x10000, URZ, 0xfc, !UPT ;  /* 0x000100000a0a7892 */ /* 0x000fc8000f8efc3f */
[----:B------:R-:W-:-:S07]  /*4d70*/  UIMAD UR12, UR39, 0x280, UR10 ;  /* 0x00000280270c78a4 */ /* 0x000fce000f8e020a */
[----:B------:R-:W-:Y:S02]  /*4d80*/  UMOV UR10, UR12 ;  /* 0x0000000c000a7c82 */ /* 0x000fe40008000000 */
[----:B------:R-:W-:Y:S01]  /*4d90*/  QGMMA.64x64x32.F32.E4M3.E4M3 R24, R152, gdesc[UR8], R24, gsb0 ;  /* 0x00e0000898187df3 */ /* 0x000fe20008000818 */
[----:B------:R-:W-:Y:S01]  /*4da0*/  UIADD3 UR10, UR12, 0x80, URZ ;  /* 0x000000800c0a7890 */ /* 0x000fe2000fffe03f */
[----:B------:R-:W-:Y:S01]  /*4db0*/  UMOV UR11, 0xc0000010 ;  /* 0xc0000010000b7882 */ /* 0x000fe20000000000 */
[----:B------:R-:W-:Y:S02]  /*4dc0*/  WARPGROUP.DEPBAR.LE gsb0, 0x0 ;  /* 0x00008000000079c5 */ /* 0x000fe40000010000 */
[----:B------:R-:W-:-:S06]  /*4dd0*/  WARPGROUP.ARRIVE ;  /* 0x00000000000079c5 */ /* 0x000fcc0000000000 */
        /* <DEDUP_REMOVED lines=15> */
[----:B------:R-:W-:Y:S03]  /*4ed0*/  QGMMA.64x64x32.F32.E4M3.E4M3 R24, R144, gdesc[UR8], R24, gsb0 ;  /* 0x00e0000890187df3 */ /* 0x000fe60008000818 */
[----:B------:R-:W-:Y:S02]  /*4ee0*/  WARPGROUP.DEPBAR.LE gsb0, 0x0 ;  /* 0x00008000000079c5 */ /* 0x000fe40000010000 */
[----:B------:R-:W-:Y:S05]  /*4ef0*/  @!P0 BRA `(.L_x_27) ;  /* 0x0000000000048947 */ /* 0x000fea0003800000 */
[----:B------:R-:W-:Y:S01]  /*4f00*/  BPT.TRAP 0x1 ;  /* 0x000000040000795c */ /* 0x000fe20000300000 */
.L_x_27:
[C---:B-1----:R-:W-:Y:S01]  /*4f10*/  FMUL.FTZ R9, R0.reuse, R120 ;  /* 0x0000007800097220 */ /* 0x042fe20000410000 */
[C---:B------:R-:W-:Y:S01]  /*4f20*/  FMUL.FTZ R11, R0.reuse, R122 ;  /* 0x0000007a000b7220 */ /* 0x040fe20000410000 */
[C---:B0-----:R-:W-:Y:S01]  /*4f30*/  FMUL.FTZ R8, R0.reuse, R121 ;  /* 0x0000007900087220 */ /* 0x041fe20000410000 */
[C---:B------:R-:W-:Y:S01]  /*4f40*/  FMUL.FTZ R10, R0.reuse, R123 ;  /* 0x0000007b000a7220 */ /* 0x040fe20000410000 */
[C---:B------:R-:W-:Y:S01]  /*4f50*/  FMUL.FTZ R12, R0.reuse, R124 ;  /* 0x0000007c000c7220 */ /* 0x040fe20000410000 */
[C---:B------:R-:W-:Y:S01]  /*4f60*/  FMUL.FTZ R14, R0.reuse, R126 ;  /* 0x0000007e000e7220 */ /* 0x040fe20000410000 */
[----:B------:R-:W0:Y:S01]  /*4f70*/  MUFU.TANH R9, R9 ;  /* 0x0000000900097308 */ /* 0x000e220000002400 */
[C---:B------:R-:W-:Y:S01]  /*4f80*/  FMUL.FTZ R13, R0.reuse, R125 ;  /* 0x0000007d000d7220 */ /* 0x040fe20000410000 */
[C---:B------:R-:W-:Y:S01]  /*4f90*/  FMUL.FTZ R15, R0.reuse, R127 ;  /* 0x0000007f000f7220 */ /* 0x040fe20000410000 */
[C---:B------:R-:W-:Y:S01]  /*4fa0*/  FMUL.FTZ R16, R0.reuse, R128 ;  /* 0x0000008000107220 */ /* 0x040fe20000410000 */
[C---:B------:R-:W-:Y:S01]  /*4fb0*/  FMUL.FTZ R18, R0.reuse, R130 ;  /* 0x0000008200127220 */ /* 0x040fe20000410000 */
[C---:B------:R-:W-:Y:S01]  /*4fc0*/  FMUL.FTZ R17, R0.reuse, R129 ;  /* 0x0000008100117220 */ /* 0x040fe20000410000 */
[C---:B------:R-:W-:Y:S01]  /*4fd0*/  FMUL.FTZ R19, R0.reuse, R131 ;  /* 0x0000008300137220 */ /* 0x040fe20000410000 */
[C---:B------:R-:W-:Y:S01]  /*4fe0*/  FMUL.FTZ R20, R0.reuse, R132 ;  /* 0x0000008400147220 */ /* 0x040fe20000410000 */
[----:B------:R-:W1:Y:S01]  /*4ff0*/  MUFU.TANH R11, R11 ;  /* 0x0000000b000b7308 */ /* 0x000e620000002400 */
[C---:B------:R-:W-:Y:S01]  /*5000*/  FMUL.FTZ R22, R0.reuse, R134 ;  /* 0x0000008600167220 */ /* 0x040fe20000410000 */
[C---:B------:R-:W-:Y:S01]  /*5010*/  FMUL.FTZ R21, R0.reuse, R133 ;  /* 0x0000008500157220 */ /* 0x040fe20000410000 */
[C---:B------:R-:W-:Y:S01]  /*5020*/  FMUL.FTZ R23, R0.reuse, R135 ;  /* 0x0000008700177220 */ /* 0x040fe20000410000 */
[C---:B------:R-:W-:Y:S01]  /*5030*/  FMUL.FTZ R104, R0.reuse, R104 ;  /* 0x0000006800687220 */ /* 0x040fe20000410000 */
[C---:B------:R-:W-:Y:S01]  /*5040*/  FMUL.FTZ R106, R0.reuse, R106 ;  /* 0x0000006a006a7220 */ /* 0x040fe20000410000 */
[C---:B------:R-:W-:Y:S01]  /*5050*/  FMUL.FTZ R105, R0.reuse, R105 ;  /* 0x0000006900697220 */ /* 0x040fe20000410000 */
[C---:B------:R-:W-:Y:S01]  /*5060*/  FMUL.FTZ R107, R0.reuse, R107 ;  /* 0x0000006b006b7220 */ /* 0x040fe20000410000 */
[----:B------:R-:W2:Y:S01]  /*5070*/  MUFU.TANH R8, R8 ;  /* 0x0000000800087308 */ /* 0x000ea20000002400 */
[----:B0-----:R-:W-:Y:S01]  /*5080*/  FMNMX.FTZ R121, R9, R4, !PT ;  /* 0x0000000409797209 */ /* 0x001fe20007810000 */
[C---:B------:R-:W-:Y:S01]  /*5090*/  FMUL.FTZ R108, R0.reuse, R108 ;  /* 0x0000006c006c7220 */ /* 0x040fe20000410000 */
[C---:B------:R-:W-:Y:S01]  /*50a0*/  FMUL.FTZ R110, R0.reuse, R110 ;  /* 0x0000006e006e7220 */ /* 0x040fe20000410000 */
[C---:B------:R-:W-:Y:S01]  /*50b0*/  FMUL.FTZ R109, R0.reuse, R109 ;  /* 0x0000006d006d7220 */ /* 0x040fe20000410000 */
[C---:B------:R-:W-:Y:S01]  /*50c0*/  FMUL.FTZ R111, R0.reuse, R111 ;  /* 0x0000006f006f7220 */ /* 0x040fe20000410000 */
[C---:B------:R-:W-:Y:S01]  /*50d0*/  FMUL.FTZ R112, R0.reuse, R112 ;  /* 0x0000007000707220 */ /* 0x040fe20000410000 */
[C---:B------:R-:W-:Y:S01]  /*50e0*/  FMUL.FTZ R114, R0.reuse, R114 ;  /* 0x0000007200727220 */ /* 0x040fe20000410000 */
[----:B------:R-:W0:Y:S01]  /*50f0*/  MUFU.TANH R10, R10 ;  /* 0x0000000a000a7308 */ /* 0x000e220000002400 */
[----:B-1----:R-:W-:Y:S01]  /*5100*/  FMNMX.FTZ R123, R11, R6, !PT ;  /* 0x000000060b7b7209 */ /* 0x002fe20007810000 */
[C---:B------:R-:W-:Y:S01]  /*5110*/  FMUL.FTZ R113, R0.reuse, R113 ;  /* 0x0000007100717220 */ /* 0x040fe20000410000 */
[C---:B------:R-:W-:Y:S01]  /*5120*/  FMUL.FTZ R115, R0.reuse, R115 ;  /* 0x0000007300737220 */ /* 0x040fe20000410000 */
[C---:B------:R-:W-:Y:S01]  /*5130*/  FMUL.FTZ R116, R0.reuse, R116 ;  /* 0x0000007400747220 */ /* 0x040fe20000410000 */
[C---:B------:R-:W-:Y:S01]  /*5140*/  FMUL.FTZ R118, R0.reuse, R118 ;  /* 0x0000007600767220 */ /* 0x040fe20000410000 */
[C---:B------:R-:W-:Y:S01]  /*5150*/  FMUL.FTZ R117, R0.reuse, R117 ;  /* 0x0000007500757220 */ /* 0x040fe20000410000 */
[----:B------:R-:W-:Y:S01]  /*5160*/  FMUL.FTZ R119, R0, R119 ;  /* 0x0000007700777220 */ /* 0x000fe20000410000 */
[----:B------:R-:W1:Y:S01]  /*5170*/  MUFU.TANH R12, R12 ;  /* 0x0000000c000c7308 */ /* 0x000e620000002400 */
[----:B--2---:R-:W-:Y:S01]  /*5180*/  FMNMX.FTZ R121, R8, R121, !PT ;  /* 0x0000007908797209 */ /* 0x004fe20007810000 */
[C---:B------:R-:W-:Y:S01]  /*5190*/  FMUL.FTZ R88, R0.reuse, R88 ;  /* 0x0000005800587220 */ /* 0x040fe20000410000 */
[C---:B------:R-:W-:Y:S01]  /*51a0*/  FMUL.FTZ R90, R0.reuse, R90 ;  /* 0x0000005a005a7220 */ /* 0x040fe20000410000 */
[C---:B------:R-:W-:Y:S01]  /*51b0*/  FMUL.FTZ R89, R0.reuse, R89 ;  /* 0x0000005900597220 */ /* 0x040fe20000410000 */
[C---:B------:R-:W-:Y:S01]  /*51c0*/  FMUL.FTZ R91, R0.reuse, R91 ;  /* 0x0000005b005b7220 */ /* 0x040fe20000410000 */
[C---:B------:R-:W-:Y:S01]  /*51d0*/  FMUL.FTZ R92, R0.reuse, R92 ;  /* 0x0000005c005c7220 */ /* 0x040fe20000410000 */
[----:B------:R-:W-:Y:S01]  /*51e0*/  FMUL.FTZ R94, R0, R94 ;  /* 0x0000005e005e7220 */ /* 0x000fe20000410000 */
[----:B------:R-:W2:Y:S01]  /*51f0*/  MUFU.TANH R14, R14 ;  /* 0x0000000e000e7308 */ /* 0x000ea20000002400 */
[----:B0-----:R-:W-:Y:S01]  /*5200*/  FMNMX.FTZ R123, R10, R123, !PT ;  /* 0x0000007b0a7b7209 */ /* 0x001fe20007810000 */
[C---:B------:R-:W-:Y:S01]  /*5210*/  FMUL.FTZ R93, R0.reuse, R93 ;  /* 0x0000005d005d7220 */ /* 0x040fe20000410000 */
[C---:B------:R-:W-:Y:S01]  /*5220*/  FMUL.FTZ R95, R0.reuse, R95 ;  /* 0x0000005f005f7220 */ /* 0x040fe20000410000 */
[C---:B------:R-:W-:Y:S01]  /*5230*/  FMUL.FTZ R96, R0.reuse, R96 ;  /* 0x0000006000607220 */ /* 0x040fe20000410000 */
[C---:B------:R-:W-:Y:S01]  /*5240*/  FMUL.FTZ R98, R0.reuse, R98 ;  /* 0x0000006200627220 */ /* 0x040fe20000410000 */
[C---:B------:R-:W-:Y:S01]  /*5250*/  FMUL.FTZ R97, R0.reuse, R97 ;  /* 0x0000006100617220 */ /* 0x040fe20000410000 */
[----:B------:R-:W-:Y:S01]  /*5260*/  FMUL.FTZ R99, R0, R99 ;  /* 0x0000006300637220 */ /* 0x000fe20000410000 */
        /* <DEDUP_REMOVED lines=45> */
[----:B------:R-:W-:Y:S01]  /*5540*/  FMUL.FTZ R71, R0, R71 ;  /* 0x0000004700477220 */ /* 0x000fe20000410000 */
[----:B------:R-:W-:-:S02]  /*5550*/  UIADD3 UR33, UR33, 0x12440, URZ ;  /* 0x0001244021217890 */ /* 0x000fc4000fffe03f */
[----:B------:R-:W0:Y:S01]  /*5560*/  MUFU.TANH R20, R20 ;  /* 0x0000001400147308 */ /* 0x000e220000002400 */
[----:B-1----:R-:W-:Y:S01]  /*5570*/  FMNMX.FTZ R121, R17, R120, !PT ;  /* 0x0000007811797209 */ /* 0x002fe20007810000 */
[----:B------:R-:W-:Y:S01]  /*5580*/  FMUL.FTZ R120, R0, R57 ;  /* 0x0000003900787220 */ /* 0x000fe20000410000 */
[----:B------:R-:W-:-:S05]  /*5590*/  UPRMT UR33, UR7, 0x654, UR33 ;  /* 0x0000065407217896 */ /* 0x000fca0008000021 */
[----:B------:R-:W1:Y:S01]  /*55a0*/  MUFU.TANH R22, R22 ;  /* 0x0000001600167308 */ /* 0x000e620000002400 */
[----:B--2---:R-:W-:-:S03]  /*55b0*/  FMNMX.FTZ R123, R19, R122, !PT ;  /* 0x0000007a137b7209 */ /* 0x004fc60007810000 */
[----:B------:R-:W-:Y:S04]  /*55c0*/  SYNCS.ARRIVE.TRANS64.RED.A1T0 RZ, [UR33], RZ ;  /* 0x000000ffffff79a7 */ /* 0x000fe80008100421 */
[----:B------:R-:W2:Y:S01]  /*55d0*/  MUFU.TANH R21, R21 ;  /* 0x0000001500157308 */ /* 0x000ea20000002400 */
[----:B0-----:R-:W-:-:S07]  /*55e0*/  FMNMX.FTZ R122, R20, R121, !PT ;  /* 0x00000079147a7209 */ /* 0x001fce0007810000 */
[----:B------:R-:W0:Y:S01]  /*55f0*/  MUFU.TANH R23, R23 ;  /* 0x0000001700177308 */ /* 0x000e220000002400 */
[----:B-1----:R-:W-:-:S07]  /*5600*/  FMNMX.FTZ R124, R22, R123, !PT ;  /* 0x0000007b167c7209 */ /* 0x002fce0007810000 */
[----:B------:R-:W1:Y:S01]  /*5610*/  MUFU.TANH R104, R104 ;  /* 0x0000006800687308 */ /* 0x000e620000002400 */
[----:B--2---:R-:W-:-:S07]  /*5620*/  FMNMX.FTZ R57, R21, R122, !PT ;  /* 0x0000007a15397209 */ /* 0x004fce0007810000 */
[----:B------:R-:W2:Y:S01]  /*5630*/  MUFU.TANH R106, R106 ;  /* 0x0000006a006a7308 */ /* 0x000ea20000002400 */
[----:B0-----:R-:W-:-:S07]  /*5640*/  FMNMX.FTZ R121, R23, R124, !PT ;  /* 0x0000007c17797209 */ /* 0x001fce0007810000 */
[----:B------:R-:W0:Y:S01]  /*5650*/  MUFU.TANH R105, R105 ;  /* 0x0000006900697308 */ /* 0x000e220000002400 */
[----:B-1----:R-:W-:-:S07]  /*5660*/  FMNMX.FTZ R122, R104, R57, !PT ;  /* 0x00000039687a7209 */ /* 0x002fce0007810000 */
[----:B------:R-:W1:Y:S01]  /*5670*/  MUFU.TANH R107, R107 ;  /* 0x0000006b006b7308 */ /* 0x000e620000002400 */
[----:B--2---:R-:W-:Y:S01]  /*5680*/  FMNMX.FTZ R124, R106, R121, !PT ;  /* 0x000000796a7c7209 */ /* 0x004fe20007810000 */
[----:B------:R-:W-:-:S06]  /*5690*/  FMUL.FTZ R121, R0, R59 ;  /* 0x0000003b00797220 */ /* 0x000fcc0000410000 */
        /* <DEDUP_REMOVED lines=119> */
[----:B--2---:R-:W-:-:S05]  /*5e10*/  FMNMX.FTZ R122, R69, R122, !PT ;  /* 0x0000007a457a7209 */ /* 0x004fca0007810000 */
[----:B------:R-:W2:Y:S01]  /*5e20*/  SHFL.BFLY PT, R57, R122, 0x2, 0x1f ;  /* 0x0c401f007a397f89 */ /* 0x000ea200000e0000 */
[----:B0-----:R-:W-:-:S04]  /*5e30*/  FMNMX.FTZ R124, R70, R59, !PT ;  /* 0x0000003b467c7209 */ /* 0x001fc80007810000 */
[----:B-1----:R-:W-:-:S05]  /*5e40*/  FMNMX.FTZ R124, R71, R124, !PT ;  /* 0x0000007c477c7209 */ /* 0x002fca0007810000 */
[----:B------:R-:W0:Y:S01]  /*5e50*/  SHFL.BFLY PT, R59, R124, 0x2, 0x1f ;  /* 0x0c401f007c3b7f89 */ /* 0x000e2200000e0000 */
[----:B--2---:R-:W-:-:S05]  /*5e60*/  FMNMX.FTZ R123, R122, R57, !PT ;  /* 0x000000397a7b7209 */ /* 0x004fca0007810000 */
[----:B------:R-:W1:Y:S01]  /*5e70*/  SHFL.BFLY PT, R126, R123, 0x1, 0x1f ;  /* 0x0c201f007b7e7f89 */ /* 0x000e6200000e0000 */
[----:B0-----:R-:W-:-:S05]  /*5e80*/  FMNMX.FTZ R125, R124, R59, !PT ;  /* 0x0000003b7c7d7209 */ /* 0x001fca0007810000 */
[----:B------:R-:W0:Y:S01]  /*5e90*/  SHFL.BFLY PT, R128, R125, 0x1, 0x1f ;  /* 0x0c201f007d807f89 */ /* 0x000e2200000e0000 */
[----:B-1----:R-:W-:Y:S01]  /*5ea0*/  FMNMX.FTZ R57, R123, R126, !PT ;  /* 0x0000007e7b397209 */ /* 0x002fe20007810000 */
[----:B------:R-:W-:-:S04]  /*5eb0*/  IMAD.U32 R126, RZ, RZ, UR32 ;  /* 0x00000020ff7e7e24 */ /* 0x000fc8000f8e00ff */
[C---:B------:R-:W-:Y:S01]  /*5ec0*/  FFMA.FTZ R123, R57.reuse, R126, -8 ;  /* 0xc1000000397b7423 */ /* 0x040fe2000001007e */
[----:B------:R-:W-:-:S03]  /*5ed0*/  FADD.FTZ R4, -R57, R4 ;  /* 0x0000000439047221 */ /* 0x000fc60000010100 */
[--C-:B------:R-:W-:Y:S01]  /*5ee0*/  FFMA.FTZ R9, R9, UR32, -R123.reuse ;  /* 0x0000002009097c23 */ /* 0x100fe2000801087b */
[----:B------:R-:W-:Y:S01]  /*5ef0*/  FMUL.FTZ R122, R4, UR32 ;  /* 0x00000020047a7c20 */ /* 0x000fe20008410000 */
[--C-:B------:R-:W-:Y:S01]  /*5f00*/  FFMA.FTZ R8, R8, UR32, -R123.reuse ;  /* 0x0000002008087c23 */ /* 0x100fe2000801087b */
[----:B------:R-:W-:-:S01]  /*5f10*/  FFMA.FTZ R12, R12, UR32, -R123 ;  /* 0x000000200c0c7c23 */ /* 0x000fc2000801087b */
[--C-:B------:R-:W-:Y:S01]  /*5f20*/  FFMA.FTZ R13, R13, UR32, -R123.reuse ;  /* 0x000000200d0d7c23 */ /* 0x100fe2000801087b */
[----:B------:R-:W-:-:S01]  /*5f30*/  FFMA.FTZ R16, R16, UR32, -R123 ;  /* 0x0000002010107c23 */ /* 0x000fc2000801087b */
[----:B------:R-:W-:Y:S01]  /*5f40*/  MUFU.EX2 R9, R9 ;  /* 0x0000000900097308 */ /* 0x000fe20000000800 */
[----:B0-----:R-:W-:Y:S01]  /*5f50*/  FMNMX.FTZ R59, R125, R128, !PT ;  /* 0x000000807d3b7209 */ /* 0x001fe20007810000 */
[--C-:B------:R-:W-:Y:S01]  /*5f60*/  FFMA.FTZ R125, R120, UR32, -R123.reuse ;  /* 0x00000020787d7c23 */ /* 0x100fe2000801087b */
[----:B------:R-:W-:Y:S02]  /*5f70*/  IMAD.U32 R120, RZ, RZ, UR32 ;  /* 0x00000020ff787e24 */ /* 0x000fe4000f8e00ff */
[--C-:B------:R-:W-:Y:S01]  /*5f80*/  FFMA.FTZ R17, R17, UR32, -R123.reuse ;  /* 0x0000002011117c23 */ /* 0x100fe2000801087b */
[----:B------:R-:W-:-:S01]  /*5f90*/  FFMA.FTZ R20, R20, UR32, -R123 ;  /* 0x0000002014147c23 */ /* 0x000fc2000801087b */
[C---:B------:R-:W-:Y:S01]  /*5fa0*/  FADD.FTZ R4, -R59.reuse, R6 ;  /* 0x000000063b047221 */ /* 0x040fe20000010100 */
[----:B------:R-:W-:-:S01]  /*5fb0*/  FFMA.FTZ R120, R59, R120, -8 ;  /* 0xc10000003b787423 */ /* 0x000fc20000010078 */
[----:B------:R-:W0:Y:S01]  /*5fc0*/  MUFU.EX2 R6, R122 ;  /* 0x0000007a00067308 */ /* 0x000e220000000800 */
[----:B------:R-:W-:-:S01]  /*5fd0*/  FFMA.FTZ R21, R21, UR32, -R123 ;  /* 0x0000002015157c23 */ /* 0x000fc2000801087b */
[----:B------:R-:W-:Y:S01]  /*5fe0*/  FMUL.FTZ R4, R4, UR32 ;  /* 0x0000002004047c20 */ /* 0x000fe20008410000 */
[----:B------:R-:W-:-:S01]  /*5ff0*/  FFMA.FTZ R11, R11, UR32, -R120 ;  /* 0x000000200b0b7c23 */ /* 0x000fc20008010878 */
[--C-:B------:R-:W-:Y:S01]  /*6000*/  FFMA.FTZ R10, R10, UR32, -R120.reuse ;  /* 0x000000200a0a7c23 */ /* 0x100fe20008010878 */
[----:B------:R-:W-:-:S01]  /*6010*/  FFMA.FTZ R14, R14, UR32, -R120 ;  /* 0x000000200e0e7c23 */ /* 0x000fc20008010878 */
[--C-:B------:R-:W-:Y:S01]  /*6020*/  FFMA.FTZ R15, R15, UR32, -R120.reuse ;  /* 0x000000200f0f7c23 */ /* 0x100fe20008010878 */
[----:B------:R-:W-:-:S01]  /*6030*/  FFMA.FTZ R18, R18, UR32, -R120 ;  /* 0x0000002012127c23 */ /* 0x000fc20008010878 */
[----:B------:R-:W-:Y:S01]  /*6040*/  MUFU.EX2 R4, R4 ;  /* 0x0000000400047308 */ /* 0x000fe20000000800 */
[----:B------:R-:W-:-:S01]  /*6050*/  FFMA.FTZ R19, R19, UR32, -R120 ;  /* 0x0000002013137c23 */ /* 0x000fc20008010878 */
[--C-:B------:R-:W-:Y:S01]  /*6060*/  FFMA.FTZ R22, R22, UR32, -R120.reuse ;  /* 0x0000002016167c23 */ /* 0x100fe20008010878 */
[----:B------:R-:W-:-:S01]  /*6070*/  FFMA.FTZ R23, R23, UR32, -R120 ;  /* 0x0000002017177c23 */ /* 0x000fc20008010878 */
[----:B------:R-:W-:Y:S01]  /*6080*/  FFMA.FTZ R104, R104, UR32, -R123 ;  /* 0x0000002068687c23 */ /* 0x000fe2000801087b */
[----:B------:R-:W-:-:S01]  /*6090*/  FFMA.FTZ R106, R106, UR32, -R120 ;  /* 0x000000206a6a7c23 */ /* 0x000fc20008010878 */
[----:B------:R-:W-:Y:S01]  /*60a0*/  FFMA.FTZ R105, R105, UR32, -R123 ;  /* 0x0000002069697c23 */ /* 0x000fe2000801087b */
[----:B------:R-:W-:-:S01]  /*60b0*/  FFMA.FTZ R107, R107, UR32, -R120 ;  /* 0x000000206b6b7c23 */ /* 0x000fc20008010878 */
[----:B------:R-:W1:Y:S01]  /*60c0*/  MUFU.EX2 R11, R11 ;  /* 0x0000000b000b7308 */ /* 0x000e620000000800 */
[----:B0-----:R-:W-:-:S01]  /*60d0*/  FFMA.FTZ R5, R6, R5, R9 ;  /* 0x0000000506057223 */ /* 0x001fc20000010009 */
[----:B------:R-:W-:Y:S01]  /*60e0*/  FFMA.FTZ R108, R108, UR32, -R123 ;  /* 0x000000206c6c7c23 */ /* 0x000fe2000801087b */
[----:B------:R-:W-:-:S01]  /*60f0*/  FFMA.FTZ R110, R110, UR32, -R120 ;  /* 0x000000206e6e7c23 */ /* 0x000fc20008010878 */
[----:B------:R-:W-:Y:S01]  /*6100*/  FFMA.FTZ R109, R109, UR32, -R123 ;  /* 0x000000206d6d7c23 */ /* 0x000fe2000801087b */
[----:B------:R-:W-:-:S01]  /*6110*/  FFMA.FTZ R111, R111, UR32, -R120 ;  /* 0x000000206f6f7c23 */ /* 0x000fc20008010878 */
[----:B------:R-:W-:Y:S01]  /*6120*/  FFMA.FTZ R112, R112, UR32, -R123 ;  /* 0x0000002070707c23 */ /* 0x000fe2000801087b */
[----:B------:R-:W-:-:S01]  /*6130*/  FFMA.FTZ R114, R114, UR32, -R120 ;  /* 0x0000002072727c23 */ /* 0x000fc20008010878 */
[----:B------:R-:W0:Y:S01]  /*6140*/  MUFU.EX2 R8, R8 ;  /* 0x0000000800087308 */ /* 0x000e220000000800 */
[----:B------:R-:W-:-:S01]  /*6150*/  FFMA.FTZ R113, R113, UR32, -R123 ;  /* 0x0000002071717c23 */ /* 0x000fc2000801087b */
[----:B------:R-:W-:Y:S01]  /*6160*/  FFMA.FTZ R115, R115, UR32, -R120 ;  /* 0x0000002073737c23 */ /* 0x000fe20008010878 */
[----:B------:R-:W-:-:S01]  /*6170*/  FFMA.FTZ R116, R116, UR32, -R123 ;  /* 0x0000002074747c23 */ /* 0x000fc2000801087b */
[----:B------:R-:W-:Y:S01]  /*6180*/  FFMA.FTZ R118, R118, UR32, -R120 ;  /* 0x0000002076767c23 */ /* 0x000fe20008010878 */
[----:B------:R-:W-:-:S01]  /*6190*/  FFMA.FTZ R117, R117, UR32, -R123 ;  /* 0x0000002075757c23 */ /* 0x000fc2000801087b */
[----:B------:R-:W-:Y:S01]  /*61a0*/  FFMA.FTZ R119, R119, UR32, -R120 ;  /* 0x0000002077777c23 */ /* 0x000fe20008010878 */
[----:B------:R-:W-:-:S01]  /*61b0*/  FFMA.FTZ R88, R88, UR32, -R123 ;  /* 0x0000002058587c23 */ /* 0x000fc2000801087b */
[----:B------:R-:W2:Y:S01]  /*61c0*/  MUFU.EX2 R10, R10 ;  /* 0x0000000a000a7308 */ /* 0x000ea20000000800 */
[----:B-1----:R-:W-:-:S01]  /*61d0*/  FFMA.FTZ R7, R4, R7, R11 ;  /* 0x0000000704077223 */ /* 0x002fc2000001000b */
[----:B------:R-:W-:Y:S01]  /*61e0*/  FFMA.FTZ R90, R90, UR32, -R120 ;  /* 0x000000205a5a7c23 */ /* 0x000fe20008010878 */
[----:B------:R-:W-:-:S01]  /*61f0*/  FFMA.FTZ R89, R89, UR32, -R123 ;  /* 0x0000002059597c23 */ /* 0x000fc2000801087b */
[----:B------:R-:W-:Y:S01]  /*6200*/  FFMA.FTZ R91, R91, UR32, -R120 ;  /* 0x000000205b5b7c23 */ /* 0x000fe20008010878 */
[----:B------:R-:W-:-:S01]  /*6210*/  FFMA.FTZ R92, R92, UR32, -R123 ;  /* 0x000000205c5c7c23 */ /* 0x000fc2000801087b */
[----:B------:R-:W-:Y:S01]  /*6220*/  FFMA.FTZ R94, R94, UR32, -R120 ;  /* 0x000000205e5e7c23 */ /* 0x000fe20008010878 */
[----:B------:R-:W-:-:S01]  /*6230*/  FFMA.FTZ R93, R93, UR32, -R123 ;  /* 0x000000205d5d7c23 */ /* 0x000fc2000801087b */
[----:B------:R-:W1:Y:S01]  /*6240*/  MUFU.EX2 R12, R12 ;  /* 0x0000000c000c7308 */ /* 0x000e620000000800 */
[----:B0-----:R-:W-:-:S01]  /*6250*/  FADD.FTZ R5, R8, R5 ;  /* 0x0000000508057221 */ /* 0x001fc20000010000 */
[----:B------:R-:W-:Y:S01]  /*6260*/  FFMA.FTZ R95, R95, UR32, -R120 ;  /* 0x000000205f5f7c23 */ /* 0x000fe20008010878 */
[----:B------:R-:W-:-:S01]  /*6270*/  FFMA.FTZ R96, R96, UR32, -R123 ;  /* 0x0000002060607c23 */ /* 0x000fc2000801087b */
[----:B------:R-:W-:Y:S01]  /*6280*/  FFMA.FTZ R98, R98, UR32, -R120 ;  /* 0x0000002062627c23 */ /* 0x000fe20008010878 */
[----:B------:R-:W-:-:S01]  /*6290*/  FFMA.FTZ R97, R97, UR32, -R123 ;  /* 0x0000002061617c23 */ /* 0x000fc2000801087b */
[----:B------:R-:W-:Y:S01]  /*62a0*/  FFMA.FTZ R99, R99, UR32, -R120 ;  /* 0x0000002063637c23 */ /* 0x000fe20008010878 */
[----:B------:R-:W-:-:S01]  /*62b0*/  FFMA.FTZ R100, R100, UR32, -R123 ;  /* 0x0000002064647c23 */ /* 0x000fc2000801087b */
[----:B------:R-:W0:Y:S01]  /*62c0*/  MUFU.EX2 R14, R14 ;  /* 0x0000000e000e7308 */ /* 0x000e220000000800 */
[----:B--2---:R-:W-:-:S01]  /*62d0*/  FADD.FTZ R7, R10, R7 ;  /* 0x000000070a077221 */ /* 0x004fc20000010000 */
[----:B------:R-:W-:Y:S01]  /*62e0*/  FFMA.FTZ R102, R102, UR32, -R120 ;  /* 0x0000002066667c23 */ /* 0x000fe20008010878 */
[----:B------:R-:W-:-:S01]  /*62f0*/  FFMA.FTZ R101, R101, UR32, -R123 ;  /* 0x0000002065657c23 */ /* 0x000fc2000801087b */
[----:B------:R-:W-:Y:S01]  /*6300*/  FFMA.FTZ R103, R103, UR32, -R120 ;  /* 0x0000002067677c23 */ /* 0x000fe20008010878 */
[----:B------:R-:W-:-:S01]  /*6310*/  FFMA.FTZ R72, R72, UR32, -R123 ;  /* 0x0000002048487c23 */ /* 0x000fc2000801087b */
[----:B------:R-:W-:Y:S01]  /*6320*/  FFMA.FTZ R74, R74, UR32, -R120 ;  /* 0x000000204a4a7c23 */ /* 0x000fe20008010878 */
[----:B------:R-:W-:-:S01]  /*6330*/  FFMA.FTZ R73, R73, UR32, -R123 ;  /* 0x0000002049497c23 */ /* 0x000fc2000801087b */
[----:B------:R-:W2:Y:S01]  /*6340*/  MUFU.EX2 R13, R13 ;  /* 0x0000000d000d7308 */ /* 0x000ea20000000800 */
[----:B-1----:R-:W-:-:S01]  /*6350*/  FADD.FTZ R122, R12, R5 ;  /* 0x000000050c7a7221 */ /* 0x002fc20000010000 */
        /* <DEDUP_REMOVED lines=18> */
[--C-:B------:R-:W-:Y:S01]  /*6480*/  FFMA.FTZ R58, R58, UR32, -R120.reuse ;  /* 0x000000203a3a7c23 */ /* 0x100fe20008010878 */
        /* <DEDUP_REMOVED lines=16> */
[----:B------:R-:W-:-:S03]  /*6590*/  FFMA.FTZ R71, R71, UR32, -R120 ;  /* 0x0000002047477c23 */ /* 0x000fc60008010878 */
[----:B------:R-:W0:Y:S01]  /*65a0*/  MUFU.EX2 R19, R19 ;  /* 0x0000001300137308 */ /* 0x000e220000000800 */
[----:B--2---:R-:W-:-:S07]  /*65b0*/  FADD.FTZ R124, R18, R7 ;  /* 0x00000007127c7221 */ /* 0x004fce0000010000 */
[----:B------:R-:W2:Y:S01]  /*65c0*/  MUFU.EX2 R20, R20 ;  /* 0x0000001400147308 */ /* 0x000ea20000000800 */
[----:B-1----:R-:W-:-:S07]  /*65d0*/  FADD.FTZ R5, R17, R122 ;  /* 0x0000007a11057221 */ /* 0x002fce0000010000 */
[----:B------:R-:W1:Y:S01]  /*65e0*/  MUFU.EX2 R22, R22 ;  /* 0x0000001600167308 */ /* 0x000e620000000800 */
[----:B0-----:R-:W-:-:S07]  /*65f0*/  FADD.FTZ R7, R19, R124 ;  /* 0x0000007c13077221 */ /* 0x001fce0000010000 */
        /* <DEDUP_REMOVED lines=118> */
[----:B------:R-:W-:Y:S01]  /*6d60*/  MUFU.EX2 R66, R66 ;  /* 0x0000004200427308 */ /* 0x000fe20000000800 */
[----:B0-----:R-:W-:-:S07]  /*6d70*/  FADD.FTZ R7, R63, R122 ;  /* 0x0000007a3f077221 */ /* 0x001fce0000010000 */
[----:B------:R-:W0:Y:S01]  /*6d80*/  MUFU.EX2 R65, R65 ;  /* 0x0000004100417308 */ /* 0x000e220000000800 */
[----:B--2---:R-:W-:-:S07]  /*6d90*/  FADD.FTZ R120, R64, R5 ;  /* 0x0000000540787221 */ /* 0x004fce0000010000 */
[----:B------:R-:W-:Y:S08]  /*6da0*/  MUFU.EX2 R67, R67 ;  /* 0x0000004300437308 */ /* 0x000ff00000000800 */
[----:B------:R-:W1:Y:S01]  /*6db0*/  MUFU.EX2 R68, R68 ;  /* 0x0000004400447308 */ /* 0x000e620000000800 */
[----:B0-----:R-:W-:-:S07]  /*6dc0*/  FADD.FTZ R5, R65, R120 ;  /* 0x0000007841057221 */ /* 0x001fce0000010000 */
[----:B------:R0:W2:Y:S08]  /*6dd0*/  MUFU.EX2 R123, R70 ;  /* 0x00000046007b7308 */ /* 0x0000b00000000800 */
[----:B------:R-:W3:Y:S01]  /*6de0*/  MUFU.EX2 R69, R69 ;  /* 0x0000004500457308 */ /* 0x000ee20000000800 */
[----:B0-----:R-:W-:-:S01]  /*6df0*/  FADD.FTZ R70, R66, R7 ;  /* 0x0000000742467221 */ /* 0x001fc20000010000 */
[----:B-1----:R-:W-:-:S03]  /*6e00*/  FADD.FTZ R120, R68, R5 ;  /* 0x0000000544787221 */ /* 0x002fc60000010000 */
[----:B------:R-:W-:-:S03]  /*6e10*/  FADD.FTZ R70, R67, R70 ;  /* 0x0000004643467221 */ /* 0x000fc60000010000 */
[----:B------:R-:W0:Y:S01]  /*6e20*/  MUFU.EX2 R71, R71 ;  /* 0x0000004700477308 */ /* 0x000e220000000800 */
[----:B--2---:R-:W-:-:S01]  /*6e30*/  FADD.FTZ R70, R123, R70 ;  /* 0x000000467b467221 */ /* 0x004fc20000010000 */
[----:B---3--:R-:W-:-:S03]  /*6e40*/  FADD.FTZ R5, R69, R120 ;  /* 0x0000007845057221 */ /* 0x008fc60000010000 */
[----:B0-----:R-:W-:Y:S01]  /*6e50*/  FADD.FTZ R7, R71, R70 ;  /* 0x0000004647077221 */ /* 0x001fe20000010000 */
[----:B------:R-:W-:Y:S06]  /*6e60*/  @!P0 BRA `(.L_x_28) ;  /* 0x0000000000048947 */ /* 0x000fec0003800000 */
[----:B------:R-:W-:Y:S01]  /*6e70*/  BPT.TRAP 0x1 ;  /* 0x000000040000795c */ /* 0x000fe20000300000 */
.L_x_28:
[----:B------:R-:W-:Y:S01]  /*6e80*/  UISETP.GT.AND UP0, UPT, UR34, UR40, UPT ;  /* 0x000000282200728c */ /* 0x000fe2000bf04270 */
[----:B------:R-:W-:Y:S01]  /*6e90*/  F2FP.SATFINITE.E4M3.F32.PACK_AB_MERGE_C R12, R13, R12, RZ ;  /* 0x0000000c0d0c723e */ /* 0x000fe200048070ff */
[----:B------:R-:W-:Y:S01]  /*6ea0*/  UIADD3 UR10, UR13, 0x12460, URZ ;  /* 0x000124600d0a7890 */ /* 0x000fe2000fffe03f */
[----:B------:R-:W-:Y:S01]  /*6eb0*/  F2FP.SATFINITE.E4M3.F32.PACK_AB_MERGE_C R14, R15, R14, RZ ;  /* 0x0000000e0f0e723e */ /* 0x000fe200048070ff */
[----:B------:R-:W-:Y:S01]  /*6ec0*/  UIADD3 UR34, UR34, -0x1, URZ ;  /* 0xffffffff22227890 */ /* 0x000fe2000fffe03f */
[----:B------:R-:W-:Y:S01]  /*6ed0*/  F2FP.SATFINITE.E4M3.F32.PACK_AB_MERGE_C R20, R21, R20, RZ ;  /* 0x000000141514723e */ /* 0x000fe200048070ff */
[----:B------:R-:W-:Y:S01]  /*6ee0*/  UPRMT UR10, UR7, 0x654, UR10 ;  /* 0x00000654070a7896 */ /* 0x000fe2000800000a */
[----:B------:R-:W-:Y:S01]  /*6ef0*/  PLOP3.LUT P1, PT, PT, PT, UP0, 0x80, 0x0 ;  /* 0x000000000000781c */ /* 0x000fe20003f2f008 */
[----:B------:R-:W-:Y:S01]  /*6f00*/  UMOV UR35, UR5 ;  /* 0x0000000500237c82 */ /* 0x000fe20008000000 */
[----:B------:R-:W-:Y:S01]  /*6f10*/  F2FP.SATFINITE.E4M3.F32.PACK_AB_MERGE_C R22, R23, R22, RZ ;  /* 0x000000161716723e */ /* 0x000fe200048070ff */
[----:B------:R-:W-:Y:S01]  /*6f20*/  UMOV UR39, UR4 ;  /* 0x0000000400277c82 */ /* 0x000fe20008000000 */
[----:B------:R-:W-:Y:S01]  /*6f30*/  F2FP.SATFINITE.E4M3.F32.PACK_AB_MERGE_C R108, R109, R108, RZ ;  /* 0x0000006c6d6c723e */ /* 0x000fe200048070ff */
[----:B------:R-:W-:Y:S01]  /*6f40*/  FMUL.FTZ R24, R24, R6 ;  /* 0x0000000618187220 */ /* 0x000fe20000410000 */
[----:B------:R-:W-:Y:S01]  /*6f50*/  F2FP.SATFINITE.E4M3.F32.PACK_AB_MERGE_C R110, R111, R110, RZ ;  /* 0x0000006e6f6e723e */ /* 0x000fe200048070ff */
[----:B------:R-:W-:Y:S01]  /*6f60*/  FMUL.FTZ R25, R25, R6 ;  /* 0x0000000619197220 */ /* 0x000fe20000410000 */
[----:B------:R-:W-:Y:S01]  /*6f70*/  F2FP.SATFINITE.E4M3.F32.PACK_AB_MERGE_C R116, R117, R116, RZ ;  /* 0x000000747574723e */ /* 0x000fe200048070ff */
[----:B------:R-:W-:Y:S01]  /*6f80*/  SYNCS.ARRIVE.TRANS64.RED.A1T0 RZ, [UR10], RZ ;  /* 0x000000ffffff79a7 */ /* 0x000fe2000810040a */
[----:B------:R-:W-:Y:S01]  /*6f90*/  F2FP.SATFINITE.E4M3.F32.PACK_AB_MERGE_C R118, R119, R118, RZ ;  /* 0x000000767776723e */ /* 0x000fe200048070ff */
[----:B------:R-:W-:Y:S01]  /*6fa0*/  FMUL.FTZ R28, R28, R6 ;  /* 0x000000061c1c7220 */ /* 0x000fe20000410000 */
        /* <DEDUP_REMOVED lines=21> */
[-C--:B------:R-:W-:Y:S01]  /*7100*/  FMUL.FTZ R49, R49, R6.reuse ;  /* 0x0000000631317220 */ /* 0x080fe20000410000 */
[----:B------:R-:W-:Y:S01]  /*7110*/  F2FP.SATFINITE.E4M3.F32.PACK_AB_MERGE_C R13, R71, R123, RZ ;  /* 0x0000007b470d723e */ /* 0x000fe200048070ff */
[-C--:B------:R-:W-:Y:S01]  /*7120*/  FMUL.FTZ R52, R52, R6.reuse ;  /* 0x0000000634347220 */ /* 0x080fe20000410000 */
[----:B------:R-:W-:Y:S01]  /*7130*/  FMUL.FTZ R53, R53, R6 ;  /* 0x0000000635357220 */ /* 0x000fe20000410000 */
[-C--:B------:R-:W-:Y:S01]  /*7140*/  FMUL.FTZ R26, R26, R4.reuse ;  /* 0x000000041a1a7220 */ /* 0x080fe20000410000 */
        /* <DEDUP_REMOVED lines=14> */
[----:B------:R-:W-:Y:S01]  /*7230*/  FMUL.FTZ R55, R55, R4 ;  /* 0x0000000437377220 */ /* 0x000fe20000410000 */
[----:B------:R-:W-:Y:S01]  /*7240*/  F2FP.SATFINITE.E4M3.F32.PACK_AB_MERGE_C R152, R8, R9, R12 ;  /* 0x000000090898723e */ /* 0x000fe2000480700c */
[----:B------:R-:W-:Y:S01]  /*7250*/  IMAD.MOV.U32 R6, RZ, RZ, R59 ;  /* 0x000000ffff067224 */ /* 0x000fe200078e003b */
[----:B------:R-:W-:-:S02]  /*7260*/  F2FP.SATFINITE.E4M3.F32.PACK_AB_MERGE_C R153, R10, R11, R14 ;  /* 0x0000000b0a99723e */ /* 0x000fc4000480700e */
[----:B------:R-:W-:Y:S02]  /*7270*/  F2FP.SATFINITE.E4M3.F32.PACK_AB_MERGE_C R154, R17, R16, R20 ;  /* 0x00000010119a723e */ /* 0x000fe40004807014 */
[----:B------:R-:W-:Y:S02]  /*7280*/  F2FP.SATFINITE.E4M3.F32.PACK_AB_MERGE_C R155, R19, R18, R22 ;  /* 0x00000012139b723e */ /* 0x000fe40004807016 */
[----:B------:R-:W-:Y:S02]  /*7290*/  F2FP.SATFINITE.E4M3.F32.PACK_AB_MERGE_C R148, R105, R104, R108 ;  /* 0x000000686994723e */ /* 0x000fe4000480706c */
[----:B------:R-:W-:Y:S02]  /*72a0*/  F2FP.SATFINITE.E4M3.F32.PACK_AB_MERGE_C R149, R107, R106, R110 ;  /* 0x0000006a6b95723e */ /* 0x000fe4000480706e */
[----:B------:R-:W-:Y:S02]  /*72b0*/  F2FP.SATFINITE.E4M3.F32.PACK_AB_MERGE_C R150, R113, R112, R116 ;  /* 0x000000707196723e */ /* 0x000fe40004807074 */
        /* <DEDUP_REMOVED lines=13> */
[----:B------:R-:W-:Y:S01]  /*7390*/  MOV R4, R57 ;  /* 0x0000003900047202 */ /* 0x000fe20000000f00 */
[----:B------:R-:W-:Y:S06]  /*73a0*/  @P1 BRA `(.L_x_29) ;  /* 0xffffffd000e01947 */ /* 0x000fec000383ffff */
.L_x_18:
[----:B------:R-:W-:Y:S06]  /*73b0*/  BAR.ARV 0x8, 0x200 ;  /* 0x0208000000007b1d */ /* 0x000fec0000002000 */
[----:B------:R-:W-:Y:S05]  /*73c0*/  @!P0 BRA `(.L_x_30) ;  /* 0x0000000000048947 */ /* 0x000fea0003800000 */
[----:B------:R-:W-:Y:S01]  /*73d0*/  BPT.TRAP 0x1 ;  /* 0x000000040000795c */ /* 0x000fe20000300000 */
.L_x_30:
[----:B------:R-:W-:Y:S01]  /*73e0*/  ULEA UR16, UR4, UR44, 0x3 ;  /* 0x0000002c04107291 */ /* 0x000fe2000f8e183f */
[----:B------:R-:W-:-:S05]  /*73f0*/  IMAD.U32 R0, RZ, RZ, UR5 ;  /* 0x00000005ff007e24 */ /* 0x000fca000f8e00ff */
[----:B------:R-:W-:-:S04]  /*7400*/  SHF.L.U32 R0, R0, 0x1f, RZ ;  /* 0x0000001f00007819 */ /* 0x000fc800000006ff */
[----:B------:R0:W1:Y:S01]  /*7410*/  SYNCS.PHASECHK.TRANS64.TRYWAIT P1, [UR16+0x12450], R0 ;  /* 0x01245000ff0075a7 */ /* 0x0000620008020150 */
[----:B------:R-:W-:Y:S05]  /*7420*/  @!P0 BRA `(.L_x_31) ;  /* 0x0000000000048947 */ /* 0x000fea0003800000 */
[----:B------:R-:W-:Y:S01]  /*7430*/  BPT.TRAP 0x1 ;  /* 0x000000040000795c */ /* 0x000fe20000300000 */
.L_x_31:
[----:B-1----:R-:W-:Y:S05]  /*7440*/  @P1 BRA `(.L_x_32) ;  /* 0x0000000000081947 */ /* 0x002fea0003800000 */
[----:B------:R-:W1:Y:S02]  /*7450*/  SYNCS.PHASECHK.TRANS64.TRYWAIT P1, [UR16+0x12450], R0 ;  /* 0x01245000ff0075a7 */ /* 0x000e640008020150 */
[----:B-1----:R-:W-:Y:S05]  /*7460*/  @!P1 BRA `(.L_x_33) ;  /* 0x0000006400f89947 */ /* 0x002fea0003800000 */
.L_x_32:
[----:B------:R-:W-:Y:S01]  /*7470*/  ULDC.64 UR10, c[0x0][0x9a0] ;  /* 0x00026800000a7ab9 */ /* 0x000fe20000000a00 */
[----:B------:R-:W-:Y:S01]  /*7480*/  UIADD3 UR44, UR44, 0x200, URZ ;  /* 0x000002002c2c7890 */ /* 0x000fe2000fffe03f */
[----:B------:R-:W-:Y:S01]  /*7490*/  WARPGROUP.ARRIVE ;  /* 0x00000000000079c5 */ /* 0x000fe20000000000 */
[----:B------:R-:W-:Y:S01]  /*74a0*/  UISETP.NE.U32.AND UP0, UPT, UR10, URZ, UPT ;  /* 0x0000003f0a00728c */ /* 0x000fe2000bf05070 */
[----:B------:R-:W-:Y:S01]  /*74b0*/  IMAD.MOV.U32 R4, RZ, RZ, 0x3f800000 ;  /* 0x3f800000ff047424 */ /* 0x000fe200078e00ff */
[----:B------:R-:W-:Y:S02]  /*74c0*/  USHF.R.U32.HI UR44, URZ, 0x4, UR44 ;  /* 0x000000043f2c7899 */ /* 0x000fe4000801162c */
[----:B------:R-:W-:Y:S02]  /*74d0*/  UISETP.NE.AND.EX UP0, UPT, UR11, URZ, UPT, UP0 ;  /* 0x0000003f0b00728c */ /* 0x000fe4000bf05300 */
[----:B------:R-:W-:Y:S01]  /*74e0*/  ULOP3.LUT UR44, UR44, 0x3fff, URZ, 0xc0, !UPT ;  /* 0x00003fff2c2c7892 */ /* 0x000fe2000f8ec03f */
[----:B------:R-:W-:-:S03]  /*74f0*/  UMOV UR15, 0xc0000010 ;  /* 0xc0000010000f7882 */ /* 0x000fc60000000000 */
[----:B------:R-:W-:Y:S01]  /*7500*/  ULOP3.LUT UR6, UR44, 0x10000, URZ, 0xfc, !UPT ;  /* 0x000100002c067892 */ /* 0x000fe2000f8efc3f */
[----:B------:R-:W-:-:S03]  /*7510*/  PLOP3.LUT P1, PT, PT, PT, UP0, 0x80, 0x0 ;  /* 0x000000000000781c */ /* 0x000fc60003f2f008 */
[----:B------:R-:W-:Y:S01]  /*7520*/  UIMAD UR6, UR4, 0x280, UR6 ;  /* 0x00000280040678a4 */ /* 0x000fe2000f8e0206 */
[----:B------:R-:W-:Y:S01]  /*7530*/  @UP0 ULDC.64 UR12, c[0x0][0x9c8] ;  /* 0x00027200000c0ab9 */ /* 0x000fe20000000a00 */
[----:B------:R-:W-:Y:S02]  /*7540*/  @UP0 USHF.R.S32.HI UR14, URZ, 0x1f, UR38 ;  /* 0x0000001f3f0e0899 */ /* 0x000fe40008011426 */
[----:B------:R-:W-:Y:S02]  /*7550*/  @UP0 UIMAD UR5, UR41, UR12, URZ ;  /* 0x0000000c290502a4 */ /* 0x000fe4000f8e023f */
[----:B------:R-:W-:Y:S02]  /*7560*/  @UP0 UIMAD.WIDE.U32 UR8, UR37, UR12, URZ ;  /* 0x0000000c250802a5 */ /* 0x000fe4000f8e003f */
[----:B------:R-:W-:-:S03]  /*7570*/  @UP0 UIMAD UR5, UR37, UR13, UR5 ;  /* 0x0000000d250502a4 */ /* 0x000fc6000f8e0205 */
[----:B------:R-:W-:Y:S01]  /*7580*/  @UP0 ULDC.64 UR12, c[0x0][0x9d0] ;  /* 0x00027400000c0ab9 */ /* 0x000fe20000000a00 */
[----:B------:R-:W-:Y:S02]  /*7590*/  @UP0 UIADD3 UR5, UR9, UR5, URZ ;  /* 0x0000000509050290 */ /* 0x000fe4000fffe03f */
[----:B------:R-:W-:-:S03]  /*75a0*/  @UP0 UIMAD UR4, UR14, UR12, URZ ;  /* 0x0000000c0e0402a4 */ /* 0x000fc6000f8e023f */
[----:B------:R-:W-:Y:S01]  /*75b0*/  UMOV UR14, UR6 ;  /* 0x00000006000e7c82 */ /* 0x000fe20008000000 */
[----:B------:R-:W-:Y:S02]  /*75c0*/  @UP0 UIMAD UR9, UR38, UR13, UR4 ;  /* 0x0000000d260902a4 */ /* 0x000fe4000f8e0204 */
[----:B------:R-:W-:Y:S01]  /*75d0*/  QGMMA.64x64x32.F32.E4M3.E4M3 R24, R152, gdesc[UR12], R24, gsb0 ;  /* 0x00e0000c98187df3 */ /* 0x000fe20008000818 */
[----:B------:R-:W-:Y:S02]  /*75e0*/  @UP0 UMOV UR4, UR8 ;  /* 0x0000000800040c82 */ /* 0x000fe40008000000 */
[----:B------:R-:W-:-:S04]  /*75f0*/  @UP0 UIMAD.WIDE.U32 UR4, UR38, UR12, UR4 ;  /* 0x0000000c260402a5 */ /* 0x000fc8000f8e0004 */
[----:B------:R-:W-:Y:S02]  /*7600*/  @UP0 UIADD3 UR5, UR5, UR9, URZ ;  /* 0x0000000905050290 */ /* 0x000fe4000fffe03f */
[----:B------:R-:W-:-:S04]  /*7610*/  @UP0 ULEA UR8, UP1, UR4, UR10, 0x2 ;  /* 0x0000000a04080291 */ /* 0x000fc8000f82103f */
[----:B------:R-:W-:Y:S02]  /*7620*/  @UP0 ULEA.HI.X UR9, UR4, UR11, UR5, 0x2, UP1 ;  /* 0x0000000b04090291 */ /* 0x000fe400088f1405 */
[----:B------:R-:W-:-:S04]  /*7630*/  IMAD.U32 R2, RZ, RZ, UR8 ;  /* 0x00000008ff027e24 */ /* 0x000fc8000f8e00ff */
[----:B-1----:R-:W-:Y:S01]  /*7640*/  MOV R3, UR9 ;  /* 0x0000000900037c02 */ /* 0x002fe20008000f00 */
[----:B------:R-:W-:-:S04]  /*7650*/  UIADD3 UR4, UR6, 0x80, URZ ;  /* 0x0000008006047890 */ /* 0x000fc8000fffe03f */
[----:B------:R1:W2:Y:S01]  /*7660*/  @P1 LDG.E R4, desc[UR46][R2.64] ;  /* 0x0000002e02041981 */ /* 0x0002a2000c1e1900 */
[----:B------:R-:W-:Y:S02]  /*7670*/  UMOV UR11, 0xc0000010 ;  /* 0xc0000010000b7882 */ /* 0x000fe40000000000 */
[----:B------:R-:W-:Y:S01]  /*7680*/  UMOV UR10, UR4 ;  /* 0x00000004000a7c82 */ /* 0x000fe20008000000 */
[----:B------:R-:W-:Y:S02]  /*7690*/  WARPGROUP.DEPBAR.LE gsb0, 0x0 ;  /* 0x00008000000079c5 */ /* 0x000fe40000010000 */
[----:B------:R-:W-:-:S06]  /*76a0*/  WARPGROUP.ARRIVE ;  /* 0x00000000000079c5 */ /* 0x000fcc0000000000 */
[----:B------:R-:W-:Y:S01]  /*76b0*/  QGMMA.64x64x32.F32.E4M3.E4M3 R24, R148, gdesc[UR8], R24, gsb0 ;  /* 0x00e0000894187df3 */ /* 0x000fe20008000818 */
[----:B------:R-:W-:Y:S01]  /*76c0*/  UIADD3 UR4, UR6, 0x100, URZ ;  /* 0x0000010006047890 */ /* 0x000fe2000fffe03f */
[----:B------:R-:W-:-:S06]  /*76d0*/  UMOV UR11, 0xc0000010 ;  /* 0xc0000010000b7882 */ /* 0x000fcc0000000000 */
[----:B------:R-:W-:Y:S01]  /*76e0*/  UMOV UR10, UR4 ;  /* 0x00000004000a7c82 */ /* 0x000fe20008000000 */
[----:B------:R-:W-:Y:S02]  /*76f0*/  WARPGROUP.DEPBAR.LE gsb0, 0x0 ;  /* 0x00008000000079c5 */ /* 0x000fe40000010000 */
[----:B------:R-:W-:-:S06]  /*7700*/  WARPGROUP.ARRIVE ;  /* 0x00000000000079c5 */ /* 0x000fcc0000000000 */
[----:B------:R-:W-:Y:S01]  /*7710*/  QGMMA.64x64x32.F32.E4M3.E4M3 R24, R136, gdesc[UR8], R24, gsb0 ;  /* 0x00e0000888187df3 */ /* 0x000fe20008000818 */
[----:B------:R-:W-:Y:S01]  /*7720*/  UIADD3 UR4, UR6, 0x180, URZ ;  /* 0x0000018006047890 */ /* 0x000fe2000fffe03f */
[----:B------:R-:W-:-:S06]  /*7730*/  UMOV UR11, 0xc0000010 ;  /* 0xc0000010000b7882 */ /* 0x000fcc0000000000 */
[----:B------:R-:W-:Y:S01]  /*7740*/  UMOV UR10, UR4 ;  /* 0x00000004000a7c82 */ /* 0x000fe20008000000 */
[----:B0-----:R-:W0:Y:S04]  /*7750*/  SHFL.BFLY PT, R0, R5, 0x2, 0x1f ;  /* 0x0c401f0005007f89 */ /* 0x001e2800000e0000 */
[----:B-1----:R-:W1:Y:S01]  /*7760*/  SHFL.BFLY PT, R2, R7, 0x2, 0x1f ;  /* 0x0c401f0007027f89 */ /* 0x002e6200000e0000 */
[----:B------:R-:W-:Y:S02]  /*7770*/  WARPGROUP.DEPBAR.LE gsb0, 0x0 ;  /* 0x00008000000079c5 */ /* 0x000fe40000010000 */
[----:B------:R-:W-:-:S06]  /*7780*/  WARPGROUP.ARRIVE ;  /* 0x00000000000079c5 */ /* 0x000fcc0000000000 */
[----:B------:R-:W-:Y:S01]  /*7790*/  QGMMA.64x64x32.F32.E4M3.E4M3 R24, R140, gdesc[UR8], R24, gsb0 ;  /* 0x00e000088c187df3 */ /* 0x000fe20008000818 */
[----:B0-----:R-:W-:Y:S01]  /*77a0*/  FADD.FTZ R0, R0, R5 ;  /* 0x0000000500007221 */ /* 0x001fe20000010000 */
[----:B------:R-:W-:Y:S01]  /*77b0*/  UIADD3 UR6, UR6, 0x200, URZ ;  /* 0x0000020006067890 */ /* 0x000fe2000fffe03f */
[----:B-1----:R-:W-:Y:S01]  /*77c0*/  FADD.FTZ R2, R2, R7 ;  /* 0x0000000702027221 */ /* 0x002fe20000010000 */
[----:B------:R-:W-:Y:S02]  /*77d0*/  UMOV UR11, 0xc0000010 ;  /* 0xc0000010000b7882 */ /* 0x000fe40000000000 */
[----:B------:R-:W0:Y:S03]  /*77e0*/  SHFL.BFLY PT, R3, R0, 0x1, 0x1f ;  /* 0x0c201f0000037f89 */ /* 0x000e2600000e0000 */
[----:B------:R-:W-:Y:S01]  /*77f0*/  UMOV UR10, UR6 ;  /* 0x00000006000a7c82 */ /* 0x000fe20008000000 */
[----:B------:R-:W1:Y:S01]  /*7800*/  SHFL.BFLY PT, R9, R2, 0x1, 0x1f ;  /* 0x0c201f0002097f89 */ /* 0x000e6200000e0000 */
[----:B0-----:R-:W-:Y:S01]  /*7810*/  FADD.FTZ R6, R0, R3 ;  /* 0x0000000300067221 */ /* 0x001fe20000010000 */
[----:B-1----:R-:W-:-:S04]  /*7820*/  FADD.FTZ R9, R2, R9 ;  /* 0x0000000902097221 */ /* 0x002fc80000010000 */
[C---:B------:R-:W-:Y:S01]  /*7830*/  FSETP.NE.FTZ.AND P1, PT, R6.reuse, RZ, PT ;  /* 0x000000ff0600720b */ /* 0x040fe20003f35000 */
[----:B------:R-:W-:Y:S01]  /*7840*/  FMUL.FTZ R5, R6, 0.00390625 ;  /* 0x3b80000006057820 */ /* 0x000fe20000410000 */
[----:B------:R-:W-:Y:S01]  /*7850*/  FMUL.FTZ R10, R9, 0.00390625 ;  /* 0x3b800000090a7820 */ /* 0x000fe20000410000 */
[----:B------:R-:W-:Y:S01]  /*7860*/  IMAD.MOV.U32 R3, RZ, RZ, RZ ;  /* 0x000000ffff037224 */ /* 0x000fe200078e00ff */
[----:B------:R-:W-:Y:S02]  /*7870*/  WARPGROUP.DEPBAR.LE gsb0, 0x0 ;  /* 0x00008000000079c5 */ /* 0x000fe40000010000 */
[----:B------:R-:W-:-:S06]  /*7880*/  WARPGROUP.ARRIVE ;  /* 0x00000000000079c5 */ /* 0x000fcc0000000000 */
[----:B------:R-:W-:Y:S01]  /*7890*/  QGMMA.64x64x32.F32.E4M3.E4M3 R24, R144, gdesc[UR8], R24, gsb0 ;  /* 0x00e0000890187df3 */ /* 0x000fe20008000818 */
[----:B------:R-:W-:Y:S02]  /*78a0*/  FSETP.NE.FTZ.AND P2, PT, R5, RZ, PT ;  /* 0x000000ff0500720b */ /* 0x000fe40003f55000 */
[----:B------:R-:W-:Y:S01]  /*78b0*/  FSETP.NE.FTZ.AND P3, PT, R10, RZ, PT ;  /* 0x000000ff0a00720b */ /* 0x000fe20003f75000 */
[----:B------:R0:W-:Y:S01]  /*78c0*/  @P1 MUFU.RCP R3, R6 ;  /* 0x0000000600031308 */ /* 0x0001e20000001000 */
[----:B------:R-:W-:Y:S01]  /*78d0*/  FSETP.NE.FTZ.AND P1, PT, R9, RZ, PT ;  /* 0x000000ff0900720b */ /* 0x000fe20003f35000 */
[----:B------:R-:W-:-:S08]  /*78e0*/  IMAD.MOV.U32 R7, RZ, RZ, RZ ;  /* 0x000000ffff077224 */ /* 0x000fd000078e00ff */
[----:B------:R-:W1:Y:S08]  /*78f0*/  @P2 MUFU.LG2 R5, R5 ;  /* 0x0000000500052308 */ /* 0x000e700000000c00 */
[----:B------:R-:W3:Y:S01]  /*7900*/  @P3 MUFU.LG2 R8, R10 ;  /* 0x0000000a00083308 */ /* 0x000ee20000000c00 */
[----:B------:R-:W-:-:S07]  /*7910*/  IMAD.U32 R11, RZ, RZ, UR32 ;  /* 0x00000020ff0b7e24 */ /* 0x000fce000f8e00ff */
[----:B------:R-:W4:Y:S01]  /*7920*/  @P1 MUFU.RCP R7, R9 ;  /* 0x0000000900071308 */ /* 0x000f220000001000 */
[----:B------:R-:W-:Y:S01]  /*7930*/  MOV R12, UR32 ;  /* 0x00000020000c7c02 */ /* 0x000fe20008000f00 */
[----:B0-----:R-:W-:Y:S01]  /*7940*/  @P2 FMUL.FTZ R6, R11, 0.69314718246459960938 ;  /* 0x3f3172180b062820 */ /* 0x001fe20000410000 */
[----:B-1----:R-:W-:Y:S01]  /*7950*/  @P2 FMUL.FTZ R5, R5, 0.69314718246459960938 ;  /* 0x3f31721805052820 */ /* 0x002fe20000410000 */
[----:B------:R-:W-:Y:S02]  /*7960*/  IMAD.MOV.U32 R2, RZ, RZ, -0x800000 ;  /* 0xff800000ff027424 */ /* 0x000fe400078e00ff */
[----:B------:R-:W-:Y:S01]  /*7970*/  @P3 FMUL.FTZ R11, R12, 0.69314718246459960938 ;  /* 0x3f3172180c0b3820 */ /* 0x000fe20000410000 */
[----:B------:R-:W-:Y:S01]  /*7980*/  @P2 FFMA.FTZ R2, R6, R57, R5 ;  /* 0x0000003906022223 */ /* 0x000fe20000010005 */
[----:B---3--:R-:W-:Y:S01]  /*7990*/  @P3 FMUL.FTZ R8, R8, 0.69314718246459960938 ;  /* 0x3f31721808083820 */ /* 0x008fe20000410000 */
[----:B------:R-:W-:Y:S02]  /*79a0*/  IMAD.MOV.U32 R0, RZ, RZ, -0x800000 ;  /* 0xff800000ff007424 */ /* 0x000fe400078e00ff */
[-C--:B--2---:R-:W-:Y:S01]  /*79b0*/  FMUL.FTZ R5, R3, R4.reuse ;  /* 0x0000000403057220 */ /* 0x084fe20000410000 */
[----:B------:R-:W-:Y:S01]  /*79c0*/  @P3 FFMA.FTZ R0, R11, R59, R8 ;  /* 0x0000003b0b003223 */ /* 0x000fe20000010008 */
[----:B----4-:R-:W-:Y:S01]  /*79d0*/  FMUL.FTZ R4, R7, R4 ;  /* 0x0000000407047220 */ /* 0x010fe20000410000 */
[----:B------:R-:W-:-:S02]  /*79e0*/  WARPGROUP.DEPBAR.LE gsb0, 0x0 ;  /* 0x00008000000079c5 */ /* 0x000fc40000010000 */
[----:B------:R-:W-:Y:S05]  /*79f0*/  @!P0 BRA `(.L_x_34) ;  /* 0x0000000000048947 */ /* 0x000fea0003800000 */
[----:B------:R-:W-:Y:S01]  /*7a00*/  BPT.TRAP 0x1 ;  /* 0x000000040000795c */ /* 0x000fe20000300000 */
.L_x_34:
[----:B------:R-:W-:Y:S01]  /*7a10*/  UIADD3 UR4, UR16, 0x12460, URZ ;  /* 0x0001246010047890 */ /* 0x000fe2000fffe03f */
[-C--:B------:R-:W-:Y:S01]  /*7a20*/  FMUL.FTZ R6, R24, R5.reuse ;  /* 0x0000000518067220 */ /* 0x080fe20000410000 */
[-C--:B------:R-:W-:Y:S01]  /*7a30*/  FMUL.FTZ R8, R29, R5.reuse ;  /* 0x000000051d087220 */ /* 0x080fe20000410000 */
[-C--:B------:R-:W-:Y:S01]  /*7a40*/  FMUL.FTZ R9, R32, R5.reuse ;  /* 0x0000000520097220 */ /* 0x080fe20000410000 */
[----:B------:R-:W-:Y:S01]  /*7a50*/  UPRMT UR4, UR7, 0x654, UR4 ;  /* 0x0000065407047896 */ /* 0x000fe20008000004 */
        /* <DEDUP_REMOVED lines=8> */
[----:B------:R-:W-:Y:S01]  /*7ae0*/  SYNCS.ARRIVE.TRANS64.RED.A1T0 RZ, [UR4], RZ ;  /* 0x000000ffffff79a7 */ /* 0x000fe20008100404 */
[-C--:B------:R-:W-:Y:S01]  /*7af0*/  FMUL.FTZ R10, R33, R5.reuse ;  /* 0x00000005210a7220 */ /* 0x080fe20000410000 */
[-C--:B------:R-:W-:Y:S01]  /*7b00*/  FMUL.FTZ R44, R44, R5.reuse ;  /* 0x000000052c2c7220 */ /* 0x080fe20000410000 */
[-C--:B------:R-:W-:Y:S01]  /*7b10*/  FMUL.FTZ R41, R41, R5.reuse ;  /* 0x0000000529297220 */ /* 0x080fe20000410000 */
        /* <DEDUP_REMOVED lines=12> */
[----:B------:R-:W-:Y:S01]  /*7be0*/  PLOP3.LUT P0, PT, PT, PT, PT, 0x8, 0x0 ;  /* 0x000000000000781c */ /* 0x000fe20003f0e170 */
[-C--:B------:R-:W-:Y:S01]  /*7bf0*/  FMUL.FTZ R38, R38, R4.reuse ;  /* 0x0000000426267220 */ /* 0x080fe20000410000 */
[-C--:B------:R-:W-:Y:S01]  /*7c00*/  FMUL.FTZ R35, R35, R4.reuse ;  /* 0x0000000423237220 */ /* 0x080fe20000410000 */
[-C--:B------:R-:W-:Y:S01]  /*7c10*/  FMUL.FTZ R46, R46, R4.reuse ;  /* 0x000000042e2e7220 */ /* 0x080fe20000410000 */
[-C--:B------:R-:W-:Y:S01]  /*7c20*/  FMUL.FTZ R43, R43, R4.reuse ;  /* 0x000000042b2b7220 */ /* 0x080fe20000410000 */
[-C--:B------:R-:W-:Y:S01]  /*7c30*/  FMUL.FTZ R54, R54, R4.reuse ;  /* 0x0000000436367220 */ /* 0x080fe20000410000 */
[----:B------:R-:W-:-:S07]  /*7c40*/  FMUL.FTZ R51, R51, R4 ;  /* 0x0000000433337220 */ /* 0x000fce0000410000 */
.L_x_10:
[----:B------:R-:W-:Y:S05]  /*7c50*/  @P0 BRA `(.L_x_35) ;  /* 0x00000014006c0947 */ /* 0x000fea0003800000 */
[----:B------:R-:W0:Y:S01]  /*7c60*/  S2R R18, SR_TID.X ;  /* 0x0000000000127919 */ /* 0x000e220000002100 */
[----:B------:R-:W-:Y:S01]  /*7c70*/  ULDC.64 UR4, c[0x4][0x38] ;  /* 0x01000e0000047ab9 */ /* 0x000fe20000000a00 */
[----:B------:R-:W-:Y:S01]  /*7c80*/  ULDC.64 UR8, c[0x0][0xbd0] ;  /* 0x0002f40000087ab9 */ /* 0x000fe20000000a00 */
[----:B------:R-:W-:Y:S01]  /*7c90*/  USHF.R.S32.HI UR7, URZ, 0x1f, UR38 ;  /* 0x0000001f3f077899 */ /* 0x000fe20008011426 */
[----:B------:R-:W-:Y:S01]  /*7ca0*/  ULDC.64 UR10, c[0x0][0xb38] ;  /* 0x0002ce00000a7ab9 */ /* 0x000fe20000000a00 */
[----:B0-----:R-:W-:-:S05]  /*7cb0*/  IMAD.SHL.U32 R4, R18, 0x4, RZ ;  /* 0x0000000412047824 */ /* 0x001fca00078e00ff */
[----:B------:R-:W-:Y:S01]  /*7cc0*/  LOP3.LUT R4, R4, 0xc, RZ, 0xc0, !PT ;  /* 0x0000000c04047812 */ /* 0x000fe200078ec0ff */
[----:B------:R-:W-:Y:S03]  /*7cd0*/  BAR.SYNC.DEFER_BLOCKING 0x1, 0x180 ;  /* 0x0046000000007b1d */ /* 0x000fe60000010000 */
[----:B------:R-:W-:-:S04]  /*7ce0*/  IADD3 R4, P0, R4, UR4, RZ ;  /* 0x0000000404047c10 */ /* 0x000fc8000ff1e0ff */
[----:B------:R-:W-:-:S05]  /*7cf0*/  IADD3.X R5, RZ, UR5, RZ, P0, !PT ;  /* 0x00000005ff057c10 */ /* 0x000fca00087fe4ff */
[----:B------:R0:W2:Y:S01]  /*7d00*/  LDG.E.CONSTANT R17, desc[UR46][R4.64] ;  /* 0x0000002e04117981 */ /* 0x0000a2000c1e9900 */
[----:B------:R-:W-:Y:S01]  /*7d10*/  LOP3.LUT P0, R16, R18, 0x3, RZ, 0xc0, !PT ;  /* 0x0000000312107812 */ /* 0x000fe2000780c0ff */
[----:B------:R-:W-:Y:S02]  /*7d20*/  UIMAD.WIDE.U32 UR4, UR38, UR8, URZ ;  /* 0x00000008260472a5 */ /* 0x000fe4000f8e003f */
[----:B------:R-:W-:Y:S01]  /*7d30*/  IADD3 R45, RZ, -UR38, RZ ;  /* 0x80000026ff2d7c10 */ /* 0x000fe2000fffe0ff */
[----:B------:R-:W-:Y:S01]  /*7d40*/  UIMAD UR6, UR7, UR8, URZ ;  /* 0x00000008070672a4 */ /* 0x000fe2000f8e023f */
[----:B------:R-:W-:Y:S01]  /*7d50*/  ISETP.EQ.OR P0, PT, R16, 0x3, !P0 ;  /* 0x000000031000780c */ /* 0x000fe20004702670 */
[----:B------:R-:W-:Y:S01]  /*7d60*/  UIMAD UR8, UR7, UR10, URZ ;  /* 0x0000000a070872a4 */ /* 0x000fe2000f8e023f */
[----:B------:R-:W-:Y:S01]  /*7d70*/  BSSY B0, `(.L_x_36) ;  /* 0x0000105000007945 */ /* 0x000fe20003800000 */
[----:B------:R-:W-:Y:S01]  /*7d80*/  MOV R22, UR4 ;  /* 0x0000000400167c02 */ /* 0x000fe20008000f00 */
[----:B------:R-:W-:Y:S01]  /*7d90*/  UIMAD UR9, UR38, UR9, UR6 ;  /* 0x00000009260972a4 */ /* 0x000fe2000f8e0206 */
[----:B------:R-:W-:Y:S01]  /*7da0*/  SEL R86, R6, R7, P0 ;  /* 0x0000000706567207 */ /* 0x000fe20000000000 */
[----:B------:R-:W-:Y:S01]  /*7db0*/  IMAD.U32 R23, RZ, RZ, UR5 ;  /* 0x00000005ff177e24 */ /* 0x000fe2000f8e00ff */
[----:B------:R-:W-:Y:S01]  /*7dc0*/  SEL R82, R7, R6, P0 ;  /* 0x0000000607527207 */ /* 0x000fe20000000000 */
[----:B------:R-:W-:Y:S01]  /*7dd0*/  VIADD R7, R18, 0xffffff80 ;  /* 0xffffff8012077836 */ /* 0x000fe20000000000 */
[----:B------:R-:W-:Y:S01]  /*7de0*/  SEL R88, R3, R8, P0 ;  /* 0x0000000803587207 */ /* 0x000fe20000000000 */
[----:B------:R-:W1:Y:S01]  /*7df0*/  S2UR UR4, SR_CTAID.Y ;  /* 0x00000000000479c3 */ /* 0x000e620000002600 */
[----:B------:R-:W-:Y:S01]  /*7e00*/  SEL R84, R8, R3, P0 ;  /* 0x0000000308547207 */ /* 0x000fe20000000000 */
[----:B------:R-:W-:Y:S01]  /*7e10*/  UIADD3 UR9, UR5, UR9, URZ ;  /* 0x0000000905097290 */ /* 0x000fe2000fffe03f */
[----:B------:R-:W-:Y:S01]  /*7e20*/  SHF.R.S32.HI R6, RZ, 0x1f, R7 ;  /* 0x0000001fff067819 */ /* 0x000fe20000011407 */
[----:B------:R-:W-:Y:S01]  /*7e30*/  UIMAD.WIDE.U32 UR6, UR38, UR10, URZ ;  /* 0x0000000a260672a5 */ /* 0x000fe2000f8e003f */
[----:B------:R-:W-:Y:S01]  /*7e40*/  SEL R78, R9, R10, P0 ;  /* 0x0000000a094e7207 */ /* 0x000fe20000000000 */
[----:B------:R-:W-:Y:S01]  /*7e50*/  UIMAD UR8, UR38, UR11, UR8 ;  /* 0x0000000b260872a4 */ /* 0x000fe2000f8e0208 */
[----:B------:R-:W-:Y:S01]  /*7e60*/  LEA.HI R8, R6, R7, RZ, 0x7 ;  /* 0x0000000706087211 */ /* 0x000fe200078f38ff */
[----:B------:R-:W-:Y:S01]  /*7e70*/  IMAD.U32 R23, RZ, RZ, UR9 ;  /* 0x00000009ff177e24 */ /* 0x000fe2000f8e00ff */
[----:B------:R-:W-:Y:S01]  /*7e80*/  SEL R74, R10, R9, P0 ;  /* 0x000000090a4a7207 */ /* 0x000fe20000000000 */
[----:B------:R-:W-:Y:S01]  /*7e90*/  UIADD3 UR8, UR7, UR8, URZ ;  /* 0x0000000807087290 */ /* 0x000fe2000fffe03f */
[----:B0-----:R-:W-:-:S02]  /*7ea0*/  LOP3.LUT R4, R8, 0xffffff80, RZ, 0xc0, !PT ;  /* 0xffffff8008047812 */ /* 0x001fc400078ec0ff */
[----:B------:R-:W-:Y:S02]  /*7eb0*/  SEL R80, R36, R11, P0 ;  /* 0x0000000b24507207 */ /* 0x000fe40000000000 */
[----:B------:R-:W-:Y:S01]  /*7ec0*/  SEL R76, R11, R36, P0 ;  /* 0x000000240b4c7207 */ /* 0x000fe20000000000 */
[----:B------:R-:W-:Y:S01]  /*7ed0*/  IMAD.IADD R28, R7, 0x1, -R4 ;  /* 0x00000001071c7824 */ /* 0x000fe200078e0a04 */
[----:B------:R-:W-:Y:S01]  /*7ee0*/  LEA.HI R5, R6, R7, RZ, 0x2 ;  /* 0x0000000706057211 */ /* 0x000fe200078f10ff */
[----:B------:R-:W0:Y:S01]  /*7ef0*/  S2R R36, SR_CTAID.X ;  /* 0x0000000000247919 */ /* 0x000e220000002500 */
[----:B------:R-:W-:Y:S02]  /*7f00*/  SEL R16, R26, R27, P0 ;  /* 0x0000001b1a107207 */ /* 0x000fe40000000000 */
[----:B------:R-:W-:Y:S02]  /*7f10*/  SHF.R.S32.HI R9, RZ, 0x1f, R28 ;  /* 0x0000001fff097819 */ /* 0x000fe4000001141c */
[----:B------:R-:W-:-:S02]  /*7f20*/  LOP3.LUT R6, R5, 0xfffffffc, RZ, 0xc0, !PT ;  /* 0xfffffffc05067812 */ /* 0x000fc400078ec0ff */
[----:B------:R-:W-:Y:S02]  /*7f30*/  LEA.HI R11, R9, R28, RZ, 0x2 ;  /* 0x0000001c090b7211 */ /* 0x000fe400078f10ff */
[----:B------:R-:W-:Y:S01]  /*7f40*/  SEL R58, R27, R26, P0 ;  /* 0x0000001a1b3a7207 */ /* 0x000fe20000000000 */
[----:B------:R-:W-:Y:S01]  /*7f50*/  IMAD.IADD R7, R7, 0x1, -R6 ;  /* 0x0000000107077824 */ /* 0x000fe200078e0a06 */
[--C-:B------:R-:W-:Y:S01]  /*7f60*/  SHF.R.S32.HI R4, RZ, 0x2, R11.reuse ;  /* 0x00000002ff047819 */ /* 0x100fe2000001140b */
[----:B------:R-:W3:Y:S01]  /*7f70*/  LDC R27, c[0x0][0xbe8] ;  /* 0x0002fa00ff1b7b82 */ /* 0x000ee20000000800 */
[----:B------:R-:W-:Y:S02]  /*7f80*/  SHF.R.S32.HI R3, RZ, 0x1f, R11 ;  /* 0x0000001fff037819 */ /* 0x000fe4000001140b */
[----:B------:R-:W-:Y:S02]  /*7f90*/  SHF.R.S32.HI R8, RZ, 0x7, R8 ;  /* 0x00000007ff087819 */ /* 0x000fe40000011408 */
[----:B------:R-:W-:-:S02]  /*7fa0*/  LEA.HI R3, R3, R4, RZ, 0x3 ;  /* 0x0000000403037211 */ /* 0x000fc400078f18ff */
[----:B------:R-:W-:Y:S02]  /*7fb0*/  SEL R64, R14, R49, P0 ;  /* 0x000000310e407207 */ /* 0x000fe40000000000 */
[----:B------:R-:W-:Y:S01]  /*7fc0*/  LOP3.LUT R5, R3, 0xfffffff8, RZ, 0xc0, !PT ;  /* 0xfffffff803057812 */ /* 0x000fe200078ec0ff */
[----:B------:R-:W-:Y:S01]  /*7fd0*/  IMAD.HI R3, R8, 0x55555556, RZ ;  /* 0x5555555608037827 */ /* 0x000fe200078e02ff */
[----:B------:R-:W-:Y:S02]  /*7fe0*/  SEL R48, R49, R14, P0 ;  /* 0x0000000e31307207 */ /* 0x000fe40000000000 */
[----:B------:R-:W-:Y:S02]  /*7ff0*/  IADD3 R5, R4, -R5, RZ ;  /* 0x8000000504057210 */ /* 0x000fe40007ffe0ff */
[----:B------:R-:W-:Y:S02]  /*8000*/  LEA.HI R4, R9, R28, RZ, 0x5 ;  /* 0x0000001c09047211 */ /* 0x000fe400078f28ff */
[----:B------:R-:W-:-:S02]  /*8010*/  LEA.HI R3, R3, R3, RZ, 0x1 ;  /* 0x0000000303037211 */ /* 0x000fc400078f08ff */
[----:B------:R-:W-:Y:S02]  /*8020*/  SHF.R.S32.HI R4, RZ, 0x5, R4 ;  /* 0x00000005ff047819 */ /* 0x000fe40000011404 */
[----:B------:R-:W-:Y:S01]  /*8030*/  SEL R66, R52, R15, P0 ;  /* 0x0000000f34427207 */ /* 0x000fe20000000000 */
[----:B------:R-:W-:Y:S01]  /*8040*/  IMAD R3, R3, -0x3, R8 ;  /* 0xfffffffd03037824 */ /* 0x000fe200078e0208 */
[----:B------:R-:W-:Y:S01]  /*8050*/  LEA.HI R8, R7, R7, RZ, 0x1 ;  /* 0x0000000707087211 */ /* 0x000fe200078f08ff */
[----:B------:R-:W-:Y:S01]  /*8060*/  IMAD R6, R4, 0x10, R5 ;  /* 0x0000001004067824 */ /* 0x000fe200078e0205 */
[----:B---3--:R-:W-:Y:S01]  /*8070*/  ISETP.NE.AND P2, PT, R27, 0x1, PT ;  /* 0x000000011b00780c */ /* 0x008fe20003f45270 */
[----:B------:R-:W3:Y:S01]  /*8080*/  LDC.64 R4, c[0x0][0xbd8] ;  /* 0x0002f600ff047b82 */ /* 0x000ee20000000a00 */
[----:B------:R-:W-:Y:S01]  /*8090*/  SEL R62, R15, R52, P0 ;  /* 0x000000340f3e7207 */ /* 0x000fe20000000000 */
[----:B------:R-:W-:Y:S01]  /*80a0*/  IMAD R3, R3, 0x40, R6 ;  /* 0x0000004003037824 */ /* 0x000fe200078e0206 */
[----:B------:R-:W-:-:S02]  /*80b0*/  SEL R24, R54, R55, P0 ;  /* 0x0000003736187207 */ /* 0x000fc40000000000 */
[----:B------:R-:W-:Y:S01]  /*80c0*/  SEL R18, R55, R54, P0 ;  /* 0x0000003637127207 */ /* 0x000fe20000000000 */
[----:B0-----:R-:W-:Y:S01]  /*80d0*/  IMAD R29, R36, 0xc0, R3 ;  /* 0x000000c0241d7824 */ /* 0x001fe200078e0203 */
[----:B------:R-:W-:Y:S02]  /*80e0*/  SEL R14, R34, R35, P0 ;  /* 0x00000023220e7207 */ /* 0x000fe40000000000 */
[----:B------:R-:W-:Y:S02]  /*80f0*/  SEL R52, R35, R34, P0 ;  /* 0x0000002223347207 */ /* 0x000fe40000000000 */
[----:B------:R-:W-:Y:S01]  /*8100*/  SEL R34, R38, R39, P0 ;  /* 0x0000002726227207 */ /* 0x000fe20000000000 */
[----:B------:R-:W0:Y:S01]  /*8110*/  @P2 LDC R37, c[0x0][0xbec] ;  /* 0x0002fb00ff252b82 */ /* 0x000e220000000800 */
[----:B------:R-:W-:Y:S02]  /*8120*/  LOP3.LUT R8, R8, 0x1ffffffe, RZ, 0xc0, !PT ;  /* 0x1ffffffe08087812 */ /* 0x000fe400078ec0ff */
[----:B------:R-:W-:-:S02]  /*8130*/  SEL R32, R44, R13, P0 ;  /* 0x0000000d2c207207 */ /* 0x000fc40000000000 */
[----:B------:R-:W-:Y:S01]  /*8140*/  SEL R70, R13, R44, P0 ;  /* 0x0000002c0d467207 */ /* 0x000fe20000000000 */
[----:B------:R-:W-:Y:S01]  /*8150*/  IMAD.IADD R10, R7, 0x1, -R8 ;  /* 0x00000001070a7824 */ /* 0x000fe200078e0a08 */
[----:B------:R-:W-:Y:S01]  /*8160*/  SEL R40, R30, R31, P0 ;  /* 0x0000001f1e287207 */ /* 0x000fe20000000000 */
[----:B------:R-:W-:Y:S01]  /*8170*/  IMAD.U32 R8, RZ, RZ, UR6 ;  /* 0x00000006ff087e24 */ /* 0x000fe2000f8e00ff */
[----:B------:R-:W-:Y:S01]  /*8180*/  SEL R60, R31, R30, P0 ;  /* 0x0000001e1f3c7207 */ /* 0x000fe20000000000 */
[----:B------:R-:W-:Y:S01]  /*8190*/  IMAD R10, R10, 0x8, R3 ;  /* 0x000000080a0a7824 */ /* 0x000fe200078e0203 */
[----:B------:R-:W-:Y:S01]  /*81a0*/  SEL R26, R46, R47, P0 ;  /* 0x0000002f2e1a7207 */ /* 0x000fe20000000000 */
[----:B---3--:R-:W-:Y:S01]  /*81b0*/  IMAD R54, R4, UR41, RZ ;  /* 0x0000002904367c24 */ /* 0x008fe2000f8e02ff */
[----:B------:R-:W-:Y:S01]  /*81c0*/  SEL R72, R12, R41, P0 ;  /* 0x000000290c487207 */ /* 0x000fe20000000000 */
[----:B------:R-:W-:Y:S01]  /*81d0*/  IMAD.WIDE.U32 R22, R4, UR37, R22 ;  /* 0x0000002504167c25 */ /* 0x000fe2000f8e0016 */
[----:B------:R-:W-:-:S02]  /*81e0*/  SEL R46, R47, R46, P0 ;  /* 0x0000002e2f2e7207 */ /* 0x000fc40000000000 */
[----:B------:R-:W3:Y:S01]  /*81f0*/  @P2 LDC R47, c[0x0][0xbec] ;  /* 0x0002fb00ff2f2b82 */ /* 0x000ee20000000800 */
[----:B------:R-:W-:Y:S01]  /*8200*/  IMAD R35, R5, UR37, R54 ;  /* 0x0000002505237c24 */ /* 0x000fe2000f8e0236 */
[----:B------:R-:W-:Y:S01]  /*8210*/  SEL R68, R41, R12, P0 ;  /* 0x0000000c29447207 */ /* 0x000fe20000000000 */
[----:B------:R-:W-:Y:S01]  /*8220*/  IMAD R36, R36, 0xc0, R10 ;  /* 0x000000c024247824 */ /* 0x000fe200078e020a */
[----:B------:R-:W-:Y:S01]  /*8230*/  SEL R12, R42, R43, P0 ;  /* 0x0000002b2a0c7207 */ /* 0x000fe20000000000 */
[----:B------:R-:W-:Y:S01]  /*8240*/  IMAD.IADD R23, R23, 0x1, R35 ;  /* 0x0000000117177824 */ /* 0x000fe200078e0223 */
[----:B------:R-:W-:Y:S01]  /*8250*/  SEL R44, R43, R42, P0 ;  /* 0x0000002a2b2c7207 */ /* 0x000fe20000000000 */
[----:B0-----:R-:W-:Y:S01]  /*8260*/  @P2 IMAD.HI.U32 R35, R36, R37, RZ ;  /* 0x0000002524232227 */ /* 0x001fe200078e00ff */
[----:B------:R-:W0:Y:S01]  /*8270*/  @P2 LDC R54, c[0x0][0xbf0] ;  /* 0x0002fc00ff362b82 */ /* 0x000e220000000800 */
[----:B------:R-:W-:Y:S02]  /*8280*/  LOP3.LUT R11, R11, 0x7ffffffc, RZ, 0xc0, !PT ;  /* 0x7ffffffc0b0b7812 */ /* 0x000fe400078ec0ff */
[----:B------:R-:W-:Y:S01]  /*8290*/  SEL R20, R50, R51, P0 ;  /* 0x0000003332147207 */ /* 0x000fe20000000000 */
[----:B------:R-:W-:Y:S01]  /*82a0*/  IMAD.MOV.U32 R37, RZ, RZ, R36 ;  /* 0x000000ffff257224 */ /* 0x000fe200078e0024 */
[----:B------:R-:W-:-:S02]  /*82b0*/  SEL R56, R39, R38, P0 ;  /* 0x0000002627387207 */ /* 0x000fc40000000000 */
[----:B------:R-:W-:Y:S02]  /*82c0*/  SEL R50, R51, R50, P0 ;  /* 0x0000003233327207 */ /* 0x000fe40000000000 */
[----:B------:R-:W-:Y:S01]  /*82d0*/  MOV R9, UR7 ;  /* 0x0000000700097c02 */ /* 0x000fe20008000f00 */
[----:B------:R-:W-:Y:S01]  /*82e0*/  IMAD.U32 R9, RZ, RZ, UR8 ;  /* 0x00000008ff097e24 */ /* 0x000fe2000f8e00ff */
[C---:B------:R-:W-:Y:S01]  /*82f0*/  LOP3.LUT P1, RZ, R28.reuse, 0x3, RZ, 0xc0, !PT ;  /* 0x000000031cff7812 */ /* 0x040fe2000782c0ff */
[----:B------:R-:W-:Y:S01]  /*8300*/  IMAD.IADD R28, R28, 0x1, -R11 ;  /* 0x000000011c1c7824 */ /* 0x000fe200078e0a0b */
[----:B------:R-:W-:Y:S01]  /*8310*/  ULDC.64 UR6, c[0x0][0xb48] ;  /* 0x0002d20000067ab9 */ /* 0x000fe20000000a00 */
[----:B------:R-:W-:Y:S01]  /*8320*/  ULDC.64 UR8, c[0x0][0xb28] ;  /* 0x0002ca0000087ab9 */ /* 0x000fe20000000a00 */
[----:B------:R-:W-:Y:S01]  /*8330*/  IADD3 R53, R29, 0x8, RZ ;  /* 0x000000081d357810 */ /* 0x000fe20007ffe0ff */
[----:B---3--:R-:W-:Y:S01]  /*8340*/  @P2 IMAD.HI.U32 R47, R36, R47, RZ ;  /* 0x0000002f242f2227 */ /* 0x008fe200078e00ff */
[----:B0-----:R-:W-:-:S02]  /*8350*/  @P2 SHF.R.U32.HI R37, RZ, R54, R35 ;  /* 0x00000036ff252219 */ /* 0x001fc40000011623 */
[----:B--2---:R-:W-:Y:S01]  /*8360*/  LOP3.LUT R33, R17, 0x2, RZ, 0x3c, !PT ;  /* 0x0000000211217812 */ /* 0x004fe200078e3cff */
[----:B------:R-:W-:Y:S04]  /*8370*/  SHFL.IDX PT, R6, R86, R17, 0x1c1f ;  /* 0x001c1f1156067589 */ /* 0x000fe800000e0000 */
[----:B------:R-:W0:Y:S04]  /*8380*/  SHFL.IDX PT, R5, R82, R33, 0x1c1f ;  /* 0x001c1f2152057589 */ /* 0x000e2800000e0000 */
[----:B------:R-:W-:Y:S04]  /*8390*/  SHFL.IDX PT, R13, R34, R17, 0x1c1f ;  /* 0x001c1f11220d7589 */ /* 0x000fe800000e0000 */
[----:B------:R-:W-:Y:S04]  /*83a0*/  SHFL.IDX PT, R7, R88, R17, 0x1c1f ;  /* 0x001c1f1158077589 */ /* 0x000fe800000e0000 */
[----:B------:R-:W2:Y:S04]  /*83b0*/  SHFL.IDX PT, R34, R84, R33, 0x1c1f ;  /* 0x001c1f2154227589 */ /* 0x000ea800000e0000 */
[----:B------:R3:W-:Y:S04]  /*83c0*/  SHFL.IDX PT, R31, R64, R17, 0x1c1f ;  /* 0x001c1f11401f7589 */ /* 0x0007e800000e0000 */
[----:B------:R4:W-:Y:S04]  /*83d0*/  SHFL.IDX PT, R30, R66, R17, 0x1c1f ;  /* 0x001c1f11421e7589 */ /* 0x0009e800000e0000 */
[----:B------:R5:W-:Y:S01]  /*83e0*/  SHFL.IDX PT, R42, R72, R17, 0x1c1f ;  /* 0x001c1f11482a7589 */ /* 0x000be200000e0000 */
[----:B0-----:R-:W-:Y:S01]  /*83f0*/  SEL R4, R6, R5, P0 ;  /* 0x0000000506047207 */ /* 0x001fe20000000000 */
[----:B---3--:R-:W0:Y:S01]  /*8400*/  LDC.64 R64, c[0x0][0xb40] ;  /* 0x0002d000ff407b82 */ /* 0x008e220000000a00 */
[----:B------:R-:W-:Y:S01]  /*8410*/  SEL R6, R5, R6, P0 ;  /* 0x0000000605067207 */ /* 0x000fe20000000000 */
[----:B------:R-:W-:Y:S04]  /*8420*/  SHFL.IDX PT, R39, R78, R17, 0x1c1f ;  /* 0x001c1f114e277589 */ /* 0x000fe800000e0000 */
[----:B------:R-:W-:Y:S02]  /*8430*/  SHFL.IDX PT, R38, R80, R17, 0x1c1f ;  /* 0x001c1f1150267589 */ /* 0x000fe400000e0000 */
[----:B----4-:R-:W1:Y:S01]  /*8440*/  LDC R66, c[0x0][0xc50] ;  /* 0x00031400ff427b82 */ /* 0x010e620000000800 */
[----:B--2---:R-:W-:Y:S01]  /*8450*/  SEL R5, R7, R34, P0 ;  /* 0x0000002207057207 */ /* 0x004fe20000000000 */
[----:B------:R-:W-:Y:S01]  /*8460*/  SHFL.IDX PT, R32, R32, R17, 0x1c1f ;  /* 0x001c1f1120207589 */ /* 0x000fe200000e0000 */
[----:B------:R-:W-:-:S03]  /*8470*/  SEL R7, R34, R7, P0 ;  /* 0x0000000722077207 */ /* 0x000fc60000000000 */
[----:B------:R-:W-:Y:S02]  /*8480*/  SHFL.IDX PT, R16, R16, R17, 0x1c1f ;  /* 0x001c1f1110107589 */ /* 0x000fe400000e0000 */
[----:B-----5:R-:W2:Y:S02]  /*8490*/  @P2 LDC R72, c[0x0][0xbf0] ;  /* 0x0002fc00ff482b82 */ /* 0x020ea40000000800 */
[----:B------:R-:W-:Y:S04]  /*84a0*/  SHFL.IDX PT, R15, R40, R17, 0x1c1f ;  /* 0x001c1f11280f7589 */ /* 0x000fe800000e0000 */
[----:B------:R-:W-:Y:S01]  /*84b0*/  SHFL.IDX PT, R14, R14, R17, 0x1c1f ;  /* 0x001c1f110e0e7589 */ /* 0x000fe200000e0000 */
[C---:B0-----:R-:W-:Y:S02]  /*84c0*/  IMAD R34, R64.reuse, UR41, RZ ;  /* 0x0000002940227c24 */ /* 0x041fe4000f8e02ff */
[----:B------:R-:W-:Y:S01]  /*84d0*/  IMAD.WIDE.U32 R8, R64, UR37, R8 ;  /* 0x0000002540087c25 */ /* 0x000fe2000f8e0008 */
[----:B------:R-:W-:Y:S03]  /*84e0*/  SHFL.IDX PT, R12, R12, R17, 0x1c1f ;  /* 0x001c1f110c0c7589 */ /* 0x000fe600000e0000 */
[----:B------:R-:W-:Y:S01]  /*84f0*/  IMAD R35, R65, UR37, R34 ;  /* 0x0000002541237c24 */ /* 0x000fe2000f8e0222 */
[----:B------:R-:W-:Y:S01]  /*8500*/  SHFL.IDX PT, R11, R26, R17, 0x1c1f ;  /* 0x001c1f111a0b7589 */ /* 0x000fe200000e0000 */
[----:B-1----:R-:W-:Y:S01]  /*8510*/  IMAD R66, R66, R45, UR4 ;  /* 0x0000000442427e24 */ /* 0x002fe2000f8e022d */
[----:B------:R-:W-:Y:S01]  /*8520*/  ULDC.64 UR4, c[0x0][0xbe0] ;  /* 0x0002f80000047ab9 */ /* 0x000fe20000000a00 */
[----:B------:R-:W-:Y:S01]  /*8530*/  IMAD.MOV.U32 R34, RZ, RZ, R8 ;  /* 0x000000ffff227224 */ /* 0x000fe200078e0008 */
[----:B------:R-:W-:Y:S01]  /*8540*/  SHFL.IDX PT, R3, R24, R17, 0x1c1f ;  /* 0x001c1f1118037589 */ /* 0x000fe200000e0000 */
[----:B------:R-:W-:Y:S01]  /*8550*/  IADD3 R35, R9, R35, RZ ;  /* 0x0000002309237210 */ /* 0x000fe20007ffe0ff */
[----:B------:R-:W-:-:S02]  /*8560*/  IMAD.MOV.U32 R45, RZ, RZ, R36 ;  /* 0x000000ffff2d7224 */ /* 0x000fc400078e0024 */
[----:B------:R-:W-:Y:S01]  /*8570*/  SHFL.IDX PT, R10, R20, R17, 0x1c1f ;  /* 0x001c1f11140a7589 */ /* 0x000fe200000e0000 */
[----:B--2---:R-:W-:-:S03]  /*8580*/  @P2 SHF.R.U32.HI R45, RZ, R72, R47 ;  /* 0x00000048ff2d2219 */ /* 0x004fc6000001162f */
[----:B------:R-:W-:Y:S04]  /*8590*/  SHFL.IDX PT, R41, R76, R33, 0x1c1f ;  /* 0x001c1f214c297589 */ /* 0x000fe800000e0000 */
[----:B------:R-:W0:Y:S04]  /*85a0*/  SHFL.IDX PT, R40, R74, R33, 0x1c1f ;  /* 0x001c1f214a287589 */ /* 0x000e2800000e0000 */
[----:B------:R-:W-:Y:S04]  /*85b0*/  SHFL.IDX PT, R43, R70, R33, 0x1c1f ;  /* 0x001c1f21462b7589 */ /* 0x000fe800000e0000 */
[----:B------:R-:W1:Y:S04]  /*85c0*/  SHFL.IDX PT, R49, R68, R33, 0x1c1f ;  /* 0x001c1f2144317589 */ /* 0x000e6800000e0000 */
[----:B------:R-:W-:Y:S04]  /*85d0*/  SHFL.IDX PT, R51, R62, R33, 0x1c1f ;  /* 0x001c1f213e337589 */ /* 0x000fe800000e0000 */
[----:B------:R-:W2:Y:S04]  /*85e0*/  SHFL.IDX PT, R48, R48, R33, 0x1c1f ;  /* 0x001c1f2130307589 */ /* 0x000ea800000e0000 */
[----:B------:R-:W-:Y:S04]  /*85f0*/  SHFL.IDX PT, R26, R60, R33, 0x1c1f ;  /* 0x001c1f213c1a7589 */ /* 0x000fe800000e0000 */
[----:B------:R-:W-:Y:S04]  /*8600*/  SHFL.IDX PT, R25, R58, R33, 0x1c1f ;  /* 0x001c1f213a197589 */ /* 0x000fe800000e0000 */
[----:B------:R-:W-:Y:S04]  /*8610*/  SHFL.IDX PT, R24, R56, R33, 0x1c1f ;  /* 0x001c1f2138187589 */ /* 0x000fe800000e0000 */
[----:B------:R-:W-:Y:S04]  /*8620*/  SHFL.IDX PT, R21, R52, R33, 0x1c1f ;  /* 0x001c1f2134157589 */ /* 0x000fe800000e0000 */
[----:B------:R3:W-:Y:S04]  /*8630*/  SHFL.IDX PT, R20, R46, R33, 0x1c1f ;  /* 0x001c1f212e147589 */ /* 0x0007e800000e0000 */
[----:B------:R-:W-:Y:S04]  /*8640*/  SHFL.IDX PT, R19, R44, R33, 0x1c1f ;  /* 0x001c1f212c137589 */ /* 0x000fe800000e0000 */
[----:B------:R-:W-:Y:S01]  /*8650*/  SHFL.IDX PT, R18, R18, R33, 0x1c1f ;  /* 0x001c1f2112127589 */ /* 0x000fe200000e0000 */
[----:B---3--:R-:W-:-:S03]  /*8660*/  IMAD.MOV R46, RZ, RZ, -R45 ;  /* 0x000000ffff2e7224 */ /* 0x008fc600078e0a2d */
[----:B------:R3:W-:Y:S02]  /*8670*/  SHFL.IDX PT, R17, R50, R33, 0x1c1f ;  /* 0x001c1f2132117589 */ /* 0x0007e400000e0000 */
[----:B---3--:R-:W-:-:S05]  /*8680*/  SHF.R.S32.HI R33, RZ, 0x1f, R66 ;  /* 0x0000001fff217819 */ /* 0x008fca0000011442 */
[C---:B------:R-:W-:Y:S02]  /*8690*/  IMAD R9, R33.reuse, UR4, RZ ;  /* 0x0000000421097c24 */ /* 0x040fe4000f8e02ff */
[----:B------:R-:W-:Y:S02]  /*86a0*/  IMAD R33, R33, UR6, RZ ;  /* 0x0000000621217c24 */ /* 0x000fe4000f8e02ff */
[C---:B------:R-:W-:Y:S02]  /*86b0*/  IMAD R44, R66.reuse, UR5, R9 ;  /* 0x00000005422c7c24 */ /* 0x040fe4000f8e0209 */
[----:B------:R-:W-:Y:S01]  /*86c0*/  IMAD.WIDE.U32 R8, R66, UR4, R22 ;  /* 0x0000000442087c25 */ /* 0x000fe2000f8e0016 */
[----:B------:R-:W-:-:S03]  /*86d0*/  ULDC.64 UR4, c[0x0][0xb30] ;  /* 0x0002cc0000047ab9 */ /* 0x000fc60000000a00 */
[C---:B------:R-:W-:Y:S01]  /*86e0*/  IMAD.WIDE.U32 R22, R66.reuse, UR6, R34 ;  /* 0x0000000642167c25 */ /* 0x040fe2000f8e0022 */
[----:B------:R-:W-:Y:S02]  /*86f0*/  IADD3 R34, P2, R37, R8, RZ ;  /* 0x0000000825227210 */ /* 0x000fe40007f5e0ff */
[----:B------:R-:W-:Y:S01]  /*8700*/  SHF.R.S32.HI R8, RZ, 0x1f, R45 ;  /* 0x0000001fff087819 */ /* 0x000fe2000001142d */
[----:B------:R-:W-:Y:S01]  /*8710*/  IMAD R47, R66, UR7, R33 ;  /* 0x00000007422f7c24 */ /* 0x000fe2000f8e0221 */
[--C-:B------:R-:W-:Y:S01]  /*8720*/  SHF.R.S32.HI R33, RZ, 0x1f, R37.reuse ;  /* 0x0000001fff217819 */ /* 0x100fe20000011425 */
[----:B------:R-:W-:Y:S01]  /*8730*/  IMAD.MOV R37, RZ, RZ, -R37 ;  /* 0x000000ffff257224 */ /* 0x000fe200078e0a25 */
[----:B------:R-:W-:Y:S01]  /*8740*/  ULDC.64 UR6, c[0x0][0xbc8] ;  /* 0x0002f20000067ab9 */ /* 0x000fe20000000a00 */
[----:B------:R-:W-:Y:S01]  /*8750*/  IMAD R8, R8, UR4, RZ ;  /* 0x0000000408087c24 */ /* 0x000fe2000f8e02ff */
[----:B------:R-:W-:Y:S02]  /*8760*/  IADD3 R23, R23, R47, RZ ;  /* 0x0000002f17177210 */ /* 0x000fe40007ffe0ff */
[----:B------:R-:W-:Y:S01]  /*8770*/  IADD3.X R35, R33, R9, R44, P2, !PT ;  /* 0x0000000921237210 */ /* 0x000fe200017fe42c */
[----:B------:R-:W-:-:S02]  /*8780*/  IMAD R33, R27, R37, R36 ;  /* 0x000000251b217224 */ /* 0x000fc400078e0224 */
[----:B------:R-:W-:Y:S02]  /*8790*/  IMAD R37, R27, R46, R36 ;  /* 0x0000002e1b257224 */ /* 0x000fe400078e0224 */
[C---:B------:R-:W-:Y:S01]  /*87a0*/  IMAD R47, R45.reuse, UR5, R8 ;  /* 0x000000052d2f7c24 */ /* 0x040fe2000f8e0208 */
[----:B------:R-:W3:Y:S01]  /*87b0*/  S2UR UR5, SR_CgaCtaId ;  /* 0x00000000000579c3 */ /* 0x000ee20000008800 */
[----:B------:R-:W-:Y:S01]  /*87c0*/  IMAD.WIDE.U32 R8, R45, UR4, R22 ;  /* 0x000000042d087c25 */ /* 0x000fe2000f8e0016 */
[----:B------:R-:W-:Y:S01]  /*87d0*/  SHF.R.S32.HI R22, RZ, 0x1f, R33 ;  /* 0x0000001fff167819 */ /* 0x000fe20000011421 */
[----:B------:R-:W-:Y:S01]  /*87e0*/  UMOV UR4, 0x400 ;  /* 0x0000040000047882 */ /* 0x000fe20000000000 */
[----:B------:R-:W-:Y:S01]  /*87f0*/  SHF.R.S32.HI R23, RZ, 0x1f, R37 ;  /* 0x0000001fff177819 */ /* 0x000fe20000011425 */
[----:B------:R-:W-:Y:S02]  /*8800*/  IMAD.IADD R9, R9, 0x1, R47 ;  /* 0x0000000109097824 */ /* 0x000fe400078e022f */
[----:B------:R-:W-:-:S02]  /*8810*/  IMAD R22, R22, UR6, RZ ;  /* 0x0000000616167c24 */ /* 0x000fc4000f8e02ff */
[----:B------:R-:W-:Y:S02]  /*8820*/  IMAD R36, R23, UR8, RZ ;  /* 0x0000000817247c24 */ /* 0x000fe4000f8e02ff */
[C---:B------:R-:W-:Y:S01]  /*8830*/  IMAD R23, R33.reuse, UR7, R22 ;  /* 0x0000000721177c24 */ /* 0x040fe2000f8e0216 */
[----:B0-----:R-:W-:Y:S01]  /*8840*/  SEL R22, R40, R39, P0 ;  /* 0x0000002728167207 */ /* 0x001fe20000000000 */
[----:B------:R-:W-:Y:S01]  /*8850*/  IMAD.WIDE.U32 R34, R33, UR6, R34 ;  /* 0x0000000621227c25 */ /* 0x000fe2000f8e0022 */
[----:B------:R-:W-:-:S03]  /*8860*/  ULDC.64 UR6, c[0x0][0xba8] ;  /* 0x0002ea0000067ab9 */ /* 0x000fc60000000a00 */
[C---:B------:R-:W-:Y:S02]  /*8870*/  IMAD R33, R37.reuse, UR9, R36 ;  /* 0x0000000925217c24 */ /* 0x040fe4000f8e0224 */
[----:B------:R-:W-:Y:S01]  /*8880*/  IMAD.WIDE.U32 R36, R37, UR8, R8 ;  /* 0x0000000825247c25 */ /* 0x000fe2000f8e0008 */
[----:B------:R-:W-:Y:S01]  /*8890*/  SEL R8, R39, R40, P0 ;  /* 0x0000002827087207 */ /* 0x000fe20000000000 */
[----:B------:R-:W-:Y:S01]  /*88a0*/  ULDC.64 UR8, c[0x0][0xb00] ;  /* 0x0002c00000087ab9 */ /* 0x000fe20000000a00 */
[C---:B------:R-:W-:Y:S01]  /*88b0*/  LEA R40, P2, R34.reuse, UR6, 0x2 ;  /* 0x0000000622287c11 */ /* 0x040fe2000f8410ff */
[----:B------:R-:W-:Y:S01]  /*88c0*/  IMAD.IADD R23, R35, 0x1, R23 ;  /* 0x0000000123177824 */ /* 0x000fe200078e0217 */
[----:B------:R-:W-:Y:S01]  /*88d0*/  ULDC UR6, c[0x0][0xa88] ;  /* 0x0002a20000067ab9 */ /* 0x000fe20000000800 */
[----:B------:R-:W-:Y:S01]  /*88e0*/  IMAD.IADD R9, R37, 0x1, R33 ;  /* 0x0000000125097824 */ /* 0x000fe200078e0221 */
[----:B---3--:R-:W-:Y:S01]  /*88f0*/  ULEA UR4, UR5, UR4, 0x18 ;  /* 0x0000000405047291 */ /* 0x008fe2000f8ec03f */
[----:B------:R-:W-:Y:S01]  /*8900*/  SHFL.IDX PT, R44, R40, 0x1, 0x1c1f ;  /* 0x003c1f00282c7f89 */ /* 0x000fe200000e0000 */
[----:B------:R-:W-:Y:S01]  /*8910*/  LEA.HI.X R33, R34, UR7, R23, 0x2, P2 ;  /* 0x0000000722217c11 */ /* 0x000fe200090f1417 */
[----:B------:R-:W-:Y:S01]  /*8920*/  IMAD R50, R27, UR6, RZ ;  /* 0x000000061b327c24 */ /* 0x000fe2000f8e02ff */
[----:B------:R-:W-:Y:S01]  /*8930*/  UIADD3 UR4, UR4, 0x12420, URZ ;  /* 0x0001242004047890 */ /* 0x000fe2000fffe03f */
[----:B------:R2:W-:Y:S01]  /*8940*/  SHFL.IDX PT, R34, R40, RZ, 0x1c1f ;  /* 0x001c1fff28227589 */ /* 0x0005e200000e0000 */
[----:B------:R-:W-:-:S02]  /*8950*/  LEA R52, P3, R36, UR8, 0x2 ;  /* 0x0000000824347c11 */ /* 0x000fc4000f8610ff */
[-C--:B------:R-:W-:Y:S01]  /*8960*/  ISETP.GE.OR P2, PT, R29, R50.reuse, P1 ;  /* 0x000000321d00720c */ /* 0x080fe20000f46670 */
[----:B------:R-:W0:Y:S01]  /*8970*/  SHFL.IDX PT, R35, R33, RZ, 0x1c1f ;  /* 0x001c1fff21237589 */ /* 0x000e2200000e0000 */
[-C--:B------:R-:W-:Y:S01]  /*8980*/  ISETP.GE.OR P1, PT, R53, R50.reuse, P1 ;  /* 0x000000323500720c */ /* 0x080fe20000f26670 */
[----:B------:R-:W-:Y:S01]  /*8990*/  UPRMT UR4, URZ, 0x654, UR4 ;  /* 0x000006543f047896 */ /* 0x000fe20008000004 */
[----:B------:R-:W-:Y:S01]  /*89a0*/  LEA.HI.X R54, R36, UR9, R9, 0x2, P3 ;  /* 0x0000000924367c11 */ /* 0x000fe200098f1409 */
[----:B------:R-:W3:Y:S01]  /*89b0*/  SHFL.IDX PT, R45, R33, 0x1, 0x1c1f ;  /* 0x003c1f00212d7f89 */ /* 0x000ee200000e0000 */
[----:B------:R-:W-:Y:S02]  /*89c0*/  ISETP.GE.AND P3, PT, R29, R50, PT ;  /* 0x000000321d00720c */ /* 0x000fe40003f66270 */
[----:B------:R-:W-:Y:S01]  /*89d0*/  SEL R9, R38, R41, P0 ;  /* 0x0000002926097207 */ /* 0x000fe20000000000 */
[----:B------:R4:W4:Y:S01]  /*89e0*/  SHFL.IDX PT, R46, R52, RZ, 0x1c1f ;  /* 0x001c1fff342e7589 */ /* 0x00092200000e0000 */
[----:B------:R-:W-:-:S02]  /*89f0*/  SEL R23, R41, R38, P0 ;  /* 0x0000002629177207 */ /* 0x000fc40000000000 */
[----:B------:R-:W-:Y:S01]  /*8a00*/  SYNCS.ARRIVE.TRANS64.RED.A1T0 RZ, [UR4], RZ ;  /* 0x000000ffffff79a7 */ /* 0x000fe20008100404 */
[----:B------:R0:W4:Y:S01]  /*8a10*/  SHFL.IDX PT, R47, R54, RZ, 0x1c1f ;  /* 0x001c1fff362f7589 */ /* 0x00012200000e0000 */
[----:B-1----:R-:W-:Y:S02]  /*8a20*/  SEL R36, R42, R49, P0 ;  /* 0x000000312a247207 */ /* 0x002fe40000000000 */
[----:B------:R-:W-:Y:S01]  /*8a30*/  SEL R38, R49, R42, P0 ;  /* 0x0000002a31267207 */ /* 0x000fe20000000000 */
[----:B------:R-:W-:Y:S01]  /*8a40*/  IMAD.SHL.U32 R49, R28, 0x2, RZ ;  /* 0x000000021c317824 */ /* 0x000fe200078e00ff */
[----:B------:R-:W-:Y:S02]  /*8a50*/  SEL R37, R32, R43, P0 ;  /* 0x0000002b20257207 */ /* 0x000fe40000000000 */
[----:B------:R-:W-:Y:S02]  /*8a60*/  SEL R39, R43, R32, P0 ;  /* 0x000000202b277207 */ /* 0x000fe40000000000 */
[----:B--2---:R-:W-:-:S02]  /*8a70*/  SEL R40, R31, R48, P0 ;  /* 0x000000301f287207 */ /* 0x004fc40000000000 */
[----:B------:R-:W-:Y:S01]  /*8a80*/  SEL R42, R48, R31, P0 ;  /* 0x0000001f302a7207 */ /* 0x000fe20000000000 */
[----:B0-----:R0:W-:Y:S01]  /*8a90*/  @!P2 ST.E desc[UR46][R34.64], R2 ;  /* 0x000000022200a985 */ /* 0x0011e2000c10192e */
[----:B------:R-:W-:Y:S02]  /*8aa0*/  SEL R41, R30, R51, P0 ;  /* 0x000000331e297207 */ /* 0x000fe40000000000 */
[----:B------:R-:W-:Y:S01]  /*8ab0*/  SEL R43, R51, R30, P0 ;  /* 0x0000001e332b7207 */ /* 0x000fe20000000000 */
[----:B---3--:R0:W-:Y:S01]  /*8ac0*/  @!P1 ST.E desc[UR46][R44.64], R0 ;  /* 0x000000002c009985 */ /* 0x0081e2000c10192e */
[----:B------:R-:W-:Y:S05]  /*8ad0*/  @P3 BRA `(.L_x_37) ;  /* 0x0000000000b83947 */ /* 0x000fea0003800000 */
[C---:B0-----:R-:W-:Y:S01]  /*8ae0*/  VIADD R0, R49.reuse, 0x8 ;  /* 0x0000000831007836 */ /* 0x041fe20000000000 */
[----:B------:R-:W-:Y:S01]  /*8af0*/  ULDC UR4, c[0x0][0xac8] ;  /* 0x0002b20000047ab9 */ /* 0x000fe20000000800 */
[C---:B------:R-:W-:Y:S01]  /*8b00*/  IADD3 R2, R49.reuse, 0x18, RZ ;  /* 0x0000001831027810 */ /* 0x040fe20007ffe0ff */
[C---:B------:R-:W-:Y:S01]  /*8b10*/  VIADD R27, R49.reuse, 0x20 ;  /* 0x00000020311b7836 */ /* 0x040fe20000000000 */
[C---:B------:R-:W-:Y:S01]  /*8b20*/  ISETP.GE.AND P1, PT, R49.reuse, UR4, PT ;  /* 0x0000000431007c0c */ /* 0x040fe2000bf26270 */
[C---:B------:R-:W-:Y:S01]  /*8b30*/  VIADD R32, R49.reuse, 0x28 ;  /* 0x0000002831207836 */ /* 0x040fe20000000000 */
[----:B------:R-:W-:Y:S01]  /*8b40*/  ISETP.GE.AND P2, PT, R0, UR4, PT ;  /* 0x0000000400007c0c */ /* 0x000fe2000bf46270 */
[C---:B------:R-:W-:Y:S01]  /*8b50*/  VIADD R33, R49.reuse, 0x30 ;  /* 0x0000003031217836 */ /* 0x040fe20000000000 */
[----:B------:R-:W-:Y:S02]  /*8b60*/  IADD3 R34, R49, 0x38, RZ ;  /* 0x0000003831227810 */ /* 0x000fe40007ffe0ff */
[----:B------:R-:W-:-:S02]  /*8b70*/  ISETP.GE.AND P3, PT, R27, UR4, PT ;  /* 0x000000041b007c0c */ /* 0x000fc4000bf66270 */
[----:B------:R-:W-:Y:S02]  /*8b80*/  ISETP.GE.AND P4, PT, R32, UR4, PT ;  /* 0x0000000420007c0c */ /* 0x000fe4000bf86270 */
[----:B------:R-:W-:Y:S02]  /*8b90*/  ISETP.GE.AND P5, PT, R33, UR4, PT ;  /* 0x0000000421007c0c */ /* 0x000fe4000bfa6270 */
[----:B------:R-:W-:Y:S01]  /*8ba0*/  ISETP.GE.AND P6, PT, R34, UR4, PT ;  /* 0x0000000422007c0c */ /* 0x000fe2000bfc6270 */
[----:B----4-:R-:W-:Y:S02]  /*8bb0*/  @!P1 IMAD.WIDE R28, R49, 0x4, R46 ;  /* 0x00000004311c9825 */ /* 0x010fe400078e022e */
[----:B------:R-:W-:-:S03]  /*8bc0*/  @!P2 LEA.HI R0, R0, R0, RZ, 0x1 ;  /* 0x000000000000a211 */ /* 0x000fc600078f08ff */
[----:B------:R0:W-:Y:S01]  /*8bd0*/  @!P1 ST.E.64 desc[UR46][R28.64], R4 ;  /* 0x000000041c009985 */ /* 0x0001e2000c101b2e */
[----:B------:R-:W-:Y:S01]  /*8be0*/  @!P2 LOP3.LUT R31, R0, 0xfffffffe, RZ, 0xc0, !PT ;  /* 0xfffffffe001fa812 */ /* 0x000fe200078ec0ff */
[----:B------:R-:W-:Y:S01]  /*8bf0*/  VIADD R0, R49, 0x10 ;  /* 0x0000001031007836 */ /* 0x000fe20000000000 */
[----:B------:R-:W-:Y:S02]  /*8c00*/  @!P3 LEA.HI R27, R27, R27, RZ, 0x1 ;  /* 0x0000001b1b1bb211 */ /* 0x000fe400078f08ff */
[----:B------:R-:W-:Y:S01]  /*8c10*/  @!P4 LEA.HI R32, R32, R32, RZ, 0x1 ;  /* 0x000000202020c211 */ /* 0x000fe200078f08ff */
[----:B------:R-:W-:Y:S01]  /*8c20*/  @!P2 IMAD.WIDE R30, R31, 0x4, R46 ;  /* 0x000000041f1ea825 */ /* 0x000fe200078e022e */
[----:B------:R-:W-:Y:S02]  /*8c30*/  ISETP.GE.AND P1, PT, R0, UR4, PT ;  /* 0x0000000400007c0c */ /* 0x000fe4000bf26270 */
[----:B------:R-:W-:Y:S02]  /*8c40*/  @!P5 LEA.HI R33, R33, R33, RZ, 0x1 ;  /* 0x000000212121d211 */ /* 0x000fe400078f08ff */
[----:B------:R1:W-:Y:S01]  /*8c50*/  @!P2 ST.E.64 desc[UR46][R30.64], R6 ;  /* 0x000000061e00a985 */ /* 0x0003e2000c101b2e */
[----:B------:R-:W-:-:S02]  /*8c60*/  ISETP.GE.AND P2, PT, R2, UR4, PT ;  /* 0x0000000402007c0c */ /* 0x000fc4000bf46270 */
[----:B------:R-:W-:Y:S02]  /*8c70*/  @!P6 LEA.HI R34, R34, R34, RZ, 0x1 ;  /* 0x000000222222e211 */ /* 0x000fe400078f08ff */
[----:B------:R-:W-:Y:S02]  /*8c80*/  @!P3 LOP3.LUT R27, R27, 0xfffffffe, RZ, 0xc0, !PT ;  /* 0xfffffffe1b1bb812 */ /* 0x000fe400078ec0ff */
[----:B------:R-:W-:Y:S02]  /*8c90*/  @!P5 LOP3.LUT R33, R33, 0xfffffffe, RZ, 0xc0, !PT ;  /* 0xfffffffe2121d812 */ /* 0x000fe400078ec0ff */
[----:B------:R-:W-:Y:S01]  /*8ca0*/  @!P1 LEA.HI R0, R0, R0, RZ, 0x1 ;  /* 0x0000000000009211 */ /* 0x000fe200078f08ff */
[----:B0-----:R-:W-:Y:S01]  /*8cb0*/  @!P3 IMAD.WIDE R28, R27, 0x4, R46 ;  /* 0x000000041b1cb825 */ /* 0x001fe200078e022e */
[----:B------:R-:W-:Y:S02]  /*8cc0*/  @!P6 LOP3.LUT R35, R34, 0xfffffffe, RZ, 0xc0, !PT ;  /* 0xfffffffe2223e812 */ /* 0x000fe400078ec0ff */
[----:B------:R-:W-:-:S02]  /*8cd0*/  @!P1 LOP3.LUT R5, R0, 0xfffffffe, RZ, 0xc0, !PT ;  /* 0xfffffffe00059812 */ /* 0x000fc400078ec0ff */
[----:B------:R-:W-:Y:S01]  /*8ce0*/  @!P2 LEA.HI R2, R2, R2, RZ, 0x1 ;  /* 0x000000020202a211 */ /* 0x000fe200078f08ff */
[--C-:B------:R-:W-:Y:S01]  /*8cf0*/  @!P6 IMAD.WIDE R34, R35, 0x4, R46.reuse ;  /* 0x000000042322e825 */ /* 0x100fe200078e022e */
[----:B-1----:R-:W-:Y:S02]  /*8d00*/  @!P4 LOP3.LUT R31, R32, 0xfffffffe, RZ, 0xc0, !PT ;  /* 0xfffffffe201fc812 */ /* 0x002fe400078ec0ff */
[----:B------:R-:W-:Y:S01]  /*8d10*/  @!P2 LOP3.LUT R7, R2, 0xfffffffe, RZ, 0xc0, !PT ;  /* 0xfffffffe0207a812 */ /* 0x000fe200078ec0ff */
[----:B------:R-:W-:-:S04]  /*8d20*/  @!P1 IMAD.WIDE R4, R5, 0x4, R46 ;  /* 0x0000000405049825 */ /* 0x000fc800078e022e */
[--C-:B------:R-:W-:Y:S01]  /*8d30*/  @!P2 IMAD.WIDE R6, R7, 0x4, R46.reuse ;  /* 0x000000040706a825 */ /* 0x100fe200078e022e */
[----:B------:R1:W-:Y:S03]  /*8d40*/  @!P1 ST.E.64 desc[UR46][R4.64], R8 ;  /* 0x0000000804009985 */ /* 0x0003e6000c101b2e */
[--C-:B------:R-:W-:Y:S01]  /*8d50*/  @!P4 IMAD.WIDE R30, R31, 0x4, R46.reuse ;  /* 0x000000041f1ec825 */ /* 0x100fe200078e022e */
[----:B------:R1:W-:Y:S03]  /*8d60*/  @!P2 ST.E.64 desc[UR46][R6.64], R22 ;  /* 0x000000160600a985 */ /* 0x0003e6000c101b2e */
[----:B------:R-:W-:Y:S01]  /*8d70*/  @!P5 IMAD.WIDE R32, R33, 0x4, R46 ;  /* 0x000000042120d825 */ /* 0x000fe200078e022e */
[----:B------:R1:W-:Y:S04]  /*8d80*/  @!P3 ST.E.64 desc[UR46][R28.64], R36 ;  /* 0x000000241c00b985 */ /* 0x0003e8000c101b2e */
[----:B------:R1:W-:Y:S04]  /*8d90*/  @!P4 ST.E.64 desc[UR46][R30.64], R38 ;  /* 0x000000261e00c985 */ /* 0x0003e8000c101b2e */
[----:B------:R1:W-:Y:S04]  /*8da0*/  @!P5 ST.E.64 desc[UR46][R32.64], R40 ;  /* 0x000000282000d985 */ /* 0x0003e8000c101b2e */
[----:B------:R1:W-:Y:S02]  /*8db0*/  @!P6 ST.E.64 desc[UR46][R34.64], R42 ;  /* 0x0000002a2200e985 */ /* 0x0003e4000c101b2e */
.L_x_37:
[----:B------:R-:W-:Y:S05]  /*8dc0*/  BSYNC B0 ;  /* 0x0000000000007941 */ /* 0x000fea0003800000 */
.L_x_36:
[----:B------:R-:W-:Y:S01]  /*8dd0*/  ISETP.GE.AND P1, PT, R53, R50, PT ;  /* 0x000000323500720c */ /* 0x000fe20003f26270 */
[----:B-1----:R1:W2:Y:S01]  /*8de0*/  SHFL.IDX PT, R31, R54, 0x1, 0x1c1f ;  /* 0x003c1f00361f7f89 */ /* 0x0022a200000e0000 */
[----:B------:R-:W-:Y:S02]  /*8df0*/  SEL R23, R15, R26, P0 ;  /* 0x0000001a0f177207 */ /* 0x000fe40000000000 */
[----:B------:R-:W-:Y:S01]  /*8e00*/  SEL R29, R26, R15, P0 ;  /* 0x0000000f1a1d7207 */ /* 0x000fe20000000000 */
[----:B------:R1:W3:Y:S01]  /*8e10*/  SHFL.IDX PT, R30, R52, 0x1, 0x1c1f ;  /* 0x003c1f00341e7f89 */ /* 0x0002e200000e0000 */
[----:B------:R-:W-:Y:S02]  /*8e20*/  SEL R22, R16, R25, P0 ;  /* 0x0000001910167207 */ /* 0x000fe40000000000 */
[----:B------:R-:W-:Y:S02]  /*8e30*/  SEL R28, R25, R16, P0 ;  /* 0x00000010191c7207 */ /* 0x000fe40000000000 */
[----:B------:R-:W-:-:S02]  /*8e40*/  SEL R27, R13, R24, P0 ;  /* 0x000000180d1b7207 */ /* 0x000fc40000000000 */
[----:B------:R-:W-:Y:S02]  /*8e50*/  SEL R15, R24, R13, P0 ;  /* 0x0000000d180f7207 */ /* 0x000fe40000000000 */
[----:B------:R-:W-:Y:S02]  /*8e60*/  SEL R26, R14, R21, P0 ;  /* 0x000000150e1a7207 */ /* 0x000fe40000000000 */
[----:B------:R-:W-:Y:S02]  /*8e70*/  SEL R25, R11, R20, P0 ;  /* 0x000000140b197207 */ /* 0x000fe40000000000 */
[----:B------:R-:W-:Y:S02]  /*8e80*/  SEL R13, R20, R11, P0 ;  /* 0x0000000b140d7207 */ /* 0x000fe40000000000 */
[----:B------:R-:W-:Y:S02]  /*8e90*/  SEL R14, R21, R14, P0 ;  /* 0x0000000e150e7207 */ /* 0x000fe40000000000 */
[----:B------:R-:W-:-:S02]  /*8ea0*/  SEL R24, R12, R19, P0 ;  /* 0x000000130c187207 */ /* 0x000fc40000000000 */
[----:B------:R-:W-:Y:S02]  /*8eb0*/  SEL R16, R10, R17, P0 ;  /* 0x000000110a107207 */ /* 0x000fe40000000000 */
[----:B------:R-:W-:Y:S02]  /*8ec0*/  SEL R20, R17, R10, P0 ;  /* 0x0000000a11147207 */ /* 0x000fe40000000000 */
[----:B------:R-:W-:Y:S02]  /*8ed0*/  SEL R12, R19, R12, P0 ;  /* 0x0000000c130c7207 */ /* 0x000fe40000000000 */
[----:B------:R-:W-:Y:S02]  /*8ee0*/  SEL R17, R3, R18, P0 ;  /* 0x0000001203117207 */ /* 0x000fe40000000000 */
[----:B------:R-:W-:Y:S01]  /*8ef0*/  SEL R21, R18, R3, P0 ;  /* 0x0000000312157207 */ /* 0x000fe20000000000 */
[----:B-123--:R-:W-:Y:S06]  /*8f00*/  @P1 BRA `(.L_x_8) ;  /* 0x0000004800e81947 */ /* 0x00efec0003800000 */
[C---:B0-----:R-:W-:Y:S01]  /*8f10*/  VIADD R0, R49.reuse, 0x8 ;  /* 0x0000000831007836 */ /* 0x041fe20000000000 */
[----:B------:R-:W-:Y:S01]  /*8f20*/  ULDC UR4, c[0x0][0xac8] ;  /* 0x0002b20000047ab9 */ /* 0x000fe20000000800 */
[C---:B------:R-:W-:Y:S01]  /*8f30*/  VIADD R6, R49.reuse, 0x18 ;  /* 0x0000001831067836 */ /* 0x040fe20000000000 */
[C---:B------:R-:W-:Y:S01]  /*8f40*/  IADD3 R8, R49.reuse, 0x20, RZ ;  /* 0x0000002031087810 */ /* 0x040fe20007ffe0ff */
[C---:B------:R-:W-:Y:S01]  /*8f50*/  VIADD R2, R49.reuse, 0x10 ;  /* 0x0000001031027836 */ /* 0x040fe20000000000 */
[----:B------:R-:W-:Y:S01]  /*8f60*/  ISETP.GE.AND P1, PT, R0, UR4, PT ;  /* 0x0000000400007c0c */ /* 0x000fe2000bf26270 */
[C---:B------:R-:W-:Y:S01]  /*8f70*/  VIADD R10, R49.reuse, 0x28 ;  /* 0x00000028310a7836 */ /* 0x040fe20000000000 */
[----:B------:R-:W-:Y:S01]  /*8f80*/  ISETP.GE.AND P3, PT, R6, UR4, PT ;  /* 0x0000000406007c0c */ /* 0x000fe2000bf66270 */
[C---:B------:R-:W-:Y:S01]  /*8f90*/  VIADD R11, R49.reuse, 0x30 ;  /* 0x00000030310b7836 */ /* 0x040fe20000000000 */
[----:B------:R-:W-:Y:S02]  /*8fa0*/  ISETP.GE.AND P2, PT, R2, UR4, PT ;  /* 0x0000000402007c0c */ /* 0x000fe4000bf46270 */
[----:B------:R-:W-:-:S02]  /*8fb0*/  ISETP.GE.AND P0, PT, R49, UR4, PT ;  /* 0x0000000431007c0c */ /* 0x000fc4000bf06270 */
[----:B------:R-:W-:Y:S02]  /*8fc0*/  ISETP.GE.AND P4, PT, R8, UR4, PT ;  /* 0x0000000408007c0c */ /* 0x000fe4000bf86270 */
[----:B------:R-:W-:Y:S02]  /*8fd0*/  ISETP.GE.AND P5, PT, R10, UR4, PT ;  /* 0x000000040a007c0c */ /* 0x000fe4000bfa6270 */
[----:B------:R-:W-:Y:S02]  /*8fe0*/  ISETP.GE.AND P6, PT, R11, UR4, PT ;  /* 0x000000040b007c0c */ /* 0x000fe4000bfc6270 */
[----:B------:R-:W-:-:S03]  /*8ff0*/  @!P1 LEA.HI R0, R0, R0, RZ, 0x1 ;  /* 0x0000000000009211 */ /* 0x000fc600078f08ff */
[----:B------:R-:W-:Y:S02]  /*9000*/  @!P2 LEA.HI R4, R2, R2, RZ, 0x1 ;  /* 0x000000020204a211 */ /* 0x000fe400078f08ff */
[----:B------:R-:W-:Y:S01]  /*9010*/  @!P1 LOP3.LUT R5, R0, 0xfffffffe, RZ, 0xc0, !PT ;  /* 0xfffffffe00059812 */ /* 0x000fe200078ec0ff */
[C---:B------:R-:W-:Y:S01]  /*9020*/  @!P0 IMAD.WIDE R2, R49.reuse, 0x4, R30 ;  /* 0x0000000431028825 */ /* 0x040fe200078e021e */
[----:B------:R-:W-:Y:S02]  /*9030*/  @!P3 LEA.HI R0, R6, R6, RZ, 0x1 ;  /* 0x000000060600b211 */ /* 0x000fe400078f08ff */
[----:B------:R-:W-:Y:S01]  /*9040*/  @!P4 LEA.HI R8, R8, R8, RZ, 0x1 ;  /* 0x000000080808c211 */ /* 0x000fe200078f08ff */
[----:B------:R-:W-:Y:S01]  /*9050*/  VIADD R49, R49, 0x38 ;  /* 0x0000003831317836 */ /* 0x000fe20000000000 */
[----:B------:R-:W-:Y:S01]  /*9060*/  @!P3 LOP3.LUT R9, R0, 0xfffffffe, RZ, 0xc0, !PT ;  /* 0xfffffffe0009b812 */ /* 0x000fe200078ec0ff */
[----:B------:R0:W-:Y:S01]  /*9070*/  @!P0 ST.E.64 desc[UR46][R2.64], R22 ;  /* 0x0000001602008985 */ /* 0x0001e2000c101b2e */
[----:B------:R-:W-:-:S02]  /*9080*/  @!P5 LEA.HI R10, R10, R10, RZ, 0x1 ;  /* 0x0000000a0a0ad211 */ /* 0x000fc400078f08ff */
[----:B------:R-:W-:Y:S01]  /*9090*/  @!P2 LOP3.LUT R7, R4, 0xfffffffe, RZ, 0xc0, !PT ;  /* 0xfffffffe0407a812 */ /* 0x000fe200078ec0ff */
[--C-:B------:R-:W-:Y:S01]  /*90a0*/  @!P1 IMAD.WIDE R4, R5, 0x4, R30.reuse ;  /* 0x0000000405049825 */ /* 0x100fe200078e021e */
[----:B------:R-:W-:Y:S02]  /*90b0*/  @!P6 LEA.HI R0, R11, R11, RZ, 0x1 ;  /* 0x0000000b0b00e211 */ /* 0x000fe400078f08ff */
[----:B------:R-:W-:Y:S01]  /*90c0*/  @!P4 LOP3.LUT R11, R8, 0xfffffffe, RZ, 0xc0, !PT ;  /* 0xfffffffe080bc812 */ /* 0x000fe200078ec0ff */
[--C-:B------:R-:W-:Y:S01]  /*90d0*/  @!P2 IMAD.WIDE R6, R7, 0x4, R30.reuse ;  /* 0x000000040706a825 */ /* 0x100fe200078e021e */
[----:B------:R-:W-:Y:S01]  /*90e0*/  @!P5 LOP3.LUT R19, R10, 0xfffffffe, RZ, 0xc0, !PT ;  /* 0xfffffffe0a13d812 */ /* 0x000fe200078ec0ff */
[----:B------:R1:W-:Y:S01]  /*90f0*/  @!P1 ST.E.64 desc[UR46][R4.64], R28 ;  /* 0x0000001c04009985 */ /* 0x0003e2000c101b2e */
[----:B------:R-:W-:Y:S01]  /*9100*/  ISETP.GE.AND P0, PT, R49, UR4, PT ;  /* 0x0000000431007c0c */ /* 0x000fe2000bf06270 */
[--C-:B------:R-:W-:Y:S01]  /*9110*/  @!P3 IMAD.WIDE R8, R9, 0x4, R30.reuse ;  /* 0x000000040908b825 */ /* 0x100fe200078e021e */
[----:B0-----:R-:W-:Y:S01]  /*9120*/  @!P6 LOP3.LUT R23, R0, 0xfffffffe, RZ, 0xc0, !PT ;  /* 0xfffffffe0017e812 */ /* 0x001fe200078ec0ff */
[----:B------:R0:W-:Y:S02]  /*9130*/  @!P2 ST.E.64 desc[UR46][R6.64], R26 ;  /* 0x0000001a0600a985 */ /* 0x0001e4000c101b2e */
[----:B------:R-:W-:-:S02]  /*9140*/  @!P4 IMAD.WIDE R2, R11, 0x4, R30 ;  /* 0x000000040b02c825 */ /* 0x000fc400078e021e */
[----:B------:R0:W-:Y:S02]  /*9150*/  @!P3 ST.E.64 desc[UR46][R8.64], R14 ;  /* 0x0000000e0800b985 */ /* 0x0001e4000c101b2e */
[--C-:B------:R-:W-:Y:S02]  /*9160*/  @!P6 IMAD.WIDE R10, R23, 0x4, R30.reuse ;  /* 0x00000004170ae825 */ /* 0x100fe400078e021e */
[----:B------:R0:W-:Y:S02]  /*9170*/  @!P4 ST.E.64 desc[UR46][R2.64], R24 ;  /* 0x000000180200c985 */ /* 0x0001e4000c101b2e */
[----:B-1----:R-:W-:-:S05]  /*9180*/  @!P5 IMAD.WIDE R4, R19, 0x4, R30 ;  /* 0x000000041304d825 */ /* 0x002fca00078e021e */
[----:B------:R0:W-:Y:S04]  /*9190*/  @!P5 ST.E.64 desc[UR46][R4.64], R12 ;  /* 0x0000000c0400d985 */ /* 0x0001e8000c101b2e */
[----:B------:R0:W-:Y:S01]  /*91a0*/  @!P6 ST.E.64 desc[UR46][R10.64], R16 ;  /* 0x000000100a00e985 */ /* 0x0001e2000c101b2e */
[----:B------:R-:W-:Y:S05]  /*91b0*/  @P0 BRA `(.L_x_8) ;  /* 0x00000048003c0947 */ /* 0x000fea0003800000 */
[----:B------:R-:W-:-:S04]  /*91c0*/  LEA.HI R49, R49, R49, RZ, 0x1 ;  /* 0x0000003131317211 */ /* 0x000fc800078f08ff */
[----:B0-----:R-:W-:-:S05]  /*91d0*/  LOP3.LUT R3, R49, 0xfffffffe, RZ, 0xc0, !PT ;  /* 0xfffffffe31037812 */ /* 0x001fca00078ec0ff */
[----:B------:R-:W-:-:S05]  /*91e0*/  IMAD.WIDE R2, R3, 0x4, R30 ;  /* 0x0000000403027825 */ /* 0x000fca00078e021e */
[----:B------:R0:W-:Y:S01]  /*91f0*/  ST.E.64 desc[UR46][R2.64], R20 ;  /* 0x0000001402007985 */ /* 0x0001e2000c101b2e */
[----:B------:R-:W-:Y:S05]  /*9200*/  BRA `(.L_x_8) ;  /* 0x0000004800287947 */ /* 0x000fea0003800000 */
.L_x_35:
[----:B------:R-:W0:Y:S02]  /*9210*/  S2R R0, SR_TID.X ;  /* 0x0000000000007919 */ /* 0x000e240000002100 */
[----:B0-----:R-:W-:-:S04]  /*9220*/  IADD3 R2, R0, -0x80, RZ ;  /* 0xffffff8000027810 */ /* 0x001fc80007ffe0ff */
[----:B------:R-:W-:-:S13]  /*9230*/  ISETP.GT.AND P0, PT, R2, 0xbf, PT ;  /* 0x000000bf0200780c */ /* 0x000fda0003f04270 */
[----:B------:R-:W-:Y:S05]  /*9240*/  @P0 BRA `(.L_x_8) ;  /* 0x0000004800180947 */ /* 0x000fea0003800000 */
[----:B------:R-:W0:Y:S01]  /*9250*/  S2R R3, SR_CTAID.X ;  /* 0x0000000000037919 */ /* 0x000e220000002500 */
[----:B------:R-:W1:Y:S01]  /*9260*/  LDC R6, c[0x0][0xbe8] ;  /* 0x0002fa00ff067b82 */ /* 0x000e620000000800 */
[----:B------:R-:W-:Y:S01]  /*9270*/  ULDC UR4, c[0x0][0xa88] ;  /* 0x0002a20000047ab9 */ /* 0x000fe20000000800 */
[----:B0-----:R-:W-:Y:S02]  /*9280*/  IMAD R0, R3, 0xc0, R0 ;  /* 0x000000c003007824 */ /* 0x001fe400078e0200 */
[----:B-1----:R-:W-:Y:S02]  /*9290*/  IMAD R3, R6, UR4, RZ ;  /* 0x0000000406037c24 */ /* 0x002fe4000f8e02ff */
[----:B------:R-:W-:-:S05]  /*92a0*/  VIADD R0, R0, 0xffffff80 ;  /* 0xffffff8000007836 */ /* 0x000fca0000000000 */
[----:B------:R-:W-:-:S13]  /*92b0*/  ISETP.GE.AND P0, PT, R0, R3, PT ;  /* 0x000000030000720c */ /* 0x000fda0003f06270 */
[----:B------:R-:W-:Y:S05]  /*92c0*/  @P0 BRA `(.L_x_8) ;  /* 0x0000004400f80947 */ /* 0x000fea0003800000 */
[----:B------:R-:W-:Y:S01]  /*92d0*/  ISETP.NE.AND P0, PT, R6, 0x1, PT ;  /* 0x000000010600780c */ /* 0x000fe20003f05270 */
[----:B------:R-:W0:Y:S01]  /*92e0*/  LDC.64 R10, c[0x0][0xbd8] ;  /* 0x0002f600ff0a7b82 */ /* 0x000e220000000a00 */
[----:B------:R-:W-:Y:S01]  /*92f0*/  USHF.R.S32.HI UR6, URZ, 0x1f, UR38 ;  /* 0x0000001f3f067899 */ /* 0x000fe20008011426 */
[----:B------:R-:W-:Y:S01]  /*9300*/  IMAD.MOV.U32 R5, RZ, RZ, R0 ;  /* 0x000000ffff057224 */ /* 0x000fe200078e0000 */
[----:B------:R-:W-:Y:S02]  /*9310*/  ULDC.64 UR8, c[0x0][0xbd0] ;  /* 0x0002f40000087ab9 */ /* 0x000fe40000000a00 */
[----:B------:R-:W-:Y:S02]  /*9320*/  UIMAD UR6, UR6, UR8, URZ ;  /* 0x00000008060672a4 */ /* 0x000fe4000f8e023f */
[----:B------:R-:W-:Y:S01]  /*9330*/  UIMAD.WIDE.U32 UR4, UR38, UR8, URZ ;  /* 0x00000008260472a5 */ /* 0x000fe2000f8e003f */
[----:B------:R-:W1:Y:S01]  /*9340*/  S2UR UR7, SR_CTAID.Y ;  /* 0x00000000000779c3 */ /* 0x000e620000002600 */
[----:B------:R-:W-:-:S04]  /*9350*/  UIMAD UR6, UR38, UR9, UR6 ;  /* 0x00000009260672a4 */ /* 0x000fc8000f8e0206 */
[----:B------:R-:W-:Y:S02]  /*9360*/  UIADD3 UR6, UR5, UR6, URZ ;  /* 0x0000000605067290 */ /* 0x000fe4000fffe03f */
[----:B------:R-:W-:Y:S01]  /*9370*/  MOV R3, UR5 ;  /* 0x0000000500037c02 */ /* 0x000fe20008000f00 */
[----:B------:R-:W-:Y:S01]  /*9380*/  IMAD.U32 R2, RZ, RZ, UR4 ;  /* 0x00000004ff027e24 */ /* 0x000fe2000f8e00ff */
[----:B------:R-:W2:Y:S01]  /*9390*/  @P0 LDC R7, c[0x0][0xbec] ;  /* 0x0002fb00ff070b82 */ /* 0x000ea20000000800 */
[----:B------:R-:W-:Y:S01]  /*93a0*/  ULDC.64 UR4, c[0x0][0xbe0] ;  /* 0x0002f80000047ab9 */ /* 0x000fe20000000a00 */
[----:B------:R-:W-:-:S06]  /*93b0*/  IMAD.U32 R3, RZ, RZ, UR6 ;  /* 0x00000006ff037e24 */ /* 0x000fcc000f8e00ff */
[----:B------:R-:W3:Y:S01]  /*93c0*/  @P0 LDC R9, c[0x0][0xbf0] ;  /* 0x0002fc00ff090b82 */ /* 0x000ee20000000800 */
[C---:B0-----:R-:W-:Y:S02]  /*93d0*/  IMAD R12, R10.reuse, UR41, RZ ;  /* 0x000000290a0c7c24 */ /* 0x041fe4000f8e02ff */
[----:B------:R-:W-:-:S04]  /*93e0*/  IMAD.WIDE.U32 R2, R10, UR37, R2 ;  /* 0x000000250a027c25 */ /* 0x000fc8000f8e0002 */
[----:B------:R-:W-:Y:S01]  /*93f0*/  IMAD R11, R11, UR37, R12 ;  /* 0x000000250b0b7c24 */ /* 0x000fe2000f8e020c */
[----:B------:R-:W1:Y:S04]  /*9400*/  LDC R8, c[0x0][0xc50] ;  /* 0x00031400ff087b82 */ /* 0x000e680000000800 */
[----:B------:R-:W-:Y:S01]  /*9410*/  IADD3 R3, R11, R3, RZ ;  /* 0x000000030b037210 */ /* 0x000fe20007ffe0ff */
[----:B--2---:R-:W-:-:S04]  /*9420*/  @P0 IMAD.HI.U32 R4, R0, R7, RZ ;  /* 0x0000000700040227 */ /* 0x004fc800078e00ff */
[----:B------:R-:W-:Y:S01]  /*9430*/  IMAD R7, RZ, RZ, -UR38 ;  /* 0x80000026ff077e24 */ /* 0x000fe2000f8e02ff */
[----:B---3--:R-:W-:-:S03]  /*9440*/  @P0 SHF.R.U32.HI R5, RZ, R9, R4 ;  /* 0x00000009ff050219 */ /* 0x008fc60000011604 */
[----:B-1----:R-:W-:Y:S02]  /*9450*/  IMAD R9, R8, R7, UR7 ;  /* 0x0000000708097e24 */ /* 0x002fe4000f8e0207 */
[----:B------:R-:W-:Y:S02]  /*9460*/  IMAD.MOV R7, RZ, RZ, -R5 ;  /* 0x000000ffff077224 */ /* 0x000fe400078e0a05 */
[----:B------:R-:W-:Y:S01]  /*9470*/  IMAD.WIDE.U32 R2, R9, UR4, R2 ;  /* 0x0000000409027c25 */ /* 0x000fe2000f8e0002 */
[----:B------:R-:W-:-:S03]  /*9480*/  SHF.R.S32.HI R4, RZ, 0x1f, R9 ;  /* 0x0000001fff047819 */ /* 0x000fc60000011409 */
[----:B------:R-:W-:Y:S01]  /*9490*/  IMAD R7, R6, R7, R0 ;  /* 0x0000000706077224 */ /* 0x000fe200078e0200 */
[----:B------:R-:W-:Y:S01]  /*94a0*/  IADD3 R2, P0, R5, R2, RZ ;  /* 0x0000000205027210 */ /* 0x000fe20007f1e0ff */
[----:B------:R-:W-:-:S03]  /*94b0*/  IMAD R4, R4, UR4, RZ ;  /* 0x0000000404047c24 */ /* 0x000fc6000f8e02ff */
[----:B------:R-:W-:Y:S01]  /*94c0*/  SHF.R.S32.HI R0, RZ, 0x1f, R7 ;  /* 0x0000001fff007819 */ /* 0x000fe20000011407 */
[----:B------:R-:W-:Y:S01]  /*94d0*/  IMAD R4, R9, UR5, R4 ;  /* 0x0000000509047c24 */ /* 0x000fe2000f8e0204 */
[----:B------:R-:W-:Y:S01]  /*94e0*/  SHF.R.S32.HI R9, RZ, 0x1f, R5 ;  /* 0x0000001fff097819 */ /* 0x000fe20000011405 */
[----:B------:R-:W-:Y:S02]  /*94f0*/  ULDC.64 UR4, c[0x0][0xbc8] ;  /* 0x0002f20000047ab9 */ /* 0x000fe40000000a00 */
[----:B------:R-:W-:Y:S01]  /*9500*/  IMAD R0, R0, UR4, RZ ;  /* 0x0000000400007c24 */ /* 0x000fe2000f8e02ff */
[----:B------:R-:W-:-:S03]  /*9510*/  IADD3.X R3, R9, R3, R4, P0, !PT ;  /* 0x0000000309037210 */ /* 0x000fc600007fe404 */
[C---:B------:R-:W-:Y:S02]  /*9520*/  IMAD R5, R7.reuse, UR5, R0 ;  /* 0x0000000507057c24 */ /* 0x040fe4000f8e0200 */
[----:B------:R-:W-:Y:S01]  /*9530*/  IMAD.WIDE.U32 R2, R7, UR4, R2 ;  /* 0x0000000407027c25 */ /* 0x000fe2000f8e0002 */
[----:B------:R-:W-:-:S03]  /*9540*/  ULDC.64 UR4, c[0x0][0xba8] ;  /* 0x0002ea0000047ab9 */ /* 0x000fc60000000a00 */
[----:B------:R-:W-:Y:S01]  /*9550*/  IMAD.IADD R3, R3, 0x1, R5 ;  /* 0x0000000103037824 */ /* 0x000fe200078e0205 */
[----:B------:R-:W-:-:S04]  /*9560*/  LEA R4, P0, R2, UR4, 0x2 ;  /* 0x0000000402047c11 */ /* 0x000fc8000f8010ff */
[----:B------:R-:W-:Y:S01]  /*9570*/  LEA.HI.X R5, R2, UR5, R3, 0x2, P0 ;  /* 0x0000000502057c11 */ /* 0x000fe200080f1403 */
[----:B------:R-:W-:-:S05]  /*9580*/  IMAD.MOV.U32 R3, RZ, RZ, -0x800000 ;  /* 0xff800000ff037424 */ /* 0x000fca00078e00ff */
[----:B------:R0:W-:Y:S01]  /*9590*/  STG.E desc[UR46][R4.64], R3 ;  /* 0x0000000304007986 */ /* 0x0001e2000c10192e */
[----:B------:R-:W-:Y:S05]  /*95a0*/  BRA `(.L_x_8) ;  /* 0x0000004400407947 */ /* 0x000fea0003800000 */
.L_x_6:
[----:B------:R-:W-:-:S08]  /*95b0*/  NOP ;  /* 0x0000000000007918 */ /* 0x000fd00000000000 */
[----:B------:R-:W0:-:S00]  /*95c0*/  USETMAXREG.DEALLOC.CTAPOOL 0x20 ;  /* 0x00000020000079c8 */ /* 0x000e0000080e0500 */
[----:B0-----:R-:W-:Y:S01]  /*95d0*/  LOP3.LUT R22, R0, 0x3, RZ, 0xc0, !PT ;  /* 0x0000000300167812 */ /* 0x001fe200078ec0ff */
[----:B------:R-:W0:Y:S05]  /*95e0*/  S2R R26, SR_CTAID.Z ;  /* 0x00000000001a7919 */ /* 0x000e2a0000002700 */
[----:B------:R-:W1:Y:S01]  /*95f0*/  S2UR UR6, SR_CTAID.Y ;  /* 0x00000000000679c3 */ /* 0x000e620000002600 */
[----:B------:R-:W2:Y:S02]  /*9600*/  SHFL.IDX PT, R0, R22, RZ, 0x1f ;  /* 0x00001fff16007589 */ /* 0x000ea400000e0000 */
[----:B--2---:R-:W-:-:S13]  /*9610*/  ISETP.NE.AND P0, PT, R0, RZ, PT ;  /* 0x000000ff0000720c */ /* 0x004fda0003f05270 */
[----:B01----:R-:W-:Y:S05]  /*9620*/  @!P0 BRA `(.L_x_38) ;  /* 0x0000000000288947 */ /* 0x003fea0003800000 */
[----:B------:R-:W-:Y:S01]  /*9630*/  ULDC UR7, c[0x0][0xc50] ;  /* 0x0003140000077ab9 */ /* 0x000fe20000000800 */
[----:B------:R-:W-:Y:S01]  /*9640*/  UMOV UR40, UR6 ;  /* 0x0000000600287c82 */ /* 0x000fe20008000000 */
[----:B------:R-:W-:-:S06]  /*9650*/  UISETP.NE.AND UP0, UPT, UR7, 0x1, UPT ;  /* 0x000000010700788c */ /* 0x000fcc000bf05270 */
[----:B------:R-:W-:-:S13]  /*9660*/  PLOP3.LUT P0, PT, PT, PT, UP0, 0x80, 0x0 ;  /* 0x000000000000781c */ /* 0x000fda0003f0f008 */
[----:B------:R-:W-:Y:S05]  /*9670*/  @!P0 BRA `(.L_x_39) ;  /* 0x0000000000308947 */ /* 0x000fea0003800000 */
[----:B------:R-:W-:Y:S01]  /*9680*/  ULDC UR4, c[0x0][0xc54] ;  /* 0x0003150000047ab9 */ /* 0x000fe20000000800 */
[----:B------:R-:W-:Y:S01]  /*9690*/  ULDC UR40, c[0x0][0xc58] ;  /* 0x0003160000287ab9 */ /* 0x000fe20000000800 */
[----:B------:R-:W-:-:S04]  /*96a0*/  UIMAD.WIDE.U32 UR4, UR6, UR4, URZ ;  /* 0x00000004060472a5 */ /* 0x000fc8000f8e003f */
[----:B------:R-:W-:Y:S01]  /*96b0*/  USHF.R.U32.HI UR40, URZ, UR40, UR5 ;  /* 0x000000283f287299 */ /* 0x000fe20008011605 */
[----:B------:R-:W-:Y:S11]  /*96c0*/  BRA `(.L_x_39) ;  /* 0x00000000001c7947 */ /* 0x000ff60003800000 */
.L_x_38:
[----:B------:R-:W-:Y:S01]  /*96d0*/  ULDC UR7, c[0x0][0xc50] ;  /* 0x0003140000077ab9 */ /* 0x000fe20000000800 */
[----:B------:R-:W-:Y:S01]  /*96e0*/  UMOV UR40, UR6 ;  /* 0x0000000600287c82 */ /* 0x000fe20008000000 */
[----:B------:R-:W-:-:S11]  /*96f0*/  UISETP.NE.AND UP0, UPT, UR7, 0x1, UPT ;  /* 0x000000010700788c */ /* 0x000fd6000bf05270 */
[----:B------:R-:W-:Y:S01]  /*9700*/  @UP0 ULDC UR4, c[0x0][0xc54] ;  /* 0x0003150000040ab9 */ /* 0x000fe20000000800 */
[----:B------:R-:W-:Y:S01]  /*9710*/  @UP0 ULDC UR8, c[0x0][0xc58] ;  /* 0x0003160000080ab9 */ /* 0x000fe20000000800 */
[----:B------:R-:W-:-:S04]  /*9720*/  UIMAD.WIDE.U32 UR4, UR6, UR4, URZ ;  /* 0x00000004060472a5 */ /* 0x000fc8000f8e003f */
[----:B------:R-:W-:-:S12]  /*9730*/  @UP0 USHF.R.U32.HI UR40, URZ, UR8, UR5 ;  /* 0x000000083f280299 */ /* 0x000fd80008011605 */
.L_x_39:
[----:B------:R-:W-:Y:S01]  /*9740*/  ISETP.GE.AND P0, PT, R26, RZ, PT ;  /* 0x000000ff1a00720c */ /* 0x000fe20003f06270 */
[----:B------:R-:W-:Y:S01]  /*9750*/  UIADD3 UR4, -UR40, URZ, URZ ;  /* 0x0000003f28047290 */ /* 0x000fe2000fffe13f */
[----:B------:R-:W-:Y:S01]  /*9760*/  IMAD.MOV.U32 R28, RZ, RZ, 0x1 ;  /* 0x00000001ff1c7424 */ /* 0x000fe200078e00ff */
[----:B------:R-:W-:Y:S01]  /*9770*/  MOV R0, RZ ;  /* 0x000000ff00007202 */ /* 0x000fe20000000f00 */
[----:B------:R-:W-:Y:S01]  /*9780*/  IMAD.MOV.U32 R2, RZ, RZ, 0x1 ;  /* 0x00000001ff027424 */ /* 0x000fe200078e00ff */
[----:B------:R-:W-:-:S08]  /*9790*/  UIMAD UR6, UR7, UR4, UR6 ;  /* 0x00000004070672a4 */ /* 0x000fd0000f8e0206 */
[----:B------:R-:W-:Y:S05]  /*97a0*/  @!P0 BRA `(.L_x_40) ;  /* 0x0000003c00f08947 */ /* 0x000fea0003800000 */
[----:B------:R-:W0:Y:S01]  /*97b0*/  LDC.64 R2, c[0x0][0xa28] ;  /* 0x00028a00ff027b82 */ /* 0x000e220000000a00 */
[----:B------:R-:W-:Y:S01]  /*97c0*/  ULDC.64 UR4, c[0x0][0x418] ;  /* 0x0001060000047ab9 */ /* 0x000fe20000000a00 */
[----:B------:R-:W-:Y:S01]  /*97d0*/  ULDC UR38, c[0x0][0x2f0] ;  /* 0x0000bc0000267ab9 */ /* 0x000fe20000000800 */
[----:B------:R-:W-:Y:S01]  /*97e0*/  IMAD.MOV.U32 R16, RZ, RZ, RZ ;  /* 0x000000ffff107224 */ /* 0x000fe200078e00ff */
[----:B0-----:R-:W-:-:S04]  /*97f0*/  ISETP.NE.U32.AND P0, PT, R2, RZ, PT ;  /* 0x000000ff0200720c */ /* 0x001fc80003f05070 */
[----:B------:R-:W-:Y:S01]  /*9800*/  ISETP.NE.AND.EX P0, PT, R3, RZ, PT, P0 ;  /* 0x000000ff0300720c */ /* 0x000fe20003f05300 */
[----:B------:R-:W-:-:S03]  /*9810*/  UISETP.NE.U32.AND UP0, UPT, UR4, URZ, UPT ;  /* 0x0000003f0400728c */ /* 0x000fc6000bf05070 */
[----:B------:R-:W-:-:S09]  /*9820*/  ULDC UR4, c[0x0][0x424] ;  /* 0x0001090000047ab9 */ /* 0x000fd20000000800 */
[----:B------:R-:W0:Y:S01]  /*9830*/  @P0 LDC.64 R2, c[0x0][0xa28] ;  /* 0x00028a00ff020b82 */ /* 0x000e220000000a00 */
[----:B------:R-:W-:-:S04]  /*9840*/  UISETP.NE.AND.EX UP0, UPT, UR5, URZ, UPT, UP0 ;  /* 0x0000003f0500728c */ /* 0x000fc8000bf05300 */
[----:B------:R-:W-:-:S04]  /*9850*/  USEL UR4, UR4, 0x1, UP0 ;  /* 0x0000000104047887 */ /* 0x000fc80008000000 */
[----:B------:R-:W-:Y:S01]  /*9860*/  UIMAD UR38, UR4, UR38, URZ ;  /* 0x00000026042672a4 */ /* 0x000fe2000f8e023f */
[----:B------:R-:W1:Y:S03]  /*9870*/  S2R R24, SR_CTAID.X ;  /* 0x0000000000187919 */ /* 0x000e660000002500 */
[----:B------:R-:W-:Y:S02]  /*9880*/  UISETP.GE.AND UP0, UPT, UR38, 0x1, UPT ;  /* 0x000000012600788c */ /* 0x000fe4000bf06270 */
[----:B------:R-:W-:Y:S01]  /*9890*/  UIADD3 UR4, UR38, 0x9f, URZ ;  /* 0x0000009f26047890 */ /* 0x000fe2000fffe03f */
[----:B0-----:R-:W-:-:S05]  /*98a0*/  @P0 IMAD.WIDE R2, R26, 0x4, R2 ;  /* 0x000000041a020825 */ /* 0x001fca00078e0202 */
[----:B------:R0:W5:Y:S01]  /*98b0*/  @P0 LDG.E R16, desc[UR46][R2.64] ;  /* 0x0000002e02100981 */ /* 0x000162000c1e1900 */
[----:B------:R-:W-:Y:S01]  /*98c0*/  PLOP3.LUT P0, PT, PT, PT, UP0, 0x80, 0x0 ;  /* 0x000000000000781c */ /* 0x000fe20003f0f008 */
[----:B------:R-:W-:Y:S02]  /*98d0*/  UIMAD.WIDE UR4, UR4, 0x66666667, URZ ;  /* 0x66666667040478a5 */ /* 0x000fe4000f8e023f */
[----:B------:R-:W-:Y:S02]  /*98e0*/  ULOP3.LUT UR44, UR6, 0xffff, URZ, 0xc0, !UPT ;  /* 0x0000ffff062c7892 */ /* 0x000fe4000f8ec03f */
[----:B------:R-:W-:Y:S01]  /*98f0*/  USHF.R.U32.HI UR41, URZ, 0x1f, UR5 ;  /* 0x0000001f3f297899 */ /* 0x000fe20008011605 */
[----:B------:R-:W-:-:S03]  /*9900*/  UMOV UR37, URZ ;  /* 0x0000003f00257c82 */ /* 0x000fc60008000000 */
[----:B------:R-:W-:-:S04]  /*9910*/  ULEA.HI.SX32 UR41, UR5, UR41, 0x1a ;  /* 0x0000002905297291 */ /* 0x000fc8000f8fd23f */
[----:B01----:R-:W-:Y:S08]  /*9920*/  @!P0 BRA `(.L_x_41) ;  /* 0x0000000000848947 */ /* 0x003ff00003800000 */
[----:B------:R-:W-:Y:S01]  /*9930*/  USHF.R.U32.HI UR6, URZ, 0x10, UR6 ;  /* 0x000000103f067899 */ /* 0x000fe20008011606 */
[----:B------:R-:W-:-:S03]  /*9940*/  UMOV UR4, URZ ;  /* 0x0000003f00047c82 */ /* 0x000fc60008000000 */
[----:B------:R-:W-:-:S11]  /*9950*/  UISETP.NE.AND UP0, UPT, UR6, URZ, UPT ;  /* 0x0000003f0600728c */ /* 0x000fd6000bf05270 */
[----:B------:R-:W-:Y:S02]  /*9960*/  @!UP0 ULDC UR6, c[0x0][0x9f0] ;  /* 0x00027c0000068ab9 */ /* 0x000fe40000000800 */
[----:B------:R-:W-:Y:S01]  /*9970*/  IABS R0, UR6 ;  /* 0x0000000600007c13 */ /* 0x000fe20008000000 */
[----:B------:R-:W-:Y:S02]  /*9980*/  UIADD3 UR7, UR41, -0x1, UR6 ;  /* 0xffffffff29077890 */ /* 0x000fe4000fffe006 */
[----:B------:R-:W-:Y:S02]  /*9990*/  IABS R4, UR6 ;  /* 0x0000000600047c13 */ /* 0x000fe40008000000 */
[----:B------:R-:W-:Y:S02]  /*99a0*/  R2UR UR10, R0 ;  /* 0x00000000000a72ca */ /* 0x000fe400000e0000 */
[----:B------:R-:W-:Y:S01]  /*99b0*/  IABS R3, UR7 ;  /* 0x0000000700037c13 */ /* 0x000fe20008000000 */
[----:B------:R-:W-:-:S03]  /*99c0*/  ULOP3.LUT UR7, UR7, UR6, URZ, 0x3c, !UPT ;  /* 0x0000000607077292 */ /* 0x000fc6000f8e3c3f */
[----:B------:R-:W-:-:S07]  /*99d0*/  R2UR UR9, R3 ;  /* 0x00000000030972ca */ /* 0x000fce00000e0000 */
[----:B------:R-:W0:Y:S08]  /*99e0*/  I2F.RP R0, UR10 ;  /* 0x0000000a00007d06 */ /* 0x000e300008209400 */
[----:B0-----:R-:W0:Y:S02]  /*99f0*/  MUFU.RCP R0, R0 ;  /* 0x0000000000007308 */ /* 0x001e240000001000 */
[----:B0-----:R-:W-:Y:S01]  /*9a00*/  VIADD R2, R0, 0xffffffe ;  /* 0x0ffffffe00027836 */ /* 0x001fe20000000000 */
[----:B------:R-:W-:-:S05]  /*9a10*/  IADD3 R0, RZ, -R4, RZ ;  /* 0x80000004ff007210 */ /* 0x000fca0007ffe0ff */
        /* <DEDUP_REMOVED lines=14> */
[----:B------:R-:W-:Y:S02]  /*9b00*/  UISETP.NE.AND UP0, UPT, UR6, URZ, UPT ;  /* 0x0000003f0600728c */ /* 0x000fe4000bf05270 */
[----:B------:R-:W-:-:S09]  /*9b10*/  @!UP1 UIADD3 UR5, -UR5, URZ, URZ ;  /* 0x0000003f05059290 */ /* 0x000fd2000fffe13f */
[----:B------:R-:W-:-:S07]  /*9b20*/  @!UP0 ULOP3.LUT UR5, URZ, UR6, URZ, 0x33, !UPT ;  /* 0x000000063f058292 */ /* 0x000fce000f8e333f */
[----:B------:R-:W-:-:S05]  /*9b30*/  UMOV UR37, UR5 ;  /* 0x0000000500257c82 */ /* 0x000fca0008000000 */
.L_x_41:
[----:B------:R-:W-:Y:S02]  /*9b40*/  UIMAD UR45, UR44, UR37, URZ ;  /* 0x000000252c2d72a4 */ /* 0x000fe4000f8e023f */
[----:B------:R-:W-:Y:S01]  /*9b50*/  IMAD.U32 R3, RZ, RZ, UR37 ;  /* 0x00000025ff037e24 */ /* 0x000fe2000f8e00ff */
[----:B------:R-:W-:-:S03]  /*9b60*/  MOV R2, 0x1 ;  /* 0x0000000100027802 */ /* 0x000fc60000000f00 */
[----:B------:R-:W-:-:S05]  /*9b70*/  IMAD.U32 R0, RZ, RZ, UR45 ;  /* 0x0000002dff007e24 */ /* 0x000fca000f8e00ff */
[----:B------:R-:W-:-:S04]  /*9b80*/  VIADDMNMX R0, R0, R3, UR41, PT ;  /* 0x0000002900007e46 */ /* 0x000fc8000b800103 */
[----:B------:R-:W-:Y:S01]  /*9b90*/  R2UR UR48, R0 ;  /* 0x00000000003072ca */ /* 0x000fe200000e0000 */
[----:B------:R-:W-:-:S12]  /*9ba0*/  IMAD.MOV.U32 R0, RZ, RZ, RZ ;  /* 0x000000ffff007224 */ /* 0x000fd800078e00ff */
[----:B------:R-:W-:-:S06]  /*9bb0*/  UISETP.GT.AND UP0, UPT, UR48, UR45, UPT ;  /* 0x0000002d3000728c */ /* 0x000fcc000bf04270 */
[----:B------:R-:W-:-:S13]  /*9bc0*/  PLOP3.LUT P0, PT, PT, PT, UP0, 0x80, 0x0 ;  /* 0x000000000000781c */ /* 0x000fda0003f0f008 */
[----:B------:R-:W-:Y:S05]  /*9bd0*/  @!P0 BRA `(.L_x_40) ;  /* 0x0000003800e48947 */ /* 0x000fea0003800000 */
[----:B------:R-:W0:Y:S01]  /*9be0*/  S2UR UR4, SR_CgaCtaId ;  /* 0x00000000000479c3 */ /* 0x000e220000008800 */
[----:B------:R-:W-:-:S04]  /*9bf0*/  MOV R0, 0x400 ;  /* 0x0000040000007802 */ /* 0x000fc80000000f00 */
[----:B------:R-:W-:-:S13]  /*9c00*/  R2UR UR42, R0 ;  /* 0x00000000002a72ca */ /* 0x000fda00000e0000 */
[----:B0-----:R-:W-:-:S04]  /*9c10*/  ULEA UR42, UR4, UR42, 0x18 ;  /* 0x0000002a042a7291 */ /* 0x001fc8000f8ec03f */
[----:B------:R-:W-:-:S04]  /*9c20*/  UIADD3 UR4, UR42, 0xd200, URZ ;  /* 0x0000d2002a047890 */ /* 0x000fc8000fffe03f */
[----:B------:R-:W-:-:S06]  /*9c30*/  ULOP3.LUT UP0, URZ, UR4, 0x1bf, URZ, 0xc0, !UPT ;  /* 0x000001bf043f7892 */ /* 0x000fcc000f80c03f */
[----:B------:R-:W-:-:S13]  /*9c40*/  PLOP3.LUT P0, PT, PT, PT, UP0, 0x80, 0x0 ;  /* 0x000000000000781c */ /* 0x000fda0003f0f008 */
[----:B------:R-:W-:Y:S05]  /*9c50*/  @!P0 BRA `(.L_x_42) ;  /* 0x0000000000408947 */ /* 0x000fea0003800000 */
[----:B------:R-:W-:Y:S01]  /*9c60*/  MOV R2, 0x0 ;  /* 0x0000000000027802 */ /* 0x000fe20000000f00 */
[----:B------:R-:W-:Y:S01]  /*9c70*/  ULDC.64 UR4, c[0x4][0x98] ;  /* 0x0100260000047ab9 */ /* 0x000fe20000000a00 */
[----:B------:R-:W-:Y:S01]  /*9c80*/  ULDC.64 UR6, c[0x4][0xa0] ;  /* 0x0100280000067ab9 */ /* 0x000fe20000000a00 */
[----:B------:R-:W-:Y:S01]  /*9c90*/  IMAD.U32 R4, RZ, RZ, UR4 ;  /* 0x00000004ff047e24 */ /* 0x000fe2000f8e00ff */
[----:B------:R-:W-:Y:S01]  /*9ca0*/  MOV R7, UR7 ;  /* 0x0000000700077c02 */ /* 0x000fe20008000f00 */
[----:B------:R-:W-:Y:S01]  /*9cb0*/  IMAD.U32 R5, RZ, RZ, UR5 ;  /* 0x00000005ff057e24 */ /* 0x000fe2000f8e00ff */
[----:B------:R-:W0:Y:S01]  /*9cc0*/  LDC.64 R2, c[0x4][R2] ;  /* 0x0100000002027b82 */ /* 0x000e220000000a00 */
[----:B------:R-:W-:Y:S01]  /*9cd0*/  ULDC.64 UR4, c[0x4][0x8] ;  /* 0x0100020000047ab9 */ /* 0x000fe20000000a00 */
[----:B------:R-:W-:Y:S01]  /*9ce0*/  IMAD.U32 R6, RZ, RZ, UR6 ;  /* 0x00000006ff067e24 */ /* 0x000fe2000f8e00ff */
[----:B------:R-:W-:Y:S01]  /*9cf0*/  MOV R12, 0x1 ;  /* 0x00000001000c7802 */ /* 0x000fe20000000f00 */
[----:B------:R-:W-:-:S02]  /*9d00*/  IMAD.U32 R10, RZ, RZ, UR4 ;  /* 0x00000004ff0a7e24 */ /* 0x000fc4000f8e00ff */
[----:B------:R-:W-:Y:S02]  /*9d10*/  IMAD.U32 R11, RZ, RZ, UR5 ;  /* 0x00000005ff0b7e24 */ /* 0x000fe4000f8e00ff */
[----:B------:R-:W-:Y:S02]  /*9d20*/  IMAD.MOV.U32 R8, RZ, RZ, 0x70 ;  /* 0x00000070ff087424 */ /* 0x000fe400078e00ff */
[----:B------:R-:W-:-:S07]  /*9d30*/  IMAD.MOV.U32 R13, RZ, RZ, RZ ;  /* 0x000000ffff0d7224 */ /* 0x000fce00078e00ff */
[----:B------:R-:W-:-:S07]  /*9d40*/  LEPC R20, `(.L_x_42) ;  /* 0x000000001014794e */ /* 0x000fce0000000000 */
[----:B0----5:R-:W-:Y:S05]  /*9d50*/  CALL.ABS.NOINC R2 ;  /* 0x0000000002007343 */ /* 0x021fea0003c00000 */
.L_x_42:
[----:B------:R-:W-:-:S06]  /*9d60*/  UIADD3 UR4, UR42, 0x5200, URZ ;  /* 0x000052002a047890 */ /* 0x000fcc000fffe03f */
[----:B------:R-:W-:-:S05]  /*9d70*/  IMAD.U32 R18, RZ, RZ, UR4 ;  /* 0x00000004ff127e24 */ /* 0x000fca000f8e00ff */
[----:B------:R-:W-:-:S13]  /*9d80*/  LOP3.LUT P0, RZ, R18, 0x1bf, RZ, 0xc0, !PT ;  /* 0x000001bf12ff7812 */ /* 0x000fda000780c0ff */
[----:B------:R-:W-:Y:S05]  /*9d90*/  @!P0 BRA `(.L_x_43) ;  /* 0x0000000000408947 */ /* 0x000fea0003800000 */
[----:B------:R-:W-:Y:S01]  /*9da0*/  MOV R2, 0x0 ;  /* 0x0000000000027802 */ /* 0x000fe20000000f00 */
[----:B------:R-:W-:Y:S01]  /*9db0*/  ULDC.64 UR4, c[0x4][0x98] ;  /* 0x0100260000047ab9 */ /* 0x000fe20000000a00 */
[----:B------:R-:W-:Y:S01]  /*9dc0*/  ULDC.64 UR6, c[0x4][0xa0] ;  /* 0x0100280000067ab9 */ /* 0x000fe20000000a00 */
[----:B------:R-:W-:Y:S01]  /*9dd0*/  IMAD.U32 R4, RZ, RZ, UR4 ;  /* 0x00000004ff047e24 */ /* 0x000fe2000f8e00ff */
[----:B------:R-:W-:Y:S01]  /*9de0*/  MOV R5, UR5 ;  /* 0x0000000500057c02 */ /* 0x000fe20008000f00 */
[----:B------:R-:W-:Y:S01]  /*9df0*/  ULDC.64 UR4, c[0x4][0x10] ;  /* 0x0100040000047ab9 */ /* 0x000fe20000000a00 */
[----:B------:R-:W0:Y:S01]  /*9e00*/  LDC.64 R2, c[0x4][R2] ;  /* 0x0100000002027b82 */ /* 0x000e220000000a00 */
[----:B------:R-:W-:Y:S01]  /*9e10*/  IMAD.U32 R6, RZ, RZ, UR6 ;  /* 0x00000006ff067e24 */ /* 0x000fe2000f8e00ff */
[----:B------:R-:W-:Y:S01]  /*9e20*/  MOV R11, UR5 ;  /* 0x00000005000b7c02 */ /* 0x000fe20008000f00 */
[----:B------:R-:W-:Y:S02]  /*9e30*/  IMAD.U32 R7, RZ, RZ, UR7 ;  /* 0x00000007ff077e24 */ /* 0x000fe4000f8e00ff */
[----:B------:R-:W-:-:S02]  /*9e40*/  IMAD.U32 R10, RZ, RZ, UR4 ;  /* 0x00000004ff0a7e24 */ /* 0x000fc4000f8e00ff */
[----:B------:R-:W-:Y:S02]  /*9e50*/  IMAD.MOV.U32 R8, RZ, RZ, 0x70 ;  /* 0x00000070ff087424 */ /* 0x000fe400078e00ff */
[----:B------:R-:W-:Y:S02]  /*9e60*/  IMAD.MOV.U32 R12, RZ, RZ, 0x1 ;  /* 0x00000001ff0c7424 */ /* 0x000fe400078e00ff */
[----:B------:R-:W-:-:S07]  /*9e70*/  IMAD.MOV.U32 R13, RZ, RZ, RZ ;  /* 0x000000ffff0d7224 */ /* 0x000fce00078e00ff */
[----:B------:R-:W-:-:S07]  /*9e80*/  LEPC R20, `(.L_x_43) ;  /* 0x000000001014794e */ /* 0x000fce0000000000 */
[----:B0----5:R-:W-:Y:S05]  /*9e90*/  CALL.ABS.NOINC R2 ;  /* 0x0000000002007343 */ /* 0x021fea0003c00000 */
.L_x_43:
[----:B------:R-:W-:-:S04]  /*9ea0*/  UIADD3 UR4, UR42, 0x200, URZ ;  /* 0x000002002a047890 */ /* 0x000fc8000fffe03f */
[----:B------:R-:W-:-:S06]  /*9eb0*/  ULOP3.LUT UP0, URZ, UR4, 0x9f, URZ, 0xc0, !UPT ;  /* 0x0000009f043f7892 */ /* 0x000fcc000f80c03f */
[----:B------:R-:W-:-:S13]  /*9ec0*/  PLOP3.LUT P0, PT, PT, PT, UP0, 0x80, 0x0 ;  /* 0x000000000000781c */ /* 0x000fda0003f0f008 */
[----:B------:R-:W-:Y:S05]  /*9ed0*/  @!P0 BRA `(.L_x_44) ;  /* 0x0000000000408947 */ /* 0x000fea0003800000 */
[----:B------:R-:W-:Y:S01]  /*9ee0*/  MOV R2, 0x0 ;  /* 0x0000000000027802 */ /* 0x000fe20000000f00 */
[----:B------:R-:W-:Y:S01]  /*9ef0*/  ULDC.64 UR4, c[0x4][0x98] ;  /* 0x0100260000047ab9 */ /* 0x000fe20000000a00 */
[----:B------:R-:W-:Y:S01]  /*9f00*/  ULDC.64 UR6, c[0x4][0xa0] ;  /* 0x0100280000067ab9 */ /* 0x000fe20000000a00 */
[----:B------:R-:W-:Y:S01]  /*9f10*/  MOV R4, UR4 ;  /* 0x0000000400047c02 */ /* 0x000fe20008000f00 */
[----:B------:R-:W-:Y:S01]  /*9f20*/  IMAD.U32 R5, RZ, RZ, UR5 ;  /* 0x00000005ff057e24 */ /* 0x000fe2000f8e00ff */
[----:B------:R-:W-:Y:S01]  /*9f30*/  ULDC.64 UR4, c[0x4][0x18] ;  /* 0x0100060000047ab9 */ /* 0x000fe20000000a00 */
[----:B------:R-:W0:Y:S01]  /*9f40*/  LDC.64 R2, c[0x4][R2] ;  /* 0x0100000002027b82 */ /* 0x000e220000000a00 */
[----:B------:R-:W-:Y:S01]  /*9f50*/  IMAD.U32 R6, RZ, RZ, UR6 ;  /* 0x00000006ff067e24 */ /* 0x000fe2000f8e00ff */
[----:B------:R-:W-:Y:S01]  /*9f60*/  MOV R10, UR4 ;  /* 0x00000004000a7c02 */ /* 0x000fe20008000f00 */
[----:B------:R-:W-:Y:S01]  /*9f70*/  IMAD.U32 R7, RZ, RZ, UR7 ;  /* 0x00000007ff077e24 */ /* 0x000fe2000f8e00ff */
[----:B------:R-:W-:Y:S01]  /*9f80*/  MOV R13, RZ ;  /* 0x000000ff000d7202 */ /* 0x000fe20000000f00 */
[----:B------:R-:W-:-:S02]  /*9f90*/  IMAD.U32 R11, RZ, RZ, UR5 ;  /* 0x00000005ff0b7e24 */ /* 0x000fc4000f8e00ff */
[----:B------:R-:W-:Y:S02]  /*9fa0*/  IMAD.MOV.U32 R8, RZ, RZ, 0x70 ;  /* 0x00000070ff087424 */ /* 0x000fe400078e00ff */
[----:B------:R-:W-:-:S07]  /*9fb0*/  IMAD.MOV.U32 R12, RZ, RZ, 0x1 ;  /* 0x00000001ff0c7424 */ /* 0x000fce00078e00ff */
[----:B------:R-:W-:-:S07]  /*9fc0*/  LEPC R20, `(.L_x_44) ;  /* 0x000000001014794e */ /* 0x000fce0000000000 */
[----:B0----5:R-:W-:Y:S05]  /*9fd0*/  CALL.ABS.NOINC R2 ;  /* 0x0000000002007343 */ /* 0x021fea0003c00000 */
.L_x_44:
[----:B------:R-:W-:-:S13]  /*9fe0*/  LOP3.LUT P6, RZ, R18, 0x1bf, RZ, 0xc0, !PT ;  /* 0x000001bf12ff7812 */ /* 0x000fda00078cc0ff */
        /* <DEDUP_REMOVED lines=17> */
.L_x_45:
[----:B------:R-:W0:Y:S01]  /*a100*/  LDC.64 R2, c[0x0][0x9f8] ;  /* 0x00027e00ff027b82 */ /* 0x000e220000000a00 */
[----:B------:R-:W-:-:S07]  /*a110*/  IMAD.MOV.U32 R29, RZ, RZ, R26 ;  /* 0x000000ffff1d7224 */ /* 0x000fce00078e001a */
[----:B------:R-:W1:Y:S01]  /*a120*/  LDC R19, c[0x0][0x430] ;  /* 0x00010c00ff137b82 */ /* 0x000e620000000800 */
[----:B0-----:R-:W-:-:S04]  /*a130*/  ISETP.NE.U32.AND P0, PT, R2, RZ, PT ;  /* 0x000000ff0200720c */ /* 0x001fc80003f05070 */
[----:B------:R-:W-:-:S13]  /*a140*/  ISETP.NE.AND.EX P0, PT, R3, RZ, PT, P0 ;  /* 0x000000ff0300720c */ /* 0x000fda0003f05300 */
[----:B------:R-:W0:Y:S02]  /*a150*/  @P0 LDC.64 R2, c[0x0][0x9f8] ;  /* 0x00027e00ff020b82 */ /* 0x000e240000000a00 */
[----:B0-----:R-:W-:-:S05]  /*a160*/  @P0 IMAD.WIDE R2, R26, 0x4, R2 ;  /* 0x000000041a020825 */ /* 0x001fca00078e0202 */
[----:B------:R0:W5:Y:S01]  /*a170*/  @P0 LDG.E R29, desc[UR46][R2.64] ;  /* 0x0000002e021d0981 */ /* 0x000162000c1e1900 */
[----:B-1----:R-:W-:Y:S01]  /*a180*/  ISETP.NE.AND P2, PT, R19, 0x1, PT ;  /* 0x000000011300780c */ /* 0x002fe20003f45270 */
[----:B------:R-:W-:Y:S01]  /*a190*/  UMOV UR4, 0xffffffff ;  /* 0xffffffff00047882 */ /* 0x000fe20000000000 */
[C---:B------:R-:W-:Y:S01]  /*a1a0*/  LOP3.LUT R18, R17.reuse, 0x7f, RZ, 0xc0, !PT ;  /* 0x0000007f11127812 */ /* 0x040fe200078ec0ff */
[----:B------:R-:W-:Y:S01]  /*a1b0*/  IMAD.SHL.U32 R8, R17, 0x20, RZ ;  /* 0x0000002011087824 */ /* 0x000fe200078e00ff */
[----:B------:R-:W-:Y:S02]  /*a1c0*/  LOP3.LUT R0, R0, 0xfffffff7, RZ, 0xc0, !PT ;  /* 0xfffffff700007812 */ /* 0x000fe400078ec0ff */
[----:B------:R-:W-:-:S07]  /*a1d0*/  SHF.R.U32.HI R25, RZ, 0x2, R18 ;  /* 0x00000002ff197819 */ /* 0x000fce0000011612 */
[----:B------:R-:W-:Y:S01]  /*a1e0*/  @P2 LOP3.LUT R0, R0, 0x8, RZ, 0xfc, !PT ;  /* 0x0000000800002812 */ /* 0x000fe200078efcff */
[----:B0-----:R-:W-:Y:S06]  /*a1f0*/  BRA.DIV UR4, `(.L_x_46) ;  /* 0x0000003a04ac7947 */ /* 0x001fec000b800000 */
.L_x_98:
[----:B------:R-:W-:Y:S01]  /*a200*/  UMOV UR4, 0xa0 ;  /* 0x000000a000047882 */ /* 0x000fe20000000000 */
[----:B------:R-:W-:Y:S01]  /*a210*/  LOP3.LUT R23, R25, 0x60, R8, 0xf8, !PT ;  /* 0x0000006019177812 */ /* 0x000fe200078ef808 */
[----:B------:R-:W-:Y:S01]  /*a220*/  UIMAD UR4, UR48, UR4, -0xa0 ;  /* 0xffffff60300474a4 */ /* 0x000fe2000f8e0204 */
[----:B------:R-:W0:Y:S01]  /*a230*/  @P2 LDC R3, c[0x0][0x434] ;  /* 0x00010d00ff032b82 */ /* 0x000e220000000800 */
[----:B-----5:R-:W-:Y:S02]  /*a240*/  SHF.R.S32.HI R20, RZ, 0x1f, R29 ;  /* 0x0000001fff147819 */ /* 0x020fe4000001141d */
[C---:B------:R-:W-:Y:S02]  /*a250*/  LOP3.LUT R15, R23.reuse, 0x80, RZ, 0xfc, !PT ;  /* 0x00000080170f7812 */ /* 0x040fe400078efcff */
[----:B------:R-:W-:-:S03]  /*a260*/  IADD3 R9, R23, UR4, RZ ;  /* 0x0000000417097c10 */ /* 0x000fc6000fffe0ff */
[----:B------:R-:W1:Y:S01]  /*a270*/  @P2 LDC R7, c[0x0][0x438] ;  /* 0x00010e00ff072b82 */ /* 0x000e620000000800 */
[C---:B------:R-:W-:Y:S01]  /*a280*/  ISETP.GE.AND P1, PT, R9.reuse, UR38, PT ;  /* 0x0000002609007c0c */ /* 0x040fe2000bf26270 */
[----:B------:R-:W-:Y:S01]  /*a290*/  IMAD.IADD R10, R9, 0x1, R16 ;  /* 0x00000001090a7824 */ /* 0x000fe200078e0210 */
[----:B------:R-:W-:Y:S01]  /*a2a0*/  STL [R1+0x10], R20 ;  /* 0x0000101401007387 */ /* 0x000fe20000100800 */
[----:B------:R-:W-:Y:S02]  /*a2b0*/  VIADD R11, R15, UR4 ;  /* 0x000000040f0b7c36 */ /* 0x000fe40008000000 */
[----:B------:R-:W-:Y:S01]  /*a2c0*/  IMAD.MOV.U32 R9, RZ, RZ, R10 ;  /* 0x000000ffff097224 */ /* 0x000fe200078e000a */
[----:B------:R-:W-:Y:S07]  /*a2d0*/  STL [R1+0x4], R15 ;  /* 0x0000040f01007387 */ /* 0x000fee0000100800 */
[----:B------:R-:W2:Y:S01]  /*a2e0*/  @!P1 LDC.64 R4, c[0x0][0x428] ;  /* 0x00010a00ff049b82 */ /* 0x000ea20000000a00 */
[----:B0-----:R-:W-:-:S05]  /*a2f0*/  @P2 IMAD.HI.U32 R2, R10, R3, RZ ;  /* 0x000000030a022227 */ /* 0x001fca00078e00ff */
[----:B-1----:R-:W-:Y:S02]  /*a300*/  @P2 SHF.R.U32.HI R9, RZ, R7, R2 ;  /* 0x00000007ff092219 */ /* 0x002fe40000011602 */
[----:B------:R-:W0:Y:S02]  /*a310*/  @!P1 LDC.64 R6, c[0x0][0x418] ;  /* 0x00010600ff069b82 */ /* 0x000e240000000a00 */
[----:B------:R-:W-:Y:S01]  /*a320*/  @!P1 SHF.R.S32.HI R3, RZ, 0x1f, R9 ;  /* 0x0000001fff039819 */ /* 0x000fe20000011409 */
[----:B--2---:R-:W-:-:S04]  /*a330*/  @!P1 IMAD R2, R20, R4, RZ ;  /* 0x0000000414029224 */ /* 0x004fc800078e02ff */
[----:B------:R-:W-:Y:S02]  /*a340*/  @!P1 IMAD R5, R29, R5, R2 ;  /* 0x000000051d059224 */ /* 0x000fe400078e0202 */
[----:B------:R-:W-:-:S04]  /*a350*/  @!P1 IMAD.MOV.U32 R2, RZ, RZ, R9 ;  /* 0x000000ffff029224 */ /* 0x000fc800078e0009 */
[----:B------:R-:W-:-:S05]  /*a360*/  @!P1 IMAD.WIDE.U32 R2, R29, R4, R2 ;  /* 0x000000041d029225 */ /* 0x000fca00078e0002 */
[----:B------:R-:W-:Y:S02]  /*a370*/  @!P1 IADD3 R3, R3, R5, RZ ;  /* 0x0000000503039210 */ /* 0x000fe40007ffe0ff */
[C---:B0-----:R-:W-:Y:S02]  /*a380*/  @!P1 LEA R6, P0, R2.reuse, R6, 0x2 ;  /* 0x0000000602069211 */ /* 0x041fe400078010ff */
[----:B------:R-:W-:Y:S02]  /*a390*/  MOV R5, RZ ;  /* 0x000000ff00057202 */ /* 0x000fe40000000f00 */
[----:B------:R-:W-:Y:S02]  /*a3a0*/  @!P1 LEA.HI.X R7, R2, R7, R3, 0x2, P0 ;  /* 0x0000000702079211 */ /* 0x000fe400000f1403 */
[C---:B------:R-:W-:Y:S01]  /*a3b0*/  ISETP.GE.AND P0, PT, R11.reuse, UR38, PT ;  /* 0x000000260b007c0c */ /* 0x040fe2000bf06270 */
[----:B------:R-:W0:Y:S01]  /*a3c0*/  @P2 LDC R2, c[0x0][0x434] ;  /* 0x00010d00ff022b82 */ /* 0x000e220000000800 */
[----:B------:R-:W-:Y:S01]  /*a3d0*/  IMAD.IADD R11, R11, 0x1, R16 ;  /* 0x000000010b0b7824 */ /* 0x000fe200078e0210 */
[----:B------:R1:W5:Y:S01]  /*a3e0*/  @!P1 LDG.E R5, desc[UR46][R6.64] ;  /* 0x0000002e06059981 */ /* 0x000362000c1e1900 */
[----:B------:R-:W-:Y:S01]  /*a3f0*/  ISETP.GT.U32.OR P0, PT, R15, 0x9f, P0 ;  /* 0x0000009f0f00780c */ /* 0x000fe20000704470 */
[----:B------:R-:W-:-:S02]  /*a400*/  IMAD.SHL.U32 R14, R17, 0x40, RZ ;  /* 0x00000040110e7824 */ /* 0x000fc400078e00ff */
[----:B------:R-:W-:Y:S02]  /*a410*/  IMAD.MOV.U32 R12, RZ, RZ, R11 ;  /* 0x000000ffff0c7224 */ /* 0x000fe400078e000b */
[----:B------:R-:W2:Y:S08]  /*a420*/  @P2 LDC R3, c[0x0][0x438] ;  /* 0x00010e00ff032b82 */ /* 0x000eb00000000800 */
[----:B-1----:R-:W1:Y:S01]  /*a430*/  @!P0 LDC.64 R6, c[0x0][0x428] ;  /* 0x00010a00ff068b82 */ /* 0x002e620000000a00 */
[----:B0-----:R-:W-:-:S04]  /*a440*/  @P2 IMAD.HI.U32 R2, R11, R2, RZ ;  /* 0x000000020b022227 */ /* 0x001fc800078e00ff */
[----:B------:R-:W-:Y:S01]  /*a450*/  IMAD.SHL.U32 R13, R17, 0x8, RZ ;  /* 0x00000008110d7824 */ /* 0x000fe200078e00ff */
[----:B--2---:R-:W-:Y:S02]  /*a460*/  @P2 SHF.R.U32.HI R12, RZ, R3, R2 ;  /* 0x00000003ff0c2219 */ /* 0x004fe40000011602 */
[----:B------:R-:W-:Y:S02]  /*a470*/  SHF.R.U32.HI R3, RZ, 0x1, R17 ;  /* 0x00000001ff037819 */ /* 0x000fe40000011611 */
[----:B------:R-:W-:-:S04]  /*a480*/  LOP3.LUT R2, R14, 0x180, RZ, 0xc0, !PT ;  /* 0x000001800e027812 */ /* 0x000fc800078ec0ff */
[----:B------:R-:W-:Y:S01]  /*a490*/  LOP3.LUT R2, R2, 0x30, R3, 0xf8, !PT ;  /* 0x0000003002027812 */ /* 0x000fe200078ef803 */
[-C--:B-1----:R-:W-:Y:S01]  /*a4a0*/  @!P0 IMAD R4, R20, R6.reuse, RZ ;  /* 0x0000000614048224 */ /* 0x082fe200078e02ff */
[--C-:B------:R-:W-:Y:S02]  /*a4b0*/  @!P0 SHF.R.S32.HI R3, RZ, 0x1f, R12.reuse ;  /* 0x0000001fff038819 */ /* 0x100fe4000001140c */
[----:B------:R-:W-:Y:S01]  /*a4c0*/  LOP3.LUT R13, R2, 0x30, R13, 0x78, !PT ;  /* 0x00000030020d7812 */ /* 0x000fe200078e780d */
[----:B------:R-:W-:Y:S02]  /*a4d0*/  @!P0 IMAD.MOV.U32 R2, RZ, RZ, R12 ;  /* 0x000000ffff028224 */ /* 0x000fe400078e000c */
[C---:B------:R-:W-:Y:S02]  /*a4e0*/  @!P0 IMAD R4, R29.reuse, R7, R4 ;  /* 0x000000071d048224 */ /* 0x040fe400078e0204 */
[----:B------:R-:W-:Y:S02]  /*a4f0*/  @!P0 IMAD.WIDE.U32 R2, R29, R6, R2 ;  /* 0x000000061d028225 */ /* 0x000fe400078e0002 */
[----:B------:R-:W0:Y:S03]  /*a500*/  @!P0 LDC.64 R6, c[0x0][0x418] ;  /* 0x00010600ff068b82 */ /* 0x000e260000000a00 */
[----:B------:R-:W-:Y:S01]  /*a510*/  @!P0 IADD3 R4, R4, R3, RZ ;  /* 0x0000000304048210 */ /* 0x000fe20007ffe0ff */
[----:B------:R-:W-:Y:S01]  /*a520*/  IMAD.MOV R3, RZ, RZ, -R9 ;  /* 0x000000ffff037224 */ /* 0x000fe200078e0a09 */
[----:B------:R-:W-:-:S02]  /*a530*/  LOP3.LUT R9, R13, 0x640, R14, 0xf8, !PT ;  /* 0x000006400d097812 */ /* 0x000fc400078ef80e */
[----:B0-----:R-:W-:-:S04]  /*a540*/  @!P0 LEA R6, P1, R2, R6, 0x2 ;  /* 0x0000000602068211 */ /* 0x001fc800078210ff */
[----:B------:R-:W-:Y:S01]  /*a550*/  @!P0 LEA.HI.X R7, R2, R7, R4, 0x2, P1 ;  /* 0x0000000702078211 */ /* 0x000fe200008f1404 */
[----:B------:R-:W-:Y:S02]  /*a560*/  IMAD.MOV.U32 R4, RZ, RZ, RZ ;  /* 0x000000ffff047224 */ /* 0x000fe400078e00ff */
[----:B------:R-:W-:-:S04]  /*a570*/  IMAD.MOV R2, RZ, RZ, -R12 ;  /* 0x000000ffff027224 */ /* 0x000fc800078e0a0c */
[----:B------:R0:W5:Y:S04]  /*a580*/  @!P0 LDG.E R4, desc[UR46][R6.64] ;  /* 0x0000002e06048981 */ /* 0x000168000c1e1900 */
[----:B------:R1:W-:Y:S01]  /*a590*/  STL [R1+0x18], R9 ;  /* 0x0000180901007387 */ /* 0x0003e20000100800 */
[C---:B0-----:R-:W-:Y:S01]  /*a5a0*/  IMAD R6, R19.reuse, R2, R11 ;  /* 0x0000000213067224 */ /* 0x041fe200078e020b */
[----:B------:R-:W-:Y:S01]  /*a5b0*/  LOP3.LUT R2, R8, 0x80, RZ, 0xc0, !PT ;  /* 0x0000008008027812 */ /* 0x000fe200078ec0ff */
[----:B------:R-:W-:Y:S01]  /*a5c0*/  IMAD R7, R19, R3, R10 ;  /* 0x0000000313077224 */ /* 0x000fe200078e020a */
[----:B------:R-:W-:Y:S01]  /*a5d0*/  SHF.L.U32 R3, R18, 0x4, RZ ;  /* 0x0000000412037819 */ /* 0x000fe200000006ff */
[----:B-1----:R-:W-:Y:S01]  /*a5e0*/  IMAD.SHL.U32 R9, R17, 0x4, RZ ;  /* 0x0000000411097824 */ /* 0x002fe200078e00ff */
[----:B------:R-:W-:-:S02]  /*a5f0*/  LOP3.LUT R2, R2, 0x10, R17, 0xf8, !PT ;  /* 0x0000001002027812 */ /* 0x000fc400078ef811 */
[----:B------:R-:W-:Y:S02]  /*a600*/  LOP3.LUT R3, R3, 0x600, RZ, 0xc0, !PT ;  /* 0x0000060003037812 */ /* 0x000fe400078ec0ff */
[----:B------:R-:W-:Y:S02]  /*a610*/  ISETP.GT.U32.AND P0, PT, R15, 0x9f, PT ;  /* 0x0000009f0f00780c */ /* 0x000fe40003f04070 */
[----:B------:R-:W-:Y:S01]  /*a620*/  LOP3.LUT R2, R2, 0x10, R9, 0x78, !PT ;  /* 0x0000001002027812 */ /* 0x000fe200078e7809 */
[----:B------:R-:W-:Y:S01]  /*a630*/  ULOP3.LUT UR4, UR36, 0x2, URZ, 0xfc, !UPT ;  /* 0x0000000224047892 */ /* 0x000fe2000f8efc3f */
[----:B------:R-:W-:-:S04]  /*a640*/  LOP3.LUT R9, R3, 0x60, R8, 0xf8, !PT ;  /* 0x0000006003097812 */ /* 0x000fc800078ef808 */
[----:B------:R-:W-:Y:S01]  /*a650*/  LOP3.LUT R9, R9, 0x100, R8, 0xf8, !PT ;  /* 0x0000010009097812 */ /* 0x000fe200078ef808 */
[----:B------:R-:W-:Y:S01]  /*a660*/  IMAD.U32 R8, RZ, RZ, UR4 ;  /* 0x00000004ff087e24 */ /* 0x000fe2000f8e00ff */
[----:B------:R-:W-:Y:S02]  /*a670*/  LOP3.LUT R0, R0, 0xfffffffd, RZ, 0xc0, !PT ;  /* 0xfffffffd00007812 */ /* 0x000fe400078ec0ff */
[----:B------:R-:W-:Y:S02]  /*a680*/  LOP3.LUT R2, R9, R2, RZ, 0xfc, !PT ;  /* 0x0000000209027212 */ /* 0x000fe400078efcff */
[----:B------:R-:W-:Y:S02]  /*a690*/  MOV R9, UR40 ;  /* 0x0000002800097c02 */ /* 0x000fe40008000f00 */
[----:B------:R-:W-:Y:S02]  /*a6a0*/  @P0 LOP3.LUT R0, R0, 0x2, RZ, 0xfc, !PT ;  /* 0x0000000200000812 */ /* 0x000fe400078efcff */
[----:B------:R-:W-:-:S02]  /*a6b0*/  ISETP.NE.AND P0, PT, R8, 0x3, PT ;  /* 0x000000030800780c */ /* 0x000fc40003f05270 */
[----:B------:R-:W-:Y:S01]  /*a6c0*/  SHF.R.S32.HI R8, RZ, 0x1f, R9 ;  /* 0x0000001fff087819 */ /* 0x000fe20000011409 */
[----:B------:R0:W-:Y:S04]  /*a6d0*/  STL [R1+0x14], R2 ;  /* 0x0000140201007387 */ /* 0x0001e80000100800 */
[----:B------:R1:W-:Y:S01]  /*a6e0*/  STL [R1+0x8], R8 ;  /* 0x0000080801007387 */ /* 0x0003e20000100800 */
[----:B------:R-:W-:Y:S01]  /*a6f0*/  LOP3.LUT R0, R0, 0xfffffffb, RZ, 0xc0, !PT ;  /* 0xfffffffb00007812 */ /* 0x000fe200078ec0ff */
[----:B------:R-:W-:Y:S02]  /*a700*/  IMAD.U32 R11, RZ, RZ, UR48 ;  /* 0x00000030ff0b7e24 */ /* 0x000fe4000f8e00ff */
[----:B0-----:R-:W-:Y:S01]  /*a710*/  IMAD.SHL.U32 R2, R17, 0x10, RZ ;  /* 0x0000001011027824 */ /* 0x001fe200078e00ff */
[----:B------:R-:W-:Y:S01]  /*a720*/  SHF.R.U32.HI R17, RZ, 0x3, R17 ;  /* 0x00000003ff117819 */ /* 0x000fe20000011611 */
[----:B------:R-:W-:Y:S01]  /*a730*/  VIADD R11, R11, 0xffffffff ;  /* 0xffffffff0b0b7836 */ /* 0x000fe20000000000 */
[----:B------:R-:W-:Y:S01]  /*a740*/  @P0 LOP3.LUT R0, R0, 0x4, RZ, 0xfc, !PT ;  /* 0x0000000400000812 */ /* 0x000fe200078efcff */
[----:B-1----:R-:W-:Y:S06]  /*a750*/  @!P0 BRA `(.L_x_47) ;  /* 0x0000000000048947 */ /* 0x002fec0003800000 */
[----:B------:R-:W-:Y:S01]  /*a760*/  BPT.TRAP 0x1 ;  /* 0x000000040000795c */ /* 0x000fe20000300000 */
.L_x_47:
[----:B------:R-:W-:Y:S01]  /*a770*/  IMAD.MOV.U32 R28, RZ, RZ, 0x1 ;  /* 0x00000001ff1c7424 */ /* 0x000fe200078e00ff */
[C---:B------:R-:W-:Y:S02]  /*a780*/  SHF.L.U32 R8, R17.reuse, 0x7, RZ ;  /* 0x0000000711087819 */ /* 0x040fe400000006ff */
[----:B------:R-:W-:Y:S02]  /*a790*/  SHF.R.S32.HI R19, RZ, 0x1f, R7 ;  /* 0x0000001fff137819 */ /* 0x000fe40000011407 */
[----:B------:R-:W-:Y:S02]  /*a7a0*/  SHF.L.U32 R28, R28, 0x1f, RZ ;  /* 0x0000001f1c1c7819 */ /* 0x000fe400000006ff */
[----:B------:R-:W-:Y:S01]  /*a7b0*/  LOP3.LUT R9, R8, 0x180, RZ, 0xc0, !PT ;  /* 0x0000018008097812 */ /* 0x000fe200078ec0ff */
[----:B------:R-:W-:Y:S01]  /*a7c0*/  IMAD.SHL.U32 R8, R17, 0x10, RZ ;  /* 0x0000001011087824 */ /* 0x000fe200078e00ff */
[----:B------:R-:W0:Y:S02]  /*a7d0*/  SYNCS.PHASECHK.TRANS64.TRYWAIT P0, [UR42+0x12480], R28 ;  /* 0x0124801cff0075a7 */ /* 0x000e24000800016a */
[----:B------:R-:W-:-:S02]  /*a7e0*/  LOP3.LUT R9, R9, 0x30, R2, 0xf8, !PT ;  /* 0x0000003009097812 */ /* 0x000fc400078ef802 */
[----:B------:R-:W-:Y:S02]  /*a7f0*/  LOP3.LUT R2, R2, 0x40, RZ, 0xc0, !PT ;  /* 0x0000004002027812 */ /* 0x000fe400078ec0ff */
[----:B------:R-:W-:-:S04]  /*a800*/  LOP3.LUT R8, R9, 0x30, R8, 0x78, !PT ;  /* 0x0000003009087812 */ /* 0x000fc800078e7808 */
[----:B------:R-:W-:-:S05]  /*a810*/  IADD3 R2, R8, R3, R2 ;  /* 0x0000000308027210 */ /* 0x000fca0007ffe002 */
[----:B------:R1:W-:Y:S02]  /*a820*/  STL [R1+0xc], R2 ;  /* 0x00000c0201007387 */ /* 0x0003e40000100800 */
[----:B01----:R-:W-:Y:S05]  /*a830*/  @!P0 BRA `(.L_x_48) ;  /* 0x00000034003c8947 */ /* 0x003fea0003800000 */
.L_x_99:
[----:B------:R-:W2:Y:S01]  /*a840*/  LDL R12, [R1+0x8] ;  /* 0x00000800010c7983 */ /* 0x000ea20000100800 */
[----:B------:R-:W-:Y:S01]  /*a850*/  ULDC.64 UR4, c[0x0][0x328] ;  /* 0x0000ca0000047ab9 */ /* 0x000fe20000000a00 */
[----:B-----5:R-:W-:Y:S01]  /*a860*/  SHF.R.S32.HI R20, RZ, 0x1f, R5 ;  /* 0x0000001fff147819 */ /* 0x020fe20000011405 */
[----:B------:R-:W-:Y:S01]  /*a870*/  IMAD R2, R19, UR4, RZ ;  /* 0x0000000413027c24 */ /* 0x000fe2000f8e02ff */
[----:B------:R-:W-:Y:S01]  /*a880*/  ULDC.64 UR6, c[0x0][0x338] ;  /* 0x0000ce0000067ab9 */ /* 0x000fe20000000a00 */
[----:B------:R-:W-:Y:S01]  /*a890*/  SHF.R.S32.HI R21, RZ, 0x1f, R6 ;  /* 0x0000001fff157819 */ /* 0x000fe20000011406 */
[----:B------:R-:W1:Y:S01]  /*a8a0*/  LDC R13, c[0x0][0x2f4] ;  /* 0x0000bd00ff0d7b82 */ /* 0x000e620000000800 */
[C---:B------:R-:W-:Y:S01]  /*a8b0*/  IMAD R9, R7.reuse, UR5, R2 ;  /* 0x0000000507097c24 */ /* 0x040fe2000f8e0202 */
[----:B------:R-:W-:Y:S01]  /*a8c0*/  SHF.R.S32.HI R22, RZ, 0x1f, R4 ;  /* 0x0000001fff167819 */ /* 0x000fe20000011404 */
[----:B0-----:R-:W-:-:S04]  /*a8d0*/  IMAD.WIDE.U32 R2, R7, UR4, RZ ;  /* 0x0000000407027c25 */ /* 0x001fc8000f8e00ff */
[----:B------:R-:W-:Y:S02]  /*a8e0*/  IMAD.IADD R3, R3, 0x1, R9 ;  /* 0x0000000103037824 */ /* 0x000fe400078e0209 */
[----:B------:R-:W-:Y:S02]  /*a8f0*/  IMAD R8, R20, UR6, RZ ;  /* 0x0000000614087c24 */ /* 0x000fe4000f8e02ff */
[----:B------:R-:W-:-:S04]  /*a900*/  IMAD.WIDE.U32 R2, R5, UR6, R2 ;  /* 0x0000000605027c25 */ /* 0x000fc8000f8e0002 */
[----:B------:R-:W-:Y:S02]  /*a910*/  IMAD R8, R5, UR7, R8 ;  /* 0x0000000705087c24 */ /* 0x000fe4000f8e0208 */
[----:B------:R-:W-:Y:S02]  /*a920*/  IMAD R10, R21, UR4, RZ ;  /* 0x00000004150a7c24 */ /* 0x000fe4000f8e02ff */
[----:B------:R-:W-:Y:S01]  /*a930*/  IMAD.IADD R9, R3, 0x1, R8 ;  /* 0x0000000103097824 */ /* 0x000fe200078e0208 */
[----:B------:R-:W-:Y:S01]  /*a940*/  MOV R8, R2 ;  /* 0x0000000200087202 */ /* 0x000fe20000000f00 */
[C---:B------:R-:W-:Y:S02]  /*a950*/  IMAD R10, R6.reuse, UR5, R10 ;  /* 0x00000005060a7c24 */ /* 0x040fe4000f8e020a */
[----:B------:R-:W-:Y:S01]  /*a960*/  IMAD.WIDE.U32 R2, R6, UR4, RZ ;  /* 0x0000000406027c25 */ /* 0x000fe2000f8e00ff */
[----:B------:R-:W-:-:S03]  /*a970*/  ULDC.64 UR4, c[0x0][0x330] ;  /* 0x0000cc0000047ab9 */ /* 0x000fc60000000a00 */
[----:B------:R-:W-:Y:S02]  /*a980*/  IMAD.IADD R3, R3, 0x1, R10 ;  /* 0x0000000103037824 */ /* 0x000fe400078e020a */
[----:B------:R-:W-:Y:S02]  /*a990*/  IMAD R10, R22, UR6, RZ ;  /* 0x00000006160a7c24 */ /* 0x000fe4000f8e02ff */
[----:B------:R-:W-:-:S04]  /*a9a0*/  IMAD.WIDE.U32 R2, R4, UR6, R2 ;  /* 0x0000000604027c25 */ /* 0x000fc8000f8e0002 */
[----:B------:R-:W-:-:S04]  /*a9b0*/  IMAD R10, R4, UR7, R10 ;  /* 0x00000007040a7c24 */ /* 0x000fc8000f8e020a */
[----:B------:R-:W-:Y:S02]  /*a9c0*/  IMAD.IADD R3, R3, 0x1, R10 ;  /* 0x0000000103037824 */ /* 0x000fe400078e020a */
[----:B------:R-:W-:-:S04]  /*a9d0*/  IMAD.U32 R10, RZ, RZ, UR4 ;  /* 0x00000004ff0a7e24 */ /* 0x000fc8000f8e00ff */
[----:B------:R-:W-:-:S04]  /*a9e0*/  IMAD.WIDE.U32 R8, R10, UR40, R8 ;  /* 0x000000280a087c25 */ /* 0x000fc8000f8e0008 */
[----:B------:R-:W-:Y:S01]  /*a9f0*/  IMAD.WIDE.U32 R2, R10, UR40, R2 ;  /* 0x000000280a027c25 */ /* 0x000fe2000f8e0002 */
[----:B--2---:R-:W-:Y:S02]  /*aa00*/  R2UR UR6, R12 ;  /* 0x000000000c0672ca */ /* 0x004fe400000e0000 */
[----:B------:R-:W0:Y:S11]  /*aa10*/  S2R R12, SR_TID.X ;  /* 0x00000000000c7919 */ /* 0x000e360000002100 */
[----:B------:R-:W-:-:S03]  /*aa20*/  UIMAD UR4, UR6, UR4, URZ ;  /* 0x00000004060472a4 */ /* 0x000fc6000f8e023f */
[----:B------:R-:W-:Y:S01]  /*aa30*/  ULDC.64 UR6, c[0x0][0x318] ;  /* 0x0000c60000067ab9 */ /* 0x000fe20000000a00 */
[----:B------:R-:W-:Y:S01]  /*aa40*/  UIMAD UR4, UR40, UR5, UR4 ;  /* 0x00000005280472a4 */ /* 0x000fe2000f8e0204 */
[----:B------:R-:W-:Y:S02]  /*aa50*/  MOV R17, UR7 ;  /* 0x0000000700117c02 */ /* 0x000fe40008000f00 */
[----:B------:R-:W-:Y:S01]  /*aa60*/  IADD3 R10, P0, R8, UR6, RZ ;  /* 0x00000006080a7c10 */ /* 0x000fe2000ff1e0ff */
[----:B------:R-:W-:-:S03]  /*aa70*/  IMAD.MOV.U32 R8, RZ, RZ, -0xa0 ;  /* 0xffffff60ff087424 */ /* 0x000fc600078e00ff */
[----:B------:R-:W-:Y:S01]  /*aa80*/  IADD3.X R9, R17, UR4, R9, P0, !PT ;  /* 0x0000000411097c10 */ /* 0x000fe200087fe409 */
[----:B------:R-:W-:Y:S01]  /*aa90*/  IMAD R8, R11, R8, UR38 ;  /* 0x000000260b087e24 */ /* 0x000fe2000f8e0208 */
[----:B------:R-:W-:-:S03]  /*aaa0*/  IADD3 R18, P0, R2, UR6, RZ ;  /* 0x0000000602127c10 */ /* 0x000fc6000ff1e0ff */
[----:B------:R-:W-:Y:S01]  /*aab0*/  IMAD.IADD R8, R8, 0x1, -R25 ;  /* 0x0000000108087824 */ /* 0x000fe200078e0a19 */
[----:B------:R-:W-:Y:S01]  /*aac0*/  IADD3.X R17, R17, UR4, R3, P0, !PT ;  /* 0x0000000411117c10 */ /* 0x000fe200087fe403 */
[----:B------:R-:W-:Y:S01]  /*aad0*/  UMOV UR4, 0xffffffff ;  /* 0xffffffff00047882 */ /* 0x000fe20000000000 */
[----:B0-----:R-:W-:Y:S02]  /*aae0*/  IMAD.SHL.U32 R12, R12, 0x10, RZ ;  /* 0x000000100c0c7824 */ /* 0x001fe400078e00ff */
[----:B------:R-:W-:-:S03]  /*aaf0*/  ISETP.GE.AND P4, PT, R8, 0x1, PT ;  /* 0x000000010800780c */ /* 0x000fc60003f86270 */
[----:B------:R-:W-:-:S04]  /*ab00*/  LOP3.LUT R12, R12, 0x30, RZ, 0xc0, !PT ;  /* 0x000000300c0c7812 */ /* 0x000fc800078ec0ff */
[----:B-1----:R-:W-:Y:S01]  /*ab10*/  ISETP.GE.AND P2, PT, R12, R13, PT ;  /* 0x0000000d0c00720c */ /* 0x002fe20003f46270 */
[----:B------:R-:W-:-:S12]  /*ab20*/  BRA.DIV UR4, `(.L_x_49) ;  /* 0x0000003204987947 */ /* 0x000fd8000b800000 */
[----:B------:R-:W2:Y:S01]  /*ab30*/  LDL R12, [R1+0xc] ;  /* 0x00000c00010c7983 */ /* 0x000ea20000100800 */
[C---:B------:R-:W-:Y:S02]  /*ab40*/  ISETP.LT.OR P0, PT, R8.reuse, 0x1, P2 ;  /* 0x000000010800780c */ /* 0x040fe40001701670 */
[----:B------:R-:W-:Y:S01]  /*ab50*/  ISETP.GE.AND P5, PT, R8, 0x81, PT ;  /* 0x000000810800780c */ /* 0x000fe20003fa6270 */
[----:B------:R-:W0:Y:S01]  /*ab60*/  S2R R11, SR_TID.X ;  /* 0x00000000000b7919 */ /* 0x000e220000002100 */
[----:B------:R-:W-:Y:S02]  /*ab70*/  LOP3.LUT R0, R0, 0xffffffef, RZ, 0xc0, !PT ;  /* 0xffffffef00007812 */ /* 0x000fe400078ec0ff */
[----:B------:R-:W-:Y:S01]  /*ab80*/  ISETP.GE.AND P3, PT, R8, 0x21, PT ;  /* 0x000000210800780c */ /* 0x000fe20003f66270 */
[----:B------:R-:W1:Y:S04]  /*ab90*/  SHFL.IDX PT, R2, R10, RZ, 0x1c1f ;  /* 0x001c1fff0a027589 */ /* 0x000e6800000e0000 */
[----:B------:R-:W3:Y:S04]  /*aba0*/  SHFL.IDX PT, R3, R9, RZ, 0x1c1f ;  /* 0x001c1fff09037589 */ /* 0x000ee800000e0000 */
[----:B------:R-:W-:Y:S01]  /*abb0*/  SHFL.IDX PT, R17, R17, RZ, 0x1c1f ;  /* 0x001c1fff11117589 */ /* 0x000fe200000e0000 */
[----:B------:R-:W-:-:S02]  /*abc0*/  @P5 LOP3.LUT R0, R0, 0x10, RZ, 0xfc, !PT ;  /* 0x0000001000005812 */ /* 0x000fc400078efcff */
[----:B0-----:R-:W-:-:S04]  /*abd0*/  SHF.L.U32 R11, R11, 0x4, RZ ;  /* 0x000000040b0b7819 */ /* 0x001fc800000006ff */
[----:B------:R-:W-:-:S04]  /*abe0*/  LOP3.LUT R11, R11, 0x30, RZ, 0xc0, !PT ;  /* 0x000000300b0b7812 */ /* 0x000fc800078ec0ff */
[----:B-1----:R-:W-:-:S05]  /*abf0*/  IADD3 R2, P1, R11, R2, RZ ;  /* 0x000000020b027210 */ /* 0x002fca0007f3e0ff */
[----:B---3--:R-:W-:Y:S02]  /*ac00*/  IMAD.X R3, RZ, RZ, R3, P1 ;  /* 0x000000ffff037224 */ /* 0x008fe400008e0603 */
[----:B--2---:R-:W-:-:S05]  /*ac10*/  VIADD R27, R12, UR42 ;  /* 0x0000002a0c1b7c36 */ /* 0x004fca0008000000 */
[----:B------:R0:W-:Y:S01]  /*ac20*/  LDGSTS.E.BYPASS.LTC128B.128 [R27+0x5200], desc[UR46][R2.64], !P0 ;  /* 0x05200000021b7fae */ /* 0x0001e2000c101d6e */
[----:B------:R-:W-:-:S03]  /*ac30*/  ISETP.LT.OR P0, PT, R8, 0x21, P2 ;  /* 0x000000210800780c */ /* 0x000fc60001701670 */
[----:B0-----:R-:W0:Y:S04]  /*ac40*/  SHFL.IDX PT, R2, R10, 0x1, 0x1c1f ;  /* 0x003c1f000a027f89 */ /* 0x001e2800000e0000 */
[----:B------:R-:W1:Y:S01]  /*ac50*/  SHFL.IDX PT, R3, R9, 0x1, 0x1c1f ;  /* 0x003c1f0009037f89 */ /* 0x000e6200000e0000 */
[----:B0-----:R-:W-:-:S05]  /*ac60*/  IADD3 R2, P1, R11, R2, RZ ;  /* 0x000000020b027210 */ /* 0x001fca0007f3e0ff */
[----:B-1----:R-:W-:-:S05]  /*ac70*/  IMAD.X R3, RZ, RZ, R3, P1 ;  /* 0x000000ffff037224 */ /* 0x002fca00008e0603 */
[----:B------:R0:W-:Y:S01]  /*ac80*/  LDGSTS.E.BYPASS.LTC128B.128 [R27+0x5a00], desc[UR46][R2.64], !P0 ;  /* 0x05a00000021b7fae */ /* 0x0001e2000c101d6e */
[----:B------:R-:W-:-:S03]  /*ac90*/  ISETP.LT.OR P0, PT, R8, 0x41, P2 ;  /* 0x000000410800780c */ /* 0x000fc60001701670 */
[----:B0-----:R-:W0:Y:S04]  /*aca0*/  SHFL.IDX PT, R2, R10, 0x2, 0x1c1f ;  /* 0x005c1f000a027f89 */ /* 0x001e2800000e0000 */
[----:B------:R-:W1:Y:S04]  /*acb0*/  SHFL.IDX PT, R3, R9, 0x2, 0x1c1f ;  /* 0x005c1f0009037f89 */ /* 0x000e6800000e0000 */
[----:B------:R-:W-:Y:S01]  /*acc0*/  SHFL.IDX PT, R9, R9, 0x3, 0x1c1f ;  /* 0x007c1f0009097f89 */ /* 0x000fe200000e0000 */
[----:B0-----:R-:W-:-:S04]  /*acd0*/  IADD3 R2, P1, R11, R2, RZ ;  /* 0x000000020b027210 */ /* 0x001fc80007f3e0ff */
[----:B-1----:R-:W-:-:S05]  /*ace0*/  IADD3.X R3, RZ, R3, RZ, P1, !PT ;  /* 0x00000003ff037210 */ /* 0x002fca0000ffe4ff */
[----:B------:R0:W-:Y:S01]  /*acf0*/  LDGSTS.E.BYPASS.LTC128B.128 [R27+0x6200], desc[UR46][R2.64], !P0 ;  /* 0x06200000021b7fae */ /* 0x0001e2000c101d6e */
[----:B------:R-:W-:-:S03]  /*ad00*/  ISETP.LT.OR P0, PT, R8, 0x61, P2 ;  /* 0x000000610800780c */ /* 0x000fc60001701670 */
[----:B0-----:R-:W0:Y:S02]  /*ad10*/  SHFL.IDX PT, R2, R10, 0x3, 0x1c1f ;  /* 0x007c1f000a027f89 */ /* 0x001e2400000e0000 */
[----:B0-----:R-:W-:-:S05]  /*ad20*/  IADD3 R2, P1, R11, R2, RZ ;  /* 0x000000020b027210 */ /* 0x001fca0007f3e0ff */
[----:B------:R-:W-:Y:S01]  /*ad30*/  IMAD.X R3, RZ, RZ, R9, P1 ;  /* 0x000000ffff037224 */ /* 0x000fe200008e0609 */
[----:B------:R-:W-:-:S04]  /*ad40*/  ISETP.GE.AND P1, PT, R8, 0x61, PT ;  /* 0x000000610800780c */ /* 0x000fc80003f26270 */
[----:B------:R0:W-:Y:S01]  /*ad50*/  LDGSTS.E.BYPASS.LTC128B.128 [R27+0x6a00], desc[UR46][R2.64], !P0 ;  /* 0x06a00000021b7fae */ /* 0x0001e2000c101d6e */
[----:B------:R-:W-:-:S03]  /*ad60*/  ISETP.GE.AND P0, PT, R8, 0x41, PT ;  /* 0x000000410800780c */ /* 0x000fc60003f06270 */
[----:B0-----:R0:W1:Y:S10]  /*ad70*/  SHFL.IDX PT, R2, R18, RZ, 0x1c1f ;  /* 0x001c1fff12027589 */ /* 0x00107400000e0000 */
.L_x_111:
[----:B------:R-:W2:Y:S01]  /*ad80*/  S2R R3, SR_TID.X ;  /* 0x0000000000037919 */ /* 0x000ea20000002100 */
[----:B------:R-:W-:Y:S01]  /*ad90*/  ISETP.LT.OR P2, PT, R8, 0x81, P2 ;  /* 0x000000810800780c */ /* 0x000fe20001741670 */
[----:B--2---:R-:W-:-:S05]  /*ada0*/  IMAD.SHL.U32 R3, R3, 0x10, RZ ;  /* 0x0000001003037824 */ /* 0x004fca00078e00ff */
[----:B------:R-:W-:-:S04]  /*adb0*/  LOP3.LUT R3, R3, 0x30, RZ, 0xc0, !PT ;  /* 0x0000003003037812 */ /* 0x000fc800078ec0ff */
[----:B-1----:R-:W-:-:S05]  /*adc0*/  IADD3 R2, P5, R3, R2, RZ ;  /* 0x0000000203027210 */ /* 0x002fca0007fbe0ff */
[----:B------:R-:W-:-:S05]  /*add0*/  IMAD.X R3, RZ, RZ, R17, P5 ;  /* 0x000000ffff037224 */ /* 0x000fca00028e0611 */
[----:B------:R-:W-:Y:S01]  /*ade0*/  @!PT LDS RZ, [RZ] ;  /* 0x00000000fffff984 */ /* 0x000fe20000000800 */
[----:B------:R-:W-:Y:S01]  /*adf0*/  @!PT LDS RZ, [RZ] ;  /* 0x00000000fffff984 */ /* 0x000fe20000000800 */
[----:B------:R-:W-:Y:S01]  /*ae00*/  @!PT LDS RZ, [RZ] ;  /* 0x00000000fffff984 */ /* 0x000fe20000000800 */
[----:B------:R1:W-:Y:S01]  /*ae10*/  LDGSTS.E.BYPASS.LTC128B.128 [R27+0x7200], desc[UR46][R2.64], !P2 ;  /* 0x07200000021b7fae */ /* 0x0003e2000d101d6e */
[----:B------:R-:W-:Y:S01]  /*ae20*/  NOP ;  /* 0x0000000000007918 */ /* 0x000fe20000000000 */
[----:B------:R-:W-:Y:S02]  /*ae30*/  SYNCS.ARRIVE.TRANS64.RED.A0T1 RZ, [UR42+0x12470], RZ ;  /* 0x012470ffffff79a7 */ /* 0x000fe4000820042a */
[----:B------:R-:W-:Y:S01]  /*ae40*/  ARRIVES.LDGSTSBAR.64.TRANSCNT [UR42+0x12470] ;  /* 0x01247000ff0079b0 */ /* 0x000fe20008000aaa */
[----:B------:R-:W-:Y:S01]  /*ae50*/  NOP ;  /* 0x0000000000007918 */ /* 0x000fe20000000000 */
[----:B------:R-:W-:-:S06]  /*ae60*/  ULOP3.LUT UR4, UR36, 0x2, URZ, 0xfc, !UPT ;  /* 0x0000000224047892 */ /* 0x000fcc000f8efc3f */
[----:B------:R-:W-:-:S04]  /*ae70*/  MOV R9, UR4 ;  /* 0x0000000400097c02 */ /* 0x000fc80008000f00 */
[----:B------:R-:W-:-:S13]  /*ae80*/  ISETP.NE.AND P6, PT, R9, 0x3, PT ;  /* 0x000000030900780c */ /* 0x000fda0003fc5270 */
[----:B-1----:R-:W-:Y:S05]  /*ae90*/  @!P6 BRA `(.L_x_50) ;  /* 0x000000000004e947 */ /* 0x002fea0003800000 */
[----:B------:R-:W-:Y:S01]  /*aea0*/  BPT.TRAP 0x1 ;  /* 0x000000040000795c */ /* 0x000fe20000300000 */
.L_x_50:
[----:B------:R-:W-:Y:S01]  /*aeb0*/  SYNCS.ARRIVE.TRANS64.A1T0 RZ, [UR42+0x12470], RZ ;  /* 0x012470ffffff79a7 */ /* 0x000fe2000810002a */
[----:B------:R-:W-:Y:S05]  /*aec0*/  @!P6 BRA `(.L_x_51) ;  /* 0x000000000004e947 */ /* 0x000fea0003800000 */
[----:B------:R-:W-:Y:S01]  /*aed0*/  BPT.TRAP 0x1 ;  /* 0x000000040000795c */ /* 0x000fe20000300000 */
.L_x_51:
[----:B------:R-:W1:Y:S02]  /*aee0*/  SYNCS.PHASECHK.TRANS64.TRYWAIT P2, [UR42+0x12440], R28 ;  /* 0x0124401cff0075a7 */ /* 0x000e64000804016a */
[----:B-1----:R-:W-:Y:S05]  /*aef0*/  @!P2 BRA `(.L_x_52) ;  /* 0x00000034006ca947 */ /* 0x002fea0003800000 */
.L_x_112:
[----:B------:R-:W2:Y:S01]  /*af00*/  LDL R17, [R1+0x8] ;  /* 0x0000080001117983 */ /* 0x000ea20000100800 */
[----:B------:R-:W-:Y:S01]  /*af10*/  ULDC.64 UR8, c[0x0][0x300] ;  /* 0x0000c00000087ab9 */ /* 0x000fe20000000a00 */
[----:B------:R-:W-:Y:S01]  /*af20*/  ULDC.64 UR10, c[0x0][0x310] ;  /* 0x0000c400000a7ab9 */ /* 0x000fe20000000a00 */
[----:B------:R-:W-:Y:S01]  /*af30*/  IMAD R8, R19, UR8, RZ ;  /* 0x0000000813087c24 */ /* 0x000fe2000f8e02ff */
[----:B0-----:R-:W0:Y:S01]  /*af40*/  S2R R18, SR_TID.X ;  /* 0x0000000000127919 */ /* 0x001e220000002100 */
[C---:B-1----:R-:W-:Y:S01]  /*af50*/  IMAD.WIDE.U32 R2, R7.reuse, UR8, RZ ;  /* 0x0000000807027c25 */ /* 0x042fe2000f8e00ff */
[----:B------:R-:W-:Y:S01]  /*af60*/  ULDC.64 UR4, c[0x0][0x308] ;  /* 0x0000c20000047ab9 */ /* 0x000fe20000000a00 */
[----:B------:R-:W1:Y:S01]  /*af70*/  LDC R12, c[0x0][0x2f4] ;  /* 0x0000bd00ff0c7b82 */ /* 0x000e620000000800 */
[----:B------:R-:W-:Y:S01]  /*af80*/  LOP3.LUT R0, R0, 0xfffffffe, RZ, 0xc0, !PT ;  /* 0xfffffffe00007812 */ /* 0x000fe200078ec0ff */
[----:B------:R-:W-:Y:S02]  /*af90*/  IMAD R8, R7, UR9, R8 ;  /* 0x0000000907087c24 */ /* 0x000fe4000f8e0208 */
[----:B------:R-:W-:-:S02]  /*afa0*/  IMAD R20, R20, UR10, RZ ;  /* 0x0000000a14147c24 */ /* 0x000fc4000f8e02ff */
[----:B------:R-:W-:Y:S02]  /*afb0*/  IMAD.IADD R3, R3, 0x1, R8 ;  /* 0x0000000103037824 */ /* 0x000fe400078e0208 */
[C---:B------:R-:W-:Y:S02]  /*afc0*/  IMAD R20, R5.reuse, UR11, R20 ;  /* 0x0000000b05147c24 */ /* 0x040fe4000f8e0214 */
[----:B------:R-:W-:-:S04]  /*afd0*/  IMAD.WIDE.U32 R2, R5, UR10, R2 ;  /* 0x0000000a05027c25 */ /* 0x000fc8000f8e0002 */
[----:B------:R-:W-:Y:S02]  /*afe0*/  IMAD.IADD R3, R3, 0x1, R20 ;  /* 0x0000000103037824 */ /* 0x000fe400078e0214 */
[----:B------:R-:W-:Y:S02]  /*aff0*/  IMAD.U32 R9, RZ, RZ, UR4 ;  /* 0x00000004ff097e24 */ /* 0x000fe4000f8e00ff */
[----:B------:R-:W-:Y:S02]  /*b000*/  IMAD R21, R21, UR8, RZ ;  /* 0x0000000815157c24 */ /* 0x000fe4000f8e02ff */
[----:B------:R-:W-:-:S04]  /*b010*/  IMAD.WIDE.U32 R2, R9, UR40, R2 ;  /* 0x0000002809027c25 */ /* 0x000fc8000f8e0002 */
[----:B------:R-:W-:Y:S02]  /*b020*/  IMAD R10, R6, UR9, R21 ;  /* 0x00000009060a7c24 */ /* 0x000fe4000f8e0215 */
[----:B------:R-:W-:Y:S02]  /*b030*/  IMAD R11, R22, UR10, RZ ;  /* 0x0000000a160b7c24 */ /* 0x000fe4000f8e02ff */
[----:B0-----:R-:W-:-:S05]  /*b040*/  IMAD.SHL.U32 R18, R18, 0x10, RZ ;  /* 0x0000001012127824 */ /* 0x001fca00078e00ff */
[----:B------:R-:W-:-:S04]  /*b050*/  LOP3.LUT R18, R18, 0x30, RZ, 0xc0, !PT ;  /* 0x0000003012127812 */ /* 0x000fc800078ec0ff */
[----:B-1----:R-:W-:-:S13]  /*b060*/  ISETP.GE.AND P5, PT, R18, R12, PT ;  /* 0x0000000c1200720c */ /* 0x002fda0003fa6270 */
[----:B------:R-:W-:Y:S02]  /*b070*/  @P5 LOP3.LUT R0, R0, 0x1, RZ, 0xfc, !PT ;  /* 0x0000000100005812 */ /* 0x000fe400078efcff */
[----:B--2---:R-:W-:-:S13]  /*b080*/  R2UR UR6, R17 ;  /* 0x00000000110672ca */ /* 0x004fda00000e0000 */
[----:B------:R-:W-:-:S03]  /*b090*/  UIMAD UR4, UR6, UR4, URZ ;  /* 0x00000004060472a4 */ /* 0x000fc6000f8e023f */
[----:B------:R-:W-:Y:S01]  /*b0a0*/  ULDC.64 UR6, c[0x0][0x2e8] ;  /* 0x0000ba0000067ab9 */ /* 0x000fe20000000a00 */
[----:B------:R-:W-:Y:S01]  /*b0b0*/  UIMAD UR4, UR40, UR5, UR4 ;  /* 0x00000005280472a4 */ /* 0x000fe2000f8e0204 */
[----:B------:R-:W-:Y:S02]  /*b0c0*/  MOV R8, UR7 ;  /* 0x0000000700087c02 */ /* 0x000fe40008000f00 */
[----:B------:R-:W-:-:S04]  /*b0d0*/  IADD3 R5, P2, R2, UR6, RZ ;  /* 0x0000000602057c10 */ /* 0x000fc8000ff5e0ff */
[----:B------:R-:W-:Y:S01]  /*b0e0*/  IADD3.X R7, R8, UR4, R3, P2, !PT ;  /* 0x0000000408077c10 */ /* 0x000fe200097fe403 */
[----:B------:R-:W-:-:S04]  /*b0f0*/  IMAD.WIDE.U32 R2, R6, UR8, RZ ;  /* 0x0000000806027c25 */ /* 0x000fc8000f8e00ff */
[----:B------:R-:W-:Y:S02]  /*b100*/  IMAD.IADD R3, R3, 0x1, R10 ;  /* 0x0000000103037824 */ /* 0x000fe400078e020a */
[C---:B------:R-:W-:Y:S02]  /*b110*/  IMAD R6, R4.reuse, UR11, R11 ;  /* 0x0000000b04067c24 */ /* 0x040fe4000f8e020b */
[----:B------:R-:W-:-:S04]  /*b120*/  IMAD.WIDE.U32 R2, R4, UR10, R2 ;  /* 0x0000000a04027c25 */ /* 0x000fc8000f8e0002 */
[----:B------:R-:W-:Y:S02]  /*b130*/  IMAD.IADD R3, R3, 0x1, R6 ;  /* 0x0000000103037824 */ /* 0x000fe400078e0206 */
[----:B------:R-:W-:-:S03]  /*b140*/  IMAD.WIDE.U32 R2, R9, UR40, R2 ;  /* 0x0000002809027c25 */ /* 0x000fc6000f8e0002 */
[----:B------:R-:W-:-:S04]  /*b150*/  IADD3 R4, P2, R2, UR6, RZ ;  /* 0x0000000602047c10 */ /* 0x000fc8000ff5e0ff */
[----:B------:R-:W-:Y:S01]  /*b160*/  IADD3.X R8, R8, UR4, R3, P2, !PT ;  /* 0x0000000408087c10 */ /* 0x000fe200097fe403 */
[----:B------:R-:W-:-:S03]  /*b170*/  UMOV UR4, 0xffffffff ;  /* 0xffffffff00047882 */ /* 0x000fc60000000000 */
[----:B------:R-:W-:Y:S05]  /*b180*/  BRA.DIV UR4, `(.L_x_53) ;  /* 0x0000003204e07947 */ /* 0x000fea000b800000 */
[----:B------:R-:W0:Y:S04]  /*b190*/  SHFL.IDX PT, R14, R5, RZ, 0x1c1f ;  /* 0x001c1fff050e7589 */ /* 0x000e2800000e0000 */
[----:B------:R-:W1:Y:S04]  /*b1a0*/  SHFL.IDX PT, R2, R7, RZ, 0x1c1f ;  /* 0x001c1fff07027589 */ /* 0x000e6800000e0000 */
[----:B------:R-:W-:Y:S01]  /*b1b0*/  SHFL.IDX PT, R8, R8, RZ, 0x1c1f ;  /* 0x001c1fff08087589 */ /* 0x000fe200000e0000 */
[----:B0-----:R-:W-:-:S04]  /*b1c0*/  @P4 IADD3 R14, P2, R18, R14, RZ ;  /* 0x0000000e120e4210 */ /* 0x001fc80007f5e0ff */
[----:B-1----:R-:W-:Y:S01]  /*b1d0*/  @P4 IADD3.X R3, RZ, R2, RZ, P2, !PT ;  /* 0x00000002ff034210 */ /* 0x002fe200017fe4ff */
[----:B------:R-:W-:Y:S02]  /*b1e0*/  @P4 IMAD.MOV.U32 R2, RZ, RZ, R14 ;  /* 0x000000ffff024224 */ /* 0x000fe400078e000e */
[----:B------:R-:W0:Y:S04]  /*b1f0*/  SHFL.IDX PT, R14, R5, 0x1, 0x1c1f ;  /* 0x003c1f00050e7f89 */ /* 0x000e2800000e0000 */
[----:B------:R1:W-:Y:S04]  /*b200*/  @P4 LDGSTS.E.BYPASS.LTC128B.128 [R27+0xd200], desc[UR46][R2.64], !P5 ;  /* 0x0d200000021b4fae */ /* 0x0003e8000e901d6e */
[----:B-1----:R-:W1:Y:S01]  /*b210*/  SHFL.IDX PT, R2, R7, 0x1, 0x1c1f ;  /* 0x003c1f0007027f89 */ /* 0x002e6200000e0000 */
[----:B0-----:R-:W-:-:S05]  /*b220*/  @P3 IADD3 R14, P2, R18, R14, RZ ;  /* 0x0000000e120e3210 */ /* 0x001fca0007f5e0ff */
[----:B-1----:R-:W-:Y:S02]  /*b230*/  @P3 IMAD.X R3, RZ, RZ, R2, P2 ;  /* 0x000000ffff033224 */ /* 0x002fe400010e0602 */
[----:B------:R-:W-:Y:S02]  /*b240*/  @P3 IMAD.MOV.U32 R2, RZ, RZ, R14 ;  /* 0x000000ffff023224 */ /* 0x000fe400078e000e */
[----:B------:R-:W0:Y:S04]  /*b250*/  SHFL.IDX PT, R14, R5, 0x2, 0x1c1f ;  /* 0x005c1f00050e7f89 */ /* 0x000e2800000e0000 */
[----:B------:R1:W-:Y:S04]  /*b260*/  @P3 LDGSTS.E.BYPASS.LTC128B.128 [R27+0xda00], desc[UR46][R2.64], !P5 ;  /* 0x0da00000021b3fae */ /* 0x0003e8000e901d6e */
[----:B-1----:R-:W1:Y:S04]  /*b270*/  SHFL.IDX PT, R2, R7, 0x2, 0x1c1f ;  /* 0x005c1f0007027f89 */ /* 0x002e6800000e0000 */
[----:B------:R-:W-:Y:S01]  /*b280*/  SHFL.IDX PT, R7, R7, 0x3, 0x1c1f ;  /* 0x007c1f0007077f89 */ /* 0x000fe200000e0000 */
[----:B0-----:R-:W-:-:S03]  /*b290*/  @P0 IADD3 R6, P2, R18, R14, RZ ;  /* 0x0000000e12060210 */ /* 0x001fc60007f5e0ff */
[----:B------:R-:W0:Y:S01]  /*b2a0*/  SHFL.IDX PT, R14, R5, 0x3, 0x1c1f ;  /* 0x007c1f00050e7f89 */ /* 0x000e2200000e0000 */
[----:B-1----:R-:W-:Y:S01]  /*b2b0*/  @P0 IADD3.X R9, RZ, R2, RZ, P2, !PT ;  /* 0x00000002ff090210 */ /* 0x002fe200017fe4ff */
[----:B------:R-:W-:-:S04]  /*b2c0*/  @P0 IMAD.MOV.U32 R2, RZ, RZ, R6 ;  /* 0x000000ffff020224 */ /* 0x000fc800078e0006 */
[----:B------:R-:W-:-:S05]  /*b2d0*/  @P0 IMAD.MOV.U32 R3, RZ, RZ, R9 ;  /* 0x000000ffff030224 */ /* 0x000fca00078e0009 */
[----:B------:R1:W-:Y:S01]  /*b2e0*/  @P0 LDGSTS.E.BYPASS.LTC128B.128 [R27+0xe200], desc[UR46][R2.64], !P5 ;  /* 0x0e200000021b0fae */ /* 0x0003e2000e901d6e */
[----:B0-----:R-:W-:-:S05]  /*b2f0*/  @P1 IADD3 R14, P0, R18, R14, RZ ;  /* 0x0000000e120e1210 */ /* 0x001fca0007f1e0ff */
[----:B------:R-:W-:Y:S01]  /*b300*/  @P1 IMAD.X R9, RZ, RZ, R7, P0 ;  /* 0x000000ffff091224 */ /* 0x000fe200000e0607 */
[----:B-1----:R-:W-:-:S03]  /*b310*/  @P1 MOV R2, R14 ;  /* 0x0000000e00021202 */ /* 0x002fc60000000f00 */
[----:B------:R-:W-:Y:S01]  /*b320*/  @P1 IMAD.MOV.U32 R3, RZ, RZ, R9 ;  /* 0x000000ffff031224 */ /* 0x000fe200078e0009 */
[----:B------:R0:W1:Y:S04]  /*b330*/  SHFL.IDX PT, R14, R4, RZ, 0x1c1f ;  /* 0x001c1fff040e7589 */ /* 0x00006800000e0000 */
[----:B------:R0:W-:Y:S02]  /*b340*/  @P1 LDGSTS.E.BYPASS.LTC128B.128 [R27+0xea00], desc[UR46][R2.64], !P5 ;  /* 0x0ea00000021b1fae */ /* 0x0001e4000e901d6e */
.L_x_124:
[----:B------:R-:W-:Y:S01]  /*b350*/  LOP3.LUT P0, RZ, R0, 0x10, RZ, 0xc0, !PT ;  /* 0x0000001000ff7812 */ /* 0x000fe2000780c0ff */
[----:B------:R-:W-:-:S12]  /*b360*/  BSSY B0, `(.L_x_54) ;  /* 0x0000008000007945 */ /* 0x000fd80003800000 */
[----:B------:R-:W-:Y:S05]  /*b370*/  @!P0 BRA `(.L_x_55) ;  /* 0x0000000000188947 */ /* 0x000fea0003800000 */
[----:B01----:R-:W-:-:S05]  /*b380*/  IADD3 R2, P0, R18, R14, RZ ;  /* 0x0000000e12027210 */ /* 0x003fca0007f1e0ff */
[----:B------:R-:W-:-:S05]  /*b390*/  IMAD.X R3, RZ, RZ, R8, P0 ;  /* 0x000000ffff037224 */ /* 0x000fca00000e0608 */
[----:B------:R-:W-:Y:S01]  /*b3a0*/  @!PT LDS RZ, [RZ] ;  /* 0x00000000fffff984 */ /* 0x000fe20000000800 */
[----:B------:R-:W-:Y:S01]  /*b3b0*/  @!PT LDS RZ, [RZ] ;  /* 0x00000000fffff984 */ /* 0x000fe20000000800 */
[----:B------:R-:W-:Y:S01]  /*b3c0*/  @!PT LDS RZ, [RZ] ;  /* 0x00000000fffff984 */ /* 0x000fe20000000800 */
[----:B------:R2:W-:Y:S03]  /*b3d0*/  LDGSTS.E.BYPASS.LTC128B.128 [R27+0xf200], desc[UR46][R2.64], !P5 ;  /* 0x0f200000021b7fae */ /* 0x0005e6000e901d6e */
.L_x_55:
[----:B------:R-:W-:Y:S05]  /*b3e0*/  BSYNC B0 ;  /* 0x0000000000007941 */ /* 0x000fea0003800000 */
.L_x_54:
[----:B------:R-:W-:Y:S01]  /*b3f0*/  NOP ;  /* 0x0000000000007918 */ /* 0x000fe20000000000 */
[----:B------:R-:W-:Y:S01]  /*b400*/  SYNCS.ARRIVE.TRANS64.RED.A0T1 RZ, [UR42+0x12430], RZ ;  /* 0x012430ffffff79a7 */ /* 0x000fe2000820042a */
[----:B------:R-:W-:Y:S01]  /*b410*/  ARRIVES.LDGSTSBAR.64.TRANSCNT [UR42+0x12430] ;  /* 0x01243000ff0079b0 */ /* 0x000fe20008000aaa */
[----:B------:R-:W-:Y:S01]  /*b420*/  NOP ;  /* 0x0000000000007918 */ /* 0x000fe20000000000 */
[----:B------:R-:W-:-:S06]  /*b430*/  ULOP3.LUT UR4, UR36, 0x2, URZ, 0xfc, !UPT ;  /* 0x0000000224047892 */ /* 0x000fcc000f8efc3f */
[----:B0-2---:R-:W-:-:S05]  /*b440*/  IMAD.U32 R2, RZ, RZ, UR4 ;  /* 0x00000004ff027e24 */ /* 0x005fca000f8e00ff */
[----:B------:R-:W-:-:S13]  /*b450*/  ISETP.NE.AND P0, PT, R2, 0x3, PT ;  /* 0x000000030200780c */ /* 0x000fda0003f05270 */
[----:B------:R-:W-:Y:S05]  /*b460*/  @!P0 BRA `(.L_x_56) ;  /* 0x0000000000048947 */ /* 0x000fea0003800000 */
[----:B------:R-:W-:Y:S01]  /*b470*/  BPT.TRAP 0x1 ;  /* 0x000000040000795c */ /* 0x000fe20000300000 */
.L_x_56:
[----:B------:R-:W-:Y:S01]  /*b480*/  SYNCS.ARRIVE.TRANS64.A1T0 RZ, [UR42+0x12430], RZ ;  /* 0x012430ffffff79a7 */ /* 0x000fe2000810002a */
[----:B------:R-:W-:Y:S05]  /*b490*/  WARPSYNC.ALL ;  /* 0x0000000000007948 */ /* 0x000fea0003800000 */
[----:B------:R-:W-:Y:S01]  /*b4a0*/  UIADD3 UR5, UR42, 0xa200, URZ ;  /* 0x0000a2002a057890 */ /* 0x000fe2000fffe03f */
[----:B------:R-:W-:Y:S01]  /*b4b0*/  R2UR UR4, R17 ;  /* 0x00000000110472ca */ /* 0x000fe200000e0000 */
[----:B------:R-:W-:Y:S01]  /*b4c0*/  ULDC.64 UR6, c[0x0][0x2d8] ;  /* 0x0000b60000067ab9 */ /* 0x000fe20000000a00 */
[----:B------:R-:W-:Y:S01]  /*b4d0*/  SHF.R.S32.HI R17, RZ, 0x1f, R26 ;  /* 0x0000001fff117819 */ /* 0x000fe2000001141a */
[----:B------:R-:W-:Y:S02]  /*b4e0*/  ULOP3.LUT UP0, URZ, UR5, 0x1bf, URZ, 0xc0, !UPT ;  /* 0x000001bf053f7892 */ /* 0x000fe4000f80c03f */
[----:B------:R-:W-:Y:S01]  /*b4f0*/  UIMAD.WIDE.U32 UR38, UR40, UR6, URZ ;  /* 0x00000006282672a5 */ /* 0x000fe2000f8e003f */
[----:B------:R-:W-:Y:S03]  /*b500*/  BAR.SYNC.DEFER_BLOCKING 0x8, 0x200 ;  /* 0x0208000000007b1d */ /* 0x000fe60000010000 */
[----:B------:R-:W-:-:S04]  /*b510*/  PLOP3.LUT P0, PT, PT, PT, UP0, 0x80, 0x0 ;  /* 0x000000000000781c */ /* 0x000fc80003f0f008 */
[----:B------:R-:W-:-:S04]  /*b520*/  UIMAD UR4, UR4, UR6, URZ ;  /* 0x00000006040472a4 */ /* 0x000fc8000f8e023f */
[----:B------:R-:W-:-:S04]  /*b530*/  UIMAD UR4, UR40, UR7, UR4 ;  /* 0x00000007280472a4 */ /* 0x000fc8000f8e0204 */
[----:B------:R-:W-:Y:S01]  /*b540*/  UIADD3 UR43, UR39, UR4, URZ ;  /* 0x00000004272b7290 */ /* 0x000fe2000fffe03f */
[----:B------:R-:W-:Y:S11]  /*b550*/  @!P0 BRA `(.L_x_57) ;  /* 0x0000000000408947 */ /* 0x000ff60003800000 */
[----:B------:R-:W-:Y:S01]  /*b560*/  MOV R2, 0x0 ;  /* 0x0000000000027802 */ /* 0x000fe20000000f00 */
[----:B------:R-:W-:Y:S01]  /*b570*/  ULDC.64 UR6, c[0x4][0x98] ;  /* 0x0100260000067ab9 */ /* 0x000fe20000000a00 */
[----:B------:R-:W-:Y:S01]  /*b580*/  ULDC.64 UR8, c[0x4][0xa0] ;  /* 0x0100280000087ab9 */ /* 0x000fe20000000a00 */
[----:B------:R-:W-:Y:S01]  /*b590*/  ULDC.64 UR4, c[0x4][0x28] ;  /* 0x01000a0000047ab9 */ /* 0x000fe20000000a00 */
[----:B------:R-:W-:Y:S01]  /*b5a0*/  MOV R4, UR6 ;  /* 0x0000000600047c02 */ /* 0x000fe20008000f00 */
[----:B------:R-:W-:Y:S01]  /*b5b0*/  IMAD.U32 R5, RZ, RZ, UR7 ;  /* 0x00000007ff057e24 */ /* 0x000fe2000f8e00ff */
        /* <DEDUP_REMOVED lines=9> */
[----:B01----:R-:W-:Y:S05]  /*b650*/  CALL.ABS.NOINC R2 ;  /* 0x0000000002007343 */ /* 0x003fea0003c00000 */
.L_x_57:
[----:B------:R-:W0:Y:S01]  /*b660*/  LDC R9, c[0x0][0x448] ;  /* 0x00011200ff097b82 */ /* 0x000e220000000800 */
[----:B------:R-:W-:Y:S01]  /*b670*/  IMAD R23, R24, 0xc0, R23 ;  /* 0x000000c018177824 */ /* 0x000fe200078e0217 */
[----:B------:R-:W-:Y:S01]  /*b680*/  ULDC.64 UR4, c[0x0][0x2e0] ;  /* 0x0000b80000047ab9 */ /* 0x000fe20000000a00 */
[----:B------:R-:W-:Y:S01]  /*b690*/  IMAD.U32 R4, RZ, RZ, UR38 ;  /* 0x00000026ff047e24 */ /* 0x000fe2000f8e00ff */
[----:B------:R-:W-:Y:S01]  /*b6a0*/  MOV R5, UR39 ;  /* 0x0000002700057c02 */ /* 0x000fe20008000f00 */
[----:B------:R-:W-:Y:S01]  /*b6b0*/  IMAD.MOV.U32 R0, RZ, RZ, R23 ;  /* 0x000000ffff007224 */ /* 0x000fe200078e0017 */
[----:B------:R-:W-:Y:S01]  /*b6c0*/  ULDC.64 UR6, c[0x0][0x2c8] ;  /* 0x0000b20000067ab9 */ /* 0x000fe20000000a00 */
[----:B------:R-:W-:Y:S01]  /*b6d0*/  VIADD R6, R23, 0x80 ;  /* 0x0000008017067836 */ /* 0x000fe20000000000 */
[----:B------:R-:W-:Y:S01]  /*b6e0*/  ULDC.64 UR8, c[0x0][0x280] ;  /* 0x0000a00000087ab9 */ /* 0x000fe20000000a00 */
[----:B------:R-:W-:-:S04]  /*b6f0*/  IMAD R17, R17, UR4, RZ ;  /* 0x0000000411117c24 */ /* 0x000fc8000f8e02ff */
[----:B------:R-:W-:Y:S01]  /*b700*/  IMAD R17, R26, UR5, R17 ;  /* 0x000000051a117c24 */ /* 0x000fe2000f8e0211 */
[----:B0-----:R-:W-:-:S13]  /*b710*/  ISETP.NE.AND P0, PT, R9, 0x1, PT ;  /* 0x000000010900780c */ /* 0x001fda0003f05270 */
[----:B------:R-:W0:Y:S08]  /*b720*/  @P0 LDC R2, c[0x0][0x44c] ;  /* 0x00011300ff020b82 */ /* 0x000e300000000800 */
[----:B------:R-:W2:Y:S08]  /*b730*/  @P0 LDC R3, c[0x0][0x450] ;  /* 0x00011400ff030b82 */ /* 0x000eb00000000800 */
[----:B------:R-:W3:Y:S08]  /*b740*/  @P0 LDC R7, c[0x0][0x44c] ;  /* 0x00011300ff070b82 */ /* 0x000ef00000000800 */
[----:B------:R-:W4:Y:S01]  /*b750*/  @P0 LDC R8, c[0x0][0x450] ;  /* 0x00011400ff080b82 */ /* 0x000f220000000800 */
[----:B0-----:R-:W-:-:S05]  /*b760*/  @P0 IMAD.HI.U32 R2, R23, R2, RZ ;  /* 0x0000000217020227 */ /* 0x001fca00078e00ff */
[----:B--2---:R-:W-:Y:S01]  /*b770*/  @P0 SHF.R.U32.HI R0, RZ, R3, R2 ;  /* 0x00000003ff000219 */ /* 0x004fe20000011602 */
[----:B------:R-:W-:Y:S02]  /*b780*/  IMAD.U32 R3, RZ, RZ, UR43 ;  /* 0x0000002bff037e24 */ /* 0x000fe4000f8e00ff */
[----:B------:R-:W-:Y:S01]  /*b790*/  IMAD.MOV.U32 R2, RZ, RZ, R4 ;  /* 0x000000ffff027224 */ /* 0x000fe200078e0004 */
[----:B------:R-:W-:-:S03]  /*b7a0*/  SHF.R.S32.HI R4, RZ, 0x1f, R0 ;  /* 0x0000001fff047819 */ /* 0x000fc60000011400 */
[----:B------:R-:W-:Y:S01]  /*b7b0*/  IMAD.WIDE.U32 R2, R26, UR4, R2 ;  /* 0x000000041a027c25 */ /* 0x000fe2000f8e0002 */
[----:B------:R-:W-:-:S03]  /*b7c0*/  ULDC.64 UR4, c[0x0][0x2d0] ;  /* 0x0000b40000047ab9 */ /* 0x000fc60000000a00 */
[----:B---3--:R-:W-:Y:S01]  /*b7d0*/  @P0 IMAD.HI.U32 R5, R6, R7, RZ ;  /* 0x0000000706050227 */ /* 0x008fe200078e00ff */
[----:B------:R-:W-:-:S03]  /*b7e0*/  IADD3 R3, R3, R17, RZ ;  /* 0x0000001103037210 */ /* 0x000fc60007ffe0ff */
[----:B------:R-:W-:Y:S01]  /*b7f0*/  IMAD.MOV.U32 R7, RZ, RZ, R6 ;  /* 0x000000ffff077224 */ /* 0x000fe200078e0006 */
[----:B----4-:R-:W-:Y:S01]  /*b800*/  @P0 SHF.R.U32.HI R7, RZ, R8, R5 ;  /* 0x00000008ff070219 */ /* 0x010fe20000011605 */
[----:B------:R-:W-:Y:S02]  /*b810*/  IMAD.MOV R8, RZ, RZ, -R0 ;  /* 0x000000ffff087224 */ /* 0x000fe400078e0a00 */
[----:B------:R-:W-:Y:S02]  /*b820*/  IMAD R5, R4, UR4, RZ ;  /* 0x0000000404057c24 */ /* 0x000fe4000f8e02ff */
[----:B------:R-:W-:Y:S02]  /*b830*/  IMAD R8, R9, R8, R23 ;  /* 0x0000000809087224 */ /* 0x000fe400078e0217 */
[C---:B------:R-:W-:Y:S02]  /*b840*/  IMAD R11, R0.reuse, UR5, R5 ;  /* 0x00000005000b7c24 */ /* 0x040fe4000f8e0205 */
[----:B------:R-:W-:Y:S01]  /*b850*/  IMAD.WIDE.U32 R4, R0, UR4, R2 ;  /* 0x0000000400047c25 */ /* 0x000fe2000f8e0002 */
[----:B------:R-:W-:-:S03]  /*b860*/  SHF.R.S32.HI R0, RZ, 0x1f, R8 ;  /* 0x0000001fff007819 */ /* 0x000fc60000011408 */
[----:B------:R-:W-:Y:S02]  /*b870*/  IMAD.IADD R5, R5, 0x1, R11 ;  /* 0x0000000105057824 */ /* 0x000fe400078e020b */
[----:B------:R-:W-:Y:S02]  /*b880*/  IMAD R11, R0, UR6, RZ ;  /* 0x00000006000b7c24 */ /* 0x000fe4000f8e02ff */
[----:B------:R-:W-:-:S04]  /*b890*/  IMAD.WIDE.U32 R4, R8, UR6, R4 ;  /* 0x0000000608047c25 */ /* 0x000fc8000f8e0004 */
[----:B------:R-:W-:Y:S01]  /*b8a0*/  IMAD R11, R8, UR7, R11 ;  /* 0x00000007080b7c24 */ /* 0x000fe2000f8e020b */
[----:B------:R-:W-:Y:S01]  /*b8b0*/  IADD3 R0, P0, R4, UR8, RZ ;  /* 0x0000000804007c10 */ /* 0x000fe2000ff1e0ff */
[----:B------:R-:W-:-:S03]  /*b8c0*/  IMAD.WIDE.U32 R2, R7, UR4, R2 ;  /* 0x0000000407027c25 */ /* 0x000fc6000f8e0002 */
[----:B------:R-:W-:Y:S02]  /*b8d0*/  IADD3.X R4, R5, UR9, R11, P0, !PT ;  /* 0x0000000905047c10 */ /* 0x000fe400087fe40b */
[----:B------:R-:W-:-:S05]  /*b8e0*/  SHF.R.S32.HI R5, RZ, 0x1f, R7 ;  /* 0x0000001fff057819 */ /* 0x000fca0000011407 */
[----:B------:R-:W-:Y:S01]  /*b8f0*/  IMAD R8, R5, UR4, RZ ;  /* 0x0000000405087c24 */ /* 0x000fe2000f8e02ff */
[----:B------:R-:W-:Y:S01]  /*b900*/  ULDC UR4, c[0x0][0x2b8] ;  /* 0x0000ae0000047ab9 */ /* 0x000fe20000000800 */
[----:B------:R-:W-:Y:S01]  /*b910*/  IMAD.MOV R5, RZ, RZ, -R7 ;  /* 0x000000ffff057224 */ /* 0x000fe200078e0a07 */
[----:B------:R-:W-:Y:S01]  /*b920*/  ISETP.GE.AND P0, PT, R18, UR4, PT ;  /* 0x0000000412007c0c */ /* 0x000fe2000bf06270 */
[----:B------:R-:W-:Y:S01]  /*b930*/  IMAD R11, R7, UR5, R8 ;  /* 0x00000005070b7c24 */ /* 0x000fe2000f8e0208 */
[----:B------:R-:W-:Y:S01]  /*b940*/  UMOV UR4, 0xffffffff ;  /* 0xffffffff00047882 */ /* 0x000fe20000000000 */
[----:B------:R-:W-:-:S03]  /*b950*/  IMAD R5, R9, R5, R6 ;  /* 0x0000000509057224 */ /* 0x000fc600078e0206 */
[----:B------:R-:W-:Y:S02]  /*b960*/  IADD3 R3, R3, R11, RZ ;  /* 0x0000000b03037210 */ /* 0x000fe40007ffe0ff */
[----:B------:R-:W-:Y:S01]  /*b970*/  SHF.R.S32.HI R6, RZ, 0x1f, R5 ;  /* 0x0000001fff067819 */ /* 0x000fe20000011405 */
[----:B------:R-:W-:-:S04]  /*b980*/  IMAD.WIDE.U32 R2, R5, UR6, R2 ;  /* 0x0000000605027c25 */ /* 0x000fc8000f8e0002 */
[----:B------:R-:W-:-:S04]  /*b990*/  IMAD R6, R6, UR6, RZ ;  /* 0x0000000606067c24 */ /* 0x000fc8000f8e02ff */
[----:B------:R-:W-:Y:S01]  /*b9a0*/  IMAD R7, R5, UR7, R6 ;  /* 0x0000000705077c24 */ /* 0x000fe2000f8e0206 */
[----:B------:R-:W-:-:S04]  /*b9b0*/  IADD3 R5, P1, R2, UR8, RZ ;  /* 0x0000000802057c10 */ /* 0x000fc8000ff3e0ff */
[----:B------:R-:W-:Y:S01]  /*b9c0*/  IADD3.X R8, R3, UR9, R7, P1, !PT ;  /* 0x0000000903087c10 */ /* 0x000fe20008ffe407 */
[----:B------:R-:W-:Y:S08]  /*b9d0*/  BRA.DIV UR4, `(.L_x_58) ;  /* 0x00000032042c7947 */ /* 0x000ff0000b800000 */
[----:B-1----:R-:W0:Y:S01]  /*b9e0*/  SHFL.IDX PT, R14, R0, RZ, 0x1c1f ;  /* 0x001c1fff000e7589 */ /* 0x002e2200000e0000 */
[----:B------:R-:W-:Y:S01]  /*b9f0*/  ULDC UR4, c[0x0][0x288] ;  /* 0x0000a20000047ab9 */ /* 0x000fe20000000800 */
[----:B------:R-:W-:Y:S02]  /*ba00*/  IMAD R7, R24, 0xc0, R25 ;  /* 0x000000c018077824 */ /* 0x000fe400078e0219 */
[----:B------:R-:W1:Y:S01]  /*ba10*/  SHFL.IDX PT, R2, R4, RZ, 0x1c1f ;  /* 0x001c1fff04027589 */ /* 0x000e6200000e0000 */
[----:B------:R-:W-:Y:S02]  /*ba20*/  IMAD R6, R9, UR4, RZ ;  /* 0x0000000409067c24 */ /* 0x000fe4000f8e02ff */
[C---:B------:R-:W-:Y:S01]  /*ba30*/  VIADD R13, R7.reuse, 0x20 ;  /* 0x00000020070d7836 */ /* 0x040fe20000000000 */
[----:B------:R-:W2:Y:S02]  /*ba40*/  SHFL.IDX PT, R11, R0, 0x1, 0x1c1f ;  /* 0x003c1f00000b7f89 */ /* 0x000ea400000e0000 */
[----:B------:R-:W-:-:S02]  /*ba50*/  ISETP.GE.AND P2, PT, R7, R6, PT ;  /* 0x000000060700720c */ /* 0x000fc40003f46270 */
[----:B------:R-:W3:Y:S04]  /*ba60*/  SHFL.IDX PT, R9, R4, 0x1, 0x1c1f ;  /* 0x003c1f0004097f89 */ /* 0x000ee800000e0000 */
[----:B------:R-:W4:Y:S04]  /*ba70*/  SHFL.IDX PT, R12, R0, 0x2, 0x1c1f ;  /* 0x005c1f00000c7f89 */ /* 0x000f2800000e0000 */
[----:B------:R-:W5:Y:S03]  /*ba80*/  SHFL.IDX PT, R10, R4, 0x2, 0x1c1f ;  /* 0x005c1f00040a7f89 */ /* 0x000f6600000e0000 */
[----:B0-----:R-:W-:Y:S01]  /*ba90*/  @!P2 IADD3 R14, P1, R18, R14, RZ ;  /* 0x0000000e120ea210 */ /* 0x001fe20007f3e0ff */
[----:B------:R-:W-:Y:S04]  /*baa0*/  SHFL.IDX PT, R4, R4, 0x3, 0x1c1f ;  /* 0x007c1f0004047f89 */ /* 0x000fe800000e0000 */
[----:B-1----:R-:W-:Y:S01]  /*bab0*/  @!P2 IMAD.X R3, RZ, RZ, R2, P1 ;  /* 0x000000ffff03a224 */ /* 0x002fe200008e0602 */
[----:B------:R-:W-:Y:S01]  /*bac0*/  ISETP.GE.AND P1, PT, R13, R6, PT ;  /* 0x000000060d00720c */ /* 0x000fe20003f26270 */
[----:B------:R-:W-:-:S02]  /*bad0*/  @!P2 IMAD.MOV.U32 R2, RZ, RZ, R14 ;  /* 0x000000ffff02a224 */ /* 0x000fc400078e000e */
[----:B------:R-:W0:Y:S04]  /*bae0*/  SHFL.IDX PT, R14, R0, 0x3, 0x1c1f ;  /* 0x007c1f00000e7f89 */ /* 0x000e2800000e0000 */
[----:B------:R2:W-:Y:S06]  /*baf0*/  @!P2 LDGSTS.E.BYPASS.LTC128B.128 [R27+0xa200], desc[UR46][R2.64], !P0 ;  /* 0x0a200000021bafae */ /* 0x0005ec000c101d6e */
[----:B--2---:R-:W-:-:S02]  /*bb00*/  @!P1 IADD3 R2, P2, R18, R11, RZ ;  /* 0x0000000b12029210 */ /* 0x004fc40007f5e0ff */
[----:B------:R-:W-:-:S03]  /*bb10*/  IADD3 R11, R7, 0x40, RZ ;  /* 0x00000040070b7810 */ /* 0x000fc60007ffe0ff */
[----:B---3--:R-:W-:Y:S01]  /*bb20*/  @!P1 IMAD.X R3, RZ, RZ, R9, P2 ;  /* 0x000000ffff039224 */ /* 0x008fe200010e0609 */
[----:B------:R-:W-:Y:S01]  /*bb30*/  ISETP.GE.AND P2, PT, R11, R6, PT ;  /* 0x000000060b00720c */ /* 0x000fe20003f46270 */
[C---:B------:R-:W-:Y:S01]  /*bb40*/  VIADD R9, R7.reuse, 0x60 ;  /* 0x0000006007097836 */ /* 0x040fe20000000000 */
[----:B------:R-:W-:Y:S02]  /*bb50*/  IADD3 R11, R7, 0x80, RZ ;  /* 0x00000080070b7810 */ /* 0x000fe40007ffe0ff */
[----:B------:R4:W-:Y:S09]  /*bb60*/  @!P1 LDGSTS.E.BYPASS.LTC128B.128 [R27+0xaa00], desc[UR46][R2.64], !P0 ;  /* 0x0aa00000021b9fae */ /* 0x0009f2000c101d6e */
[----:B----4-:R-:W-:-:S05]  /*bb70*/  @!P2 IADD3 R2, P1, R18, R12, RZ ;  /* 0x0000000c1202a210 */ /* 0x010fca0007f3e0ff */
[----:B-----5:R-:W-:Y:S01]  /*bb80*/  @!P2 IMAD.X R3, RZ, RZ, R10, P1 ;  /* 0x000000ffff03a224 */ /* 0x020fe200008e060a */
[----:B------:R-:W-:Y:S01]  /*bb90*/  ISETP.GE.AND P1, PT, R9, R6, PT ;  /* 0x000000060900720c */ /* 0x000fe20003f26270 */
[----:B------:R-:W1:Y:S04]  /*bba0*/  SHFL.IDX PT, R10, R5, RZ, 0x1c1f ;  /* 0x001c1fff050a7589 */ /* 0x000e6800000e0000 */
[----:B------:R0:W-:Y:S04]  /*bbb0*/  @!P2 LDGSTS.E.BYPASS.LTC128B.128 [R27+0xb200], desc[UR46][R2.64], !P0 ;  /* 0x0b200000021bafae */ /* 0x0001e8000c101d6e */
[----:B------:R-:W2:Y:S04]  /*bbc0*/  SHFL.IDX PT, R9, R8, RZ, 0x1c1f ;  /* 0x001c1fff08097589 */ /* 0x000ea800000e0000 */
[----:B------:R-:W3:Y:S01]  /*bbd0*/  SHFL.IDX PT, R8, R8, 0x1, 0x1c1f ;  /* 0x003c1f0008087f89 */ /* 0x000ee200000e0000 */
[----:B0-----:R-:W-:-:S03]  /*bbe0*/  @!P1 IADD3 R2, P2, R18, R14, RZ ;  /* 0x0000000e12029210 */ /* 0x001fc60007f5e0ff */
[----:B------:R0:W4:Y:S02]  /*bbf0*/  SHFL.IDX PT, R14, R5, 0x1, 0x1c1f ;  /* 0x003c1f00050e7f89 */ /* 0x00012400000e0000 */
[----:B------:R-:W-:Y:S01]  /*bc00*/  @!P1 IMAD.X R3, RZ, RZ, R4, P2 ;  /* 0x000000ffff039224 */ /* 0x000fe200010e0604 */
[----:B------:R-:W-:-:S04]  /*bc10*/  ISETP.GE.AND P2, PT, R11, R6, PT ;  /* 0x000000060b00720c */ /* 0x000fc80003f46270 */
[----:B------:R5:W-:Y:S09]  /*bc20*/  @!P1 LDGSTS.E.BYPASS.LTC128B.128 [R27+0xba00], desc[UR46][R2.64], !P0 ;  /* 0x0ba00000021b9fae */ /* 0x000bf2000c101d6e */
[----:B-1----:R-:W-:-:S05]  /*bc30*/  @!P2 IADD3 R10, P3, R18, R10, RZ ;  /* 0x0000000a120aa210 */ /* 0x002fca0007f7e0ff */
[----:B--2---:R-:W-:Y:S02]  /*bc40*/  @!P2 IMAD.X R9, RZ, RZ, R9, P3 ;  /* 0x000000ffff09a224 */ /* 0x004fe400018e0609 */
[----:B-----5:R-:W-:-:S03]  /*bc50*/  @!P2 IMAD.MOV.U32 R2, RZ, RZ, R10 ;  /* 0x000000ffff02a224 */ /* 0x020fc600078e000a */
[----:B------:R-:W-:-:S05]  /*bc60*/  @!P2 MOV R3, R9 ;  /* 0x000000090003a202 */ /* 0x000fca0000000f00 */
[----:B---34-:R0:W-:Y:S02]  /*bc70*/  @!P2 LDGSTS.E.BYPASS.LTC128B.128 [R27+0xc200], desc[UR46][R2.64], !P0 ;  /* 0x0c200000021bafae */ /* 0x0181e4000c101d6e */
.L_x_137:
[----:B------:R-:W-:Y:S02]  /*bc80*/  VIADD R7, R7, 0xa0 ;  /* 0x000000a007077836 */ /* 0x000fe40000000000 */
[----:B------:R-:W-:-:S03]  /*bc90*/  IMAD.MOV.U32 R0, RZ, RZ, 0x1 ;  /* 0x00000001ff007424 */ /* 0x000fc600078e00ff */
[----:B------:R-:W-:Y:S02]  /*bca0*/  ISETP.GE.AND P1, PT, R7, R6, PT ;  /* 0x000000060700720c */ /* 0x000fe40003f26270 */
[----:B------:R-:W-:-:S11]  /*bcb0*/  SHF.L.U32 R0, R0, 0x1f, RZ ;  /* 0x0000001f00007819 */ /* 0x000fd600000006ff */
[----:B0-----:R-:W-:-:S04]  /*bcc0*/  @!P1 IADD3 R2, P2, R18, R14, RZ ;  /* 0x0000000e12029210 */ /* 0x001fc80007f5e0ff */
[----:B------:R-:W-:-:S05]  /*bcd0*/  @!P1 IADD3.X R3, RZ, R8, RZ, P2, !PT ;  /* 0x00000008ff039210 */ /* 0x000fca00017fe4ff */
[----:B------:R-:W-:Y:S01]  /*bce0*/  @!PT LDS RZ, [RZ] ;  /* 0x00000000fffff984 */ /* 0x000fe20000000800 */
[----:B------:R-:W-:Y:S01]  /*bcf0*/  @!PT LDS RZ, [RZ] ;  /* 0x00000000fffff984 */ /* 0x000fe20000000800 */
[----:B------:R-:W-:Y:S01]  /*bd00*/  @!PT LDS RZ, [RZ] ;  /* 0x00000000fffff984 */ /* 0x000fe20000000800 */
[----:B------:R0:W-:Y:S01]  /*bd10*/  @!P1 LDGSTS.E.BYPASS.LTC128B.128 [R27+0xca00], desc[UR46][R2.64], !P0 ;  /* 0x0ca00000021b9fae */ /* 0x0001e2000c101d6e */
[----:B------:R-:W-:Y:S01]  /*bd20*/  NOP ;  /* 0x0000000000007918 */ /* 0x000fe20000000000 */
[----:B------:R-:W-:Y:S02]  /*bd30*/  SYNCS.ARRIVE.TRANS64.RED.A0T1 RZ, [UR42+0x12400], RZ ;  /* 0x012400ffffff79a7 */ /* 0x000fe4000820042a */
[----:B------:R-:W-:Y:S01]  /*bd40*/  ARRIVES.LDGSTSBAR.64.TRANSCNT [UR42+0x12400] ;  /* 0x01240000ff0079b0 */ /* 0x000fe20008000aaa */
[----:B------:R-:W-:Y:S01]  /*bd50*/  NOP ;  /* 0x0000000000007918 */ /* 0x000fe20000000000 */
[----:B------:R-:W-:Y:S01]  /*bd60*/  SYNCS.ARRIVE.TRANS64.A1T0 RZ, [UR42+0x12400], RZ ;  /* 0x012400ffffff79a7 */ /* 0x000fe2000810002a */
[----:B------:R-:W1:Y:S02]  /*bd70*/  SYNCS.PHASECHK.TRANS64.TRYWAIT P0, [UR42+0x12420], R0 ;  /* 0x01242000ff0075a7 */ /* 0x000e64000800016a */
[----:B01----:R-:W-:Y:S05]  /*bd80*/  @!P0 BRA `(.L_x_59) ;  /* 0x0000003400008947 */ /* 0x003fea0003800000 */
.L_x_138:
[----:B------:R-:W-:-:S04]  /*bd90*/  UIADD3 UR4, UR48, -0x2, URZ ;  /* 0xfffffffe30047890 */ /* 0x000fc8000fffe03f */
[----:B------:R-:W-:-:S06]  /*bda0*/  UISETP.GE.AND UP0, UPT, UR4, UR45, UPT ;  /* 0x0000002d0400728c */ /* 0x000fcc000bf06270 */
[----:B------:R-:W-:-:S13]  /*bdb0*/  PLOP3.LUT P0, PT, PT, PT, UP0, 0x80, 0x0 ;  /* 0x000000000000781c */ /* 0x000fda0003f0f008 */
[----:B------:R-:W-:Y:S05]  /*bdc0*/  @!P0 BRA `(.L_x_60) ;  /* 0x0000001400188947 */ /* 0x000fea0003800000 */
[----:B------:R-:W1:Y:S01]  /*bdd0*/  S2R R2, SR_TID.X ;  /* 0x0000000000027919 */ /* 0x000e620000002100 */
[----:B------:R-:W-:Y:S01]  /*bde0*/  UIADD3 UR4, UR44, 0x1, URZ ;  /* 0x000000012c047890 */ /* 0x000fe2000fffe03f */
[----:B0-----:R-:W-:Y:S01]  /*bdf0*/  LOP3.LUT R3, RZ, UR41, RZ, 0x33, !PT ;  /* 0x00000029ff037c12 */ /* 0x001fe2000f8e33ff */
[----:B------:R-:W-:Y:S01]  /*be00*/  IMAD.MOV.U32 R20, RZ, RZ, RZ ;  /* 0x000000ffff147224 */ /* 0x000fe200078e00ff */
[----:B------:R-:W-:Y:S01]  /*be10*/  MOV R21, 0x1 ;  /* 0x0000000100157802 */ /* 0x000fe20000000f00 */
[----:B------:R-:W-:-:S06]  /*be20*/  UIMAD UR4, UR4, UR37, URZ ;  /* 0x00000025040472a4 */ /* 0x000fcc000f8e023f */
[----:B------:R-:W-:-:S04]  /*be30*/  LOP3.LUT R0, RZ, UR4, RZ, 0x33, !PT ;  /* 0x00000004ff007c12 */ /* 0x000fc8000f8e33ff */
[----:B------:R-:W-:Y:S01]  /*be40*/  VIMNMX R3, R0, R3, !PT ;  /* 0x0000000300037248 */ /* 0x000fe20007fe0100 */
[----:B-1----:R-:W-:-:S05]  /*be50*/  IMAD.SHL.U32 R2, R2, 0x20, RZ ;  /* 0x0000002002027824 */ /* 0x002fca00078e00ff */
[----:B------:R-:W-:-:S04]  /*be60*/  LOP3.LUT R2, R2, 0x60, RZ, 0xc0, !PT ;  /* 0x0000006002027812 */ /* 0x000fc800078ec0ff */
[----:B------:R-:W-:Y:S02]  /*be70*/  IADD3 R16, R2, R16, R25 ;  /* 0x0000001002107210 */ /* 0x000fe40007ffe019 */
[----:B------:R-:W-:-:S03]  /*be80*/  IADD3 R2, -R3, -0x2, RZ ;  /* 0xfffffffe03027810 */ /* 0x000fc60007ffe1ff */
[----:B------:R-:W-:Y:S02]  /*be90*/  VIADD R16, R16, 0xfffffe20 ;  /* 0xfffffe2010107836 */ /* 0x000fe40000000000 */
[----:B------:R0:W-:Y:S02]  /*bea0*/  STL [R1], R2 ;  /* 0x0000000201007387 */ /* 0x0001e40000100800 */
[----:B------:R-:W-:-:S07]  /*beb0*/  IMAD R0, R3, -0xa0, R16 ;  /* 0xffffff6003007824 */ /* 0x000fce00078e0210 */
.L_x_75:
[----:B------:R-:W2:Y:S01]  /*bec0*/  LDL R8, [R1+0x4] ;  /* 0x0000040001087983 */ /* 0x000ea20000100800 */
[----:B0-----:R-:W0:Y:S03]  /*bed0*/  LDC R2, c[0x0][0x430] ;  /* 0x00010c00ff027b82 */ /* 0x001e260000000800 */
[----:B------:R-:W3:Y:S01]  /*bee0*/  LDL R6, [R1+0x10] ;  /* 0x0000100001067983 */ /* 0x000ee20000100800 */
[----:B------:R-:W-:Y:S01]  /*bef0*/  IADD3 R11, R0, 0x80, RZ ;  /* 0x00000080000b7810 */ /* 0x000fe20007ffe0ff */
[----:B------:R-:W-:Y:S01]  /*bf00*/  IMAD.MOV.U32 R10, RZ, RZ, R0 ;  /* 0x000000ffff0a7224 */ /* 0x000fe200078e0000 */
[----:B------:R-:W-:Y:S01]  /*bf10*/  ULDC.64 UR4, c[0x0][0x428] ;  /* 0x00010a0000047ab9 */ /* 0x000fe20000000a00 */
[----:B------:R-:W4:Y:S01]  /*bf20*/  LDL.LU R13, [R1] ;  /* 0x00000000010d7983 */ /* 0x000f220000300800 */
[----:B0-----:R-:W-:-:S13]  /*bf30*/  ISETP.NE.AND P0, PT, R2, 0x1, PT ;  /* 0x000000010200780c */ /* 0x001fda0003f05270 */
[----:B-1----:R-:W0:Y:S08]  /*bf40*/  @P0 LDC R3, c[0x0][0x434] ;  /* 0x00010d00ff030b82 */ /* 0x002e300000000800 */
[----:B------:R-:W1:Y:S08]  /*bf50*/  @P0 LDC R5, c[0x0][0x438] ;  /* 0x00010e00ff050b82 */ /* 0x000e700000000800 */
[----:B------:R-:W1:Y:S08]  /*bf60*/  @P0 LDC R4, c[0x0][0x434] ;  /* 0x00010d00ff040b82 */ /* 0x000e700000000800 */
[----:B------:R-:W1:Y:S01]  /*bf70*/  @P0 LDC R7, c[0x0][0x438] ;  /* 0x00010e00ff070b82 */ /* 0x000e620000000800 */
[----:B0-----:R-:W-:-:S05]  /*bf80*/  @P0 IMAD.HI.U32 R2, R0, R3, RZ ;  /* 0x0000000300020227 */ /* 0x001fca00078e00ff */
[----:B-1----:R-:W-:Y:S01]  /*bf90*/  @P0 SHF.R.U32.HI R10, RZ, R5, R2 ;  /* 0x00000005ff0a0219 */ /* 0x002fe20000011602 */
[----:B------:R-:W-:-:S03]  /*bfa0*/  @P0 IMAD.HI.U32 R2, R11, R4, RZ ;  /* 0x000000040b020227 */ /* 0x000fc600078e00ff */
[--C-:B------:R-:W-:Y:S01]  /*bfb0*/  SHF.R.S32.HI R5, RZ, 0x1f, R10.reuse ;  /* 0x0000001fff057819 */ /* 0x100fe2000001140a */
[----:B------:R-:W-:Y:S01]  /*bfc0*/  IMAD.MOV.U32 R4, RZ, RZ, R10 ;  /* 0x000000ffff047224 */ /* 0x000fe200078e000a */
[----:B------:R-:W-:-:S03]  /*bfd0*/  @P0 SHF.R.U32.HI R11, RZ, R7, R2 ;  /* 0x00000007ff0b0219 */ /* 0x000fc60000011602 */
[----:B------:R-:W-:Y:S01]  /*bfe0*/  IMAD.WIDE.U32 R4, R29, UR4, R4 ;  /* 0x000000041d047c25 */ /* 0x000fe2000f8e0004 */
[----:B--2---:R-:W-:-:S03]  /*bff0*/  ISETP.GT.U32.AND P1, PT, R8, 0x9f, PT ;  /* 0x0000009f0800780c */ /* 0x004fc60003f24070 */
[----:B---3--:R-:W-:-:S04]  /*c000*/  IMAD R8, R6, UR4, RZ ;  /* 0x0000000406087c24 */ /* 0x008fc8000f8e02ff */
[----:B------:R-:W-:-:S06]  /*c010*/  IMAD R8, R29, UR5, R8 ;  /* 0x000000051d087c24 */ /* 0x000fcc000f8e0208 */
[--C-:B------:R-:W-:Y:S01]  /*c020*/  @!P1 SHF.R.S32.HI R3, RZ, 0x1f, R11.reuse ;  /* 0x0000001fff039819 */ /* 0x100fe2000001140b */
[----:B------:R-:W-:Y:S01]  /*c030*/  @!P1 IMAD.MOV.U32 R2, RZ, RZ, R11 ;  /* 0x000000ffff029224 */ /* 0x000fe200078e000b */
[----:B------:R-:W-:-:S03]  /*c040*/  IADD3 R5, R8, R5, RZ ;  /* 0x0000000508057210 */ /* 0x000fc60007ffe0ff */
[----:B------:R-:W-:Y:S01]  /*c050*/  @!P1 IMAD.WIDE.U32 R2, R29, UR4, R2 ;  /* 0x000000041d029c25 */ /* 0x000fe2000f8e0002 */
[----:B------:R-:W-:Y:S02]  /*c060*/  ULDC.64 UR4, c[0x0][0x418] ;  /* 0x0001060000047ab9 */ /* 0x000fe40000000a00 */
[----:B------:R-:W-:-:S04]  /*c070*/  LEA R6, P0, R4, UR4, 0x2 ;  /* 0x0000000404067c11 */ /* 0x000fc8000f8010ff */
[----:B------:R-:W-:-:S05]  /*c080*/  LEA.HI.X R7, R4, UR5, R5, 0x2, P0 ;  /* 0x0000000504077c11 */ /* 0x000fca00080f1405 */
[----:B------:R-:W2:Y:S01]  /*c090*/  LDG.E R9, desc[UR46][R6.64] ;  /* 0x0000002e06097981 */ /* 0x000ea2000c1e1900 */
[----:B------:R-:W-:Y:S01]  /*c0a0*/  ULOP3.LUT UR6, UR36, 0x2, URZ, 0xfc, !UPT ;  /* 0x0000000224067892 */ /* 0x000fe2000f8efc3f */
[----:B----4-:R-:W-:Y:S01]  /*c0b0*/  VIADD R13, R13, 0xffffffff ;  /* 0xffffffff0d0d7836 */ /* 0x010fe20000000000 */
[----:B------:R-:W-:Y:S01]  /*c0c0*/  @!P1 LEA R4, P0, R2, UR4, 0x2 ;  /* 0x0000000402049c11 */ /* 0x000fe2000f8010ff */
[----:B------:R-:W-:-:S03]  /*c0d0*/  @!P1 IMAD.IADD R3, R8, 0x1, R3 ;  /* 0x0000000108039824 */ /* 0x000fc600078e0203 */
[----:B------:R-:W-:Y:S01]  /*c0e0*/  IMAD.U32 R12, RZ, RZ, UR6 ;  /* 0x00000006ff0c7e24 */ /* 0x000fe2000f8e00ff */
[----:B------:R0:W-:Y:S01]  /*c0f0*/  STL [R1], R13 ;  /* 0x0000000d01007387 */ /* 0x0001e20000100800 */
[----:B------:R-:W-:Y:S01]  /*c100*/  IMAD.MOV.U32 R8, RZ, RZ, RZ ;  /* 0x000000ffff087224 */ /* 0x000fe200078e00ff */
[----:B------:R-:W-:Y:S02]  /*c110*/  @!P1 LEA.HI.X R5, R2, UR5, R3, 0x2, P0 ;  /* 0x0000000502059c11 */ /* 0x000fe400080f1403 */
[----:B------:R-:W-:Y:S02]  /*c120*/  ISETP.NE.AND P2, PT, R12, 0x3, PT ;  /* 0x000000030c00780c */ /* 0x000fe40003f45270 */
[----:B------:R-:W-:Y:S01]  /*c130*/  IADD3 R2, R20, 0x1, RZ ;  /* 0x0000000114027810 */ /* 0x000fe20007ffe0ff */
[----:B------:R1:W5:Y:S03]  /*c140*/  @!P1 LDG.E R8, desc[UR46][R4.64] ;  /* 0x0000002e04089981 */ /* 0x000366000c1e1900 */
[----:B------:R-:W-:-:S04]  /*c150*/  ISETP.NE.AND P1, PT, R2, 0x2, PT ;  /* 0x000000020200780c */ /* 0x000fc80003f25270 */
[----:B------:R-:W-:Y:S02]  /*c160*/  SEL R28, RZ, 0x1, P1 ;  /* 0x00000001ff1c7807 */ /* 0x000fe40000800000 */
[----:B------:R-:W-:Y:S02]  /*c170*/  ISETP.GT.AND P0, PT, R13, UR45, PT ;  /* 0x0000002d0d007c0c */ /* 0x000fe4000bf04270 */
[----:B-1----:R-:W-:Y:S02]  /*c180*/  SEL R4, R2, RZ, P1 ;  /* 0x000000ff02047207 */ /* 0x002fe40000800000 */
[----:B------:R-:W-:Y:S02]  /*c190*/  LOP3.LUT R28, R21, R28, RZ, 0x3c, !PT ;  /* 0x0000001c151c7212 */ /* 0x000fe400078e3cff */
[----:B--2---:R-:W-:Y:S01]  /*c1a0*/  SHF.R.S32.HI R25, RZ, 0x1f, R9 ;  /* 0x0000001fff197819 */ /* 0x004fe20000011409 */
[----:B0-----:R-:W-:Y:S06]  /*c1b0*/  @!P2 BRA `(.L_x_61) ;  /* 0x000000000004a947 */ /* 0x001fec0003800000 */
[----:B------:R-:W-:Y:S01]  /*c1c0*/  BPT.TRAP 0x1 ;  /* 0x000000040000795c */ /* 0x000fe20000300000 */
.L_x_61:
[----:B------:R-:W-:Y:S02]  /*c1d0*/  LEA R5, R4, UR42, 0x3 ;  /* 0x0000002a04057c11 */ /* 0x000fe4000f8e18ff */
[----:B------:R-:W-:-:S04]  /*c1e0*/  SHF.L.U32 R26, R28, 0x1f, RZ ;  /* 0x0000001f1c1a7819 */ /* 0x000fc800000006ff */
[----:B------:R-:W0:Y:S02]  /*c1f0*/  SYNCS.PHASECHK.TRANS64.TRYWAIT P1, [R5+URZ+0x12480], R26 ;  /* 0x0124801a050075a7 */ /* 0x000e24000802017f */
[----:B0-----:R-:W-:Y:S05]  /*c200*/  @!P1 BRA `(.L_x_62) ;  /* 0x0000002c00f89947 */ /* 0x001fea0003800000 */
.L_x_139:
[----:B------:R-:W2:Y:S01]  /*c210*/  LDL R12, [R1+0x8] ;  /* 0x00000800010c7983 */ /* 0x000ea20000100800 */
[----:B------:R-:W-:Y:S01]  /*c220*/  ULDC UR4, c[0x0][0x430] ;  /* 0x00010c0000047ab9 */ /* 0x000fe20000000800 */
[----:B------:R-:W-:Y:S01]  /*c230*/  ULDC.64 UR6, c[0x0][0x328] ;  /* 0x0000ca0000067ab9 */ /* 0x000fe20000000a00 */
[----:B------:R-:W-:Y:S01]  /*c240*/  UIADD3 UR4, -UR4, URZ, URZ ;  /* 0x0000003f04047290 */ /* 0x000fe2000fffe13f */
[----:B-----5:R-:W-:Y:S01]  /*c250*/  SHF.R.S32.HI R24, RZ, 0x1f, R8 ;  /* 0x0000001fff187819 */ /* 0x020fe20000011408 */
[----:B------:R-:W-:Y:S01]  /*c260*/  ULDC.64 UR8, c[0x0][0x338] ;  /* 0x0000ce0000087ab9 */ /* 0x000fe20000000a00 */
[----:B------:R-:W1:Y:S03]  /*c270*/  LDC R14, c[0x0][0x2f4] ;  /* 0x0000bd00ff0e7b82 */ /* 0x000e660000000800 */
[--C-:B------:R-:W-:Y:S02]  /*c280*/  IMAD R10, R10, UR4, R0.reuse ;  /* 0x000000040a0a7c24 */ /* 0x100fe4000f8e0200 */
[----:B------:R-:W-:Y:S01]  /*c290*/  IMAD R16, R11, UR4, R0 ;  /* 0x000000040b107c24 */ /* 0x000fe2000f8e0200 */
[----:B------:R-:W-:Y:S01]  /*c2a0*/  ULDC.64 UR4, c[0x0][0x330] ;  /* 0x0000cc0000047ab9 */ /* 0x000fe20000000a00 */
[----:B------:R-:W-:Y:S01]  /*c2b0*/  IMAD.WIDE.U32 R2, R10, UR6, RZ ;  /* 0x000000060a027c25 */ /* 0x000fe2000f8e00ff */
[----:B------:R-:W-:-:S03]  /*c2c0*/  SHF.R.S32.HI R23, RZ, 0x1f, R10 ;  /* 0x0000001fff177819 */ /* 0x000fc6000001140a */
[----:B------:R-:W-:Y:S02]  /*c2d0*/  VIADD R16, R16, 0x80 ;  /* 0x0000008010107836 */ /* 0x000fe40000000000 */
[----:B------:R-:W-:-:S03]  /*c2e0*/  IMAD R6, R23, UR6, RZ ;  /* 0x0000000617067c24 */ /* 0x000fc6000f8e02ff */
[----:B------:R-:W-:Y:S01]  /*c2f0*/  SHF.R.S32.HI R22, RZ, 0x1f, R16 ;  /* 0x0000001fff167819 */ /* 0x000fe20000011410 */
[----:B------:R-:W-:-:S04]  /*c300*/  IMAD R6, R10, UR7, R6 ;  /* 0x000000070a067c24 */ /* 0x000fc8000f8e0206 */
[----:B------:R-:W-:Y:S01]  /*c310*/  IMAD R11, R22, UR6, RZ ;  /* 0x00000006160b7c24 */ /* 0x000fe2000f8e02ff */
[----:B------:R-:W-:Y:S01]  /*c320*/  IADD3 R3, R3, R6, RZ ;  /* 0x0000000603037210 */ /* 0x000fe20007ffe0ff */
[----:B------:R-:W-:Y:S02]  /*c330*/  IMAD R6, R25, UR8, RZ ;  /* 0x0000000819067c24 */ /* 0x000fe4000f8e02ff */
[----:B------:R-:W-:Y:S02]  /*c340*/  IMAD R11, R16, UR7, R11 ;  /* 0x00000007100b7c24 */ /* 0x000fe4000f8e020b */
[C---:B------:R-:W-:Y:S02]  /*c350*/  IMAD R6, R9.reuse, UR9, R6 ;  /* 0x0000000909067c24 */ /* 0x040fe4000f8e0206 */
[----:B------:R-:W-:-:S04]  /*c360*/  IMAD.WIDE.U32 R2, R9, UR8, R2 ;  /* 0x0000000809027c25 */ /* 0x000fc8000f8e0002 */
[----:B------:R-:W-:Y:S01]  /*c370*/  IMAD.IADD R7, R3, 0x1, R6 ;  /* 0x0000000103077824 */ /* 0x000fe200078e0206 */
[----:B------:R-:W-:Y:S01]  /*c380*/  MOV R6, R2 ;  /* 0x0000000200067202 */ /* 0x000fe20000000f00 */
[----:B------:R-:W-:-:S04]  /*c390*/  IMAD.WIDE.U32 R2, R16, UR6, RZ ;  /* 0x0000000610027c25 */ /* 0x000fc8000f8e00ff */
[----:B------:R-:W-:Y:S02]  /*c3a0*/  IMAD.IADD R3, R3, 0x1, R11 ;  /* 0x0000000103037824 */ /* 0x000fe400078e020b */
[----:B------:R-:W-:Y:S02]  /*c3b0*/  IMAD R11, R24, UR8, RZ ;  /* 0x00000008180b7c24 */ /* 0x000fe4000f8e02ff */
[----:B------:R-:W-:-:S04]  /*c3c0*/  IMAD.WIDE.U32 R2, R8, UR8, R2 ;  /* 0x0000000808027c25 */ /* 0x000fc8000f8e0002 */
[----:B------:R-:W-:-:S04]  /*c3d0*/  IMAD R11, R8, UR9, R11 ;  /* 0x00000009080b7c24 */ /* 0x000fc8000f8e020b */
[----:B------:R-:W-:Y:S01]  /*c3e0*/  IMAD.IADD R3, R3, 0x1, R11 ;  /* 0x0000000103037824 */ /* 0x000fe200078e020b */
[----:B------:R-:W-:-:S05]  /*c3f0*/  MOV R11, UR4 ;  /* 0x00000004000b7c02 */ /* 0x000fca0008000f00 */
[----:B------:R-:W-:Y:S01]  /*c400*/  IMAD.WIDE.U32 R2, R11, UR40, R2 ;  /* 0x000000280b027c25 */ /* 0x000fe2000f8e0002 */
[----:B--2---:R-:W-:-:S03]  /*c410*/  R2UR UR6, R12 ;  /* 0x000000000c0672ca */ /* 0x004fc600000e0000 */
[----:B------:R-:W-:Y:S02]  /*c420*/  IMAD.WIDE.U32 R12, R11, UR40, R6 ;  /* 0x000000280b0c7c25 */ /* 0x000fe4000f8e0006 */
[----:B------:R-:W2:Y:S08]  /*c430*/  S2R R6, SR_TID.X ;  /* 0x0000000000067919 */ /* 0x000eb00000002100 */
[----:B------:R-:W-:-:S03]  /*c440*/  UIMAD UR4, UR6, UR4, URZ ;  /* 0x00000004060472a4 */ /* 0x000fc6000f8e023f */
[----:B------:R-:W-:Y:S01]  /*c450*/  ULDC.64 UR6, c[0x0][0x318] ;  /* 0x0000c60000067ab9 */ /* 0x000fe20000000a00 */
[----:B------:R-:W-:Y:S01]  /*c460*/  UIMAD UR4, UR40, UR5, UR4 ;  /* 0x00000005280472a4 */ /* 0x000fe2000f8e0204 */
[----:B------:R-:W-:Y:S01]  /*c470*/  IMAD.U32 R18, RZ, RZ, UR7 ;  /* 0x00000007ff127e24 */ /* 0x000fe2000f8e00ff */
[----:B------:R-:W-:-:S04]  /*c480*/  IADD3 R7, P1, R12, UR6, RZ ;  /* 0x000000060c077c10 */ /* 0x000fc8000ff3e0ff */
[----:B------:R-:W-:Y:S02]  /*c490*/  IADD3.X R17, R18, UR4, R13, P1, !PT ;  /* 0x0000000412117c10 */ /* 0x000fe40008ffe40d */
[----:B------:R-:W-:-:S04]  /*c4a0*/  IADD3 R19, P1, R2, UR6, RZ ;  /* 0x0000000602137c10 */ /* 0x000fc8000ff3e0ff */
[----:B------:R-:W-:Y:S01]  /*c4b0*/  IADD3.X R18, R18, UR4, R3, P1, !PT ;  /* 0x0000000412127c10 */ /* 0x000fe20008ffe403 */
[----:B------:R-:W-:Y:S01]  /*c4c0*/  UMOV UR4, 0xffffffff ;  /* 0xffffffff00047882 */ /* 0x000fe20000000000 */
[----:B--2---:R-:W-:-:S05]  /*c4d0*/  IMAD.SHL.U32 R6, R6, 0x10, RZ ;  /* 0x0000001006067824 */ /* 0x004fca00078e00ff */
[----:B------:R-:W-:-:S04]  /*c4e0*/  LOP3.LUT R6, R6, 0x30, RZ, 0xc0, !PT ;  /* 0x0000003006067812 */ /* 0x000fc800078ec0ff */
[----:B-1----:R-:W-:Y:S01]  /*c4f0*/  ISETP.GE.AND P2, PT, R6, R14, PT ;  /* 0x0000000e0600720c */ /* 0x002fe20003f46270 */
[----:B------:R-:W-:-:S12]  /*c500*/  BRA.DIV UR4, `(.L_x_63) ;  /* 0x0000002e044c7947 */ /* 0x000fd8000b800000 */
[----:B------:R-:W1:Y:S01]  /*c510*/  S2R R11, SR_TID.X ;  /* 0x00000000000b7919 */ /* 0x000e620000002100 */
[----:B------:R-:W-:Y:S01]  /*c520*/  IMAD R6, R4, 0x2800, R27 ;  /* 0x0000280004067824 */ /* 0x000fe200078e021b */
[----:B------:R-:W2:Y:S04]  /*c530*/  SHFL.IDX PT, R2, R7, RZ, 0x1c1f ;  /* 0x001c1fff07027589 */ /* 0x000ea800000e0000 */
[----:B------:R-:W3:Y:S04]  /*c540*/  SHFL.IDX PT, R3, R17, RZ, 0x1c1f ;  /* 0x001c1fff11037589 */ /* 0x000ee800000e0000 */
[----:B------:R-:W-:Y:S01]  /*c550*/  SHFL.IDX PT, R18, R18, RZ, 0x1c1f ;  /* 0x001c1fff12127589 */ /* 0x000fe200000e0000 */
[----:B-1----:R-:W-:-:S04]  /*c560*/  SHF.L.U32 R11, R11, 0x4, RZ ;  /* 0x000000040b0b7819 */ /* 0x002fc800000006ff */
[----:B------:R-:W-:-:S04]  /*c570*/  LOP3.LUT R11, R11, 0x30, RZ, 0xc0, !PT ;  /* 0x000000300b0b7812 */ /* 0x000fc800078ec0ff */
[----:B--2---:R-:W-:-:S05]  /*c580*/  IADD3 R2, P1, R11, R2, RZ ;  /* 0x000000020b027210 */ /* 0x004fca0007f3e0ff */
[----:B---3--:R-:W-:-:S05]  /*c590*/  IMAD.X R3, RZ, RZ, R3, P1 ;  /* 0x000000ffff037224 */ /* 0x008fca00008e0603 */
[----:B------:R1:W-:Y:S04]  /*c5a0*/  LDGSTS.E.BYPASS.LTC128B.128 [R6+0x5200], desc[UR46][R2.64], !P2 ;  /* 0x0520000002067fae */ /* 0x0003e8000d101d6e */
[----:B-1----:R-:W1:Y:S04]  /*c5b0*/  SHFL.IDX PT, R2, R7, 0x1, 0x1c1f ;  /* 0x003c1f0007027f89 */ /* 0x002e6800000e0000 */
[----:B------:R-:W2:Y:S01]  /*c5c0*/  SHFL.IDX PT, R3, R17, 0x1, 0x1c1f ;  /* 0x003c1f0011037f89 */ /* 0x000ea200000e0000 */
[----:B-1----:R-:W-:-:S05]  /*c5d0*/  IADD3 R2, P1, R11, R2, RZ ;  /* 0x000000020b027210 */ /* 0x002fca0007f3e0ff */
[----:B--2---:R-:W-:-:S05]  /*c5e0*/  IMAD.X R3, RZ, RZ, R3, P1 ;  /* 0x000000ffff037224 */ /* 0x004fca00008e0603 */
[----:B------:R1:W-:Y:S04]  /*c5f0*/  LDGSTS.E.BYPASS.LTC128B.128 [R6+0x5a00], desc[UR46][R2.64], !P2 ;  /* 0x05a0000002067fae */ /* 0x0003e8000d101d6e */
[----:B-1----:R-:W1:Y:S04]  /*c600*/  SHFL.IDX PT, R2, R7, 0x2, 0x1c1f ;  /* 0x005c1f0007027f89 */ /* 0x002e6800000e0000 */
[----:B------:R-:W2:Y:S04]  /*c610*/  SHFL.IDX PT, R3, R17, 0x2, 0x1c1f ;  /* 0x005c1f0011037f89 */ /* 0x000ea800000e0000 */
[----:B------:R-:W-:Y:S01]  /*c620*/  SHFL.IDX PT, R17, R17, 0x3, 0x1c1f ;  /* 0x007c1f0011117f89 */ /* 0x000fe200000e0000 */
[----:B-1----:R-:W-:-:S04]  /*c630*/  IADD3 R2, P1, R11, R2, RZ ;  /* 0x000000020b027210 */ /* 0x002fc80007f3e0ff */
[----:B--2---:R-:W-:-:S05]  /*c640*/  IADD3.X R3, RZ, R3, RZ, P1, !PT ;  /* 0x00000003ff037210 */ /* 0x004fca0000ffe4ff */
[----:B------:R1:W-:Y:S04]  /*c650*/  LDGSTS.E.BYPASS.LTC128B.128 [R6+0x6200], desc[UR46][R2.64], !P2 ;  /* 0x0620000002067fae */ /* 0x0003e8000d101d6e */
[----:B-1----:R-:W1:Y:S02]  /*c660*/  SHFL.IDX PT, R2, R7, 0x3, 0x1c1f ;  /* 0x007c1f0007027f89 */ /* 0x002e6400000e0000 */
[----:B-1----:R-:W-:-:S05]  /*c670*/  IADD3 R2, P1, R11, R2, RZ ;  /* 0x000000020b027210 */ /* 0x002fca0007f3e0ff */
[----:B------:R-:W-:-:S05]  /*c680*/  IMAD.X R3, RZ, RZ, R17, P1 ;  /* 0x000000ffff037224 */ /* 0x000fca00008e0611 */
[----:B------:R1:W-:Y:S04]  /*c690*/  LDGSTS.E.BYPASS.LTC128B.128 [R6+0x6a00], desc[UR46][R2.64], !P2 ;  /* 0x06a0000002067fae */ /* 0x0003e8000d101d6e */
[----:B-1----:R1:W2:Y:S02]  /*c6a0*/  SHFL.IDX PT, R2, R19, RZ, 0x1c1f ;  /* 0x001c1fff13027589 */ /* 0x0022a400000e0000 */
.L_x_151:
[----:B------:R-:W3:Y:S01]  /*c6b0*/  S2R R3, SR_TID.X ;  /* 0x0000000000037919 */ /* 0x000ee20000002100 */
[----:B------:R-:W-:Y:S01]  /*c6c0*/  R2UR UR4, R5 ;  /* 0x00000000050472ca */ /* 0x000fe200000e0000 */
[----:B---3--:R-:W-:-:S05]  /*c6d0*/  IMAD.SHL.U32 R3, R3, 0x10, RZ ;  /* 0x0000001003037824 */ /* 0x008fca00078e00ff */
[----:B------:R-:W-:-:S04]  /*c6e0*/  LOP3.LUT R3, R3, 0x30, RZ, 0xc0, !PT ;  /* 0x0000003003037812 */ /* 0x000fc800078ec0ff */
[----:B--2---:R-:W-:-:S04]  /*c6f0*/  IADD3 R2, P1, R3, R2, RZ ;  /* 0x0000000203027210 */ /* 0x004fc80007f3e0ff */
[----:B------:R-:W-:-:S05]  /*c700*/  IADD3.X R3, RZ, R18, RZ, P1, !PT ;  /* 0x00000012ff037210 */ /* 0x000fca0000ffe4ff */
        /* <DEDUP_REMOVED lines=9> */
[----:B------:R-:W-:-:S05]  /*c7a0*/  IMAD.U32 R7, RZ, RZ, UR5 ;  /* 0x00000005ff077e24 */ /* 0x000fca000f8e00ff */
[----:B------:R-:W-:-:S13]  /*c7b0*/  ISETP.NE.AND P2, PT, R7, 0x3, PT ;  /* 0x000000030700780c */ /* 0x000fda0003f45270 */
[----:B--2---:R-:W-:Y:S05]  /*c7c0*/  @!P2 BRA `(.L_x_64) ;  /* 0x000000000004a947 */ /* 0x004fea0003800000 */
[----:B------:R-:W-:Y:S01]  /*c7d0*/  BPT.TRAP 0x1 ;  /* 0x000000040000795c */ /* 0x000fe20000300000 */
.L_x_64:
[----:B------:R2:W-:Y:S01]  /*c7e0*/  SYNCS.ARRIVE.TRANS64.A1T0 RZ, [R5+URZ+0x12470], RZ ;  /* 0x012470ff05ff79a7 */ /* 0x0005e2000810003f */
[----:B------:R-:W-:Y:S05]  /*c7f0*/  @!P2 BRA `(.L_x_65) ;  /* 0x000000000004a947 */ /* 0x000fea0003800000 */
[----:B------:R-:W-:Y:S01]  /*c800*/  BPT.TRAP 0x1 ;  /* 0x000000040000795c */ /* 0x000fe20000300000 */
.L_x_65:
[----:B------:R-:W3:Y:S02]  /*c810*/  SYNCS.PHASECHK.TRANS64.TRYWAIT P1, [R5+URZ+0x12440], R26 ;  /* 0x0124401a050075a7 */ /* 0x000ee4000802017f */
[----:B---3--:R-:W-:Y:S05]  /*c820*/  @!P1 BRA `(.L_x_66) ;  /* 0x0000003000109947 */ /* 0x008fea0003800000 */
.L_x_152:
[----:B------:R-:W4:Y:S01]  /*c830*/  LDL R11, [R1+0x8] ;  /* 0x00000800010b7983 */ /* 0x000f220000100800 */
[----:B------:R-:W-:Y:S01]  /*c840*/  ULDC.64 UR4, c[0x0][0x300] ;  /* 0x0000c00000047ab9 */ /* 0x000fe20000000a00 */
[----:B------:R-:W-:Y:S01]  /*c850*/  ULDC.64 UR6, c[0x0][0x310] ;  /* 0x0000c40000067ab9 */ /* 0x000fe20000000a00 */
[----:B------:R-:W-:Y:S01]  /*c860*/  IMAD R6, R23, UR4, RZ ;  /* 0x0000000417067c24 */ /* 0x000fe2000f8e02ff */
[----:B------:R-:W5:Y:S01]  /*c870*/  S2R R17, SR_TID.X ;  /* 0x0000000000117919 */ /* 0x000f620000002100 */
[----:B------:R-:W-:-:S04]  /*c880*/  IMAD.WIDE.U32 R2, R10, UR4, RZ ;  /* 0x000000040a027c25 */ /* 0x000fc8000f8e00ff */
[----:B------:R-:W-:Y:S02]  /*c890*/  IMAD R6, R10, UR5, R6 ;  /* 0x000000050a067c24 */ /* 0x000fe4000f8e0206 */
[----:B------:R-:W-:Y:S02]  /*c8a0*/  IMAD R22, R22, UR4, RZ ;  /* 0x0000000416167c24 */ /* 0x000fe4000f8e02ff */
[----:B------:R-:W-:Y:S02]  /*c8b0*/  IMAD.IADD R3, R3, 0x1, R6 ;  /* 0x0000000103037824 */ /* 0x000fe400078e0206 */
[----:B------:R-:W-:Y:S02]  /*c8c0*/  IMAD R22, R16, UR5, R22 ;  /* 0x0000000510167c24 */ /* 0x000fe4000f8e0216 */
[----:B------:R-:W-:-:S04]  /*c8d0*/  IMAD.WIDE.U32 R6, R9, UR6, R2 ;  /* 0x0000000609067c25 */ /* 0x000fc8000f8e0002 */
[----:B------:R-:W-:Y:S01]  /*c8e0*/  IMAD.WIDE.U32 R2, R16, UR4, RZ ;  /* 0x0000000410027c25 */ /* 0x000fe2000f8e00ff */
[----:B------:R-:W-:-:S03]  /*c8f0*/  ULDC.64 UR4, c[0x0][0x308] ;  /* 0x0000c20000047ab9 */ /* 0x000fc60000000a00 */
[----:B------:R-:W-:Y:S01]  /*c900*/  IMAD R10, R25, UR6, RZ ;  /* 0x00000006190a7c24 */ /* 0x000fe2000f8e02ff */
[----:B------:R-:W-:-:S03]  /*c910*/  IADD3 R3, R3, R22, RZ ;  /* 0x0000001603037210 */ /* 0x000fc60007ffe0ff */
[----:B------:R-:W-:Y:S02]  /*c920*/  IMAD R10, R9, UR7, R10 ;  /* 0x00000007090a7c24 */ /* 0x000fe4000f8e020a */
[----:B------:R-:W-:Y:S02]  /*c930*/  IMAD R9, R24, UR6, RZ ;  /* 0x0000000618097c24 */ /* 0x000fe4000f8e02ff */
[----:B------:R-:W-:-:S04]  /*c940*/  IMAD.WIDE.U32 R2, R8, UR6, R2 ;  /* 0x0000000608027c25 */ /* 0x000fc8000f8e0002 */
[----:B------:R-:W-:Y:S02]  /*c950*/  IMAD R9, R8, UR7, R9 ;  /* 0x0000000708097c24 */ /* 0x000fe4000f8e0209 */
[----:B------:R-:W-:Y:S02]  /*c960*/  IMAD.IADD R7, R7, 0x1, R10 ;  /* 0x0000000107077824 */ /* 0x000fe400078e020a */
[----:B------:R-:W-:Y:S01]  /*c970*/  IMAD.IADD R3, R3, 0x1, R9 ;  /* 0x0000000103037824 */ /* 0x000fe200078e0209 */
[----:B------:R-:W-:Y:S01]  /*c980*/  MOV R9, UR4 ;  /* 0x0000000400097c02 */ /* 0x000fe20008000f00 */
[----:B-----5:R-:W-:-:S04]  /*c990*/  IMAD.SHL.U32 R17, R17, 0x10, RZ ;  /* 0x0000001011117824 */ /* 0x020fc800078e00ff */
[----:B------:R-:W-:Y:S01]  /*c9a0*/  IMAD.WIDE.U32 R6, R9, UR40, R6 ;  /* 0x0000002809067c25 */ /* 0x000fe2000f8e0006 */
[----:B------:R-:W-:-:S03]  /*c9b0*/  LOP3.LUT R17, R17, 0x30, RZ, 0xc0, !PT ;  /* 0x0000003011117812 */ /* 0x000fc600078ec0ff */
[----:B------:R-:W-:Y:S01]  /*c9c0*/  IMAD.WIDE.U32 R2, R9, UR40, R2 ;  /* 0x0000002809027c25 */ /* 0x000fe2000f8e0002 */
[----:B----4-:R-:W-:Y:S02]  /*c9d0*/  R2UR UR6, R11 ;  /* 0x000000000b0672ca */ /* 0x010fe400000e0000 */
[----:B------:R-:W4:Y:S11]  /*c9e0*/  LDC R11, c[0x0][0x2f4] ;  /* 0x0000bd00ff0b7b82 */ /* 0x000f360000000800 */
[----:B------:R-:W-:-:S03]  /*c9f0*/  UIMAD UR4, UR6, UR4, URZ ;  /* 0x00000004060472a4 */ /* 0x000fc6000f8e023f */
[----:B------:R-:W-:Y:S01]  /*ca00*/  ULDC.64 UR6, c[0x0][0x2e8] ;  /* 0x0000ba0000067ab9 */ /* 0x000fe20000000a00 */
[----:B------:R-:W-:Y:S01]  /*ca10*/  UIMAD UR4, UR40, UR5, UR4 ;  /* 0x00000005280472a4 */ /* 0x000fe2000f8e0204 */
[----:B------:R-:W-:Y:S01]  /*ca20*/  IMAD.U32 R8, RZ, RZ, UR7 ;  /* 0x00000007ff087e24 */ /* 0x000fe2000f8e00ff */
[----:B------:R-:W-:-:S04]  /*ca30*/  IADD3 R9, P1, R6, UR6, RZ ;  /* 0x0000000606097c10 */ /* 0x000fc8000ff3e0ff */
[----:B------:R-:W-:Y:S02]  /*ca40*/  IADD3.X R10, R8, UR4, R7, P1, !PT ;  /* 0x00000004080a7c10 */ /* 0x000fe40008ffe407 */
[----:B------:R-:W-:Y:S02]  /*ca50*/  IADD3 R6, P1, R2, UR6, RZ ;  /* 0x0000000602067c10 */ /* 0x000fe4000ff3e0ff */
[----:B----4-:R-:W-:Y:S02]  /*ca60*/  ISETP.GE.AND P2, PT, R17, R11, PT ;  /* 0x0000000b1100720c */ /* 0x010fe40003f46270 */
[----:B------:R-:W-:Y:S01]  /*ca70*/  IADD3.X R8, R8, UR4, R3, P1, !PT ;  /* 0x0000000408087c10 */ /* 0x000fe20008ffe403 */
[----:B------:R-:W-:-:S03]  /*ca80*/  UMOV UR4, 0xffffffff ;  /* 0xffffffff00047882 */ /* 0x000fc60000000000 */
[----:B------:R-:W-:Y:S07]  /*ca90*/  BRA.DIV UR4, `(.L_x_67) ;  /* 0x0000002e04887947 */ /* 0x000fee000b800000 */
[----:B------:R-:W4:Y:S04]  /*caa0*/  LDL R11, [R1+0xc] ;  /* 0x00000c00010b7983 */ /* 0x000f280000100800 */
[----:B------:R-:W5:Y:S04]  /*cab0*/  SHFL.IDX PT, R14, R9, RZ, 0x1c1f ;  /* 0x001c1fff090e7589 */ /* 0x000f6800000e0000 */
[----:B------:R-:W0:Y:S04]  /*cac0*/  SHFL.IDX PT, R3, R10, RZ, 0x1c1f ;  /* 0x001c1fff0a037589 */ /* 0x000e2800000e0000 */
[----:B------:R-:W-:Y:S01]  /*cad0*/  SHFL.IDX PT, R8, R8, RZ, 0x1c1f ;  /* 0x001c1fff08087589 */ /* 0x000fe200000e0000 */
[----:B-----5:R-:W-:-:S03]  /*cae0*/  IADD3 R2, P1, R17, R14, RZ ;  /* 0x0000000e11027210 */ /* 0x020fc60007f3e0ff */
[----:B------:R-:W5:Y:S01]  /*caf0*/  SHFL.IDX PT, R14, R9, 0x1, 0x1c1f ;  /* 0x003c1f00090e7f89 */ /* 0x000f6200000e0000 */
[----:B0-----:R-:W-:Y:S01]  /*cb00*/  IADD3.X R3, RZ, R3, RZ, P1, !PT ;  /* 0x00000003ff037210 */ /* 0x001fe20000ffe4ff */
[----:B----4-:R-:W-:-:S04]  /*cb10*/  IMAD R7, R4, 0x2800, R11 ;  /* 0x0000280004077824 */ /* 0x010fc800078e020b */
[----:B------:R-:W-:-:S05]  /*cb20*/  VIADD R7, R7, UR42 ;  /* 0x0000002a07077c36 */ /* 0x000fca0008000000 */
[----:B------:R0:W-:Y:S04]  /*cb30*/  LDGSTS.E.BYPASS.LTC128B.128 [R7+0xd200], desc[UR46][R2.64], !P2 ;  /* 0x0d20000002077fae */ /* 0x0001e8000d101d6e */
[----:B0-----:R-:W0:Y:S01]  /*cb40*/  SHFL.IDX PT, R3, R10, 0x1, 0x1c1f ;  /* 0x003c1f000a037f89 */ /* 0x001e2200000e0000 */
[----:B-----5:R-:W-:-:S03]  /*cb50*/  IADD3 R2, P1, R17, R14, RZ ;  /* 0x0000000e11027210 */ /* 0x020fc60007f3e0ff */
[----:B------:R-:W-:Y:S02]  /*cb60*/  SHFL.IDX PT, R14, R6, RZ, 0x1c1f ;  /* 0x001c1fff060e7589 */ /* 0x000fe400000e0000 */
[----:B0-----:R-:W-:-:S05]  /*cb70*/  IMAD.X R3, RZ, RZ, R3, P1 ;  /* 0x000000ffff037224 */ /* 0x001fca00008e0603 */
[----:B------:R0:W-:Y:S04]  /*cb80*/  LDGSTS.E.BYPASS.LTC128B.128 [R7+0xda00], desc[UR46][R2.64], !P2 ;  /* 0x0da0000002077fae */ /* 0x0001e8000d101d6e */
[----:B0-----:R-:W0:Y:S04]  /*cb90*/  SHFL.IDX PT, R2, R9, 0x2, 0x1c1f ;  /* 0x005c1f0009027f89 */ /* 0x001e2800000e0000 */
[----:B------:R-:W4:Y:S04]  /*cba0*/  SHFL.IDX PT, R3, R10, 0x2, 0x1c1f ;  /* 0x005c1f000a037f89 */ /* 0x000f2800000e0000 */
[----:B------:R-:W5:Y:S04]  /*cbb0*/  SHFL.IDX PT, R9, R9, 0x3, 0x1c1f ;  /* 0x007c1f0009097f89 */ /* 0x000f6800000e0000 */
[----:B------:R-:W1:Y:S01]  /*cbc0*/  SHFL.IDX PT, R10, R10, 0x3, 0x1c1f ;  /* 0x007c1f000a0a7f89 */ /* 0x000e6200000e0000 */
[----:B0-----:R-:W-:-:S04]  /*cbd0*/  IADD3 R2, P1, R17, R2, RZ ;  /* 0x0000000211027210 */ /* 0x001fc80007f3e0ff */
[----:B----4-:R-:W-:-:S05]  /*cbe0*/  IADD3.X R3, RZ, R3, RZ, P1, !PT ;  /* 0x00000003ff037210 */ /* 0x010fca0000ffe4ff */
[----:B------:R5:W-:Y:S02]  /*cbf0*/  LDGSTS.E.BYPASS.LTC128B.128 [R7+0xe200], desc[UR46][R2.64], !P2 ;  /* 0x0e20000002077fae */ /* 0x000be4000d101d6e */
[----:B-----5:R-:W-:-:S05]  /*cc00*/  IADD3 R2, P1, R17, R9, RZ ;  /* 0x0000000911027210 */ /* 0x020fca0007f3e0ff */
[----:B-1----:R-:W-:-:S05]  /*cc10*/  IMAD.X R3, RZ, RZ, R10, P1 ;  /* 0x000000ffff037224 */ /* 0x002fca00008e060a */
[----:B------:R0:W-:Y:S03]  /*cc20*/  LDGSTS.E.BYPASS.LTC128B.128 [R7+0xea00], desc[UR46][R2.64], !P2 ;  /* 0x0ea0000002077fae */ /* 0x0001e6000d101d6e */
.L_x_164:
[----:B------:R-:W-:Y:S02]  /*cc30*/  R2UR UR4, R5 ;  /* 0x00000000050472ca */ /* 0x000fe400000e0000 */
[----:B0-----:R-:W-:-:S05]  /*cc40*/  IADD3 R2, P1, R17, R14, RZ ;  /* 0x0000000e11027210 */ /* 0x001fca0007f3e0ff */
        /* <DEDUP_REMOVED lines=12> */
[----:B0-----:R-:W-:Y:S05]  /*cd10*/  @!P2 BRA `(.L_x_68) ;  /* 0x000000000004a947 */ /* 0x001fea0003800000 */
[----:B------:R-:W-:Y:S01]  /*cd20*/  BPT.TRAP 0x1 ;  /* 0x000000040000795c */ /* 0x000fe20000300000 */
.L_x_68:
[----:B------:R-:W-:Y:S01]  /*cd30*/  IMAD.U32 R2, RZ, RZ, UR36 ;  /* 0x00000024ff027e24 */ /* 0x000fe2000f8e00ff */
[----:B------:R0:W-:Y:S04]  /*cd40*/  SYNCS.ARRIVE.TRANS64.A1T0 RZ, [R5+URZ+0x12430], RZ ;  /* 0x012430ff05ff79a7 */ /* 0x0001e8000810003f */
[----:B------:R-:W-:-:S04]  /*cd50*/  LOP3.LUT R2, R2, 0x1, RZ, 0xfc, !PT ;  /* 0x0000000102027812 */ /* 0x000fc800078efcff */
[----:B------:R-:W-:-:S13]  /*cd60*/  ISETP.NE.AND P1, PT, R2, 0x3, PT ;  /* 0x000000030200780c */ /* 0x000fda0003f25270 */
[----:B0-----:R-:W-:Y:S05]  /*cd70*/  @!P1 BRA `(.L_x_69) ;  /* 0x0000000000049947 */ /* 0x001fea0003800000 */
[----:B------:R-:W-:Y:S01]  /*cd80*/  BPT.TRAP 0x1 ;  /* 0x000000040000795c */ /* 0x000fe20000300000 */
.L_x_69:
[----:B------:R-:W-:Y:S02]  /*cd90*/  LOP3.LUT R2, R21, 0x1, RZ, 0x3c, !PT ;  /* 0x0000000115027812 */ /* 0x000fe400078e3cff */
[----:B------:R-:W-:Y:S02]  /*cda0*/  LEA R3, R20, UR42, 0x3 ;  /* 0x0000002a14037c11 */ /* 0x000fe4000f8e18ff */
[----:B------:R-:W-:-:S04]  /*cdb0*/  SHF.L.U32 R2, R2, 0x1f, RZ ;  /* 0x0000001f02027819 */ /* 0x000fc800000006ff */
[----:B------:R-:W0:Y:S02]  /*cdc0*/  SYNCS.PHASECHK.TRANS64.TRYWAIT P2, [R3+URZ+0x12470], R2 ;  /* 0x01247002030075a7 */ /* 0x000e24000804017f */
[----:B0-----:R-:W-:Y:S05]  /*cdd0*/  @!P2 BRA `(.L_x_70) ;  /* 0x000000300014a947 */ /* 0x001fea0003800000 */
.L_x_165:
[----:B------:R-:W-:-:S06]  /*cde0*/  ULOP3.LUT UR4, UR36, 0x2, URZ, 0xfc, !UPT ;  /* 0x0000000224047892 */ /* 0x000fcc000f8efc3f */
[----:B--23--:R-:W-:-:S05]  /*cdf0*/  IMAD.U32 R5, RZ, RZ, UR4 ;  /* 0x00000004ff057e24 */ /* 0x00cfca000f8e00ff */
[----:B------:R-:W-:-:S13]  /*ce00*/  ISETP.NE.AND P2, PT, R5, 0x3, PT ;  /* 0x000000030500780c */ /* 0x000fda0003f45270 */
[----:B------:R-:W-:Y:S05]  /*ce10*/  @!P2 BRA `(.L_x_71) ;  /* 0x000000000004a947 */ /* 0x000fea0003800000 */
[----:B------:R-:W-:Y:S01]  /*ce20*/  BPT.TRAP 0x1 ;  /* 0x000000040000795c */ /* 0x000fe20000300000 */
.L_x_71:
[----:B0-----:R-:W-:Y:S01]  /*ce30*/  SHF.L.U32 R2, R21, 0x1f, RZ ;  /* 0x0000001f15027819 */ /* 0x001fe200000006ff */
[----:B------:R-:W-:-:S03]  /*ce40*/  IMAD R5, R20, 0x2800, RZ ;  /* 0x0000280014057824 */ /* 0x000fc600078e02ff */
[----:B------:R-:W0:Y:S02]  /*ce50*/  SYNCS.PHASECHK.TRANS64.TRYWAIT P2, [R3+URZ+0x12460], R2 ;  /* 0x01246002030075a7 */ /* 0x000e24000804017f */
[----:B0-----:R-:W-:Y:S05]  /*ce60*/  @!P2 BRA `(.L_x_72) ;  /* 0x000000300004a947 */ /* 0x001fea0003800000 */
.L_x_166:
[----:B------:R-:W0:Y:S04]  /*ce70*/  LDL R7, [R1+0x18] ;  /* 0x0000180001077983 */ /* 0x000e280000100800 */
[----:B------:R-:W2:Y:S01]  /*ce80*/  LDL R6, [R1+0x14] ;  /* 0x0000140001067983 */ /* 0x000ea20000100800 */
[----:B------:R-:W-:Y:S05]  /*ce90*/  WARPSYNC.ALL ;  /* 0x0000000000007948 */ /* 0x000fea0003800000 */
[----:B------:R-:W-:Y:S01]  /*cea0*/  ULOP3.LUT UR4, UR36, 0x2, URZ, 0xfc, !UPT ;  /* 0x0000000224047892 */ /* 0x000fe2000f8efc3f */
[----:B0-----:R-:W-:-:S02]  /*ceb0*/  LOP3.LUT R2, R5, R7, RZ, 0xfc, !PT ;  /* 0x0000000705027212 */ /* 0x001fc400078efcff */
[----:B--2---:R-:W-:-:S03]  /*cec0*/  LOP3.LUT R5, R5, R6, RZ, 0xfc, !PT ;  /* 0x0000000605057212 */ /* 0x004fc600078efcff */
[----:B------:R-:W0:Y:S01]  /*ced0*/  LDSM.16.MT88.4 R8, [R2+UR42+0x5200] ;  /* 0x0052002a0208783b */ /* 0x000e220008004200 */
[----:B------:R-:W-:Y:S01]  /*cee0*/  IMAD.U32 R6, RZ, RZ, UR4 ;  /* 0x00000004ff067e24 */ /* 0x000fe2000f8e00ff */
[----:B------:R-:W-:-:S04]  /*cef0*/  IADD3 R5, R5, UR42, RZ ;  /* 0x0000002a05057c10 */ /* 0x000fc8000fffe0ff */
[----:B------:R-:W-:Y:S02]  /*cf00*/  ISETP.NE.AND P2, PT, R6, 0x3, PT ;  /* 0x000000030600780c */ /* 0x000fe40003f45270 */
[C-C-:B0-----:R-:W-:Y:S02]  /*cf10*/  PRMT R12, R8.reuse, 0x6420, R9.reuse ;  /* 0x00006420080c7816 */ /* 0x141fe40000000009 */
[----:B------:R-:W-:Y:S02]  /*cf20*/  PRMT R13, R8, 0x7531, R9 ;  /* 0x00007531080d7816 */ /* 0x000fe40000000009 */
[C-C-:B------:R-:W-:Y:S02]  /*cf30*/  PRMT R14, R10.reuse, 0x6420, R11.reuse ;  /* 0x000064200a0e7816 */ /* 0x140fe4000000000b */
[----:B------:R-:W-:-:S05]  /*cf40*/  PRMT R15, R10, 0x7531, R11 ;  /* 0x000075310a0f7816 */ /* 0x000fca000000000b */
[----:B------:R-:W-:Y:S04]  /*cf50*/  STSM.16.M88.4 [R5+0x200], R12 ;  /* 0x0002000c05007844 */ /* 0x000fe80000000200 */
[----:B------:R-:W0:Y:S02]  /*cf60*/  LDSM.16.MT88.4 R8, [R2+UR42+0x5a00] ;  /* 0x005a002a0208783b */ /* 0x000e240008004200 */
[C-C-:B0-----:R-:W-:Y:S02]  /*cf70*/  PRMT R12, R8.reuse, 0x6420, R9.reuse ;  /* 0x00006420080c7816 */ /* 0x141fe40000000009 */
[----:B------:R-:W-:Y:S02]  /*cf80*/  PRMT R13, R8, 0x7531, R9 ;  /* 0x00007531080d7816 */ /* 0x000fe40000000009 */
[----:B------:R-:W-:-:S02]  /*cf90*/  PRMT R14, R10, 0x6420, R11 ;  /* 0x000064200a0e7816 */ /* 0x000fc4000000000b */
        /* <DEDUP_REMOVED lines=19> */
[----:B------:R0:W-:Y:S01]  /*d0d0*/  STSM.16.M88.4 [R5+0x2200], R12 ;  /* 0x0022000c05007844 */ /* 0x0001e20000000200 */
[----:B------:R-:W-:Y:S01]  /*d0e0*/  @!PT LDS RZ, [RZ] ;  /* 0x00000000fffff984 */ /* 0x000fe20000000800 */
[----:B------:R-:W-:Y:S01]  /*d0f0*/  @!PT LDS RZ, [RZ] ;  /* 0x00000000fffff984 */ /* 0x000fe20000000800 */
[----:B------:R-:W-:Y:S01]  /*d100*/  @!PT LDS RZ, [RZ] ;  /* 0x00000000fffff984 */ /* 0x000fe20000000800 */
[----:B------:R-:W-:Y:S01]  /*d110*/  @!PT LDS RZ, [RZ] ;  /* 0x00000000fffff984 */ /* 0x000fe20000000800 */
[----:B------:R1:W-:Y:S06]  /*d120*/  MEMBAR.ALL.CTA ;  /* 0x0000000000007992 */ /* 0x0003ec0000008000 */
[----:B-1----:R-:W1:Y:S01]  /*d130*/  FENCE.VIEW.ASYNC.S ;  /* 0x00000000000073c6 */ /* 0x002e620000000000 */
[----:B------:R-:W-:Y:S05]  /*d140*/  @!P2 BRA `(.L_x_73) ;  /* 0x000000000004a947 */ /* 0x000fea0003800000 */
[----:B------:R-:W-:Y:S01]  /*d150*/  BPT.TRAP 0x1 ;  /* 0x000000040000795c */ /* 0x000fe20000300000 */
.L_x_73:
[----:B-1----:R1:W-:Y:S01]  /*d160*/  SYNCS.ARRIVE.TRANS64.A1T0 RZ, [R3+URZ+0x12450], RZ ;  /* 0x012450ff03ff79a7 */ /* 0x0023e2000810003f */
[----:B------:R-:W-:Y:S06]  /*d170*/  BAR.SYNC.DEFER_BLOCKING 0x2, 0x80 ;  /* 0x0082000000007b1d */ /* 0x000fec0000010000 */
[----:B------:R-:W-:Y:S05]  /*d180*/  @!P1 BRA `(.L_x_74) ;  /* 0x0000000000049947 */ /* 0x000fea0003800000 */
[----:B------:R-:W-:Y:S01]  /*d190*/  BPT.TRAP 0x1 ;  /* 0x000000040000795c */ /* 0x000fe20000300000 */
.L_x_74:
[----:B------:R-:W2:Y:S01]  /*d1a0*/  S2R R2, SR_CgaCtaId ;  /* 0x0000000000027919 */ /* 0x000ea20000008800 */
[----:B-1----:R-:W-:Y:S01]  /*d1b0*/  VIADD R3, R3, 0x12480 ;  /* 0x0001248003037836 */ /* 0x002fe20000000000 */
[----:B------:R-:W-:Y:S01]  /*d1c0*/  IADD3 R0, R0, -0xa0, RZ ;  /* 0xffffff6000007810 */ /* 0x000fe20007ffe0ff */
[----:B------:R-:W-:Y:S02]  /*d1d0*/  IMAD.MOV.U32 R20, RZ, RZ, R4 ;  /* 0x000000ffff147224 */ /* 0x000fe400078e0004 */
[----:B------:R-:W-:Y:S01]  /*d1e0*/  IMAD.MOV.U32 R21, RZ, RZ, R28 ;  /* 0x000000ffff157224 */ /* 0x000fe200078e001c */
[----:B--2---:R-:W-:-:S04]  /*d1f0*/  PRMT R3, R2, 0x654, R3 ;  /* 0x0000065402037816 */ /* 0x004fc80000000003 */
[----:B------:R1:W-:Y:S01]  /*d200*/  SYNCS.ARRIVE.TRANS64.RED.A1T0 RZ, [R3+URZ], RZ ;  /* 0x000000ff03ff79a7 */ /* 0x0003e2000810043f */
[----:B------:R-:W-:Y:S05]  /*d210*/  @P0 BRA `(.L_x_75) ;  /* 0xffffffec00280947 */ /* 0x000fea000383ffff */
[----:B------:R-:W-:Y:S05]  /*d220*/  BRA `(.L_x_76) ;  /* 0x0000000000087947 */ /* 0x000fea0003800000 */
.L_x_60:
[----:B------:R-:W-:Y:S01]  /*d230*/  MOV R4, RZ ;  /* 0x000000ff00047202 */ /* 0x000fe20000000f00 */
[----:B------:R-:W-:-:S07]  /*d240*/  IMAD.MOV.U32 R28, RZ, RZ, 0x1 ;  /* 0x00000001ff1c7424 */ /* 0x000fce00078e00ff */
.L_x_76:
[----:B------:R-:W-:-:S06]  /*d250*/  ULOP3.LUT UR4, UR36, 0x1, URZ, 0xfc, !UPT ;  /* 0x0000000124047892 */ /* 0x000fcc000f8efc3f */
[----:B0-----:R-:W-:-:S05]  /*d260*/  IMAD.U32 R0, RZ, RZ, UR4 ;  /* 0x00000004ff007e24 */ /* 0x001fca000f8e00ff */
[----:B------:R-:W-:-:S13]  /*d270*/  ISETP.NE.AND P1, PT, R0, 0x3, PT ;  /* 0x000000030000780c */ /* 0x000fda0003f25270 */
[----:B------:R-:W-:Y:S05]  /*d280*/  @!P1 BRA `(.L_x_77) ;  /* 0x0000000000049947 */ /* 0x000fea0003800000 */
[----:B------:R-:W-:Y:S01]  /*d290*/  BPT.TRAP 0x1 ;  /* 0x000000040000795c */ /* 0x000fe20000300000 */
.L_x_77:
[----:B-1----:R-:W-:Y:S01]  /*d2a0*/  LOP3.LUT R3, R28, 0x1, RZ, 0x3c, !PT ;  /* 0x000000011c037812 */ /* 0x002fe200078e3cff */
[----:B------:R-:W-:Y:S01]  /*d2b0*/  BSSY B0, `(.L_x_78) ;  /* 0x0000005000007945 */ /* 0x000fe20003800000 */
[----:B------:R-:W-:Y:S02]  /*d2c0*/  LEA R2, R4, UR42, 0x3 ;  /* 0x0000002a04027c11 */ /* 0x000fe4000f8e18ff */
[----:B------:R-:W-:-:S04]  /*d2d0*/  SHF.L.U32 R3, R3, 0x1f, RZ ;  /* 0x0000001f03037819 */ /* 0x000fc800000006ff */
[----:B------:R-:W0:Y:S02]  /*d2e0*/  SYNCS.PHASECHK.TRANS64.TRYWAIT P0, [R2+URZ+0x12470], R3 ;  /* 0x01247003020075a7 */ /* 0x000e24000800017f */
[----:B0-----:R-:W-:Y:S05]  /*d2f0*/  @!P0 BRA `(.L_x_79) ;  /* 0x0000002800f48947 */ /* 0x001fea0003800000 */
.L_x_167:
[----:B------:R-:W-:Y:S05]  /*d300*/  BSYNC B0 ;  /* 0x0000000000007941 */ /* 0x000fea0003800000 */
.L_x_78:
[----:B------:R-:W-:-:S06]  /*d310*/  ULOP3.LUT UR4, UR36, 0x2, URZ, 0xfc, !UPT ;  /* 0x0000000224047892 */ /* 0x000fcc000f8efc3f */
[----:B------:R-:W-:-:S04]  /*d320*/  MOV R0, UR4 ;  /* 0x0000000400007c02 */ /* 0x000fc80008000f00 */
[----:B------:R-:W-:-:S13]  /*d330*/  ISETP.NE.AND P0, PT, R0, 0x3, PT ;  /* 0x000000030000780c */ /* 0x000fda0003f05270 */
[----:B------:R-:W-:Y:S05]  /*d340*/  @!P0 BRA `(.L_x_80) ;  /* 0x0000000000048947 */ /* 0x000fea0003800000 */
[----:B------:R-:W-:Y:S01]  /*d350*/  BPT.TRAP 0x1 ;  /* 0x000000040000795c */ /* 0x000fe20000300000 */
.L_x_80:
[----:B------:R-:W2:Y:S01]  /*d360*/  LDL.LU R0, [R1+0x18] ;  /* 0x0000180001007983 */ /* 0x000ea20000300800 */
[----:B------:R-:W-:Y:S01]  /*d370*/  SHF.L.U32 R5, R28, 0x1f, RZ ;  /* 0x0000001f1c057819 */ /* 0x000fe200000006ff */
[----:B0-----:R-:W-:-:S03]  /*d380*/  IMAD R3, R4, 0x2800, RZ ;  /* 0x0000280004037824 */ /* 0x001fc600078e02ff */
[----:B------:R-:W0:Y:S02]  /*d390*/  SYNCS.PHASECHK.TRANS64.TRYWAIT P0, [R2+URZ+0x12460], R5 ;  /* 0x01246005020075a7 */ /* 0x000e24000800017f */
[----:B--2---:R-:W-:Y:S01]  /*d3a0*/  LOP3.LUT R0, R3, R0, RZ, 0xfc, !PT ;  /* 0x0000000003007212 */ /* 0x004fe200078efcff */
[----:B0-----:R-:W-:Y:S06]  /*d3b0*/  @!P0 BRA `(.L_x_81) ;  /* 0x0000002800d88947 */ /* 0x001fec0003800000 */
.L_x_168:
[----:B------:R-:W2:Y:S01]  /*d3c0*/  LDL.LU R6, [R1+0x14] ;  /* 0x0000140001067983 */ /* 0x000ea20000300800 */
[----:B------:R-:W-:Y:S05]  /*d3d0*/  WARPSYNC.ALL ;  /* 0x0000000000007948 */ /* 0x000fea0003800000 */
[----:B------:R-:W1:Y:S01]  /*d3e0*/  LDSM.16.MT88.4 R8, [R0+UR42+0x5200] ;  /* 0x0052002a0008783b */ /* 0x000e620008004200 */
[----:B------:R-:W-:-:S06]  /*d3f0*/  ULOP3.LUT UR4, UR36, 0x2, URZ, 0xfc, !UPT ;  /* 0x0000000224047892 */ /* 0x000fcc000f8efc3f */
[----:B0-----:R-:W-:-:S05]  /*d400*/  IMAD.U32 R5, RZ, RZ, UR4 ;  /* 0x00000004ff057e24 */ /* 0x001fca000f8e00ff */
[----:B------:R-:W-:Y:S02]  /*d410*/  ISETP.NE.AND P0, PT, R5, 0x3, PT ;  /* 0x000000030500780c */ /* 0x000fe40003f05270 */
[C-C-:B-1----:R-:W-:Y:S02]  /*d420*/  PRMT R12, R8.reuse, 0x6420, R9.reuse ;  /* 0x00006420080c7816 */ /* 0x142fe40000000009 */
[----:B------:R-:W-:Y:S02]  /*d430*/  PRMT R13, R8, 0x7531, R9 ;  /* 0x00007531080d7816 */ /* 0x000fe40000000009 */
[C-C-:B------:R-:W-:Y:S02]  /*d440*/  PRMT R14, R10.reuse, 0x6420, R11.reuse ;  /* 0x000064200a0e7816 */ /* 0x140fe4000000000b */
[----:B------:R-:W-:Y:S02]  /*d450*/  PRMT R15, R10, 0x7531, R11 ;  /* 0x000075310a0f7816 */ /* 0x000fe4000000000b */
[----:B--2---:R-:W-:-:S05]  /*d460*/  LOP3.LUT R3, R3, R6, RZ, 0xfc, !PT ;  /* 0x0000000603037212 */ /* 0x004fca00078efcff */
[----:B------:R-:W-:-:S05]  /*d470*/  VIADD R3, R3, UR42 ;  /* 0x0000002a03037c36 */ /* 0x000fca0008000000 */
        /* <DEDUP_REMOVED lines=33> */
.L_x_82:
[----:B-1----:R1:W-:Y:S01]  /*d690*/  SYNCS.ARRIVE.TRANS64.A1T0 RZ, [R2+URZ+0x12450], RZ ;  /* 0x012450ff02ff79a7 */ /* 0x0023e2000810003f */
[----:B------:R-:W-:Y:S06]  /*d6a0*/  BAR.SYNC.DEFER_BLOCKING 0x2, 0x80 ;  /* 0x0082000000007b1d */ /* 0x000fec0000010000 */
[----:B------:R-:W-:Y:S05]  /*d6b0*/  @!P1 BRA `(.L_x_83) ;  /* 0x0000000000049947 */ /* 0x000fea0003800000 */
[----:B------:R-:W-:Y:S01]  /*d6c0*/  BPT.TRAP 0x1 ;  /* 0x000000040000795c */ /* 0x000fe20000300000 */
.L_x_83:
[----:B------:R-:W2:Y:S01]  /*d6d0*/  S2R R0, SR_CgaCtaId ;  /* 0x0000000000007919 */ /* 0x000ea20000008800 */
[----:B-1----:R-:W-:-:S04]  /*d6e0*/  IADD3 R2, R2, 0x12480, RZ ;  /* 0x0001248002027810 */ /* 0x002fc80007ffe0ff */
[----:B--2---:R-:W-:Y:S01]  /*d6f0*/  PRMT R2, R0, 0x654, R2 ;  /* 0x0000065400027816 */ /* 0x004fe20000000002 */
[----:B------:R-:W-:-:S03]  /*d700*/  VIADD R0, R4, 0x1 ;  /* 0x0000000104007836 */ /* 0x000fc60000000000 */
[----:B------:R1:W-:Y:S02]  /*d710*/  SYNCS.ARRIVE.TRANS64.RED.A1T0 RZ, [R2+URZ], RZ ;  /* 0x000000ff02ff79a7 */ /* 0x0003e4000810043f */
[----:B------:R-:W-:-:S04]  /*d720*/  ISETP.NE.AND P0, PT, R0, 0x2, PT ;  /* 0x000000020000780c */ /* 0x000fc80003f05270 */
[----:B0-----:R-:W-:Y:S01]  /*d730*/  SEL R3, RZ, 0x1, P0 ;  /* 0x00000001ff037807 */ /* 0x001fe20000000000 */
[----:B-1----:R-:W-:Y:S01]  /*d740*/  IMAD.MOV.U32 R2, RZ, RZ, RZ ;  /* 0x000000ffff027224 */ /* 0x002fe200078e00ff */
[----:B------:R-:W-:Y:S02]  /*d750*/  SEL R0, R0, RZ, P0 ;  /* 0x000000ff00007207 */ /* 0x000fe40000000000 */
[----:B------:R-:W-:-:S07]  /*d760*/  LOP3.LUT R28, R28, R3, RZ, 0x3c, !PT ;  /* 0x000000031c1c7212 */ /* 0x000fce00078e3cff */
.L_x_40:
[----:B------:R-:W0:Y:S01]  /*d770*/  S2R R4, SR_CgaCtaId ;  /* 0x0000000000047919 */ /* 0x000e220000008800 */
[----:B------:R-:W-:Y:S02]  /*d780*/  MOV R3, 0x400 ;  /* 0x0000040000037802 */ /* 0x000fe40000000f00 */
[----:B------:R-:W-:Y:S02]  /*d790*/  SHF.L.U32 R2, R2, 0x1f, RZ ;  /* 0x0000001f02027819 */ /* 0x000fe400000006ff */
[----:B0-----:R-:W-:-:S04]  /*d7a0*/  LEA R7, R4, R3, 0x18 ;  /* 0x0000000304077211 */ /* 0x001fc800078ec0ff */
[----:B------:R-:W0:Y:S02]  /*d7b0*/  SYNCS.PHASECHK.TRANS64.TRYWAIT P0, [R7+URZ+0x12420], R2 ;  /* 0x01242002070075a7 */ /* 0x000e24000800017f */
[----:B0-----:R-:W-:Y:S05]  /*d7c0*/  @!P0 BRA `(.L_x_84) ;  /* 0x0000002400e88947 */ /* 0x001fea0003800000 */
.L_x_169:
[----:B------:R-:W1:Y:S02]  /*d7d0*/  S2R R3, SR_TID.X ;  /* 0x0000000000037919 */ /* 0x000e640000002100 */
[----:B-1----:R-:W-:-:S04]  /*d7e0*/  SHF.R.U32.HI R3, RZ, 0x5, R3 ;  /* 0x00000005ff037819 */ /* 0x002fc80000011603 */
[----:B------:R-:W-:-:S05]  /*d7f0*/  LOP3.LUT R3, R3, 0x3, RZ, 0xc0, !PT ;  /* 0x0000000303037812 */ /* 0x000fca00078ec0ff */
[----:B0-----:R-:W0:Y:S02]  /*d800*/  SHFL.IDX PT, R2, R3, RZ, 0x1f ;  /* 0x00001fff03027589 */ /* 0x001e2400000e0000 */
[----:B0-----:R-:W-:-:S13]  /*d810*/  ISETP.NE.AND P0, PT, R2, RZ, PT ;  /* 0x000000ff0200720c */ /* 0x001fda0003f05270 */
[----:B------:R-:W-:Y:S05]  /*d820*/  @P0 BRA `(.L_x_8) ;  /* 0x0000000000a00947 */ /* 0x000fea0003800000 */
[----:B------:R-:W-:-:S13]  /*d830*/  ELECT P0, URZ, PT ;  /* 0x00000000003f782f */ /* 0x000fda0003800000 */
[----:B------:R-:W-:Y:S05]  /*d840*/  @!P0 BRA `(.L_x_8) ;  /* 0x0000000000988947 */ /* 0x000fea0003800000 */
[----:B------:R-:W-:-:S06]  /*d850*/  ULOP3.LUT UR4, UR36, 0x2, URZ, 0xfc, !UPT ;  /* 0x0000000224047892 */ /* 0x000fcc000f8efc3f */
[----:B------:R-:W-:-:S04]  /*d860*/  MOV R2, UR4 ;  /* 0x0000000400027c02 */ /* 0x000fc80008000f00 */
[----:B------:R-:W-:-:S13]  /*d870*/  ISETP.NE.AND P0, PT, R2, 0x3, PT ;  /* 0x000000030200780c */ /* 0x000fda0003f05270 */
[----:B------:R-:W-:Y:S05]  /*d880*/  @!P0 BRA `(.L_x_85) ;  /* 0x0000000000048947 */ /* 0x000fea0003800000 */
[----:B------:R-:W-:Y:S01]  /*d890*/  BPT.TRAP 0x1 ;  /* 0x000000040000795c */ /* 0x000fe20000300000 */
.L_x_85:
[----:B------:R-:W-:Y:S01]  /*d8a0*/  IMAD R5, R0, 0x8, R7 ;  /* 0x0000000800057824 */ /* 0x000fe200078e0207 */
[----:B------:R-:W-:Y:S01]  /*d8b0*/  SHF.L.U32 R2, R28, 0x1f, RZ ;  /* 0x0000001f1c027819 */ /* 0x000fe200000006ff */
[----:B------:R-:W-:-:S03]  /*d8c0*/  VIADD R0, R0, 0x1 ;  /* 0x0000000100007836 */ /* 0x000fc60000000000 */
[----:B------:R-:W0:Y:S02]  /*d8d0*/  SYNCS.PHASECHK.TRANS64.TRYWAIT P1, [R5+URZ+0x12440], R2 ;  /* 0x01244002050075a7 */ /* 0x000e24000802017f */
[----:B------:R-:W-:-:S04]  /*d8e0*/  ISETP.NE.AND P2, PT, R0, 0x2, PT ;  /* 0x000000020000780c */ /* 0x000fc80003f45270 */
[----:B------:R-:W-:Y:S01]  /*d8f0*/  SEL R3, RZ, 0x1, P2 ;  /* 0x00000001ff037807 */ /* 0x000fe20001000000 */
[----:B0-----:R-:W-:Y:S08]  /*d900*/  @!P1 BRA `(.L_x_86) ;  /* 0x0000002400ac9947 */ /* 0x001ff00003800000 */
.L_x_170:
[----:B------:R-:W-:Y:S02]  /*d910*/  SEL R0, R0, RZ, P2 ;  /* 0x000000ff00007207 */ /* 0x000fe40001000000 */
[----:B------:R-:W-:Y:S01]  /*d920*/  LOP3.LUT R3, R28, R3, RZ, 0x3c, !PT ;  /* 0x000000031c037212 */ /* 0x000fe200078e3cff */
[----:B------:R-:W-:Y:S06]  /*d930*/  @!P0 BRA `(.L_x_87) ;  /* 0x0000000000048947 */ /* 0x000fec0003800000 */
[----:B------:R-:W-:Y:S01]  /*d940*/  BPT.TRAP 0x1 ;  /* 0x000000040000795c */ /* 0x000fe20000300000 */
.L_x_87:
[----:B------:R-:W-:Y:S02]  /*d950*/  LEA R7, R0, R7, 0x3 ;  /* 0x0000000700077211 */ /* 0x000fe400078e18ff */
[----:B------:R-:W-:-:S04]  /*d960*/  SHF.L.U32 R0, R3, 0x1f, RZ ;  /* 0x0000001f03007819 */ /* 0x000fc800000006ff */
[----:B------:R-:W1:Y:S02]  /*d970*/  SYNCS.PHASECHK.TRANS64.TRYWAIT P1, [R7+URZ+0x12440], R0 ;  /* 0x01244000070075a7 */ /* 0x000e64000802017f */
[----:B-1----:R-:W-:Y:S05]  /*d980*/  @!P1 BRA `(.L_x_88) ;  /* 0x0000002400a09947 */ /* 0x002fea0003800000 */
.L_x_171:
[----:B------:R-:W-:Y:S05]  /*d990*/  @!P0 BRA `(.L_x_89) ;  /* 0x0000000000048947 */ /* 0x000fea0003800000 */
[----:B------:R-:W-:Y:S01]  /*d9a0*/  BPT.TRAP 0x1 ;  /* 0x000000040000795c */ /* 0x000fe20000300000 */
.L_x_89:
[----:B------:R-:W2:Y:S02]  /*d9b0*/  SYNCS.PHASECHK.TRANS64.TRYWAIT P1, [R5+URZ+0x12460], R2 ;  /* 0x01246002050075a7 */ /* 0x000ea4000802017f */
[----:B--2---:R-:W-:Y:S05]  /*d9c0*/  @!P1 BRA `(.L_x_90) ;  /* 0x0000002400a49947 */ /* 0x004fea0003800000 */
.L_x_172:
[----:B------:R-:W-:Y:S05]  /*d9d0*/  @!P0 BRA `(.L_x_91) ;  /* 0x0000000000048947 */ /* 0x000fea0003800000 */
[----:B------:R-:W-:Y:S01]  /*d9e0*/  BPT.TRAP 0x1 ;  /* 0x000000040000795c */ /* 0x000fe20000300000 */
.L_x_91:
[----:B------:R-:W3:Y:S02]  /*d9f0*/  SYNCS.PHASECHK.TRANS64.TRYWAIT P1, [R7+URZ+0x12460], R0 ;  /* 0x01246000070075a7 */ /* 0x000ee4000802017f */
[----:B---3--:R-:W-:Y:S05]  /*da00*/  @!P1 BRA `(.L_x_92) ;  /* 0x0000002400a89947 */ /* 0x008fea0003800000 */
.L_x_173:
[----:B------:R-:W-:Y:S05]  /*da10*/  @!P0 BRA `(.L_x_93) ;  /* 0x0000000000048947 */ /* 0x000fea0003800000 */
[----:B------:R-:W-:Y:S01]  /*da20*/  BPT.TRAP 0x1 ;  /* 0x000000040000795c */ /* 0x000fe20000300000 */
.L_x_93:
[----:B------:R-:W4:Y:S02]  /*da30*/  SYNCS.PHASECHK.TRANS64.TRYWAIT P1, [R5+URZ+0x12480], R2 ;  /* 0x01248002050075a7 */ /* 0x000f24000802017f */
[----:B----4-:R-:W-:Y:S05]  /*da40*/  @!P1 BRA `(.L_x_94) ;  /* 0x0000002400ac9947 */ /* 0x010fea0003800000 */
.L_x_174:
[----:B------:R-:W-:Y:S05]  /*da50*/  @!P0 BRA `(.L_x_95) ;  /* 0x0000000000048947 */ /* 0x000fea0003800000 */
[----:B------:R-:W-:Y:S01]  /*da60*/  BPT.TRAP 0x1 ;  /* 0x000000040000795c */ /* 0x000fe20000300000 */
.L_x_95:
[----:B------:R0:W0:Y:S02]  /*da70*/  SYNCS.PHASECHK.TRANS64.TRYWAIT P0, [R7+URZ+0x12480], R0 ;  /* 0x01248000070075a7 */ /* 0x000024000800017f */
[----:B0-----:R-:W-:Y:S05]  /*da80*/  @!P0 NANOSLEEP.SYNCS 0x989680 ;  /* 0x009896800000895d */ /* 0x001fea0003900000 */
[----:B------:R-:W0:Y:S02]  /*da90*/  @!P0 SYNCS.PHASECHK.TRANS64 P0, [R7+URZ+0x12480], R0 ;  /* 0x01248000070085a7 */ /* 0x000e24000800007f */
[----:B0-----:R-:W-:Y:S05]  /*daa0*/  @!P0 BRA `(.L_x_95) ;  /* 0xfffffffc00f08947 */ /* 0x001fea000383ffff */
.L_x_8:
[----:B------:R-:W-:Y:S05]  /*dab0*/  BSYNC B6 ;  /* 0x0000000000067941 */ /* 0x000fea0003800000 */
.L_x_5:
[----:B------:R-:W-:Y:S05]  /*dac0*/  EXIT ;  /* 0x000000000000794d */ /* 0x000fea0003800000 */
.L_x_12:
[----:B0-----:R-:W-:-:S04]  /*dad0*/  IMAD.U32 R3, RZ, RZ, UR44 ;  /* 0x0000002cff037e24 */ /* 0x001fc8000f8e00ff */
[----:B------:R0:W1:Y:S03]  /*dae0*/  SYNCS.PHASECHK.TRANS64.TRYWAIT P0, [R3+URZ+0x12400], R6 ;  /* 0x01240006030075a7 */ /* 0x000066000800017f */
[----:B-1----:R-:W-:Y:S05]  /*daf0*/  @!P0 NANOSLEEP.SYNCS 0x989680 ;  /* 0x009896800000895d */ /* 0x002fea0003900000 */
[----:B------:R-:W1:Y:S02]  /*db00*/  @!P0 SYNCS.PHASECHK.TRANS64 P0, [R3+URZ+0x12400], R6 ;  /* 0x01240006030085a7 */ /* 0x000e64000800007f */
[----:B-1----:R-:W-:Y:S05]  /*db10*/  @!P0 BRA `(.L_x_12) ;  /* 0xfffffffc00ec8947 */ /* 0x002fea000383ffff */
[----:B------:R-:W-:Y:S05]  /*db20*/  BRA `(.L_x_96) ;  /* 0xffffff38003c7947 */ /* 0x000fea000383ffff */
.L_x_16:
[----:B--2---:R-:W-:-:S04]  /*db30*/  IMAD.U32 R5, RZ, RZ, UR44 ;  /* 0x0000002cff057e24 */ /* 0x004fc8000f8e00ff */
[----:B------:R2:W3:Y:S03]  /*db40*/  SYNCS.PHASECHK.TRANS64.TRYWAIT P1, [R5+URZ+0x12430], R6 ;  /* 0x01243006050075a7 */ /* 0x0004e6000802017f */
[----:B---3--:R-:W-:Y:S05]  /*db50*/  @!P1 NANOSLEEP.SYNCS 0x989680 ;  /* 0x009896800000995d */ /* 0x008fea0003900000 */
[----:B------:R-:W3:Y:S02]  /*db60*/  @!P1 SYNCS.PHASECHK.TRANS64 P1, [R5+URZ+0x12430], R6 ;  /* 0x01243006050095a7 */ /* 0x000ee4000802007f */
[----:B---3--:R-:W-:Y:S05]  /*db70*/  @!P1 BRA `(.L_x_16) ;  /* 0xfffffffc00ec9947 */ /* 0x008fea000383ffff */
[----:B------:R-:W-:Y:S05]  /*db80*/  BRA `(.L_x_15) ;  /* 0xffffff38005c7947 */ /* 0x000fea000383ffff */
.L_x_22:
[----:B-1----:R-:W-:-:S04]  /*db90*/  MOV R9, UR33 ;  /* 0x0000002100097c02 */ /* 0x002fc80008000f00 */
[----:B------:R1:W2:Y:S03]  /*dba0*/  SYNCS.PHASECHK.TRANS64.TRYWAIT P1, [R9+URZ+0x12430], R8 ;  /* 0x01243008090075a7 */ /* 0x0002a6000802017f */
[----:B--2---:R-:W-:Y:S05]  /*dbb0*/  @!P1 NANOSLEEP.SYNCS 0x989680 ;  /* 0x009896800000995d */ /* 0x004fea0003900000 */
[----:B------:R-:W2:Y:S02]  /*dbc0*/  @!P1 SYNCS.PHASECHK.TRANS64 P1, [R9+URZ+0x12430], R8 ;  /* 0x01243008090095a7 */ /* 0x000ea4000802007f */
[----:B--2---:R-:W-:Y:S05]  /*dbd0*/  @!P1 BRA `(.L_x_22) ;  /* 0xfffffffc00ec9947 */ /* 0x004fea000383ffff */
[----:B------:R-:W-:Y:S05]  /*dbe0*/  BRA `(.L_x_21) ;  /* 0xffffff6c00147947 */ /* 0x000fea000383ffff */
.L_x_26:
[----:B-1----:R-:W-:-:S04]  /*dbf0*/  IMAD.U32 R9, RZ, RZ, UR13 ;  /* 0x0000000dff097e24 */ /* 0x002fc8000f8e00ff */
[----:B------:R1:W2:Y:S03]  /*dc00*/  SYNCS.PHASECHK.TRANS64.TRYWAIT P1, [R9+URZ+0x12450], R8 ;  /* 0x01245008090075a7 */ /* 0x0002a6000802017f */
[----:B--2---:R-:W-:Y:S05]  /*dc10*/  @!P1 NANOSLEEP.SYNCS 0x989680 ;  /* 0x009896800000995d */ /* 0x004fea0003900000 */
[----:B------:R-:W2:Y:S02]  /*dc20*/  @!P1 SYNCS.PHASECHK.TRANS64 P1, [R9+URZ+0x12450], R8 ;  /* 0x01245008090095a7 */ /* 0x000ea4000802007f */
[----:B--2---:R-:W-:Y:S05]  /*dc30*/  @!P1 BRA `(.L_x_26) ;  /* 0xfffffffc00ec9947 */ /* 0x004fea000383ffff */
[----:B------:R-:W-:Y:S05]  /*dc40*/  BRA `(.L_x_25) ;  /* 0xffffff7000307947 */ /* 0x000fea000383ffff */
.L_x_33:
[----:B-1----:R-:W-:-:S04]  /*dc50*/  IMAD.U32 R3, RZ, RZ, UR16 ;  /* 0x00000010ff037e24 */ /* 0x002fc8000f8e00ff */
[----:B------:R1:W2:Y:S03]  /*dc60*/  SYNCS.PHASECHK.TRANS64.TRYWAIT P1, [R3+URZ+0x12450], R0 ;  /* 0x01245000030075a7 */ /* 0x0002a6000802017f */
[----:B--2---:R-:W-:Y:S05]  /*dc70*/  @!P1 NANOSLEEP.SYNCS 0x989680 ;  /* 0x009896800000995d */ /* 0x004fea0003900000 */
[----:B------:R-:W2:Y:S02]  /*dc80*/  @!P1 SYNCS.PHASECHK.TRANS64 P1, [R3+URZ+0x12450], R0 ;  /* 0x01245000030095a7 */ /* 0x000ea4000802007f */
[----:B--2---:R-:W-:Y:S05]  /*dc90*/  @!P1 BRA `(.L_x_33) ;  /* 0xfffffffc00ec9947 */ /* 0x004fea000383ffff */
[----:B------:R-:W-:Y:S05]  /*dca0*/  BRA `(.L_x_32) ;  /* 0xffffff9400f07947 */ /* 0x000fea000383ffff */
.L_x_46:
[----:B------:R-:W-:Y:S01]  /*dcb0*/  MOV R13, R22 ;  /* 0x00000016000d7202 */ /* 0x000fe20000000f00 */
[----:B------:R-:W-:Y:S01]  /*dcc0*/  IMAD.MOV.U32 R12, RZ, RZ, RZ ;  /* 0x000000ffff0c7224 */ /* 0x000fe200078e00ff */
[----:B------:R-:W-:Y:S01]  /*dcd0*/  MOV R15, 0xffffffff ;  /* 0xffffffff000f7802 */ /* 0x000fe20000000f00 */
[----:B------:R-:W-:-:S07]  /*dce0*/  IMAD.MOV.U32 R11, RZ, RZ, 0x1f ;  /* 0x0000001fff0b7424 */ /* 0x000fce00078e00ff */
[----:B-----5:R-:W-:Y:S05]  /*dcf0*/  WARPSYNC.COLLECTIVE R15, `(.L_x_97) ;  /* 0x000000000f087348 */ /* 0x020fea0003c00000 */
[----:B------:R0:W1:Y:S02]  /*dd00*/  SHFL.IDX P6, R14, R13, R12, R11 ;  /* 0x0000000c0d0e7389 */ /* 0x00006400000c000b */
[----:B01---5:R-:W-:Y:S01]  /*dd10*/  ENDCOLLECTIVE ;  /* 0x000000000000791b */ /* 0x023fe20003800000 */
.L_x_97:
[----:B------:R-:W-:Y:S05]  /*dd20*/  BRA `(.L_x_98) ;  /* 0xffffffc400347947 */ /* 0x000fea000383ffff */
.L_x_48:
[----:B0-----:R-:W-:-:S04]  /*dd30*/  IMAD.U32 R3, RZ, RZ, UR42 ;  /* 0x0000002aff037e24 */ /* 0x001fc8000f8e00ff */
[----:B------:R0:W1:Y:S03]  /*dd40*/  SYNCS.PHASECHK.TRANS64.TRYWAIT P0, [R3+URZ+0x12480], R28 ;  /* 0x0124801c030075a7 */ /* 0x000066000800017f */
[----:B-1----:R-:W-:Y:S05]  /*dd50*/  @!P0 NANOSLEEP.SYNCS 0x989680 ;  /* 0x009896800000895d */ /* 0x002fea0003900000 */
[----:B------:R-:W1:Y:S02]  /*dd60*/  @!P0 SYNCS.PHASECHK.TRANS64 P0, [R3+URZ+0x12480], R28 ;  /* 0x0124801c030085a7 */ /* 0x000e64000800007f */
[----:B-1----:R-:W-:Y:S05]  /*dd70*/  @!P0 BRA `(.L_x_48) ;  /* 0xfffffffc00ec8947 */ /* 0x002fea000383ffff */
[----:B------:R-:W-:Y:S05]  /*dd80*/  BRA `(.L_x_99) ;  /* 0xffffffc800ac7947 */ /* 0x000fea000383ffff */
.L_x_49:
[----:B------:R-:W-:Y:S01]  /*dd90*/  BSSY B0, `(.L_x_100) ;  /* 0x0000008000007945 */ /* 0x000fe20003800000 */
[----:B------:R-:W-:Y:S01]  /*dda0*/  IMAD.MOV.U32 R13, RZ, RZ, R9 ;  /* 0x000000ffff0d7224 */ /* 0x000fe200078e0009 */
[----:B------:R-:W-:Y:S01]  /*ddb0*/  MOV R12, RZ ;  /* 0x000000ff000c7202 */ /* 0x000fe20000000f00 */
[----:B------:R-:W-:Y:S02]  /*ddc0*/  IMAD.MOV.U32 R11, RZ, RZ, 0x1c1f ;  /* 0x00001c1fff0b7424 */ /* 0x000fe400078e00ff */
[----:B------:R-:W-:-:S07]  /*ddd0*/  IMAD.MOV.U32 R15, RZ, RZ, -0x1 ;  /* 0xffffffffff0f7424 */ /* 0x000fce00078e00ff */
[----:B------:R-:W-:Y:S05]  /*dde0*/  WARPSYNC.COLLECTIVE R15, `(.L_x_101) ;  /* 0x000000000f087348 */ /* 0x000fea0003c00000 */
[----:B------:R0:W1:Y:S02]  /*ddf0*/  SHFL.IDX P6, R14, R13, R12, R11 ;  /* 0x0000000c0d0e7389 */ /* 0x00006400000c000b */
[----:B01----:R-:W-:Y:S01]  /*de00*/  ENDCOLLECTIVE ;  /* 0x000000000000791b */ /* 0x003fe20003800000 */
.L_x_101:
[----:B------:R-:W-:Y:S05]  /*de10*/  BSYNC B0 ;  /* 0x0000000000007941 */ /* 0x000fea0003800000 */
.L_x_100:
[----:B------:R0:W5:Y:S01]  /*de20*/  LDL R27, [R1+0xc] ;  /* 0x00000c00011b7983 */ /* 0x0001620000100800 */
[----:B------:R-:W-:Y:S01]  /*de30*/  IMAD.MOV.U32 R13, RZ, RZ, R10 ;  /* 0x000000ffff0d7224 */ /* 0x000fe200078e000a */
[----:B------:R-:W-:Y:S01]  /*de40*/  MOV R11, 0x1c1f ;  /* 0x00001c1f000b7802 */ /* 0x000fe20000000f00 */
[----:B------:R-:W-:Y:S01]  /*de50*/  IMAD.MOV.U32 R12, RZ, RZ, RZ ;  /* 0x000000ffff0c7224 */ /* 0x000fe200078e00ff */
[----:B------:R-:W-:Y:S01]  /*de60*/  MOV R3, R14 ;  /* 0x0000000e00037202 */ /* 0x000fe20000000f00 */
[----:B------:R-:W-:Y:S01]  /*de70*/  IMAD.MOV.U32 R15, RZ, RZ, -0x1 ;  /* 0xffffffffff0f7424 */ /* 0x000fe200078e00ff */
[C---:B------:R-:W-:Y:S02]  /*de80*/  ISETP.LT.OR P1, PT, R8.reuse, 0x1, P2 ;  /* 0x000000010800780c */ /* 0x040fe40001721670 */
[----:B0-----:R-:W-:-:S13]  /*de90*/  ISETP.GE.AND P5, PT, R8, 0x81, PT ;  /* 0x000000810800780c */ /* 0x001fda0003fa6270 */
[----:B-----5:R-:W-:Y:S05]  /*dea0*/  WARPSYNC.COLLECTIVE R15, `(.L_x_102) ;  /* 0x000000000f087348 */ /* 0x020fea0003c00000 */
[----:B------:R0:W1:Y:S02]  /*deb0*/  SHFL.IDX P6, R14, R13, R12, R11 ;  /* 0x0000000c0d0e7389 */ /* 0x00006400000c000b */
[----:B01---5:R-:W-:Y:S01]  /*dec0*/  ENDCOLLECTIVE ;  /* 0x000000000000791b */ /* 0x023fe20003800000 */
.L_x_102:
[----:B------:R-:W-:Y:S02]  /*ded0*/  LOP3.LUT R0, R0, 0xffffffef, RZ, 0xc0, !PT ;  /* 0xffffffef00007812 */ /* 0x000fe400078ec0ff */
[----:B------:R-:W-:Y:S02]  /*dee0*/  ISETP.GE.AND P3, PT, R8, 0x21, PT ;  /* 0x000000210800780c */ /* 0x000fe40003f66270 */
[----:B------:R-:W-:Y:S01]  /*def0*/  @P5 LOP3.LUT R0, R0, 0x10, RZ, 0xfc, !PT ;  /* 0x0000001000005812 */ /* 0x000fe200078efcff */
[----:B------:R-:W0:Y:S01]  /*df00*/  S2R R15, SR_TID.X ;  /* 0x00000000000f7919 */ /* 0x000e220000002100 */
[----:B------:R-:W-:Y:S01]  /*df10*/  MOV R13, R9 ;  /* 0x00000009000d7202 */ /* 0x000fe20000000f00 */
[----:B------:R-:W-:Y:S01]  /*df20*/  IMAD.MOV.U32 R12, RZ, RZ, 0x1 ;  /* 0x00000001ff0c7424 */ /* 0x000fe200078e00ff */
[----:B------:R-:W-:Y:S01]  /*df30*/  MOV R2, R14 ;  /* 0x0000000e00027202 */ /* 0x000fe20000000f00 */
[----:B0-----:R-:W-:-:S05]  /*df40*/  IMAD.SHL.U32 R15, R15, 0x10, RZ ;  /* 0x000000100f0f7824 */ /* 0x001fca00078e00ff */
[----:B------:R-:W-:-:S04]  /*df50*/  LOP3.LUT R15, R15, 0x30, RZ, 0xc0, !PT ;  /* 0x000000300f0f7812 */ /* 0x000fc800078ec0ff */
[----:B------:R-:W-:Y:S01]  /*df60*/  IADD3 R2, P0, R15, R2, RZ ;  /* 0x000000020f027210 */ /* 0x000fe20007f1e0ff */
[----:B------:R-:W-:-:S04]  /*df70*/  IMAD.MOV.U32 R15, RZ, RZ, -0x1 ;  /* 0xffffffffff0f7424 */ /* 0x000fc800078e00ff */
[----:B------:R-:W-:-:S08]  /*df80*/  IMAD.X R3, RZ, RZ, R3, P0 ;  /* 0x000000ffff037224 */ /* 0x000fd000000e0603 */
[----:B------:R-:W-:Y:S05]  /*df90*/  WARPSYNC.COLLECTIVE R15, `(.L_x_103) ;  /* 0x000000000f087348 */ /* 0x000fea0003c00000 */
[----:B------:R0:W1:Y:S02]  /*dfa0*/  SHFL.IDX P6, R14, R13, R12, R11 ;  /* 0x0000000c0d0e7389 */ /* 0x00006400000c000b */
[----:B01----:R-:W-:Y:S01]  /*dfb0*/  ENDCOLLECTIVE ;  /* 0x000000000000791b */ /* 0x003fe20003800000 */
.L_x_103:
[----:B------:R-:W-:Y:S02]  /*dfc0*/  IMAD.MOV.U32 R13, RZ, RZ, R10 ;  /* 0x000000ffff0d7224 */ /* 0x000fe400078e000a */
[----:B------:R-:W-:-:S05]  /*dfd0*/  VIADD R27, R27, UR42 ;  /* 0x0000002a1b1b7c36 */ /* 0x000fca0008000000 */
[----:B------:R-:W-:Y:S01]  /*dfe0*/  @!PT LDS RZ, [RZ] ;  /* 0x00000000fffff984 */ /* 0x000fe20000000800 */
[----:B------:R-:W-:Y:S01]  /*dff0*/  @!PT LDS RZ, [RZ] ;  /* 0x00000000fffff984 */ /* 0x000fe20000000800 */
[----:B------:R-:W-:Y:S01]  /*e000*/  @!PT LDS RZ, [RZ] ;  /* 0x00000000fffff984 */ /* 0x000fe20000000800 */
[----:B------:R0:W-:Y:S01]  /*e010*/  LDGSTS.E.BYPASS.LTC128B.128 [R27+0x5200], desc[UR46][R2.64], !P1 ;  /* 0x05200000021b7fae */ /* 0x0001e2000c901d6e */
[----:B------:R-:W-:Y:S02]  /*e020*/  ISETP.LT.OR P1, PT, R8, 0x21, P2 ;  /* 0x000000210800780c */ /* 0x000fe40001721670 */
[----:B0-----:R-:W-:-:S11]  /*e030*/  MOV R3, R14 ;  /* 0x0000000e00037202 */ /* 0x001fd60000000f00 */
[----:B------:R-:W-:Y:S05]  /*e040*/  WARPSYNC.COLLECTIVE R15, `(.L_x_104) ;  /* 0x000000000f087348 */ /* 0x000fea0003c00000 */
[----:B------:R0:W1:Y:S02]  /*e050*/  SHFL.IDX P6, R14, R13, R12, R11 ;  /* 0x0000000c0d0e7389 */ /* 0x00006400000c000b */
[----:B01----:R-:W-:Y:S01]  /*e060*/  ENDCOLLECTIVE ;  /* 0x000000000000791b */ /* 0x003fe20003800000 */
.L_x_104:
[----:B------:R-:W0:Y:S01]  /*e070*/  S2R R15, SR_TID.X ;  /* 0x00000000000f7919 */ /* 0x000e220000002100 */
[----:B------:R-:W-:Y:S01]  /*e080*/  IMAD.MOV.U32 R13, RZ, RZ, R9 ;  /* 0x000000ffff0d7224 */ /* 0x000fe200078e0009 */
[----:B------:R-:W-:Y:S02]  /*e090*/  MOV R12, 0x2 ;  /* 0x00000002000c7802 */ /* 0x000fe40000000f00 */
        /* <DEDUP_REMOVED lines=9> */
.L_x_105:
[----:B------:R-:W-:Y:S01]  /*e130*/  @!PT LDS RZ, [RZ] ;  /* 0x00000000fffff984 */ /* 0x000fe20000000800 */
[----:B------:R-:W-:Y:S01]  /*e140*/  @!PT LDS RZ, [RZ] ;  /* 0x00000000fffff984 */ /* 0x000fe20000000800 */
[----:B------:R-:W-:Y:S01]  /*e150*/  @!PT LDS RZ, [RZ] ;  /* 0x00000000fffff984 */ /* 0x000fe20000000800 */
[----:B------:R0:W-:Y:S01]  /*e160*/  LDGSTS.E.BYPASS.LTC128B.128 [R27+0x5a00], desc[UR46][R2.64], !P1 ;  /* 0x05a00000021b7fae */ /* 0x0001e2000c901d6e */
[----:B------:R-:W-:Y:S02]  /*e170*/  ISETP.LT.OR P1, PT, R8, 0x41, P2 ;  /* 0x000000410800780c */ /* 0x000fe40001721670 */
[----:B------:R-:W-:Y:S01]  /*e180*/  MOV R13, R10 ;  /* 0x0000000a000d7202 */ /* 0x000fe20000000f00 */
[----:B0-----:R-:W-:-:S10]  /*e190*/  IMAD.MOV.U32 R3, RZ, RZ, R14 ;  /* 0x000000ffff037224 */ /* 0x001fd400078e000e */
[----:B------:R-:W-:Y:S05]  /*e1a0*/  WARPSYNC.COLLECTIVE R15, `(.L_x_106) ;  /* 0x000000000f087348 */ /* 0x000fea0003c00000 */
[----:B------:R0:W1:Y:S02]  /*e1b0*/  SHFL.IDX P6, R14, R13, R12, R11 ;  /* 0x0000000c0d0e7389 */ /* 0x00006400000c000b */
[----:B01----:R-:W-:Y:S01]  /*e1c0*/  ENDCOLLECTIVE ;  /* 0x000000000000791b */ /* 0x003fe20003800000 */
.L_x_106:
[----:B------:R-:W0:Y:S01]  /*e1d0*/  S2R R15, SR_TID.X ;  /* 0x00000000000f7919 */ /* 0x000e220000002100 */
[----:B------:R-:W-:Y:S02]  /*e1e0*/  IMAD.MOV.U32 R13, RZ, RZ, R9 ;  /* 0x000000ffff0d7224 */ /* 0x000fe400078e0009 */
[----:B------:R-:W-:Y:S02]  /*e1f0*/  IMAD.MOV.U32 R12, RZ, RZ, 0x3 ;  /* 0x00000003ff0c7424 */ /* 0x000fe400078e00ff */
[----:B------:R-:W-:Y:S02]  /*e200*/  IMAD.MOV.U32 R2, RZ, RZ, R14 ;  /* 0x000000ffff027224 */ /* 0x000fe400078e000e */
[----:B0-----:R-:W-:-:S05]  /*e210*/  IMAD.SHL.U32 R15, R15, 0x10, RZ ;  /* 0x000000100f0f7824 */ /* 0x001fca00078e00ff */
[----:B------:R-:W-:-:S04]  /*e220*/  LOP3.LUT R15, R15, 0x30, RZ, 0xc0, !PT ;  /* 0x000000300f0f7812 */ /* 0x000fc800078ec0ff */
[----:B------:R-:W-:Y:S02]  /*e230*/  IADD3 R2, P0, R15, R2, RZ ;  /* 0x000000020f027210 */ /* 0x000fe40007f1e0ff */
[----:B------:R-:W-:Y:S02]  /*e240*/  MOV R15, 0xffffffff ;  /* 0xffffffff000f7802 */ /* 0x000fe40000000f00 */
[----:B------:R-:W-:-:S09]  /*e250*/  IADD3.X R3, RZ, R3, RZ, P0, !PT ;  /* 0x00000003ff037210 */ /* 0x000fd200007fe4ff */
[----:B------:R-:W-:Y:S05]  /*e260*/  WARPSYNC.COLLECTIVE R15, `(.L_x_107) ;  /* 0x000000000f087348 */ /* 0x000fea0003c00000 */
[----:B------:R0:W1:Y:S02]  /*e270*/  SHFL.IDX P6, R14, R13, R12, R11 ;  /* 0x0000000c0d0e7389 */ /* 0x00006400000c000b */
[----:B01----:R-:W-:Y:S01]  /*e280*/  ENDCOLLECTIVE ;  /* 0x000000000000791b */ /* 0x003fe20003800000 */
.L_x_107:
[----:B------:R-:W-:Y:S01]  /*e290*/  @!PT LDS RZ, [RZ] ;  /* 0x00000000fffff984 */ /* 0x000fe20000000800 */
[----:B------:R-:W-:Y:S01]  /*e2a0*/  @!PT LDS RZ, [RZ] ;  /* 0x00000000fffff984 */ /* 0x000fe20000000800 */
[----:B------:R-:W-:Y:S01]  /*e2b0*/  @!PT LDS RZ, [RZ] ;  /* 0x00000000fffff984 */ /* 0x000fe20000000800 */
[----:B------:R0:W-:Y:S01]  /*e2c0*/  LDGSTS.E.BYPASS.LTC128B.128 [R27+0x6200], desc[UR46][R2.64], !P1 ;  /* 0x06200000021b7fae */ /* 0x0001e2000c901d6e */
[----:B------:R-:W-:Y:S01]  /*e2d0*/  ISETP.LT.OR P1, PT, R8, 0x61, P2 ;  /* 0x000000610800780c */ /* 0x000fe20001721670 */
[----:B------:R-:W-:Y:S01]  /*e2e0*/  IMAD.MOV.U32 R13, RZ, RZ, R10 ;  /* 0x000000ffff0d7224 */ /* 0x000fe200078e000a */
[----:B0-----:R-:W0:Y:S01]  /*e2f0*/  S2R R3, SR_TID.X ;  /* 0x0000000000037919 */ /* 0x001e220000002100 */
[----:B------:R-:W-:-:S10]  /*e300*/  IMAD.MOV.U32 R9, RZ, RZ, R14 ;  /* 0x000000ffff097224 */ /* 0x000fd400078e000e */
[----:B0-----:R-:W-:Y:S05]  /*e310*/  WARPSYNC.COLLECTIVE R15, `(.L_x_108) ;  /* 0x000000000f087348 */ /* 0x001fea0003c00000 */
[----:B------:R1:W2:Y:S02]  /*e320*/  SHFL.IDX P6, R14, R13, R12, R11 ;  /* 0x0000000c0d0e7389 */ /* 0x0002a400000c000b */
[----:B012---:R-:W-:Y:S01]  /*e330*/  ENDCOLLECTIVE ;  /* 0x000000000000791b */ /* 0x007fe20003800000 */
.L_x_108:
[----:B------:R-:W-:Y:S01]  /*e340*/  MOV R13, R17 ;  /* 0x00000011000d7202 */ /* 0x000fe20000000f00 */
[----:B------:R-:W-:Y:S01]  /*e350*/  IMAD.MOV.U32 R12, RZ, RZ, RZ ;  /* 0x000000ffff0c7224 */ /* 0x000fe200078e00ff */
[----:B------:R-:W-:Y:S01]  /*e360*/  SHF.L.U32 R3, R3, 0x4, RZ ;  /* 0x0000000403037819 */ /* 0x000fe200000006ff */
[----:B------:R-:W-:-:S07]  /*e370*/  IMAD.MOV.U32 R2, RZ, RZ, R14 ;  /* 0x000000ffff027224 */ /* 0x000fce00078e000e */
[----:B------:R-:W-:Y:S05]  /*e380*/  WARPSYNC.COLLECTIVE R15, `(.L_x_109) ;  /* 0x000000000f087348 */ /* 0x000fea0003c00000 */
[----:B------:R0:W1:Y:S02]  /*e390*/  SHFL.IDX P6, R14, R13, R12, R11 ;  /* 0x0000000c0d0e7389 */ /* 0x00006400000c000b */
[----:B01----:R-:W-:Y:S01]  /*e3a0*/  ENDCOLLECTIVE ;  /* 0x000000000000791b */ /* 0x003fe20003800000 */
.L_x_109:
[----:B------:R-:W-:-:S04]  /*e3b0*/  LOP3.LUT R3, R3, 0x30, RZ, 0xc0, !PT ;  /* 0x0000003003037812 */ /* 0x000fc800078ec0ff */
[----:B------:R-:W-:-:S05]  /*e3c0*/  IADD3 R2, P0, R3, R2, RZ ;  /* 0x0000000203027210 */ /* 0x000fca0007f1e0ff */
[----:B------:R-:W-:Y:S01]  /*e3d0*/  IMAD.X R3, RZ, RZ, R9, P0 ;  /* 0x000000ffff037224 */ /* 0x000fe200000e0609 */
[C---:B------:R-:W-:Y:S02]  /*e3e0*/  ISETP.GE.AND P0, PT, R8.reuse, 0x41, PT ;  /* 0x000000410800780c */ /* 0x040fe40003f06270 */
[----:B------:R-:W-:Y:S02]  /*e3f0*/  MOV R13, R18 ;  /* 0x00000012000d7202 */ /* 0x000fe40000000f00 */
[----:B------:R-:W-:Y:S01]  /*e400*/  @!PT LDS RZ, [RZ] ;  /* 0x00000000fffff984 */ /* 0x000fe20000000800 */
[----:B------:R-:W-:Y:S01]  /*e410*/  @!PT LDS RZ, [RZ] ;  /* 0x00000000fffff984 */ /* 0x000fe20000000800 */
[----:B------:R-:W-:Y:S01]  /*e420*/  @!PT LDS RZ, [RZ] ;  /* 0x00000000fffff984 */ /* 0x000fe20000000800 */
[----:B------:R0:W-:Y:S01]  /*e430*/  LDGSTS.E.BYPASS.LTC128B.128 [R27+0x6a00], desc[UR46][R2.64], !P1 ;  /* 0x06a00000021b7fae */ /* 0x0001e2000c901d6e */
[----:B------:R-:W-:Y:S01]  /*e440*/  ISETP.GE.AND P1, PT, R8, 0x61, PT ;  /* 0x000000610800780c */ /* 0x000fe20003f26270 */
[----:B------:R-:W-:-:S12]  /*e450*/  IMAD.MOV.U32 R17, RZ, RZ, R14 ;  /* 0x000000ffff117224 */ /* 0x000fd800078e000e */
[----:B0-----:R-:W-:Y:S05]  /*e460*/  WARPSYNC.COLLECTIVE R15, `(.L_x_110) ;  /* 0x000000000f087348 */ /* 0x001fea0003c00000 */
[----:B------:R1:W2:Y:S02]  /*e470*/  SHFL.IDX P6, R14, R13, R12, R11 ;  /* 0x0000000c0d0e7389 */ /* 0x0002a400000c000b */
[----:B012---:R-:W-:Y:S01]  /*e480*/  ENDCOLLECTIVE ;  /* 0x000000000000791b */ /* 0x007fe20003800000 */
.L_x_110:
[----:B------:R-:W-:Y:S01]  /*e490*/  IMAD.MOV.U32 R2, RZ, RZ, R14 ;  /* 0x000000ffff027224 */ /* 0x000fe200078e000e */
[----:B------:R-:W-:Y:S06]  /*e4a0*/  BRA `(.L_x_111) ;  /* 0xffffffc800347947 */ /* 0x000fec000383ffff */
.L_x_52:
[----:B-1----:R-:W-:-:S04]  /*e4b0*/  IMAD.U32 R3, RZ, RZ, UR42 ;  /* 0x0000002aff037e24 */ /* 0x002fc8000f8e00ff */
[----:B------:R1:W2:Y:S03]  /*e4c0*/  SYNCS.PHASECHK.TRANS64.TRYWAIT P2, [R3+URZ+0x12440], R28 ;  /* 0x0124401c030075a7 */ /* 0x0002a6000804017f */
[----:B--2---:R-:W-:Y:S05]  /*e4d0*/  @!P2 NANOSLEEP.SYNCS 0x989680 ;  /* 0x009896800000a95d */ /* 0x004fea0003900000 */
[----:B------:R-:W2:Y:S02]  /*e4e0*/  @!P2 SYNCS.PHASECHK.TRANS64 P2, [R3+URZ+0x12440], R28 ;  /* 0x0124401c0300a5a7 */ /* 0x000ea4000804007f */
[----:B--2---:R-:W-:Y:S05]  /*e4f0*/  @!P2 BRA `(.L_x_52) ;  /* 0xfffffffc00eca947 */ /* 0x004fea000383ffff */
[----:B------:R-:W-:Y:S05]  /*e500*/  BRA `(.L_x_112) ;  /* 0xffffffc8007c7947 */ /* 0x000fea000383ffff */
.L_x_53:
[----:B------:R-:W-:Y:S01]  /*e510*/  BSSY B0, `(.L_x_113) ;  /* 0x0000008000007945 */ /* 0x000fe20003800000 */
[----:B------:R-:W-:Y:S01]  /*e520*/  MOV R13, R7 ;  /* 0x00000007000d7202 */ /* 0x000fe20000000f00 */
[----:B------:R-:W-:Y:S01]  /*e530*/  IMAD.MOV.U32 R12, RZ, RZ, RZ ;  /* 0x000000ffff0c7224 */ /* 0x000fe200078e00ff */
[----:B------:R-:W-:Y:S01]  /*e540*/  MOV R15, 0xffffffff ;  /* 0xffffffff000f7802 */ /* 0x000fe20000000f00 */
[----:B------:R-:W-:-:S07]  /*e550*/  IMAD.MOV.U32 R11, RZ, RZ, 0x1c1f ;  /* 0x00001c1fff0b7424 */ /* 0x000fce00078e00ff */
[----:B------:R-:W-:Y:S05]  /*e560*/  WARPSYNC.COLLECTIVE R15, `(.L_x_114) ;  /* 0x000000000f087348 */ /* 0x000fea0003c00000 */
[----:B------:R0:W1:Y:S02]  /*e570*/  SHFL.IDX P6, R14, R13, R12, R11 ;  /* 0x0000000c0d0e7389 */ /* 0x00006400000c000b */
[----:B01----:R-:W-:Y:S01]  /*e580*/  ENDCOLLECTIVE ;  /* 0x000000000000791b */ /* 0x003fe20003800000 */
.L_x_114:
[----:B------:R-:W-:Y:S05]  /*e590*/  BSYNC B0 ;  /* 0x0000000000007941 */ /* 0x000fea0003800000 */
.L_x_113:
[----:B------:R-:W-:Y:S01]  /*e5a0*/  IMAD.MOV.U32 R13, RZ, RZ, R5 ;  /* 0x000000ffff0d7224 */ /* 0x000fe200078e0005 */
[----:B------:R-:W-:Y:S01]  /*e5b0*/  MOV R12, RZ ;  /* 0x000000ff000c7202 */ /* 0x000fe20000000f00 */
[----:B------:R-:W-:Y:S02]  /*e5c0*/  IMAD.MOV.U32 R11, RZ, RZ, 0x1c1f ;  /* 0x00001c1fff0b7424 */ /* 0x000fe400078e00ff */
[----:B------:R-:W-:Y:S02]  /*e5d0*/  IMAD.MOV.U32 R15, RZ, RZ, -0x1 ;  /* 0xffffffffff0f7424 */ /* 0x000fe400078e00ff */
[----:B------:R-:W-:-:S07]  /*e5e0*/  IMAD.MOV.U32 R2, RZ, RZ, R14 ;  /* 0x000000ffff027224 */ /* 0x000fce00078e000e */
[----:B------:R-:W-:Y:S05]  /*e5f0*/  WARPSYNC.COLLECTIVE R15, `(.L_x_115) ;  /* 0x000000000f087348 */ /* 0x000fea0003c00000 */
[----:B------:R0:W1:Y:S02]  /*e600*/  SHFL.IDX P6, R14, R13, R12, R11 ;  /* 0x0000000c0d0e7389 */ /* 0x00006400000c000b */
[----:B01----:R-:W-:Y:S01]  /*e610*/  ENDCOLLECTIVE ;  /* 0x000000000000791b */ /* 0x003fe20003800000 */
.L_x_115:
[----:B------:R-:W-:Y:S01]  /*e620*/  IMAD.MOV.U32 R13, RZ, RZ, R7 ;  /* 0x000000ffff0d7224 */ /* 0x000fe200078e0007 */
[----:B------:R-:W-:Y:S02]  /*e630*/  MOV R12, 0x1 ;  /* 0x00000001000c7802 */ /* 0x000fe40000000f00 */
[----:B------:R-:W-:-:S04]  /*e640*/  @P4 IADD3 R14, P2, R18, R14, RZ ;  /* 0x0000000e120e4210 */ /* 0x000fc80007f5e0ff */
[----:B------:R-:W-:Y:S01]  /*e650*/  @P4 IADD3.X R3, RZ, R2, RZ, P2, !PT ;  /* 0x00000002ff034210 */ /* 0x000fe200017fe4ff */
[----:B------:R-:W-:-:S08]  /*e660*/  @P4 IMAD.MOV.U32 R2, RZ, RZ, R14 ;  /* 0x000000ffff024224 */ /* 0x000fd000078e000e */
[----:B------:R-:W-:Y:S05]  /*e670*/  WARPSYNC.COLLECTIVE R15, `(.L_x_116) ;  /* 0x000000000f087348 */ /* 0x000fea0003c00000 */
[----:B------:R0:W1:Y:S02]  /*e680*/  SHFL.IDX P6, R14, R13, R12, R11 ;  /* 0x0000000c0d0e7389 */ /* 0x00006400000c000b */
[----:B01----:R-:W-:Y:S01]  /*e690*/  ENDCOLLECTIVE ;  /* 0x000000000000791b */ /* 0x003fe20003800000 */
.L_x_116:
[----:B------:R-:W-:Y:S01]  /*e6a0*/  @!PT LDS RZ, [RZ] ;  /* 0x00000000fffff984 */ /* 0x000fe20000000800 */
[----:B------:R-:W-:Y:S01]  /*e6b0*/  @!PT LDS RZ, [RZ] ;  /* 0x00000000fffff984 */ /* 0x000fe20000000800 */
[----:B------:R-:W-:Y:S01]  /*e6c0*/  @!PT LDS RZ, [RZ] ;  /* 0x00000000fffff984 */ /* 0x000fe20000000800 */
[----:B------:R0:W-:Y:S01]  /*e6d0*/  @P4 LDGSTS.E.BYPASS.LTC128B.128 [R27+0xd200], desc[UR46][R2.64], !P5 ;  /* 0x0d200000021b4fae */ /* 0x0001e2000e901d6e */
[----:B------:R-:W-:Y:S02]  /*e6e0*/  IMAD.MOV.U32 R13, RZ, RZ, R5 ;  /* 0x000000ffff0d7224 */ /* 0x000fe400078e0005 */
[----:B0-----:R-:W-:-:S07]  /*e6f0*/  IMAD.MOV.U32 R2, RZ, RZ, R14 ;  /* 0x000000ffff027224 */ /* 0x001fce00078e000e */
[----:B------:R-:W-:Y:S05]  /*e700*/  WARPSYNC.COLLECTIVE R15, `(.L_x_117) ;  /* 0x000000000f087348 */ /* 0x000fea0003c00000 */
[----:B------:R0:W1:Y:S02]  /*e710*/  SHFL.IDX P6, R14, R13, R12, R11 ;  /* 0x0000000c0d0e7389 */ /* 0x00006400000c000b */
[----:B01----:R-:W-:Y:S01]  /*e720*/  ENDCOLLECTIVE ;  /* 0x000000000000791b */ /* 0x003fe20003800000 */
.L_x_117:
        /* <DEDUP_REMOVED lines=8> */
.L_x_118:
        /* <DEDUP_REMOVED lines=9> */
.L_x_119:
[----:B------:R-:W-:Y:S01]  /*e840*/  MOV R13, R7 ;  /* 0x00000007000d7202 */ /* 0x000fe20000000f00 */
[----:B------:R-:W-:Y:S01]  /*e850*/  IMAD.MOV.U32 R12, RZ, RZ, 0x3 ;  /* 0x00000003ff0c7424 */ /* 0x000fe200078e00ff */
[----:B------:R-:W-:-:S13]  /*e860*/  @P0 IADD3 R6, P2, R18, R14, RZ ;  /* 0x0000000e12060210 */ /* 0x000fda0007f5e0ff */
[----:B------:R-:W-:Y:S05]  /*e870*/  WARPSYNC.COLLECTIVE R15, `(.L_x_120) ;  /* 0x000000000f087348 */ /* 0x000fea0003c00000 */
[----:B------:R0:W1:Y:S02]  /*e880*/  SHFL.IDX P6, R14, R13, R12, R11 ;  /* 0x0000000c0d0e7389 */ /* 0x00006400000c000b */
[----:B01----:R-:W-:Y:S01]  /*e890*/  ENDCOLLECTIVE ;  /* 0x000000000000791b */ /* 0x003fe20003800000 */
.L_x_120:
[----:B------:R-:W-:Y:S01]  /*e8a0*/  @P0 IADD3.X R9, RZ, R2, RZ, P2, !PT ;  /* 0x00000002ff090210 */ /* 0x000fe200017fe4ff */
[----:B------:R-:W-:-:S04]  /*e8b0*/  @P0 IMAD.MOV.U32 R2, RZ, RZ, R6 ;  /* 0x000000ffff020224 */ /* 0x000fc800078e0006 */
[----:B------:R-:W-:-:S05]  /*e8c0*/  @P0 IMAD.MOV.U32 R3, RZ, RZ, R9 ;  /* 0x000000ffff030224 */ /* 0x000fca00078e0009 */
[----:B------:R-:W-:Y:S01]  /*e8d0*/  @!PT LDS RZ, [RZ] ;  /* 0x00000000fffff984 */ /* 0x000fe20000000800 */
[----:B------:R-:W-:Y:S01]  /*e8e0*/  @!PT LDS RZ, [RZ] ;  /* 0x00000000fffff984 */ /* 0x000fe20000000800 */
[----:B------:R-:W-:Y:S01]  /*e8f0*/  @!PT LDS RZ, [RZ] ;  /* 0x00000000fffff984 */ /* 0x000fe20000000800 */
[----:B------:R0:W-:Y:S01]  /*e900*/  @P0 LDGSTS.E.BYPASS.LTC128B.128 [R27+0xe200], desc[UR46][R2.64], !P5 ;  /* 0x0e200000021b0fae */ /* 0x0001e2000e901d6e */
[----:B------:R-:W-:Y:S01]  /*e910*/  MOV R13, R5 ;  /* 0x00000005000d7202 */ /* 0x000fe20000000f00 */
[----:B------:R-:W-:-:S07]  /*e920*/  IMAD.MOV.U32 R7, RZ, RZ, R14 ;  /* 0x000000ffff077224 */ /* 0x000fce00078e000e */
[----:B0-----:R-:W-:Y:S05]  /*e930*/  WARPSYNC.COLLECTIVE R15, `(.L_x_121) ;  /* 0x000000000f087348 */ /* 0x001fea0003c00000 */
[----:B------:R1:W2:Y:S02]  /*e940*/  SHFL.IDX P6, R14, R13, R12, R11 ;  /* 0x0000000c0d0e7389 */ /* 0x0002a400000c000b */
[----:B012---:R-:W-:Y:S01]  /*e950*/  ENDCOLLECTIVE ;  /* 0x000000000000791b */ /* 0x007fe20003800000 */
.L_x_121:
[----:B------:R-:W-:Y:S02]  /*e960*/  IMAD.MOV.U32 R13, RZ, RZ, R8 ;  /* 0x000000ffff0d7224 */ /* 0x000fe400078e0008 */
[----:B------:R-:W-:Y:S01]  /*e970*/  IMAD.MOV.U32 R12, RZ, RZ, RZ ;  /* 0x000000ffff0c7224 */ /* 0x000fe200078e00ff */
[----:B------:R-:W-:-:S05]  /*e980*/  @P1 IADD3 R14, P0, R18, R14, RZ ;  /* 0x0000000e120e1210 */ /* 0x000fca0007f1e0ff */
[----:B------:R-:W-:-:S08]  /*e990*/  @P1 IMAD.MOV.U32 R2, RZ, RZ, R14 ;  /* 0x000000ffff021224 */ /* 0x000fd000078e000e */
[----:B------:R-:W-:Y:S05]  /*e9a0*/  WARPSYNC.COLLECTIVE R15, `(.L_x_122) ;  /* 0x000000000f087348 */ /* 0x000fea0003c00000 */
[----:B------:R0:W1:Y:S02]  /*e9b0*/  SHFL.IDX P6, R14, R13, R12, R11 ;  /* 0x0000000c0d0e7389 */ /* 0x00006400000c000b */
[----:B01----:R-:W-:Y:S01]  /*e9c0*/  ENDCOLLECTIVE ;  /* 0x000000000000791b */ /* 0x003fe20003800000 */
.L_x_122:
[----:B------:R-:W-:-:S05]  /*e9d0*/  @P1 IMAD.X R9, RZ, RZ, R7, P0 ;  /* 0x000000ffff091224 */ /* 0x000fca00000e0607 */
[----:B------:R-:W-:-:S05]  /*e9e0*/  @P1 MOV R3, R9 ;  /* 0x0000000900031202 */ /* 0x000fca0000000f00 */
[----:B------:R-:W-:Y:S01]  /*e9f0*/  @!PT LDS RZ, [RZ] ;  /* 0x00000000fffff984 */ /* 0x000fe20000000800 */
[----:B------:R-:W-:Y:S01]  /*ea00*/  @!PT LDS RZ, [RZ] ;  /* 0x00000000fffff984 */ /* 0x000fe20000000800 */
[----:B------:R-:W-:Y:S01]  /*ea10*/  @!PT LDS RZ, [RZ] ;  /* 0x00000000fffff984 */ /* 0x000fe20000000800 */
[----:B------:R0:W-:Y:S01]  /*ea20*/  @P1 LDGSTS.E.BYPASS.LTC128B.128 [R27+0xea00], desc[UR46][R2.64], !P5 ;  /* 0x0ea00000021b1fae */ /* 0x0001e2000e901d6e */
[----:B------:R-:W-:Y:S01]  /*ea30*/  IMAD.MOV.U32 R13, RZ, RZ, R4 ;  /* 0x000000ffff0d7224 */ /* 0x000fe200078e0004 */
[----:B------:R-:W-:-:S07]  /*ea40*/  MOV R8, R14 ;  /* 0x0000000e00087202 */ /* 0x000fce0000000f00 */
[----:B0-----:R-:W-:Y:S05]  /*ea50*/  WARPSYNC.COLLECTIVE R15, `(.L_x_123) ;  /* 0x000000000f087348 */ /* 0x001fea0003c00000 */
[----:B------:R1:W2:Y:S02]  /*ea60*/  SHFL.IDX P6, R14, R13, R12, R11 ;  /* 0x0000000c0d0e7389 */ /* 0x0002a400000c000b */
[----:B012---:R-:W-:Y:S01]  /*ea70*/  ENDCOLLECTIVE ;  /* 0x000000000000791b */ /* 0x007fe20003800000 */
.L_x_123:
[----:B------:R-:W-:Y:S05]  /*ea80*/  BRA `(.L_x_124) ;  /* 0xffffffc800307947 */ /* 0x000fea000383ffff */
.L_x_58:
[----:B------:R-:W-:Y:S01]  /*ea90*/  IMAD.MOV.U32 R13, RZ, RZ, R4 ;  /* 0x000000ffff0d7224 */ /* 0x000fe200078e0004 */
[----:B------:R-:W-:Y:S01]  /*eaa0*/  MOV R12, RZ ;  /* 0x000000ff000c7202 */ /* 0x000fe20000000f00 */
[----:B------:R-:W-:Y:S02]  /*eab0*/  IMAD.MOV.U32 R11, RZ, RZ, 0x1c1f ;  /* 0x00001c1fff0b7424 */ /* 0x000fe400078e00ff */
[----:B------:R-:W-:Y:S02]  /*eac0*/  IMAD.MOV.U32 R15, RZ, RZ, -0x1 ;  /* 0xffffffffff0f7424 */ /* 0x000fe400078e00ff */
[----:B------:R-:W-:-:S07]  /*ead0*/  IMAD R7, R24, 0xc0, R25 ;  /* 0x000000c018077824 */ /* 0x000fce00078e0219 */
[----:B-1----:R-:W-:Y:S05]  /*eae0*/  WARPSYNC.COLLECTIVE R15, `(.L_x_125) ;  /* 0x000000000f087348 */ /* 0x002fea0003c00000 */
[----:B-1----:R0:W1:Y:S02]  /*eaf0*/  SHFL.IDX P6, R14, R13, R12, R11 ;  /* 0x0000000c0d0e7389 */ /* 0x00206400000c000b */
[----:B01----:R-:W-:Y:S01]  /*eb00*/  ENDCOLLECTIVE ;  /* 0x000000000000791b */ /* 0x003fe20003800000 */
.L_x_125:
[----:B------:R-:W-:Y:S01]  /*eb10*/  IMAD.MOV.U32 R13, RZ, RZ, R0 ;  /* 0x000000ffff0d7224 */ /* 0x000fe200078e0000 */
[----:B------:R-:W-:-:S07]  /*eb20*/  MOV R2, R14 ;  /* 0x0000000e00027202 */ /* 0x000fce0000000f00 */
[----:B------:R-:W-:Y:S05]  /*eb30*/  WARPSYNC.COLLECTIVE R15, `(.L_x_126) ;  /* 0x000000000f087348 */ /* 0x000fea0003c00000 */
[----:B------:R0:W1:Y:S02]  /*eb40*/  SHFL.IDX P6, R14, R13, R12, R11 ;  /* 0x0000000c0d0e7389 */ /* 0x00006400000c000b */
[----:B01----:R-:W-:Y:S01]  /*eb50*/  ENDCOLLECTIVE ;  /* 0x000000000000791b */ /* 0x003fe20003800000 */
.L_x_126:
[----:B------:R-:W-:Y:S02]  /*eb60*/  ULDC UR4, c[0x0][0x288] ;  /* 0x0000a20000047ab9 */ /* 0x000fe40000000800 */
[----:B------:R-:W-:Y:S02]  /*eb70*/  IMAD R6, R9, UR4, RZ ;  /* 0x0000000409067c24 */ /* 0x000fe4000f8e02ff */
[----:B------:R-:W-:-:S03]  /*eb80*/  VIADD R9, R7, 0x20 ;  /* 0x0000002007097836 */ /* 0x000fc60000000000 */
[----:B------:R-:W-:Y:S01]  /*eb90*/  ISETP.GE.AND P2, PT, R7, R6, PT ;  /* 0x000000060700720c */ /* 0x000fe20003f46270 */
[----:B------:R-:W-:Y:S01]  /*eba0*/  IMAD.MOV.U32 R13, RZ, RZ, R4 ;  /* 0x000000ffff0d7224 */ /* 0x000fe200078e0004 */
[----:B------:R-:W-:-:S11]  /*ebb0*/  MOV R12, 0x1 ;  /* 0x00000001000c7802 */ /* 0x000fd60000000f00 */
[----:B------:R-:W-:-:S05]  /*ebc0*/  @!P2 IADD3 R14, P1, R18, R14, RZ ;  /* 0x0000000e120ea210 */ /* 0x000fca0007f3e0ff */
[----:B------:R-:W-:Y:S01]  /*ebd0*/  @!P2 IMAD.X R3, RZ, RZ, R2, P1 ;  /* 0x000000ffff03a224 */ /* 0x000fe200008e0602 */
[----:B------:R-:W-:-:S07]  /*ebe0*/  @!P2 MOV R2, R14 ;  /* 0x0000000e0002a202 */ /* 0x000fce0000000f00 */
[----:B------:R-:W-:Y:S05]  /*ebf0*/  WARPSYNC.COLLECTIVE R15, `(.L_x_127) ;  /* 0x000000000f087348 */ /* 0x000fea0003c00000 */
[----:B------:R0:W1:Y:S02]  /*ec00*/  SHFL.IDX P6, R14, R13, R12, R11 ;  /* 0x0000000c0d0e7389 */ /* 0x00006400000c000b */
[----:B01----:R-:W-:Y:S01]  /*ec10*/  ENDCOLLECTIVE ;  /* 0x000000000000791b */ /* 0x003fe20003800000 */
.L_x_127:
[----:B------:R-:W-:Y:S01]  /*ec20*/  ISETP.GE.AND P1, PT, R9, R6, PT ;  /* 0x000000060900720c */ /* 0x000fe20003f26270 */
[----:B------:R-:W-:Y:S01]  /*ec30*/  @!PT LDS RZ, [RZ] ;  /* 0x00000000fffff984 */ /* 0x000fe20000000800 */
[----:B------:R-:W-:Y:S01]  /*ec40*/  @!PT LDS RZ, [RZ] ;  /* 0x00000000fffff984 */ /* 0x000fe20000000800 */
[----:B------:R-:W-:Y:S01]  /*ec50*/  @!PT LDS RZ, [RZ] ;  /* 0x00000000fffff984 */ /* 0x000fe20000000800 */
[----:B------:R0:W-:Y:S01]  /*ec60*/  @!P2 LDGSTS.E.BYPASS.LTC128B.128 [R27+0xa200], desc[UR46][R2.64], !P0 ;  /* 0x0a200000021bafae */ /* 0x0001e2000c101d6e */
[----:B------:R-:W-:Y:S02]  /*ec70*/  IMAD.MOV.U32 R13, RZ, RZ, R0 ;  /* 0x000000ffff0d7224 */ /* 0x000fe400078e0000 */
[----:B------:R-:W-:-:S09]  /*ec80*/  IMAD.MOV.U32 R9, RZ, RZ, R14 ;  /* 0x000000ffff097224 */ /* 0x000fd200078e000e */
[----:B0-----:R-:W-:Y:S05]  /*ec90*/  WARPSYNC.COLLECTIVE R15, `(.L_x_128) ;  /* 0x000000000f087348 */ /* 0x001fea0003c00000 */
[----:B------:R1:W2:Y:S02]  /*eca0*/  SHFL.IDX P6, R14, R13, R12, R11 ;  /* 0x0000000c0d0e7389 */ /* 0x0002a400000c000b */
[----:B012---:R-:W-:Y:S01]  /*ecb0*/  ENDCOLLECTIVE ;  /* 0x000000000000791b */ /* 0x007fe20003800000 */
.L_x_128:
[----:B------:R-:W-:Y:S01]  /*ecc0*/  MOV R13, R4 ;  /* 0x00000004000d7202 */ /* 0x000fe20000000f00 */
[----:B------:R-:W-:Y:S01]  /*ecd0*/  IMAD.MOV.U32 R12, RZ, RZ, 0x2 ;  /* 0x00000002ff0c7424 */ /* 0x000fe200078e00ff */
[----:B------:R-:W-:-:S04]  /*ece0*/  MOV R11, R14 ;  /* 0x0000000e000b7202 */ /* 0x000fc80000000f00 */
[----:B------:R-:W-:Y:S01]  /*ecf0*/  @!P1 IADD3 R2, P2, R18, R11, RZ ;  /* 0x0000000b12029210 */ /* 0x000fe20007f5e0ff */
[----:B------:R-:W-:-:S04]  /*ed00*/  IMAD.MOV.U32 R11, RZ, RZ, 0x1c1f ;  /* 0x00001c1fff0b7424 */ /* 0x000fc800078e00ff */
[----:B------:R-:W-:-:S08]  /*ed10*/  @!P1 IMAD.X R3, RZ, RZ, R9, P2 ;  /* 0x000000ffff039224 */ /* 0x000fd000010e0609 */
[----:B------:R-:W-:Y:S05]  /*ed20*/  WARPSYNC.COLLECTIVE R15, `(.L_x_129) ;  /* 0x000000000f087348 */ /* 0x000fea0003c00000 */
[----:B------:R0:W1:Y:S02]  /*ed30*/  SHFL.IDX P6, R14, R13, R12, R11 ;  /* 0x0000000c0d0e7389 */ /* 0x00006400000c000b */
[----:B01----:R-:W-:Y:S01]  /*ed40*/  ENDCOLLECTIVE ;  /* 0x000000000000791b */ /* 0x003fe20003800000 */
.L_x_129:
[----:B------:R-:W-:Y:S01]  /*ed50*/  VIADD R9, R7, 0x40 ;  /* 0x0000004007097836 */ /* 0x000fe20000000000 */
[----:B------:R-:W-:Y:S01]  /*ed60*/  @!PT LDS RZ, [RZ] ;  /* 0x00000000fffff984 */ /* 0x000fe20000000800 */
[----:B------:R-:W-:Y:S01]  /*ed70*/  @!PT LDS RZ, [RZ] ;  /* 0x00000000fffff984 */ /* 0x000fe20000000800 */
[----:B------:R-:W-:Y:S01]  /*ed80*/  @!PT LDS RZ, [RZ] ;  /* 0x00000000fffff984 */ /* 0x000fe20000000800 */
[----:B------:R0:W-:Y:S04]  /*ed90*/  @!P1 LDGSTS.E.BYPASS.LTC128B.128 [R27+0xaa00], desc[UR46][R2.64], !P0 ;  /* 0x0aa00000021b9fae */ /* 0x0001e8000c101d6e */
[----:B------:R-:W-:Y:S01]  /*eda0*/  ISETP.GE.AND P2, PT, R9, R6, PT ;  /* 0x000000060900720c */ /* 0x000fe20003f46270 */
[----:B------:R-:W-:Y:S01]  /*edb0*/  IMAD.MOV.U32 R13, RZ, RZ, R0 ;  /* 0x000000ffff0d7224 */ /* 0x000fe200078e0000 */
[----:B------:R-:W-:-:S11]  /*edc0*/  MOV R10, R14 ;  /* 0x0000000e000a7202 */ /* 0x000fd60000000f00 */
[----:B0-----:R-:W-:Y:S05]  /*edd0*/  WARPSYNC.COLLECTIVE R15, `(.L_x_130) ;  /* 0x000000000f087348 */ /* 0x001fea0003c00000 */
[----:B------:R1:W2:Y:S02]  /*ede0*/  SHFL.IDX P6, R14, R13, R12, R11 ;  /* 0x0000000c0d0e7389 */ /* 0x0002a400000c000b */
[----:B012---:R-:W-:Y:S01]  /*edf0*/  ENDCOLLECTIVE ;  /* 0x000000000000791b */ /* 0x007fe20003800000 */
.L_x_130:
[----:B------:R-:W-:Y:S02]  /*ee00*/  IMAD.MOV.U32 R13, RZ, RZ, R4 ;  /* 0x000000ffff0d7224 */ /* 0x000fe400078e0004 */
[----:B------:R-:W-:-:S05]  /*ee10*/  IMAD.MOV.U32 R12, RZ, RZ, R14 ;  /* 0x000000ffff0c7224 */ /* 0x000fca00078e000e */
[----:B------:R-:W-:Y:S01]  /*ee20*/  @!P2 IADD3 R2, P1, R18, R12, RZ ;  /* 0x0000000c1202a210 */ /* 0x000fe20007f3e0ff */
[----:B------:R-:W-:-:S03]  /*ee30*/  IMAD.MOV.U32 R12, RZ, RZ, 0x3 ;  /* 0x00000003ff0c7424 */ /* 0x000fc600078e00ff */
[----:B------:R-:W-:-:S09]  /*ee40*/  @!P2 IADD3.X R3, RZ, R10, RZ, P1, !PT ;  /* 0x0000000aff03a210 */ /* 0x000fd20000ffe4ff */
[----:B------:R-:W-:Y:S05]  /*ee50*/  WARPSYNC.COLLECTIVE R15, `(.L_x_131) ;  /* 0x000000000f087348 */ /* 0x000fea0003c00000 */
[----:B------:R0:W1:Y:S02]  /*ee60*/  SHFL.IDX P6, R14, R13, R12, R11 ;  /* 0x0000000c0d0e7389 */ /* 0x00006400000c000b */
[----:B01----:R-:W-:Y:S01]  /*ee70*/  ENDCOLLECTIVE ;  /* 0x000000000000791b */ /* 0x003fe20003800000 */
.L_x_131:
[----:B------:R-:W-:Y:S01]  /*ee80*/  @!PT LDS RZ, [RZ] ;  /* 0x00000000fffff984 */ /* 0x000fe20000000800 */
[----:B------:R-:W-:Y:S01]  /*ee90*/  @!PT LDS RZ, [RZ] ;  /* 0x00000000fffff984 */ /* 0x000fe20000000800 */
[----:B------:R-:W-:Y:S01]  /*eea0*/  @!PT LDS RZ, [RZ] ;  /* 0x00000000fffff984 */ /* 0x000fe20000000800 */
[----:B------:R0:W-:Y:S01]  /*eeb0*/  @!P2 LDGSTS.E.BYPASS.LTC128B.128 [R27+0xb200], desc[UR46][R2.64], !P0 ;  /* 0x0b200000021bafae */ /* 0x0001e2000c101d6e */
[----:B------:R-:W-:Y:S02]  /*eec0*/  IMAD.MOV.U32 R13, RZ, RZ, R0 ;  /* 0x000000ffff0d7224 */ /* 0x000fe400078e0000 */
[----:B0-----:R-:W-:-:S05]  /*eed0*/  VIADD R3, R7, 0x60 ;  /* 0x0000006007037836 */ /* 0x001fca0000000000 */
[----:B------:R-:W-:Y:S02]  /*eee0*/  ISETP.GE.AND P1, PT, R3, R6, PT ;  /* 0x000000060300720c */ /* 0x000fe40003f26270 */
[----:B------:R-:W-:-:S11]  /*eef0*/  MOV R4, R14 ;  /* 0x0000000e00047202 */ /* 0x000fd60000000f00 */
[----:B------:R-:W-:Y:S05]  /*ef00*/  WARPSYNC.COLLECTIVE R15, `(.L_x_132) ;  /* 0x000000000f087348 */ /* 0x000fea0003c00000 */
[----:B------:R0:W1:Y:S02]  /*ef10*/  SHFL.IDX P6, R14, R13, R12, R11 ;  /* 0x0000000c0d0e7389 */ /* 0x00006400000c000b */
[----:B01----:R-:W-:Y:S01]  /*ef20*/  ENDCOLLECTIVE ;  /* 0x000000000000791b */ /* 0x003fe20003800000 */
.L_x_132:
[----:B------:R-:W-:Y:S02]  /*ef30*/  IMAD.MOV.U32 R13, RZ, RZ, R8 ;  /* 0x000000ffff0d7224 */ /* 0x000fe400078e0008 */
[----:B------:R-:W-:Y:S01]  /*ef40*/  IMAD.MOV.U32 R12, RZ, RZ, RZ ;  /* 0x000000ffff0c7224 */ /* 0x000fe200078e00ff */
[----:B------:R-:W-:-:S13]  /*ef50*/  @!P1 IADD3 R2, P2, R18, R14, RZ ;  /* 0x0000000e12029210 */ /* 0x000fda0007f5e0ff */
[----:B------:R-:W-:Y:S05]  /*ef60*/  WARPSYNC.COLLECTIVE R15, `(.L_x_133) ;  /* 0x000000000f087348 */ /* 0x000fea0003c00000 */
[----:B------:R0:W1:Y:S02]  /*ef70*/  SHFL.IDX P6, R14, R13, R12, R11 ;  /* 0x0000000c0d0e7389 */ /* 0x00006400000c000b */
[----:B01----:R-:W-:Y:S01]  /*ef80*/  ENDCOLLECTIVE ;  /* 0x000000000000791b */ /* 0x003fe20003800000 */
.L_x_133:
[----:B------:R-:W-:-:S05]  /*ef90*/  @!P1 IADD3.X R3, RZ, R4, RZ, P2, !PT ;  /* 0x00000004ff039210 */ /* 0x000fca00017fe4ff */
[----:B------:R-:W-:Y:S01]  /*efa0*/  @!PT LDS RZ, [RZ] ;  /* 0x00000000fffff984 */ /* 0x000fe20000000800 */
[----:B------:R-:W-:Y:S01]  /*efb0*/  @!PT LDS RZ, [RZ] ;  /* 0x00000000fffff984 */ /* 0x000fe20000000800 */
[----:B------:R-:W-:Y:S01]  /*efc0*/  @!PT LDS RZ, [RZ] ;  /* 0x00000000fffff984 */ /* 0x000fe20000000800 */
[----:B------:R0:W-:Y:S01]  /*efd0*/  @!P1 LDGSTS.E.BYPASS.LTC128B.128 [R27+0xba00], desc[UR46][R2.64], !P0 ;  /* 0x0ba00000021b9fae */ /* 0x0001e2000c101d6e */
[----:B------:R-:W-:Y:S01]  /*efe0*/  IMAD.MOV.U32 R13, RZ, RZ, R5 ;  /* 0x000000ffff0d7224 */ /* 0x000fe200078e0005 */
[----:B0-----:R-:W-:-:S04]  /*eff0*/  IADD3 R3, R7, 0x80, RZ ;  /* 0x0000008007037810 */ /* 0x001fc80007ffe0ff */
[----:B------:R-:W-:Y:S02]  /*f000*/  ISETP.GE.AND P1, PT, R3, R6, PT ;  /* 0x000000060300720c */ /* 0x000fe40003f26270 */
[----:B------:R-:W-:-:S11]  /*f010*/  MOV R9, R14 ;  /* 0x0000000e00097202 */ /* 0x000fd60000000f00 */
[----:B------:R-:W-:Y:S05]  /*f020*/  WARPSYNC.COLLECTIVE R15, `(.L_x_134) ;  /* 0x000000000f087348 */ /* 0x000fea0003c00000 */
[----:B------:R0:W1:Y:S02]  /*f030*/  SHFL.IDX P6, R14, R13, R12, R11 ;  /* 0x0000000c0d0e7389 */ /* 0x00006400000c000b */
[----:B01----:R-:W-:Y:S01]  /*f040*/  ENDCOLLECTIVE ;  /* 0x000000000000791b */ /* 0x003fe20003800000 */
.L_x_134:
[----:B------:R-:W-:Y:S02]  /*f050*/  IMAD.MOV.U32 R13, RZ, RZ, R8 ;  /* 0x000000ffff0d7224 */ /* 0x000fe400078e0008 */
[----:B------:R-:W-:Y:S02]  /*f060*/  IMAD.MOV.U32 R12, RZ, RZ, 0x1 ;  /* 0x00000001ff0c7424 */ /* 0x000fe400078e00ff */
[----:B------:R-:W-:-:S07]  /*f070*/  IMAD.MOV.U32 R10, RZ, RZ, R14 ;  /* 0x000000ffff0a7224 */ /* 0x000fce00078e000e */
[----:B------:R-:W-:Y:S05]  /*f080*/  WARPSYNC.COLLECTIVE R15, `(.L_x_135) ;  /* 0x000000000f087348 */ /* 0x000fea0003c00000 */
[----:B------:R0:W1:Y:S02]  /*f090*/  SHFL.IDX P6, R14, R13, R12, R11 ;  /* 0x0000000c0d0e7389 */ /* 0x00006400000c000b */
[----:B01----:R-:W-:Y:S01]  /*f0a0*/  ENDCOLLECTIVE ;  /* 0x000000000000791b */ /* 0x003fe20003800000 */
.L_x_135:
[----:B------:R-:W-:-:S05]  /*f0b0*/  @!P1 IADD3 R10, P3, R18, R10, RZ ;  /* 0x0000000a120a9210 */ /* 0x000fca0007f7e0ff */
[----:B------:R-:W-:Y:S02]  /*f0c0*/  @!P1 IMAD.X R9, RZ, RZ, R9, P3 ;  /* 0x000000ffff099224 */ /* 0x000fe400018e0609 */
[----:B------:R-:W-:-:S03]  /*f0d0*/  @!P1 IMAD.MOV.U32 R2, RZ, RZ, R10 ;  /* 0x000000ffff029224 */ /* 0x000fc600078e000a */
[----:B------:R-:W-:Y:S01]  /*f0e0*/  @!P1 MOV R3, R9 ;  /* 0x0000000900039202 */ /* 0x000fe20000000f00 */
[----:B------:R-:W-:-:S04]  /*f0f0*/  IMAD.MOV.U32 R13, RZ, RZ, R5 ;  /* 0x000000ffff0d7224 */ /* 0x000fc800078e0005 */
[----:B------:R-:W-:Y:S01]  /*f100*/  @!PT LDS RZ, [RZ] ;  /* 0x00000000fffff984 */ /* 0x000fe20000000800 */
[----:B------:R-:W-:Y:S01]  /*f110*/  @!PT LDS RZ, [RZ] ;  /* 0x00000000fffff984 */ /* 0x000fe20000000800 */
[----:B------:R-:W-:Y:S01]  /*f120*/  @!PT LDS RZ, [RZ] ;  /* 0x00000000fffff984 */ /* 0x000fe20000000800 */
[----:B------:R0:W-:Y:S01]  /*f130*/  @!P1 LDGSTS.E.BYPASS.LTC128B.128 [R27+0xc200], desc[UR46][R2.64], !P0 ;  /* 0x0c200000021b9fae */ /* 0x0001e2000c101d6e */
[----:B------:R-:W-:-:S07]  /*f140*/  MOV R8, R14 ;  /* 0x0000000e00087202 */ /* 0x000fce0000000f00 */
[----:B0-----:R-:W-:Y:S05]  /*f150*/  WARPSYNC.COLLECTIVE R15, `(.L_x_136) ;  /* 0x000000000f087348 */ /* 0x001fea0003c00000 */
[----:B------:R1:W2:Y:S02]  /*f160*/  SHFL.IDX P6, R14, R13, R12, R11 ;  /* 0x0000000c0d0e7389 */ /* 0x0002a400000c000b */
[----:B012---:R-:W-:Y:S01]  /*f170*/  ENDCOLLECTIVE ;  /* 0x000000000000791b */ /* 0x007fe20003800000 */
.L_x_136:
[----:B------:R-:W-:Y:S05]  /*f180*/  BRA `(.L_x_137) ;  /* 0xffffffc800bc7947 */ /* 0x000fea000383ffff */
.L_x_59:
[----:B0-----:R-:W-:-:S04]  /*f190*/  IMAD.U32 R3, RZ, RZ, UR42 ;  /* 0x0000002aff037e24 */ /* 0x001fc8000f8e00ff */
[----:B------:R0:W1:Y:S03]  /*f1a0*/  SYNCS.PHASECHK.TRANS64.TRYWAIT P0, [R3+URZ+0x12420], R0 ;  /* 0x01242000030075a7 */ /* 0x000066000800017f */
[----:B-1----:R-:W-:Y:S05]  /*f1b0*/  @!P0 NANOSLEEP.SYNCS 0x989680 ;  /* 0x009896800000895d */ /* 0x002fea0003900000 */
[----:B------:R-:W1:Y:S02]  /*f1c0*/  @!P0 SYNCS.PHASECHK.TRANS64 P0, [R3+URZ+0x12420], R0 ;  /* 0x01242000030085a7 */ /* 0x000e64000800007f */
[----:B-1----:R-:W-:Y:S05]  /*f1d0*/  @!P0 BRA `(.L_x_59) ;  /* 0xfffffffc00ec8947 */ /* 0x002fea000383ffff */
[----:B------:R-:W-:Y:S05]  /*f1e0*/  BRA `(.L_x_138) ;  /* 0xffffffc800e87947 */ /* 0x000fea000383ffff */
.L_x_62:
[----:B0-----:R0:W1:Y:S02]  /*f1f0*/  SYNCS.PHASECHK.TRANS64.TRYWAIT P1, [R5+URZ+0x12480], R26 ;  /* 0x0124801a050075a7 */ /* 0x001064000802017f */
[----:B-1----:R-:W-:Y:S05]  /*f200*/  @!P1 NANOSLEEP.SYNCS 0x989680 ;  /* 0x009896800000995d */ /* 0x002fea0003900000 */
[----:B------:R-:W1:Y:S02]  /*f210*/  @!P1 SYNCS.PHASECHK.TRANS64 P1, [R5+URZ+0x12480], R26 ;  /* 0x0124801a050095a7 */ /* 0x000e64000802007f */
[----:B-1----:R-:W-:Y:S05]  /*f220*/  @!P1 BRA `(.L_x_62) ;  /* 0xfffffffc00f09947 */ /* 0x002fea000383ffff */
[----:B------:R-:W-:Y:S05]  /*f230*/  BRA `(.L_x_139) ;  /* 0xffffffcc00f47947 */ /* 0x000fea000383ffff */
.L_x_63:
[----:B------:R-:W-:Y:S01]  /*f240*/  BSSY B0, `(.L_x_140) ;  /* 0x0000008000007945 */ /* 0x000fe20003800000 */
[----:B------:R-:W-:Y:S01]  /*f250*/  MOV R13, R17 ;  /* 0x00000011000d7202 */ /* 0x000fe20000000f00 */
[----:B------:R-:W-:Y:S01]  /*f260*/  IMAD.MOV.U32 R12, RZ, RZ, RZ ;  /* 0x000000ffff0c7224 */ /* 0x000fe200078e00ff */
[----:B------:R-:W-:Y:S01]  /*f270*/  MOV R15, 0xffffffff ;  /* 0xffffffff000f7802 */ /* 0x000fe20000000f00 */
[----:B------:R-:W-:-:S07]  /*f280*/  IMAD.MOV.U32 R11, RZ, RZ, 0x1c1f ;  /* 0x00001c1fff0b7424 */ /* 0x000fce00078e00ff */
[----:B0-----:R-:W-:Y:S05]  /*f290*/  WARPSYNC.COLLECTIVE R15, `(.L_x_141) ;  /* 0x000000000f087348 */ /* 0x001fea0003c00000 */
[----:B------:R1:W2:Y:S02]  /*f2a0*/  SHFL.IDX P6, R14, R13, R12, R11 ;  /* 0x0000000c0d0e7389 */ /* 0x0002a400000c000b */
[----:B012---:R-:W-:Y:S01]  /*f2b0*/  ENDCOLLECTIVE ;  /* 0x000000000000791b */ /* 0x007fe20003800000 */
.L_x_141:
[----:B------:R-:W-:Y:S05]  /*f2c0*/  BSYNC B0 ;  /* 0x0000000000007941 */ /* 0x000fea0003800000 */
.L_x_140:
        /* <DEDUP_REMOVED lines=8> */
.L_x_142:
[----:B------:R-:W-:Y:S01]  /*f350*/  IMAD.MOV.U32 R13, RZ, RZ, R17 ;  /* 0x000000ffff0d7224 */ /* 0x000fe200078e0011 */
[----:B------:R-:W-:Y:S02]  /*f360*/  MOV R12, 0x1 ;  /* 0x00000001000c7802 */ /* 0x000fe40000000f00 */
[----:B------:R-:W-:-:S07]  /*f370*/  MOV R2, R14 ;  /* 0x0000000e00027202 */ /* 0x000fce0000000f00 */
[----:B------:R-:W-:Y:S05]  /*f380*/  WARPSYNC.COLLECTIVE R15, `(.L_x_143) ;  /* 0x000000000f087348 */ /* 0x000fea0003c00000 */
[----:B------:R0:W1:Y:S02]  /*f390*/  SHFL.IDX P6, R14, R13, R12, R11 ;  /* 0x0000000c0d0e7389 */ /* 0x00006400000c000b */
[----:B01----:R-:W-:Y:S01]  /*f3a0*/  ENDCOLLECTIVE ;  /* 0x000000000000791b */ /* 0x003fe20003800000 */
.L_x_143:
[----:B------:R-:W-:Y:S01]  /*f3b0*/  IADD3 R2, P1, R6, R2, RZ ;  /* 0x0000000206027210 */ /* 0x000fe20007f3e0ff */
[----:B------:R-:W-:-:S04]  /*f3c0*/  IMAD R6, R4, 0x2800, R27 ;  /* 0x0000280004067824 */ /* 0x000fc800078e021b */
[----:B------:R-:W-:-:S05]  /*f3d0*/  IMAD.X R3, RZ, RZ, R3, P1 ;  /* 0x000000ffff037224 */ /* 0x000fca00008e0603 */
[----:B------:R-:W-:Y:S01]  /*f3e0*/  @!PT LDS RZ, [RZ] ;  /* 0x00000000fffff984 */ /* 0x000fe20000000800 */
[----:B------:R-:W-:Y:S01]  /*f3f0*/  @!PT LDS RZ, [RZ] ;  /* 0x00000000fffff984 */ /* 0x000fe20000000800 */
[----:B------:R-:W-:Y:S01]  /*f400*/  @!PT LDS RZ, [RZ] ;  /* 0x00000000fffff984 */ /* 0x000fe20000000800 */
[----:B------:R0:W-:Y:S01]  /*f410*/  LDGSTS.E.BYPASS.LTC128B.128 [R6+0x5200], desc[UR46][R2.64], !P2 ;  /* 0x0520000002067fae */ /* 0x0001e2000d101d6e */
[----:B------:R-:W-:Y:S02]  /*f420*/  IMAD.MOV.U32 R13, RZ, RZ, R7 ;  /* 0x000000ffff0d7224 */ /* 0x000fe400078e0007 */
[----:B0-----:R-:W-:-:S07]  /*f430*/  IMAD.MOV.U32 R3, RZ, RZ, R14 ;  /* 0x000000ffff037224 */ /* 0x001fce00078e000e */
[----:B------:R-:W-:Y:S05]  /*f440*/  WARPSYNC.COLLECTIVE R15, `(.L_x_144) ;  /* 0x000000000f087348 */ /* 0x000fea0003c00000 */
[----:B------:R0:W1:Y:S02]  /*f450*/  SHFL.IDX P6, R14, R13, R12, R11 ;  /* 0x0000000c0d0e7389 */ /* 0x00006400000c000b */
[----:B01----:R-:W-:Y:S01]  /*f460*/  ENDCOLLECTIVE ;  /* 0x000000000000791b */ /* 0x003fe20003800000 */
.L_x_144:
[----:B------:R-:W0:Y:S01]  /*f470*/  S2R R15, SR_TID.X ;  /* 0x00000000000f7919 */ /* 0x000e220000002100 */
[----:B------:R-:W-:Y:S01]  /*f480*/  MOV R13, R17 ;  /* 0x00000011000d7202 */ /* 0x000fe20000000f00 */
[----:B------:R-:W-:Y:S02]  /*f490*/  IMAD.MOV.U32 R12, RZ, RZ, 0x2 ;  /* 0x00000002ff0c7424 */ /* 0x000fe400078e00ff */
[----:B------:R-:W-:Y:S01]  /*f4a0*/  IMAD.MOV.U32 R2, RZ, RZ, R14 ;  /* 0x000000ffff027224 */ /* 0x000fe200078e000e */
[----:B0-----:R-:W-:-:S04]  /*f4b0*/  SHF.L.U32 R15, R15, 0x4, RZ ;  /* 0x000000040f0f7819 */ /* 0x001fc800000006ff */
[----:B------:R-:W-:-:S04]  /*f4c0*/  LOP3.LUT R15, R15, 0x30, RZ, 0xc0, !PT ;  /* 0x000000300f0f7812 */ /* 0x000fc800078ec0ff */
[----:B------:R-:W-:Y:S01]  /*f4d0*/  IADD3 R2, P1, R15, R2, RZ ;  /* 0x000000020f027210 */ /* 0x000fe20007f3e0ff */
[----:B------:R-:W-:-:S04]  /*f4e0*/  IMAD.MOV.U32 R15, RZ, RZ, -0x1 ;  /* 0xffffffffff0f7424 */ /* 0x000fc800078e00ff */
[----:B------:R-:W-:-:S08]  /*f4f0*/  IMAD.X R3, RZ, RZ, R3, P1 ;  /* 0x000000ffff037224 */ /* 0x000fd000008e0603 */
[----:B------:R-:W-:Y:S05]  /*f500*/  WARPSYNC.COLLECTIVE R15, `(.L_x_145) ;  /* 0x000000000f087348 */ /* 0x000fea0003c00000 */
[----:B------:R0:W1:Y:S02]  /*f510*/  SHFL.IDX P6, R14, R13, R12, R11 ;  /* 0x0000000c0d0e7389 */ /* 0x00006400000c000b */
[----:B01----:R-:W-:Y:S01]  /*f520*/  ENDCOLLECTIVE ;  /* 0x000000000000791b */ /* 0x003fe20003800000 */
.L_x_145:
[----:B------:R-:W-:Y:S01]  /*f530*/  @!PT LDS RZ, [RZ] ;  /* 0x00000000fffff984 */ /* 0x000fe20000000800 */
[----:B------:R-:W-:Y:S01]  /*f540*/  @!PT LDS RZ, [RZ] ;  /* 0x00000000fffff984 */ /* 0x000fe20000000800 */
[----:B------:R-:W-:Y:S01]  /*f550*/  @!PT LDS RZ, [RZ] ;  /* 0x00000000fffff984 */ /* 0x000fe20000000800 */
[----:B------:R0:W-:Y:S01]  /*f560*/  LDGSTS.E.BYPASS.LTC128B.128 [R6+0x5a00], desc[UR46][R2.64], !P2 ;  /* 0x05a0000002067fae */ /* 0x0001e2000d101d6e */
[----:B------:R-:W-:Y:S01]  /*f570*/  IMAD.MOV.U32 R13, RZ, RZ, R7 ;  /* 0x000000ffff0d7224 */ /* 0x000fe200078e0007 */
[----:B0-----:R-:W-:-:S07]  /*f580*/  MOV R3, R14 ;  /* 0x0000000e00037202 */ /* 0x001fce0000000f00 */
[----:B------:R-:W-:Y:S05]  /*f590*/  WARPSYNC.COLLECTIVE R15, `(.L_x_146) ;  /* 0x000000000f087348 */ /* 0x000fea0003c00000 */
[----:B------:R0:W1:Y:S02]  /*f5a0*/  SHFL.IDX P6, R14, R13, R12, R11 ;  /* 0x0000000c0d0e7389 */ /* 0x00006400000c000b */
[----:B01----:R-:W-:Y:S01]  /*f5b0*/  ENDCOLLECTIVE ;  /* 0x000000000000791b */ /* 0x003fe20003800000 */
.L_x_146:
        /* <DEDUP_REMOVED lines=12> */
.L_x_147:
[----:B------:R-:W-:Y:S01]  /*f680*/  @!PT LDS RZ, [RZ] ;  /* 0x00000000fffff984 */ /* 0x000fe20000000800 */
[----:B------:R-:W-:Y:S01]  /*f690*/  @!PT LDS RZ, [RZ] ;  /* 0x00000000fffff984 */ /* 0x000fe20000000800 */
[----:B------:R-:W-:Y:S01]  /*f6a0*/  @!PT LDS RZ, [RZ] ;  /* 0x00000000fffff984 */ /* 0x000fe20000000800 */
[----:B------:R0:W-:Y:S01]  /*f6b0*/  LDGSTS.E.BYPASS.LTC128B.128 [R6+0x6200], desc[UR46][R2.64], !P2 ;  /* 0x0620000002067fae */ /* 0x0001e2000d101d6e */
[----:B------:R-:W-:Y:S01]  /*f6c0*/  MOV R13, R7 ;  /* 0x00000007000d7202 */ /* 0x000fe20000000f00 */
[----:B0-----:R-:W0:Y:S01]  /*f6d0*/  S2R R3, SR_TID.X ;  /* 0x0000000000037919 */ /* 0x001e220000002100 */
[----:B------:R-:W-:-:S07]  /*f6e0*/  IMAD.MOV.U32 R17, RZ, RZ, R14 ;  /* 0x000000ffff117224 */ /* 0x000fce00078e000e */
[----:B0-----:R-:W-:Y:S05]  /*f6f0*/  WARPSYNC.COLLECTIVE R15, `(.L_x_148) ;  /* 0x000000000f087348 */ /* 0x001fea0003c00000 */
[----:B------:R1:W2:Y:S02]  /*f700*/  SHFL.IDX P6, R14, R13, R12, R11 ;  /* 0x0000000c0d0e7389 */ /* 0x0002a400000c000b */
[----:B012---:R-:W-:Y:S01]  /*f710*/  ENDCOLLECTIVE ;  /* 0x000000000000791b */ /* 0x007fe20003800000 */
.L_x_148:
[----:B------:R-:W-:Y:S02]  /*f720*/  IMAD.MOV.U32 R13, RZ, RZ, R18 ;  /* 0x000000ffff0d7224 */ /* 0x000fe400078e0012 */
[----:B------:R-:W-:Y:S02]  /*f730*/  IMAD.MOV.U32 R12, RZ, RZ, RZ ;  /* 0x000000ffff0c7224 */ /* 0x000fe400078e00ff */
[----:B------:R-:W-:Y:S02]  /*f740*/  IMAD.SHL.U32 R3, R3, 0x10, RZ ;  /* 0x0000001003037824 */ /* 0x000fe400078e00ff */
[----:B------:R-:W-:-:S07]  /*f750*/  IMAD.MOV.U32 R2, RZ, RZ, R14 ;  /* 0x000000ffff027224 */ /* 0x000fce00078e000e */
[----:B------:R-:W-:Y:S05]  /*f760*/  WARPSYNC.COLLECTIVE R15, `(.L_x_149) ;  /* 0x000000000f087348 */ /* 0x000fea0003c00000 */
[----:B------:R0:W1:Y:S02]  /*f770*/  SHFL.IDX P6, R14, R13, R12, R11 ;  /* 0x0000000c0d0e7389 */ /* 0x00006400000c000b */
[----:B01----:R-:W-:Y:S01]  /*f780*/  ENDCOLLECTIVE ;  /* 0x000000000000791b */ /* 0x003fe20003800000 */
.L_x_149:
[----:B------:R-:W-:-:S04]  /*f790*/  LOP3.LUT R3, R3, 0x30, RZ, 0xc0, !PT ;  /* 0x0000003003037812 */ /* 0x000fc800078ec0ff */
[----:B------:R-:W-:-:S04]  /*f7a0*/  IADD3 R2, P1, R3, R2, RZ ;  /* 0x0000000203027210 */ /* 0x000fc80007f3e0ff */
[----:B------:R-:W-:Y:S01]  /*f7b0*/  IADD3.X R3, RZ, R17, RZ, P1, !PT ;  /* 0x00000011ff037210 */ /* 0x000fe20000ffe4ff */
[----:B------:R-:W-:-:S04]  /*f7c0*/  IMAD.MOV.U32 R13, RZ, RZ, R19 ;  /* 0x000000ffff0d7224 */ /* 0x000fc800078e0013 */
[----:B------:R-:W-:Y:S01]  /*f7d0*/  @!PT LDS RZ, [RZ] ;  /* 0x00000000fffff984 */ /* 0x000fe20000000800 */
[----:B------:R-:W-:Y:S01]  /*f7e0*/  @!PT LDS RZ, [RZ] ;  /* 0x00000000fffff984 */ /* 0x000fe20000000800 */
[----:B------:R-:W-:Y:S01]  /*f7f0*/  @!PT LDS RZ, [RZ] ;  /* 0x00000000fffff984 */ /* 0x000fe20000000800 */
[----:B------:R0:W-:Y:S01]  /*f800*/  LDGSTS.E.BYPASS.LTC128B.128 [R6+0x6a00], desc[UR46][R2.64], !P2 ;  /* 0x06a0000002067fae */ /* 0x0001e2000d101d6e */
[----:B------:R-:W-:-:S07]  /*f810*/  MOV R18, R14 ;  /* 0x0000000e00127202 */ /* 0x000fce0000000f00 */
[----:B0-----:R-:W-:Y:S05]  /*f820*/  WARPSYNC.COLLECTIVE R15, `(.L_x_150) ;  /* 0x000000000f087348 */ /* 0x001fea0003c00000 */
[----:B------:R1:W2:Y:S02]  /*f830*/  SHFL.IDX P6, R14, R13, R12, R11 ;  /* 0x0000000c0d0e7389 */ /* 0x0002a400000c000b */
[----:B012---:R-:W-:Y:S01]  /*f840*/  ENDCOLLECTIVE ;  /* 0x000000000000791b */ /* 0x007fe20003800000 */
.L_x_150:
[----:B------:R-:W-:Y:S01]  /*f850*/  IMAD.MOV.U32 R2, RZ, RZ, R14 ;  /* 0x000000ffff027224 */ /* 0x000fe200078e000e */
[----:B------:R-:W-:Y:S06]  /*f860*/  BRA `(.L_x_151) ;  /* 0xffffffcc00907947 */ /* 0x000fec000383ffff */
.L_x_66:
[----:B---3--:R3:W4:Y:S02]  /*f870*/  SYNCS.PHASECHK.TRANS64.TRYWAIT P1, [R5+URZ+0x12440], R26 ;  /* 0x0124401a050075a7 */ /* 0x008724000802017f */
[----:B----4-:R-:W-:Y:S05]  /*f880*/  @!P1 NANOSLEEP.SYNCS 0x989680 ;  /* 0x009896800000995d */ /* 0x010fea0003900000 */
[----:B------:R-:W4:Y:S02]  /*f890*/  @!P1 SYNCS.PHASECHK.TRANS64 P1, [R5+URZ+0x12440], R26 ;  /* 0x0124401a050095a7 */ /* 0x000f24000802007f */
[----:B----4-:R-:W-:Y:S05]  /*f8a0*/  @!P1 BRA `(.L_x_66) ;  /* 0xfffffffc00f09947 */ /* 0x010fea000383ffff */
[----:B------:R-:W-:Y:S05]  /*f8b0*/  BRA `(.L_x_152) ;  /* 0xffffffcc00dc7947 */ /* 0x000fea000383ffff */
.L_x_67:
[----:B------:R-:W-:Y:S01]  /*f8c0*/  BSSY B0, `(.L_x_153) ;  /* 0x0000008000007945 */ /* 0x000fe20003800000 */
[----:B------:R-:W-:Y:S01]  /*f8d0*/  MOV R13, R10 ;  /* 0x0000000a000d7202 */ /* 0x000fe20000000f00 */
[----:B------:R-:W-:Y:S01]  /*f8e0*/  IMAD.MOV.U32 R12, RZ, RZ, RZ ;  /* 0x000000ffff0c7224 */ /* 0x000fe200078e00ff */
[----:B------:R-:W-:Y:S01]  /*f8f0*/  MOV R15, 0xffffffff ;  /* 0xffffffff000f7802 */ /* 0x000fe20000000f00 */
[----:B------:R-:W-:-:S07]  /*f900*/  IMAD.MOV.U32 R11, RZ, RZ, 0x1c1f ;  /* 0x00001c1fff0b7424 */ /* 0x000fce00078e00ff */
[----:B0123--:R-:W-:Y:S05]  /*f910*/  WARPSYNC.COLLECTIVE R15, `(.L_x_154) ;  /* 0x000000000f087348 */ /* 0x00ffea0003c00000 */
[----:B------:R4:W0:Y:S02]  /*f920*/  SHFL.IDX P6, R14, R13, R12, R11 ;  /* 0x0000000c0d0e7389 */ /* 0x00082400000c000b */
[----:B01234-:R-:W-:Y:S01]  /*f930*/  ENDCOLLECTIVE ;  /* 0x000000000000791b */ /* 0x01ffe20003800000 */
.L_x_154:
[----:B------:R-:W-:Y:S05]  /*f940*/  BSYNC B0 ;  /* 0x0000000000007941 */ /* 0x000fea0003800000 */
.L_x_153:
[----:B------:R0:W5:Y:S01]  /*f950*/  LDL R16, [R1+0xc] ;  /* 0x00000c0001107983 */ /* 0x0001620000100800 */
[----:B------:R-:W-:Y:S01]  /*f960*/  IMAD.MOV.U32 R13, RZ, RZ, R9 ;  /* 0x000000ffff0d7224 */ /* 0x000fe200078e0009 */
[----:B------:R-:W-:Y:S01]  /*f970*/  MOV R12, RZ ;  /* 0x000000ff000c7202 */ /* 0x000fe20000000f00 */
[----:B------:R-:W-:Y:S02]  /*f980*/  IMAD.MOV.U32 R11, RZ, RZ, 0x1c1f ;  /* 0x00001c1fff0b7424 */ /* 0x000fe400078e00ff */
[----:B------:R-:W-:Y:S02]  /*f990*/  IMAD.MOV.U32 R15, RZ, RZ, -0x1 ;  /* 0xffffffffff0f7424 */ /* 0x000fe400078e00ff */
[----:B------:R-:W-:-:S07]  /*f9a0*/  IMAD.MOV.U32 R3, RZ, RZ, R14 ;  /* 0x000000ffff037224 */ /* 0x000fce00078e000e */
[----:B0----5:R-:W-:Y:S05]  /*f9b0*/  WARPSYNC.COLLECTIVE R15, `(.L_x_155) ;  /* 0x000000000f087348 */ /* 0x021fea0003c00000 */
[----:B------:R1:W2:Y:S02]  /*f9c0*/  SHFL.IDX P6, R14, R13, R12, R11 ;  /* 0x0000000c0d0e7389 */ /* 0x0002a400000c000b */
[----:B012--5:R-:W-:Y:S01]  /*f9d0*/  ENDCOLLECTIVE ;  /* 0x000000000000791b */ /* 0x027fe20003800000 */
.L_x_155:
[----:B------:R-:W-:Y:S01]  /*f9e0*/  IMAD.MOV.U32 R13, RZ, RZ, R10 ;  /* 0x000000ffff0d7224 */ /* 0x000fe200078e000a */
[----:B------:R-:W-:Y:S02]  /*f9f0*/  MOV R12, 0x1 ;  /* 0x00000001000c7802 */ /* 0x000fe40000000f00 */
[----:B------:R-:W-:-:S13]  /*fa00*/  IADD3 R2, P1, R17, R14, RZ ;  /* 0x0000000e11027210 */ /* 0x000fda0007f3e0ff */
[----:B------:R-:W-:Y:S05]  /*fa10*/  WARPSYNC.COLLECTIVE R15, `(.L_x_156) ;  /* 0x000000000f087348 */ /* 0x000fea0003c00000 */
[----:B------:R0:W1:Y:S02]  /*fa20*/  SHFL.IDX P6, R14, R13, R12, R11 ;  /* 0x0000000c0d0e7389 */ /* 0x00006400000c000b */
[----:B01----:R-:W-:Y:S01]  /*fa30*/  ENDCOLLECTIVE ;  /* 0x000000000000791b */ /* 0x003fe20003800000 */
.L_x_156:
[----:B------:R-:W-:Y:S01]  /*fa40*/  IADD3.X R3, RZ, R3, RZ, P1, !PT ;  /* 0x00000003ff037210 */ /* 0x000fe20000ffe4ff */
[----:B------:R-:W-:Y:S02]  /*fa50*/  IMAD.MOV.U32 R13, RZ, RZ, R9 ;  /* 0x000000ffff0d7224 */ /* 0x000fe400078e0009 */
[----:B------:R-:W-:-:S04]  /*fa60*/  IMAD R7, R4, 0x2800, R16 ;  /* 0x0000280004077824 */ /* 0x000fc800078e0210 */
[----:B------:R-:W-:-:S05]  /*fa70*/  VIADD R7, R7, UR42 ;  /* 0x0000002a07077c36 */ /* 0x000fca0008000000 */
[----:B------:R-:W-:Y:S01]  /*fa80*/  @!PT LDS RZ, [RZ] ;  /* 0x00000000fffff984 */ /* 0x000fe20000000800 */
[----:B------:R-:W-:Y:S01]  /*fa90*/  @!PT LDS RZ, [RZ] ;  /* 0x00000000fffff984 */ /* 0x000fe20000000800 */
[----:B------:R-:W-:Y:S01]  /*faa0*/  @!PT LDS RZ, [RZ] ;  /* 0x00000000fffff984 */ /* 0x000fe20000000800 */
[----:B------:R0:W-:Y:S02]  /*fab0*/  LDGSTS.E.BYPASS.LTC128B.128 [R7+0xd200], desc[UR46][R2.64], !P2 ;  /* 0x0d20000002077fae */ /* 0x0001e4000d101d6e */
[----:B0-----:R-:W-:-:S07]  /*fac0*/  IMAD.MOV.U32 R3, RZ, RZ, R14 ;  /* 0x000000ffff037224 */ /* 0x001fce00078e000e */
[----:B------:R-:W-:Y:S05]  /*fad0*/  WARPSYNC.COLLECTIVE R15, `(.L_x_157) ;  /* 0x000000000f087348 */ /* 0x000fea0003c00000 */
[----:B------:R0:W1:Y:S02]  /*fae0*/  SHFL.IDX P6, R14, R13, R12, R11 ;  /* 0x0000000c0d0e7389 */ /* 0x00006400000c000b */
[----:B01----:R-:W-:Y:S01]  /*faf0*/  ENDCOLLECTIVE ;  /* 0x000000000000791b */ /* 0x003fe20003800000 */
.L_x_157:
[----:B------:R-:W-:Y:S02]  /*fb00*/  IMAD.MOV.U32 R13, RZ, RZ, R10 ;  /* 0x000000ffff0d7224 */ /* 0x000fe400078e000a */
[----:B------:R-:W-:Y:S01]  /*fb10*/  IMAD.MOV.U32 R12, RZ, RZ, 0x2 ;  /* 0x00000002ff0c7424 */ /* 0x000fe200078e00ff */
[----:B------:R-:W-:-:S13]  /*fb20*/  IADD3 R2, P1, R17, R14, RZ ;  /* 0x0000000e11027210 */ /* 0x000fda0007f3e0ff */
[----:B------:R-:W-:Y:S05]  /*fb30*/  WARPSYNC.COLLECTIVE R15, `(.L_x_158) ;  /* 0x000000000f087348 */ /* 0x000fea0003c00000 */
[----:B------:R0:W1:Y:S02]  /*fb40*/  SHFL.IDX P6, R14, R13, R12, R11 ;  /* 0x0000000c0d0e7389 */ /* 0x00006400000c000b */
[----:B01----:R-:W-:Y:S01]  /*fb50*/  ENDCOLLECTIVE ;  /* 0x000000000000791b */ /* 0x003fe20003800000 */
.L_x_158:
[----:B------:R-:W-:-:S05]  /*fb60*/  IADD3.X R3, RZ, R3, RZ, P1, !PT ;  /* 0x00000003ff037210 */ /* 0x000fca0000ffe4ff */
        /* <DEDUP_REMOVED lines=9> */
.L_x_159:
[----:B------:R-:W-:Y:S02]  /*fc00*/  IMAD.MOV.U32 R13, RZ, RZ, R10 ;  /* 0x000000ffff0d7224 */ /* 0x000fe400078e000a */
[----:B------:R-:W-:Y:S02]  /*fc10*/  IMAD.MOV.U32 R12, RZ, RZ, 0x3 ;  /* 0x00000003ff0c7424 */ /* 0x000fe400078e00ff */
[----:B------:R-:W-:-:S07]  /*fc20*/  IMAD.MOV.U32 R2, RZ, RZ, R14 ;  /* 0x000000ffff027224 */ /* 0x000fce00078e000e */
[----:B------:R-:W-:Y:S05]  /*fc30*/  WARPSYNC.COLLECTIVE R15, `(.L_x_160) ;  /* 0x000000000f087348 */ /* 0x000fea0003c00000 */
[----:B------:R0:W1:Y:S02]  /*fc40*/  SHFL.IDX P6, R14, R13, R12, R11 ;  /* 0x0000000c0d0e7389 */ /* 0x00006400000c000b */
[----:B01----:R-:W-:Y:S01]  /*fc50*/  ENDCOLLECTIVE ;  /* 0x000000000000791b */ /* 0x003fe20003800000 */
.L_x_160:
[----:B------:R-:W-:-:S04]  /*fc60*/  IADD3 R2, P1, R17, R2, RZ ;  /* 0x0000000211027210 */ /* 0x000fc80007f3e0ff */
[----:B------:R-:W-:-:S05]  /*fc70*/  IADD3.X R3, RZ, R3, RZ, P1, !PT ;  /* 0x00000003ff037210 */ /* 0x000fca0000ffe4ff */
[----:B------:R-:W-:Y:S01]  /*fc80*/  @!PT LDS RZ, [RZ] ;  /* 0x00000000fffff984 */ /* 0x000fe20000000800 */
[----:B------:R-:W-:Y:S01]  /*fc90*/  @!PT LDS RZ, [RZ] ;  /* 0x00000000fffff984 */ /* 0x000fe20000000800 */
[----:B------:R-:W-:Y:S01]  /*fca0*/  @!PT LDS RZ, [RZ] ;  /* 0x00000000fffff984 */ /* 0x000fe20000000800 */
[----:B------:R0:W-:Y:S01]  /*fcb0*/  LDGSTS.E.BYPASS.LTC128B.128 [R7+0xe200], desc[UR46][R2.64], !P2 ;  /* 0x0e20000002077fae */ /* 0x0001e2000d101d6e */
[----:B------:R-:W-:Y:S01]  /*fcc0*/  IMAD.MOV.U32 R13, RZ, RZ, R9 ;  /* 0x000000ffff0d7224 */ /* 0x000fe200078e0009 */
[----:B------:R-:W-:-:S07]  /*fcd0*/  MOV R10, R14 ;  /* 0x0000000e000a7202 */ /* 0x000fce0000000f00 */
[----:B0-----:R-:W-:Y:S05]  /*fce0*/  WARPSYNC.COLLECTIVE R15, `(.L_x_161) ;  /* 0x000000000f087348 */ /* 0x001fea0003c00000 */
[----:B------:R1:W2:Y:S02]  /*fcf0*/  SHFL.IDX P6, R14, R13, R12, R11 ;  /* 0x0000000c0d0e7389 */ /* 0x0002a400000c000b */
[----:B012---:R-:W-:Y:S01]  /*fd00*/  ENDCOLLECTIVE ;  /* 0x000000000000791b */ /* 0x007fe20003800000 */
.L_x_161:
[----:B------:R-:W-:Y:S02]  /*fd10*/  IMAD.MOV.U32 R13, RZ, RZ, R8 ;  /* 0x000000ffff0d7224 */ /* 0x000fe400078e0008 */
[----:B------:R-:W-:Y:S02]  /*fd20*/  IMAD.MOV.U32 R12, RZ, RZ, RZ ;  /* 0x000000ffff0c7224 */ /* 0x000fe400078e00ff */
[----:B------:R-:W-:-:S07]  /*fd30*/  IMAD.MOV.U32 R9, RZ, RZ, R14 ;  /* 0x000000ffff097224 */ /* 0x000fce00078e000e */
[----:B------:R-:W-:Y:S05]  /*fd40*/  WARPSYNC.COLLECTIVE R15, `(.L_x_162) ;  /* 0x000000000f087348 */ /* 0x000fea0003c00000 */
[----:B------:R0:W1:Y:S02]  /*fd50*/  SHFL.IDX P6, R14, R13, R12, R11 ;  /* 0x0000000c0d0e7389 */ /* 0x00006400000c000b */
[----:B01----:R-:W-:Y:S01]  /*fd60*/  ENDCOLLECTIVE ;  /* 0x000000000000791b */ /* 0x003fe20003800000 */
.L_x_162:
        /* <DEDUP_REMOVED lines=11> */
.L_x_163:
[----:B------:R-:W-:Y:S05]  /*fe20*/  BRA `(.L_x_164) ;  /* 0xffffffcc00807947 */ /* 0x000fea000383ffff */
.L_x_70:
[----:B0-----:R0:W1:Y:S02]  /*fe30*/  SYNCS.PHASECHK.TRANS64.TRYWAIT P2, [R3+URZ+0x12470], R2 ;  /* 0x01247002030075a7 */ /* 0x001064000804017f */
[----:B-1----:R-:W-:Y:S05]  /*fe40*/  @!P2 NANOSLEEP.SYNCS 0x989680 ;  /* 0x009896800000a95d */ /* 0x002fea0003900000 */
[----:B------:R-:W1:Y:S02]  /*fe50*/  @!P2 SYNCS.PHASECHK.TRANS64 P2, [R3+URZ+0x12470], R2 ;  /* 0x012470020300a5a7 */ /* 0x000e64000804007f */
[----:B-1----:R-:W-:Y:S05]  /*fe60*/  @!P2 BRA `(.L_x_70) ;  /* 0xfffffffc00f0a947 */ /* 0x002fea000383ffff */
[----:B------:R-:W-:Y:S05]  /*fe70*/  BRA `(.L_x_165) ;  /* 0xffffffcc00d87947 */ /* 0x000fea000383ffff */
.L_x_72:
[----:B0-----:R0:W1:Y:S02]  /*fe80*/  SYNCS.PHASECHK.TRANS64.TRYWAIT P2, [R3+URZ+0x12460], R2 ;  /* 0x01246002030075a7 */ /* 0x001064000804017f */
[----:B-1----:R-:W-:Y:S05]  /*fe90*/  @!P2 NANOSLEEP.SYNCS 0x989680 ;  /* 0x009896800000a95d */ /* 0x002fea0003900000 */
[----:B------:R-:W1:Y:S02]  /*fea0*/  @!P2 SYNCS.PHASECHK.TRANS64 P2, [R3+URZ+0x12460], R2 ;  /* 0x012460020300a5a7 */ /* 0x000e64000804007f */
[----:B-1----:R-:W-:Y:S05]  /*feb0*/  @!P2 BRA `(.L_x_72) ;  /* 0xfffffffc00f0a947 */ /* 0x002fea000383ffff */
[----:B------:R-:W-:Y:S05]  /*fec0*/  BRA `(.L_x_166) ;  /* 0xffffffcc00e87947 */ /* 0x000fea000383ffff */
.L_x_79:
[----:B0-----:R0:W1:Y:S02]  /*fed0*/  SYNCS.PHASECHK.TRANS64.TRYWAIT P0, [R2+URZ+0x12470], R3 ;  /* 0x01247003020075a7 */ /* 0x001064000800017f */
[----:B-1----:R-:W-:Y:S05]  /*fee0*/  @!P0 NANOSLEEP.SYNCS 0x989680 ;  /* 0x009896800000895d */ /* 0x002fea0003900000 */
[----:B------:R-:W1:Y:S02]  /*fef0*/  @!P0 SYNCS.PHASECHK.TRANS64 P0, [R2+URZ+0x12470], R3 ;  /* 0x01247003020085a7 */ /* 0x000e64000800007f */
[----:B-1----:R-:W-:Y:S05]  /*ff00*/  @!P0 BRA `(.L_x_79) ;  /* 0xfffffffc00f08947 */ /* 0x002fea000383ffff */
[----:B------:R-:W-:Y:S05]  /*ff10*/  BRA `(.L_x_167) ;  /* 0xffffffd000f87947 */ /* 0x000fea000383ffff */
.L_x_81:
[----:B0-----:R0:W1:Y:S02]  /*ff20*/  SYNCS.PHASECHK.TRANS64.TRYWAIT P0, [R2+URZ+0x12460], R5 ;  /* 0x01246005020075a7 */ /* 0x001064000800017f */
[----:B-1----:R-:W-:Y:S05]  /*ff30*/  @!P0 NANOSLEEP.SYNCS 0x989680 ;  /* 0x009896800000895d */ /* 0x002fea0003900000 */
[----:B------:R-:W1:Y:S02]  /*ff40*/  @!P0 SYNCS.PHASECHK.TRANS64 P0, [R2+URZ+0x12460], R5 ;  /* 0x01246005020085a7 */ /* 0x000e64000800007f */
[----:B-1----:R-:W-:Y:S05]  /*ff50*/  @!P0 BRA `(.L_x_81) ;  /* 0xfffffffc00f08947 */ /* 0x002fea000383ffff */
[----:B------:R-:W-:Y:S05]  /*ff60*/  BRA `(.L_x_168) ;  /* 0xffffffd400147947 */ /* 0x000fea000383ffff */
.L_x_84:
[----:B0-----:R0:W1:Y:S02]  /*ff70*/  SYNCS.PHASECHK.TRANS64.TRYWAIT P0, [R7+URZ+0x12420], R2 ;  /* 0x01242002070075a7 */ /* 0x001064000800017f */
[----:B-1----:R-:W-:Y:S05]  /*ff80*/  @!P0 NANOSLEEP.SYNCS 0x989680 ;  /* 0x009896800000895d */ /* 0x002fea0003900000 */
[----:B------:R-:W1:Y:S02]  /*ff90*/  @!P0 SYNCS.PHASECHK.TRANS64 P0, [R7+URZ+0x12420], R2 ;  /* 0x01242002070085a7 */ /* 0x000e64000800007f */
[----:B-1----:R-:W-:Y:S05]  /*ffa0*/  @!P0 BRA `(.L_x_84) ;  /* 0xfffffffc00f08947 */ /* 0x002fea000383ffff */
[----:B------:R-:W-:Y:S05]  /*ffb0*/  BRA `(.L_x_169) ;  /* 0xffffffd800047947 */ /* 0x000fea000383ffff */
.L_x_86:
[----:B0-----:R0:W1:Y:S02]  /*ffc0*/  SYNCS.PHASECHK.TRANS64.TRYWAIT P1, [R5+URZ+0x12440], R2 ;  /* 0x01244002050075a7 */ /* 0x001064000802017f */
[----:B-1----:R-:W-:Y:S05]  /*ffd0*/  @!P1 NANOSLEEP.SYNCS 0x989680 ;  /* 0x009896800000995d */ /* 0x002fea0003900000 */
[----:B------:R-:W1:Y:S02]  /*ffe0*/  @!P1 SYNCS.PHASECHK.TRANS64 P1, [R5+URZ+0x12440], R2 ;  /* 0x01244002050095a7 */ /* 0x000e64000802007f */
[----:B-1----:R-:W-:Y:S05]  /*fff0*/  @!P1 BRA `(.L_x_86) ;  /* 0xfffffffc00f09947 */ /* 0x002fea000383ffff */
[----:B------:R-:W-:Y:S05]  /*10000*/  BRA `(.L_x_170) ;  /* 0xffffffd800407947 */ /* 0x000fea000383ffff */
.L_x_88:
[----:B-1----:R1:W2:Y:S02]  /*10010*/  SYNCS.PHASECHK.TRANS64.TRYWAIT P1, [R7+URZ+0x12440], R0 ;  /* 0x01244000070075a7 */ /* 0x0022a4000802017f */
[----:B--2---:R-:W-:Y:S05]  /*10020*/  @!P1 NANOSLEEP.SYNCS 0x989680 ;  /* 0x009896800000995d */ /* 0x004fea0003900000 */
[----:B------:R-:W2:Y:S02]  /*10030*/  @!P1 SYNCS.PHASECHK.TRANS64 P1, [R7+URZ+0x12440], R0 ;  /* 0x01244000070095a7 */ /* 0x000ea4000802007f */
[----:B--2---:R-:W-:Y:S05]  /*10040*/  @!P1 BRA `(.L_x_88) ;  /* 0xfffffffc00f09947 */ /* 0x004fea000383ffff */
[----:B------:R-:W-:Y:S05]  /*10050*/  BRA `(.L_x_171) ;  /* 0xffffffd8004c7947 */ /* 0x000fea000383ffff */
.L_x_90:
[----:B--2---:R2:W3:Y:S02]  /*10060*/  SYNCS.PHASECHK.TRANS64.TRYWAIT P1, [R5+URZ+0x12460], R2 ;  /* 0x01246002050075a7 */ /* 0x0044e4000802017f */
[----:B---3--:R-:W-:Y:S05]  /*10070*/  @!P1 NANOSLEEP.SYNCS 0x989680 ;  /* 0x009896800000995d */ /* 0x008fea0003900000 */
[----:B------:R-:W3:Y:S02]  /*10080*/  @!P1 SYNCS.PHASECHK.TRANS64 P1, [R5+URZ+0x12460], R2 ;  /* 0x01246002050095a7 */ /* 0x000ee4000802007f */
[----:B---3--:R-:W-:Y:S05]  /*10090*/  @!P1 BRA `(.L_x_90) ;  /* 0xfffffffc00f09947 */ /* 0x008fea000383ffff */
[----:B------:R-:W-:Y:S05]  /*100a0*/  BRA `(.L_x_172) ;  /* 0xffffffd800487947 */ /* 0x000fea000383ffff */
.L_x_92:
[----:B---3--:R3:W4:Y:S02]  /*100b0*/  SYNCS.PHASECHK.TRANS64.TRYWAIT P1, [R7+URZ+0x12460], R0 ;  /* 0x01246000070075a7 */ /* 0x008724000802017f */
[----:B----4-:R-:W-:Y:S05]  /*100c0*/  @!P1 NANOSLEEP.SYNCS 0x989680 ;  /* 0x009896800000995d */ /* 0x010fea0003900000 */
[----:B------:R-:W4:Y:S02]  /*100d0*/  @!P1 SYNCS.PHASECHK.TRANS64 P1, [R7+URZ+0x12460], R0 ;  /* 0x01246000070095a7 */ /* 0x000f24000802007f */
[----:B----4-:R-:W-:Y:S05]  /*100e0*/  @!P1 BRA `(.L_x_92) ;  /* 0xfffffffc00f09947 */ /* 0x010fea000383ffff */
[----:B------:R-:W-:Y:S05]  /*100f0*/  BRA `(.L_x_173) ;  /* 0xffffffd800447947 */ /* 0x000fea000383ffff */
.L_x_94:
[----:B----4-:R4:W0:Y:S02]  /*10100*/  SYNCS.PHASECHK.TRANS64.TRYWAIT P1, [R5+URZ+0x12480], R2 ;  /* 0x01248002050075a7 */ /* 0x010824000802017f */
[----:B0-----:R-:W-:Y:S05]  /*10110*/  @!P1 NANOSLEEP.SYNCS 0x989680 ;  /* 0x009896800000995d */ /* 0x001fea0003900000 */
[----:B------:R-:W0:Y:S02]  /*10120*/  @!P1 SYNCS.PHASECHK.TRANS64 P1, [R5+URZ+0x12480], R2 ;  /* 0x01248002050095a7 */ /* 0x000e24000802007f */
[----:B0-----:R-:W-:Y:S05]  /*10130*/  @!P1 BRA `(.L_x_94) ;  /* 0xfffffffc00f09947 */ /* 0x001fea000383ffff */
[----:B------:R-:W-:Y:S05]  /*10140*/  BRA `(.L_x_174) ;  /* 0xffffffd800407947 */ /* 0x000fea000383ffff */
.L_x_175:
[----:B------:R-:W-:-:S00]  /*10150*/  BRA `(.L_x_175) ;  /* 0xfffffffc00fc7947 */ /* 0x000fc0000383ffff */
[----:B------:R-:W-:-:S00]  /*10160*/  NOP ;  /* 0x0000000000007918 */ /* 0x000fc00000000000 */
        /* <DEDUP_REMOVED lines=9> */
.L_x_2719:


//--------------------- .text._ZN7cutlass13device_kernelIN5flash11enable_sm90INS1_16FlashAttnFwdSm90INS1_25CollectiveMainloopFwdSm90ILi2EN4cute5tupleIJNS5_1CILi1EEES8_S8_EEENS6_IJNS7_ILi192EEENS7_ILi160EEENS7_ILi64EEEEEELi64ENS_12float_e4m3_tEfNS_4arch4Sm90ELb0ELb0ELb1ELb1ELb1ELb0ELb0ELb1ELb1ELb1ELb1ELb0EEENS1_21CollectiveEpilogueFwdINS6_IJSA_SC_SB_EEES9_NS_10bfloat16_tESG_Li384ELb1ELb1ELb1ELb1EEENS1_36VarlenDynamicPersistentTileSchedulerILi192ELi160ELi384ELi128ELb1ELb1ELb1ELb0ELb1ELb1EEEEEEEEEvNT_6ParamsE --------------------------
	.section	.text._ZN7cutlass13device_kernelIN5flash11enable_sm90INS1_16FlashAttnFwdSm90INS1_25CollectiveMainloopFwdSm90ILi2EN4cute5tupleIJNS5_1CILi1EEES8_S8_EEENS6_IJNS7_ILi192EEENS7_ILi160EEENS7_ILi64EEEEEELi64ENS_12float_e4m3_tEfNS_4arch4Sm90ELb0ELb0ELb1ELb1ELb1ELb0ELb0ELb1ELb1ELb1ELb1ELb0EEENS1_21CollectiveEpilogueFwdINS6_IJSA_SC_SB_EEES9_NS_10bfloat16_tESG_Li384ELb1ELb1ELb1ELb1EEENS1_36VarlenDynamicPersistentTileSchedulerILi192ELi160ELi384ELi128ELb1ELb1ELb1ELb0ELb1ELb1EEEEEEEEEvNT_6ParamsE,"ax",@progbits
	.align	128
.text._ZN7cutlass13device_kernelIN5flash11enable_sm90INS1_16FlashAttnFwdSm90INS1_25CollectiveMainloopFwdSm90ILi2EN4cute5tupleIJNS5_1CILi1EEES8_S8_EEENS6_IJNS7_ILi192EEENS7_ILi160EEENS7_ILi64EEEEEELi64ENS_12float_e4m3_tEfNS_4arch4Sm90ELb0ELb0ELb1ELb1ELb1ELb0ELb0ELb1ELb1ELb1ELb1ELb0EEENS1_21CollectiveEpilogueFwdINS6_IJSA_SC_SB_EEES9_NS_10bfloat16_tESG_Li384ELb1ELb1ELb1ELb1EEENS1_36VarlenDynamicPersistentTileSchedulerILi192ELi160ELi384ELi128ELb1ELb1ELb1ELb0ELb1ELb1EEEEEEEEEvNT_6ParamsE:
        .type           _ZN7cutlass13device_kernelIN5flash11enable_sm90INS1_16FlashAttnFwdSm90INS1_25CollectiveMainloopFwdSm90ILi2EN4cute5tupleIJNS5_1CILi1EEES8_S8_EEENS6_IJNS7_ILi192EEENS7_ILi160EEENS7_ILi64EEEEEELi64ENS_12float_e4m3_tEfNS_4arch4Sm90ELb0ELb0ELb1ELb1ELb1ELb0ELb0ELb1ELb1ELb1ELb1ELb0EEENS1_21CollectiveEpilogueFwdINS6_IJSA_SC_SB_EEES9_NS_10bfloat16_tESG_Li384ELb1ELb1ELb1ELb1EEENS1_36VarlenDynamicPersistentTileSchedulerILi192ELi160ELi384ELi128ELb1ELb1ELb1ELb0ELb1ELb1EEEEEEEEEvNT_6ParamsE,@function
        .size           _ZN7cutlass13device_kernelIN5flash11enable_sm90INS1_16FlashAttnFwdSm90INS1_25CollectiveMainloopFwdSm90ILi2EN4cute5tupleIJNS5_1CILi1EEES8_S8_EEENS6_IJNS7_ILi192EEENS7_ILi160EEENS7_ILi64EEEEEELi64ENS_12float_e4m3_tEfNS_4arch4Sm90ELb0ELb0ELb1ELb1ELb1ELb0ELb0ELb1ELb1ELb1ELb1ELb0EEENS1_21CollectiveEpilogueFwdINS6_IJSA_SC_SB_EEES9_NS_10bfloat16_tESG_Li384ELb1ELb1ELb1ELb1EEENS1_36VarlenDynamicPersistentTileSchedulerILi192ELi160ELi384ELi128ELb1ELb1ELb1ELb0ELb1ELb1EEEEEEEEEvNT_6ParamsE,(.L_x_2720 - _ZN7cutlass13device_kernelIN5flash11enable_sm90INS1_16FlashAttnFwdSm90INS1_25CollectiveMainloopFwdSm90ILi2EN4cute5tupleIJNS5_1CILi1EEES8_S8_EEENS6_IJNS7_ILi192EEENS7_ILi160EEENS7_ILi64EEEEEELi64ENS_12float_e4m3_tEfNS_4arch4Sm90ELb0ELb0ELb1ELb1ELb1ELb0ELb0ELb1ELb1ELb1ELb1ELb0EEENS1_21CollectiveEpilogueFwdINS6_IJSA_SC_SB_EEES9_NS_10bfloat16_tESG_Li384ELb1ELb1ELb1ELb1EEENS1_36VarlenDynamicPersistentTileSchedulerILi192ELi160ELi384ELi128ELb1ELb1ELb1ELb0ELb1ELb1EEEEEEEEEvNT_6ParamsE)
        .other          _ZN7cutlass13device_kernelIN5flash11enable_sm90INS1_16FlashAttnFwdSm90INS1_25CollectiveMainloopFwdSm90ILi2EN4cute5tupleIJNS5_1CILi1EEES8_S8_EEENS6_IJNS7_ILi192EEENS7_ILi160EEENS7_ILi64EEEEEELi64ENS_12float_e4m3_tEfNS_4arch4Sm90ELb0ELb0ELb1ELb1ELb1ELb0ELb0ELb1ELb1ELb1ELb1ELb0EEENS1_21CollectiveEpilogueFwdINS6_IJSA_SC_SB_EEES9_NS_10bfloat16_tESG_Li384ELb1ELb1ELb1ELb1EEENS1_36VarlenDynamicPersistentTileSchedulerILi192ELi160ELi384ELi128ELb1ELb1ELb1ELb0ELb1ELb1EEEEEEEEEvNT_6ParamsE,@"STO_CUDA_ENTRY STV_DEFAULT"
_ZN7cutlass13device_kernelIN5flash11enable_sm90INS1_16FlashAttnFwdSm90INS1_25CollectiveMainloopFwdSm90ILi2EN4cute5tupleIJNS5_1CILi1EEES8_S8_EEENS6_IJNS7_ILi192EEENS7_ILi160EEENS7_ILi64EEEEEELi64ENS_12float_e4m3_tEfNS_4arch4Sm90ELb0ELb0ELb1ELb1ELb1ELb0ELb0ELb1ELb1ELb1ELb1ELb0EEENS1_21CollectiveEpilogueFwdINS6_IJSA_SC_SB_EEES9_NS_10bfloat16_tESG_Li384ELb1ELb1ELb1ELb1EEENS1_36VarlenDynamicPersistentTileSchedulerILi192ELi160ELi384ELi128ELb1ELb1ELb1ELb0ELb1ELb1EEEEEEEEEvNT_6ParamsE:
        /* <DEDUP_REMOVED lines=10> */
[----:B------:R-:W-:-:S05]  /*00a0*/  SHF.R.U32.HI R2, RZ, 0x7, R3 ;  /* 0x00000007ff027819 */ /* 0x000fca0000011603 */
[----:B------:R0:W1:Y:S04]  /*00b0*/  SHFL.IDX PT, R3, R2, RZ, 0x1f ;  /* 0x00001fff02037589 */ /* 0x00006800000e0000 */
[----:B------:R-:W-:Y:S01]  /*00c0*/  VOTEU.ALL UP0, P0 ;  /* 0x00000000003f7886 */ /* 0x000fe20000000000 */
[----:B------:R-:W-:-:S04]  /*00d0*/  VOTEU.ALL UP1, P0 ;  /* 0x00000000003f7886 */ /* 0x000fc80000020000 */
[----:B------:R-:W2:Y:S01]  /*00e0*/  @!UP0 S2UR UR8, SR_CgaCtaId ;  /* 0x00000000000889c3 */ /* 0x000ea20000008800 */
[----:B------:R-:W-:Y:S01]  /*00f0*/  @!UP0 UMOV UR6, 0x400 ;  /* 0x0000040000068882 */ /* 0x000fe20000000000 */
[----:B------:R-:W-:-:S04]  /*0100*/  @!UP0 UIADD3 UR4, -UR4, 0x100000, URZ ;  /* 0x0010000004048890 */ /* 0x000fc8000fffe13f */
[----:B------:R-:W-:Y:S02]  /*0110*/  @!UP0 USHF.L.U32 UR5, UR4, 0xb, URZ ;  /* 0x0000000b04058899 */ /* 0x000fe4000800063f */
[----:B------:R-:W-:Y:S02]  /*0120*/  @!UP0 USHF.L.U32 UR4, UR4, 0x1, URZ ;  /* 0x0000000104048899 */ /* 0x000fe4000800063f */
[----:B--2---:R-:W-:Y:S02]  /*0130*/  @!UP0 ULEA UR8, UR8, UR6, 0x18 ;  /* 0x0000000608088291 */ /* 0x004fe4000f8ec03f */
        /* <DEDUP_REMOVED lines=25> */
.L_x_176:
        /* <DEDUP_REMOVED lines=22> */
.L_x_177:
        /* <DEDUP_REMOVED lines=18> */
.L_x_178:
        /* <DEDUP_REMOVED lines=22> */
.L_x_179:
[----:B------:R-:W5:Y:S01]  /*06b0*/  SHFL.IDX PT, R4, R0, RZ, 0x1f ;  /* 0x00001fff00047589 */ /* 0x000f6200000e0000 */
[----:B------:R-:W-:Y:S01]  /*06c0*/  R2UR UR9, R3 ;  /* 0x00000000030972ca */ /* 0x000fe200000e0000 */
[----:B------:R-:W-:Y:S01]  /*06d0*/  NOP ;  /* 0x0000000000007918 */ /* 0x000fe20000000000 */
[----:B------:R-:W0:Y:S01]  /*06e0*/  S2R R2, SR_CgaCtaId ;  /* 0x0000000000027919 */ /* 0x000e220000008800 */
[----:B-----5:R-:W-:-:S13]  /*06f0*/  ISETP.NE.AND P0, PT, R4, RZ, PT ;  /* 0x000000ff0400720c */ /* 0x020fda0003f05270 */
[----:B0-----:R-:W-:Y:S05]  /*0700*/  @P0 BRA `(.L_x_180) ;  /* 0x0000000000480947 */ /* 0x001fea0003800000 */
        /* <DEDUP_REMOVED lines=18> */
.L_x_180:
[----:B------:R-:W-:Y:S01]  /*0830*/  UISETP.NE.AND UP0, UPT, UR9, URZ, UPT ;  /* 0x0000003f0900728c */ /* 0x000fe2000bf05270 */
[----:B------:R-:W-:Y:S01]  /*0840*/  NOP ;  /* 0x0000000000007918 */ /* 0x000fe20000000000 */
[----:B------:R-:W-:Y:S01]  /*0850*/  UMOV UR38, 0x1 ;  /* 0x0000000100267882 */ /* 0x000fe20000000000 */
[----:B------:R-:W-:Y:S01]  /*0860*/  ULDC.64 UR50, c[0x0][0x208] ;  /* 0x0000820000327ab9 */ /* 0x000fe20000000a00 */
[----:B------:R-:W-:Y:S01]  /*0870*/  USEL UR38, UR38, 0x2, !UP0 ;  /* 0x0000000226267887 */ /* 0x000fe2000c000000 */
[----:B01234-:R-:W-:Y:S01]  /*0880*/  BAR.SYNC.DEFER_BLOCKING 0x0 ;  /* 0x0000000000007b1d */ /* 0x01ffe20000010000 */
[----:B------:R-:W-:-:S13]  /*0890*/  PLOP3.LUT P0, PT, PT, PT, UP0, 0x80, 0x0 ;  /* 0x000000000000781c */ /* 0x000fda0003f0f008 */
[----:B------:R-:W-:Y:S05]  /*08a0*/  @!P0 BRA `(.L_x_181) ;  /* 0x000000a400388947 */ /* 0x000fea0003800000 */
.L_x_182:
[----:B------:R-:W-:-:S08]  /*08b0*/  NOP ;  /* 0x0000000000007918 */ /* 0x000fd00000000000 */
[----:B------:R-:W0:Y:S02]  /*08c0*/  USETMAXREG.TRY_ALLOC.CTAPOOL UP0, 0xa0 ;  /* 0x000000a0000079c8 */ /* 0x000e240008000600 */
[----:B0-----:R-:W-:-:S13]  /*08d0*/  PLOP3.LUT P0, PT, PT, PT, UP0, 0x80, 0x0 ;  /* 0x000000000000781c */ /* 0x001fda0003f0f008 */
[----:B------:R-:W-:Y:S05]  /*08e0*/  @!P0 BRA `(.L_x_182) ;  /* 0xfffffffc00f08947 */ /* 0x000fea000383ffff */
[----:B------:R-:W0:Y:S08]  /*08f0*/  S2UR UR5, SR_CgaCtaId ;  /* 0x00000000000579c3 */ /* 0x000e300000008800 */
[----:B------:R-:W-:Y:S06]  /*0900*/  BAR.ARV 0x8, 0x200 ;  /* 0x0208000000007b1d */ /* 0x000fec0000002000 */
[----:B------:R-:W-:-:S02]  /*0910*/  UMOV UR4, 0x400 ;  /* 0x0000040000047882 */ /* 0x000fc40000000000 */
[----:B------:R-:W-:Y:S01]  /*0920*/  BAR.SYNC.DEFER_BLOCKING 0x5, 0x200 ;  /* 0x0148000000007b1d */ /* 0x000fe20000010000 */
[----:B0-----:R-:W-:-:S09]  /*0930*/  ULEA UR4, UR5, UR4, 0x18 ;  /* 0x0000000405047291 */ /* 0x001fd2000f8ec03f */
[----:B------:R-:W0:Y:S01]  /*0940*/  LDS.128 R28, [UR4+0x132d0] ;  /* 0x0132d004ff1c7984 */ /* 0x000e220008000c00 */
[----:B------:R-:W-:Y:S01]  /*0950*/  ULDC UR4, c[0x0][0xc3c] ;  /* 0x00030f0000047ab9 */ /* 0x000fe20000000800 */
[----:B------:R-:W-:Y:S06]  /*0960*/  BAR.ARV 0x4, 0x200 ;  /* 0x0108000000007b1d */ /* 0x000fec0000002000 */
[----:B0-----:R-:W-:-:S13]  /*0970*/  ISETP.GE.AND P0, PT, R31, UR4, PT ;  /* 0x000000041f007c0c */ /* 0x001fda000bf06270 */
[----:B------:R-:W-:Y:S05]  /*0980*/  @P0 EXIT ;  /* 0x000000000000094d */ /* 0x000fea0003800000 */
[----:B------:R-:W0:Y:S01]  /*0990*/  S2R R0, SR_TID.X ;  /* 0x0000000000007919 */ /* 0x000e220000002100 */
[----:B------:R-:W-:Y:S01]  /*09a0*/  R2UR UR6, R29 ;  /* 0x000000001d0672ca */ /* 0x000fe200000e0000 */
[----:B------:R-:W-:Y:S01]  /*09b0*/  ULOP3.LUT UR47, UR38, 0x1, URZ, 0xfc, !UPT ;  /* 0x00000001262f7892 */ /* 0x000fe2000f8efc3f */
[----:B------:R-:W-:Y:S01]  /*09c0*/  R2UR UR5, R30 ;  /* 0x000000001e0572ca */ /* 0x000fe200000e0000 */
[----:B------:R-:W-:Y:S01]  /*09d0*/  UMOV UR46, URZ ;  /* 0x0000003f002e7c82 */ /* 0x000fe20008000000 */
[----:B------:R-:W-:Y:S01]  /*09e0*/  UMOV UR36, URZ ;  /* 0x0000003f00247c82 */ /* 0x000fe20008000000 */
[----:B------:R-:W-:Y:S01]  /*09f0*/  UMOV UR37, URZ ;  /* 0x0000003f00257c82 */ /* 0x000fe20008000000 */
[----:B0-----:R-:W-:-:S05]  /*0a00*/  VIADD R13, R0, 0xffffff80 ;  /* 0xffffff80000d7836 */ /* 0x001fca0000000000 */
[----:B------:R-:W-:-:S04]  /*0a10*/  SHF.R.S32.HI R0, RZ, 0x1f, R13 ;  /* 0x0000001fff007819 */ /* 0x000fc8000001140d */
[CC--:B------:R-:W-:Y:S02]  /*0a20*/  LEA.HI R2, R0.reuse, R13.reuse, RZ, 0x7 ;  /* 0x0000000d00027211 */ /* 0x0c0fe400078f38ff */
[-C--:B------:R-:W-:Y:S02]  /*0a30*/  LEA.HI R3, R0, R13.reuse, RZ, 0x4 ;  /* 0x0000000d00037211 */ /* 0x080fe400078f20ff */
[----:B------:R-:W-:Y:S02]  /*0a40*/  LOP3.LUT R4, R2, 0xffffff80, RZ, 0xc0, !PT ;  /* 0xffffff8002047812 */ /* 0x000fe400078ec0ff */
[----:B------:R-:W-:Y:S02]  /*0a50*/  SHF.R.S32.HI R6, RZ, 0x4, R3 ;  /* 0x00000004ff067819 */ /* 0x000fe40000011403 */
[----:B------:R-:W-:Y:S01]  /*0a60*/  SHF.R.S32.HI R14, RZ, 0x7, R2 ;  /* 0x00000007ff0e7819 */ /* 0x000fe20000011402 */
[----:B------:R-:W-:Y:S01]  /*0a70*/  IMAD.IADD R12, R13, 0x1, -R4 ;  /* 0x000000010d0c7824 */ /* 0x000fe200078e0a04 */
[----:B------:R-:W-:-:S02]  /*0a80*/  LEA.HI R4, R0, R13, RZ, 0x5 ;  /* 0x0000000d00047211 */ /* 0x000fc400078f28ff */
[----:B------:R-:W-:Y:S01]  /*0a90*/  LEA.HI R11, R0, R13, RZ, 0x2 ;  /* 0x0000000d000b7211 */ /* 0x000fe200078f10ff */
[----:B------:R-:W-:Y:S01]  /*0aa0*/  IMAD.HI R2, R14, 0x55555556, RZ ;  /* 0x555555560e027827 */ /* 0x000fe200078e02ff */
[----:B------:R-:W-:Y:S02]  /*0ab0*/  SHF.R.S32.HI R7, RZ, 0x1f, R12 ;  /* 0x0000001fff077819 */ /* 0x000fe4000001140c */
[----:B------:R-:W-:Y:S01]  /*0ac0*/  LOP3.LUT R11, R11, 0xfffffffc, RZ, 0xc0, !PT ;  /* 0xfffffffc0b0b7812 */ /* 0x000fe200078ec0ff */
[----:B------:R-:W-:Y:S01]  /*0ad0*/  IMAD.SHL.U32 R5, R4, 0x20, RZ ;  /* 0x0000002004057824 */ /* 0x000fe200078e00ff */
[----:B------:R-:W-:Y:S02]  /*0ae0*/  LEA.HI R8, R7, R12, RZ, 0x2 ;  /* 0x0000000c07087211 */ /* 0x000fe400078f10ff */
[----:B------:R-:W-:Y:S01]  /*0af0*/  LOP3.LUT R4, R3, 0x3fffff0, RZ, 0xc0, !PT ;  /* 0x03fffff003047812 */ /* 0x000fe200078ec0ff */
[----:B------:R-:W-:Y:S01]  /*0b00*/  IMAD.IADD R11, R13, 0x1, -R11 ;  /* 0x000000010d0b7824 */ /* 0x000fe200078e0a0b */
[----:B------:R-:W-:-:S02]  /*0b10*/  SHF.R.S32.HI R9, RZ, 0x2, R8 ;  /* 0x00000002ff097819 */ /* 0x000fc40000011408 */
[----:B------:R-:W-:Y:S01]  /*0b20*/  SHF.R.S32.HI R10, RZ, 0x1f, R8 ;  /* 0x0000001fff0a7819 */ /* 0x000fe20000011408 */
[----:B------:R-:W-:Y:S01]  /*0b30*/  IMAD.IADD R4, R13, 0x1, -R4 ;  /* 0x000000010d047824 */ /* 0x000fe200078e0a04 */
[----:B------:R-:W-:Y:S02]  /*0b40*/  LEA.HI R3, R3, R6, RZ, 0x1 ;  /* 0x0000000603037211 */ /* 0x000fe400078f08ff */
[----:B------:R-:W-:Y:S02]  /*0b50*/  LEA.HI R10, R10, R9, RZ, 0x3 ;  /* 0x000000090a0a7211 */ /* 0x000fe400078f18ff */
[----:B------:R-:W-:Y:S02]  /*0b60*/  LOP3.LUT R5, R5, 0xfffffc00, RZ, 0xc0, !PT ;  /* 0xfffffc0005057812 */ /* 0x000fe400078ec0ff */
[----:B------:R-:W-:Y:S02]  /*0b70*/  LOP3.LUT R3, R3, 0x1ffffffe, RZ, 0xc0, !PT ;  /* 0x1ffffffe03037812 */ /* 0x000fe400078ec0ff */
[----:B------:R-:W-:Y:S01]  /*0b80*/  LOP3.LUT R10, R10, 0xfffffff8, RZ, 0xc0, !PT ;  /* 0xfffffff80a0a7812 */ /* 0x000fe200078ec0ff */
[----:B------:R-:W-:Y:S01]  /*0b90*/  IMAD R4, R4, 0x40, R5 ;  /* 0x0000004004047824 */ /* 0x000fe200078e0205 */
[----:B------:R-:W-:Y:S01]  /*0ba0*/  LEA.HI R7, R7, R12, RZ, 0x5 ;  /* 0x0000000c07077211 */ /* 0x000fe200078f28ff */
[----:B------:R-:W-:Y:S01]  /*0bb0*/  IMAD.IADD R3, R6, 0x1, -R3 ;  /* 0x0000000106037824 */ /* 0x000fe200078e0a03 */
[----:B------:R-:W-:Y:S01]  /*0bc0*/  LEA.HI R2, R2, R2, RZ, 0x1 ;  /* 0x0000000202027211 */ /* 0x000fe200078f08ff */
[----:B------:R-:W-:Y:S01]  /*0bd0*/  IMAD.IADD R10, R9, 0x1, -R10 ;  /* 0x00000001090a7824 */ /* 0x000fe200078e0a0a */
[----:B------:R-:W-:-:S02]  /*0be0*/  SHF.R.S32.HI R7, RZ, 0x5, R7 ;  /* 0x00000005ff077819 */ /* 0x000fc40000011407 */
[----:B------:R-:W-:Y:S01]  /*0bf0*/  LOP3.LUT R8, R8, 0x7ffffffc, RZ, 0xc0, !PT ;  /* 0x7ffffffc08087812 */ /* 0x000fe200078ec0ff */
[----:B------:R-:W-:Y:S01]  /*0c00*/  IMAD R2, R2, -0x3, R14 ;  /* 0xfffffffd02027824 */ /* 0x000fe200078e020e */
[----:B------:R-:W-:Y:S01]  /*0c10*/  LEA R3, R3, R4, 0x3 ;  /* 0x0000000403037211 */ /* 0x000fe200078e18ff */
[----:B------:R-:W-:Y:S01]  /*0c20*/  IMAD R7, R7, 0x10, R10 ;  /* 0x0000001007077824 */ /* 0x000fe200078e020a */
[----:B------:R-:W-:Y:S01]  /*0c30*/  LEA.HI R0, R0, R13, RZ, 0x3 ;  /* 0x0000000d00007211 */ /* 0x000fe200078f18ff */
[----:B------:R-:W-:Y:S02]  /*0c40*/  IMAD.IADD R8, R12, 0x1, -R8 ;  /* 0x000000010c087824 */ /* 0x000fe400078e0a08 */
[----:B------:R0:W-:Y:S01]  /*0c50*/  STL [R1+0x38], R3 ;  /* 0x0000380301007387 */ /* 0x0001e20000100800 */
[----:B------:R-:W-:Y:S01]  /*0c60*/  IMAD R5, R2, 0x40, R7 ;  /* 0x0000004002057824 */ /* 0x000fe200078e0207 */
[----:B------:R-:W-:Y:S01]  /*0c70*/  LOP3.LUT R16, R0, 0xfffffff8, RZ, 0xc0, !PT ;  /* 0xfffffff800107812 */ /* 0x000fe200078ec0ff */
[----:B------:R-:W-:Y:S01]  /*0c80*/  IMAD.SHL.U32 R2, R8, 0x2, RZ ;  /* 0x0000000208027824 */ /* 0x000fe200078e00ff */
[----:B------:R-:W-:-:S02]  /*0c90*/  SHF.R.S32.HI R0, RZ, 0x3, R0 ;  /* 0x00000003ff007819 */ /* 0x000fc40000011400 */
[----:B------:R-:W-:Y:S01]  /*0ca0*/  STL [R1+0x30], R5 ;  /* 0x0000300501007387 */ /* 0x000fe20000100800 */
[C---:B------:R-:W-:Y:S01]  /*0cb0*/  VIADD R0, R2.reuse, 0x8 ;  /* 0x0000000802007836 */ /* 0x040fe20000000000 */
[C---:B------:R-:W-:Y:S01]  /*0cc0*/  IADD3 R18, R2.reuse, 0x38, RZ ;  /* 0x0000003802127810 */ /* 0x040fe20007ffe0ff */
[C---:B------:R-:W-:Y:S01]  /*0cd0*/  VIADD R157, R2.reuse, 0x10 ;  /* 0x00000010029d7836 */ /* 0x040fe20000000000 */
[----:B0-----:R-:W-:Y:S01]  /*0ce0*/  LEA.HI R3, R11, R11, RZ, 0x1 ;  /* 0x0000000b0b037211 */ /* 0x001fe200078f08ff */
[C---:B------:R-:W-:Y:S01]  /*0cf0*/  VIADD R22, R2.reuse, 0x28 ;  /* 0x0000002802167836 */ /* 0x040fe20000000000 */
[----:B------:R0:W-:Y:S01]  /*0d00*/  STL [R1+0x4], R2 ;  /* 0x0000040201007387 */ /* 0x0001e20000100800 */
[C---:B------:R-:W-:Y:S01]  /*0d10*/  VIADD R156, R2.reuse, 0x18 ;  /* 0x00000018029c7836 */ /* 0x040fe20000000000 */
[----:B------:R-:W-:Y:S01]  /*0d20*/  LOP3.LUT R4, R3, 0x1ffffffe, RZ, 0xc0, !PT ;  /* 0x1ffffffe03047812 */ /* 0x000fe200078ec0ff */
[C---:B------:R-:W-:Y:S01]  /*0d30*/  VIADD R23, R2.reuse, 0x20 ;  /* 0x0000002002177836 */ /* 0x040fe20000000000 */
[----:B------:R1:W-:Y:S01]  /*0d40*/  STL [R1], R0 ;  /* 0x0000000001007387 */ /* 0x0003e20000100800 */
[----:B------:R-:W-:-:S02]  /*0d50*/  VIADD R19, R2, 0x30 ;  /* 0x0000003002137836 */ /* 0x000fc40000000000 */
[----:B------:R-:W-:Y:S02]  /*0d60*/  IMAD.IADD R4, R11, 0x1, -R4 ;  /* 0x000000010b047824 */ /* 0x000fe400078e0a04 */
[----:B------:R-:W-:Y:S01]  /*0d70*/  IMAD.IADD R16, R13, 0x1, -R16 ;  /* 0x000000010d107824 */ /* 0x000fe200078e0a10 */
[----:B0-----:R-:W-:Y:S02]  /*0d80*/  SHF.R.S32.HI R2, RZ, 0x1f, R0 ;  /* 0x0000001fff027819 */ /* 0x001fe40000011400 */
[----:B-1----:R-:W-:-:S03]  /*0d90*/  SHF.R.S32.HI R0, RZ, 0x1f, R157 ;  /* 0x0000001fff007819 */ /* 0x002fc6000001149d */
[----:B------:R0:W-:Y:S01]  /*0da0*/  STL [R1+0x28], R2 ;  /* 0x0000280201007387 */ /* 0x0001e20000100800 */
[----:B------:R-:W-:Y:S01]  /*0db0*/  SHF.R.S32.HI R0, RZ, 0x1f, R22 ;  /* 0x0000001fff007819 */ /* 0x000fe20000011416 */
[----:B------:R-:W-:Y:S01]  /*0dc0*/  IMAD R0, R4, 0x8, R5 ;  /* 0x0000000804007824 */ /* 0x000fe200078e0205 */
[----:B------:R-:W-:-:S04]  /*0dd0*/  SHF.L.U32 R17, R16, 0x3, RZ ;  /* 0x0000000310117819 */ /* 0x000fc800000006ff */
[----:B------:R1:W-:Y:S01]  /*0de0*/  STL [R1+0x34], R0 ;  /* 0x0000340001007387 */ /* 0x0003e20000100800 */
[----:B------:R-:W-:Y:S02]  /*0df0*/  SHF.R.S32.HI R3, RZ, 0x1f, R17 ;  /* 0x0000001fff037819 */ /* 0x000fe40000011411 */
[----:B------:R-:W-:Y:S02]  /*0e00*/  SHF.R.S32.HI R3, RZ, 0x1f, R156 ;  /* 0x0000001fff037819 */ /* 0x000fe4000001149c */
[----:B0-----:R-:W-:Y:S02]  /*0e10*/  SHF.R.S32.HI R2, RZ, 0x1f, R23 ;  /* 0x0000001fff027819 */ /* 0x001fe40000011417 */
[----:B------:R-:W-:Y:S02]  /*0e20*/  SHF.R.S32.HI R3, RZ, 0x1f, R19 ;  /* 0x0000001fff037819 */ /* 0x000fe40000011413 */
[----:B------:R-:W-:-:S07]  /*0e30*/  SHF.R.S32.HI R2, RZ, 0x1f, R18 ;  /* 0x0000001fff027819 */ /* 0x000fce0000011412 */
.L_x_220:
[----:B0123--:R-:W0:Y:S01]  /*0e40*/  LDC.64 R2, c[0x0][0xc88] ;  /* 0x00032200ff027b82 */ /* 0x00fe220000000a00 */
[----:B------:R-:W-:Y:S01]  /*0e50*/  ULDC.64 UR8, c[0x0][0xa28] ;  /* 0x00028a0000087ab9 */ /* 0x000fe20000000a00 */
[----:B------:R-:W-:Y:S01]  /*0e60*/  ULDC.64 UR10, c[0x0][0xa20] ;  /* 0x00028800000a7ab9 */ /* 0x000fe20000000a00 */
[----:B------:R-:W-:Y:S01]  /*0e70*/  ULDC UR4, c[0x0][0x424] ;  /* 0x0001090000047ab9 */ /* 0x000fe20000000800 */
[----:B------:R-:W-:Y:S01]  /*0e80*/  ULDC UR7, c[0x0][0x2f0] ;  /* 0x0000bc0000077ab9 */ /* 0x000fe20000000800 */
[----:B0-----:R-:W-:-:S06]  /*0e90*/  IMAD.WIDE R2, R31, 0x4, R2 ;  /* 0x000000041f027825 */ /* 0x001fcc00078e0202 */
[----:B------:R-:W2:Y:S01]  /*0ea0*/  LDG.E R2, desc[UR50][R2.64] ;  /* 0x0000003202027981 */ /* 0x000ea2000c1e1900 */
[----:B------:R-:W-:Y:S02]  /*0eb0*/  UISETP.NE.U32.AND UP0, UPT, UR8, URZ, UPT ;  /* 0x0000003f0800728c */ /* 0x000fe4000bf05070 */
[----:B------:R-:W-:Y:S02]  /*0ec0*/  UISETP.NE.U32.AND UP1, UPT, UR10, URZ, UPT ;  /* 0x0000003f0a00728c */ /* 0x000fe4000bf25070 */
[----:B------:R-:W-:Y:S02]  /*0ed0*/  UISETP.NE.AND.EX UP0, UPT, UR9, URZ, UPT, UP0 ;  /* 0x0000003f0900728c */ /* 0x000fe4000bf05300 */
[----:B------:R-:W-:-:S04]  /*0ee0*/  UISETP.NE.AND.EX UP1, UPT, UR11, URZ, UPT, UP1 ;  /* 0x0000003f0b00728c */ /* 0x000fc8000bf25310 */
[----:B------:R-:W-:Y:S02]  /*0ef0*/  PLOP3.LUT P0, PT, PT, PT, UP0, 0x80, 0x0 ;  /* 0x000000000000781c */ /* 0x000fe40003f0f008 */
[----:B------:R-:W-:Y:S02]  /*0f00*/  PLOP3.LUT P1, PT, PT, PT, UP1, 0x80, 0x0 ;  /* 0x000000000000781c */ /* 0x000fe40003f2f018 */
[----:B--2---:R-:W-:-:S13]  /*0f10*/  R2UR UR39, R2 ;  /* 0x00000000022772ca */ /* 0x004fda00000e0000 */
[----:B------:R-:W-:Y:S02]  /*0f20*/  USHF.R.S32.HI UR40, URZ, 0x1f, UR39 ;  /* 0x0000001f3f287899 */ /* 0x000fe40008011427 */
[----:B------:R-:W-:-:S04]  /*0f30*/  @UP0 ULEA UR8, UP2, UR39, UR8, 0x2 ;  /* 0x0000000827080291 */ /* 0x000fc8000f84103f */
[----:B------:R-:W-:Y:S02]  /*0f40*/  @UP0 ULEA.HI.X UR9, UR39, UR9, UR40, 0x2, UP2 ;  /* 0x0000000927090291 */ /* 0x000fe400090f1428 */
[----:B------:R-:W-:Y:S01]  /*0f50*/  @UP1 ULEA UR10, UP0, UR39, UR10, 0x2 ;  /* 0x0000000a270a1291 */ /* 0x000fe2000f80103f */
[----:B------:R-:W-:-:S03]  /*0f60*/  IMAD.U32 R2, RZ, RZ, UR8 ;  /* 0x00000008ff027e24 */ /* 0x000fc6000f8e00ff */
[----:B------:R-:W-:Y:S01]  /*0f70*/  @UP1 ULEA.HI.X UR11, UR39, UR11, UR40, 0x2, UP0 ;  /* 0x0000000b270b1291 */ /* 0x000fe200080f1428 */
[----:B------:R-:W-:Y:S01]  /*0f80*/  IMAD.U32 R3, RZ, RZ, UR9 ;  /* 0x00000009ff037e24 */ /* 0x000fe2000f8e00ff */
[----:B------:R-:W-:Y:S01]  /*0f90*/  ULDC.64 UR8, c[0x0][0x418] ;  /* 0x0001060000087ab9 */ /* 0x000fe20000000a00 */
[----:B------:R-:W-:-:S03]  /*0fa0*/  IMAD.U32 R4, RZ, RZ, UR10 ;  /* 0x0000000aff047e24 */ /* 0x000fc6000f8e00ff */
[----:B------:R-:W-:Y:S01]  /*0fb0*/  IMAD.U32 R5, RZ, RZ, UR11 ;  /* 0x0000000bff057e24 */ /* 0x000fe2000f8e00ff */
[----:B------:R-:W2:Y:S04]  /*0fc0*/  @P0 LDG.E R2, desc[UR50][R2.64] ;  /* 0x0000003202020981 */ /* 0x000ea8000c1e1900 */
[----:B------:R-:W3:Y:S01]  /*0fd0*/  @P1 LDG.E R4, desc[UR50][R4.64] ;  /* 0x0000003204041981 */ /* 0x000ee2000c1e1900 */
[----:B------:R-:W-:Y:S01]  /*0fe0*/  UISETP.NE.U32.AND UP0, UPT, UR8, URZ, UPT ;  /* 0x0000003f0800728c */ /* 0x000fe2000bf05070 */
[----:B------:R-:W-:Y:S01]  /*0ff0*/  UMOV UR49, URZ ;  /* 0x0000003f00317c82 */ /* 0x000fe20008000000 */
[----:B------:R-:W-:Y:S02]  /*1000*/  ULOP3.LUT UR8, UR5, 0xff000000, URZ, 0xc0, !UPT ;  /* 0xff00000005087892 */ /* 0x000fe4000f8ec03f */
[----:B------:R-:W-:Y:S01]  /*1010*/  UISETP.NE.AND.EX UP0, UPT, UR9, URZ, UPT, UP0 ;  /* 0x0000003f0900728c */ /* 0x000fe2000bf05300 */
[----:B------:R-:W-:-:S03]  /*1020*/  UMOV UR41, UR6 ;  /* 0x0000000600297c82 */ /* 0x000fc60008000000 */
[----:B------:R-:W-:-:S04]  /*1030*/  USEL UR4, UR4, 0x1, UP0 ;  /* 0x0000000104047887 */ /* 0x000fc80008000000 */
[----:B------:R-:W-:Y:S01]  /*1040*/  UIMAD UR4, UR4, UR7, URZ ;  /* 0x00000007040472a4 */ /* 0x000fe2000f8e023f */
[----:B--2---:R-:W-:-:S06]  /*1050*/  @P0 R2UR UR49, R2 ;  /* 0x00000000023102ca */ /* 0x004fcc00000e0000 */
[----:B---3--:R-:W-:Y:S01]  /*1060*/  @P1 R2UR UR4, R4 ;  /* 0x00000000040412ca */ /* 0x008fe200000e0000 */
[----:B----45:R-:W-:-:S14]  /*1070*/  @P1 BRA `(.L_x_183) ;  /* 0x0000000000341947 */ /* 0x030fdc0003800000 */
[----:B------:R-:W-:Y:S02]  /*1080*/  ULDC.64 UR6, c[0x0][0xa08] ;  /* 0x0002820000067ab9 */ /* 0x000fe40000000a00 */
[----:B------:R-:W-:-:S04]  /*1090*/  ISETP.NE.U32.AND P0, PT, RZ, UR6, PT ;  /* 0x00000006ff007c0c */ /* 0x000fc8000bf05070 */
[----:B------:R-:W-:-:S13]  /*10a0*/  ISETP.NE.AND.EX P0, PT, RZ, UR7, PT, P0 ;  /* 0x00000007ff007c0c */ /* 0x000fda000bf05300 */
[----:B------:R-:W-:Y:S05]  /*10b0*/  @!P0 BRA `(.L_x_183) ;  /* 0x0000000000248947 */ /* 0x000fea0003800000 */
[----:B------:R-:W-:Y:S02]  /*10c0*/  ULDC.64 UR6, c[0x0][0xa08] ;  /* 0x0002820000067ab9 */ /* 0x000fe40000000a00 */
[----:B------:R-:W-:-:S06]  /*10d0*/  UIMAD.WIDE UR6, UR39, 0x4, UR6 ;  /* 0x00000004270678a5 */ /* 0x000fcc000f8e0206 */
[----:B------:R-:W-:Y:S02]  /*10e0*/  IMAD.U32 R2, RZ, RZ, UR6 ;  /* 0x00000006ff027e24 */ /* 0x000fe4000f8e00ff */
[----:B------:R-:W-:-:S05]  /*10f0*/  IMAD.U32 R3, RZ, RZ, UR7 ;  /* 0x00000007ff037e24 */ /* 0x000fca000f8e00ff */
[----:B------:R-:W2:Y:S04]  /*1100*/  LDG.E R4, desc[UR50][R2.64] ;  /* 0x0000003202047981 */ /* 0x000ea8000c1e1900 */
[----:B-1----:R-:W3:Y:S01]  /*1110*/  LDG.E R0, desc[UR50][R2.64+0x4] ;  /* 0x0000043202007981 */ /* 0x002ee2000c1e1900 */
[----:B--2---:R-:W-:Y:S02]  /*1120*/  R2UR UR4, R4 ;  /* 0x00000000040472ca */ /* 0x004fe400000e0000 */
[----:B---3--:R-:W-:-:S13]  /*1130*/  R2UR UR6, R0 ;  /* 0x00000000000672ca */ /* 0x008fda00000e0000 */
[----:B------:R-:W-:-:S12]  /*1140*/  UIADD3 UR4, -UR4, UR6, URZ ;  /* 0x0000000604047290 */ /* 0x000fd8000fffe13f */
.L_x_183:
[----:B------:R-:W-:Y:S02]  /*1150*/  UIADD3 UR49, -UR49, UR4, URZ ;  /* 0x0000000431317290 */ /* 0x000fe4000fffe13f */
[----:B------:R-:W-:Y:S02]  /*1160*/  ULOP3.LUT UR4, UR5, 0xff0000, URZ, 0xc0, !UPT ;  /* 0x00ff000005047892 */ /* 0x000fe4000f8ec03f */
[----:B------:R-:W-:Y:S02]  /*1170*/  UISETP.GE.AND UP0, UPT, UR49, 0x1, UPT ;  /* 0x000000013100788c */ /* 0x000fe4000bf06270 */
[----:B------:R-:W-:Y:S02]  /*1180*/  UIADD3 UR6, UR49, 0x9f, URZ ;  /* 0x0000009f31067890 */ /* 0x000fe4000fffe03f */
[----:B------:R-:W-:Y:S02]  /*1190*/  USHF.R.U32.HI UR8, URZ, 0x8, UR8 ;  /* 0x000000083f087899 */ /* 0x000fe40008011608 */
[----:B------:R-:W-:Y:S01]  /*11a0*/  PLOP3.LUT P0, PT, PT, PT, UP0, 0x80, 0x0 ;  /* 0x000000000000781c */ /* 0x000fe20003f0f008 */
[----:B------:R-:W-:-:S02]  /*11b0*/  UIMAD.WIDE UR6, UR6, 0x66666667, URZ ;  /* 0x66666667060678a5 */ /* 0x000fc4000f8e023f */
[----:B------:R-:W-:Y:S02]  /*11c0*/  ULEA.HI UR8, UR4, UR8, URZ, 0x10 ;  /* 0x0000000804087291 */ /* 0x000fe4000f8f803f */
[----:B------:R-:W-:Y:S02]  /*11d0*/  USHF.R.U32.HI UR6, URZ, 0x1f, UR7 ;  /* 0x0000001f3f067899 */ /* 0x000fe40008011607 */
[----:B------:R-:W-:Y:S02]  /*11e0*/  ULOP3.LUT UR42, UR8, 0xff, URZ, 0xc0, !UPT ;  /* 0x000000ff082a7892 */ /* 0x000fe4000f8ec03f */
[----:B------:R-:W-:Y:S01]  /*11f0*/  ULOP3.LUT UR43, UR5, 0xffff, URZ, 0xc0, !UPT ;  /* 0x0000ffff052b7892 */ /* 0x000fe2000f8ec03f */
[----:B------:R-:W-:Y:S01]  /*1200*/  UMOV UR4, URZ ;  /* 0x0000003f00047c82 */ /* 0x000fe20008000000 */
[----:B------:R-:W-:Y:S02]  /*1210*/  USHF.R.U32.HI UR44, URZ, 0x10, UR8 ;  /* 0x000000103f2c7899 */ /* 0x000fe40008011608 */
[----:B------:R-:W-:Y:S01]  /*1220*/  ULEA.HI.SX32 UR9, UR7, UR6, 0x1a ;  /* 0x0000000607097291 */ /* 0x000fe2000f8fd23f */
[----:B------:R-:W-:Y:S11]  /*1230*/  @!P0 BRA `(.L_x_184) ;  /* 0x0000000000908947 */ /* 0x000ff60003800000 */
[----:B------:R-:W-:Y:S01]  /*1240*/  UISETP.NE.AND UP0, UPT, UR44, URZ, UPT ;  /* 0x0000003f2c00728c */ /* 0x000fe2000bf05270 */
[----:B------:R-:W-:-:S03]  /*1250*/  ULDC UR4, c[0x0][0x9f0] ;  /* 0x00027c0000047ab9 */ /* 0x000fc60000000800 */
[----:B------:R-:W-:-:S03]  /*1260*/  USEL UR10, UR44, UR4, UP0 ;  /* 0x000000042c0a7287 */ /* 0x000fc60008000000 */
[----:B------:R-:W-:Y:S01]  /*1270*/  UMOV UR4, URZ ;  /* 0x0000003f00047c82 */ /* 0x000fe20008000000 */
[----:B------:R-:W-:Y:S02]  /*1280*/  UIADD3 UR6, UR9, -0x1, UR10 ;  /* 0xffffffff09067890 */ /* 0x000fe4000fffe00a */
[----:B------:R-:W-:-:S04]  /*1290*/  MOV R3, UR10 ;  /* 0x0000000a00037c02 */ /* 0x000fc80008000f00 */
[-C--:B-1----:R-:W-:Y:S01]  /*12a0*/  IABS R0, R3.reuse ;  /* 0x0000000300007213 */ /* 0x082fe20000000000 */
[----:B------:R-:W-:Y:S01]  /*12b0*/  IMAD.U32 R4, RZ, RZ, UR6 ;  /* 0x00000006ff047e24 */ /* 0x000fe2000f8e00ff */
[----:B------:R-:W-:Y:S01]  /*12c0*/  IABS R5, R3 ;  /* 0x0000000300057213 */ /* 0x000fe20000000000 */
[----:B------:R-:W-:Y:S01]  /*12d0*/  ULOP3.LUT UR6, UR6, UR10, URZ, 0x3c, !UPT ;  /* 0x0000000a06067292 */ /* 0x000fe2000f8e3c3f */
[----:B------:R-:W-:Y:S02]  /*12e0*/  R2UR UR11, R0 ;  /* 0x00000000000b72ca */ /* 0x000fe400000e0000 */
[----:B------:R-:W-:-:S05]  /*12f0*/  IABS R4, R4 ;  /* 0x0000000400047213 */ /* 0x000fca0000000000 */
        /* <DEDUP_REMOVED lines=24> */
.L_x_184:
[----:B------:R-:W-:Y:S01]  /*1480*/  UIMAD UR45, UR42, UR4, URZ ;  /* 0x000000042a2d72a4 */ /* 0x000fe2000f8e023f */
[----:B-1----:R-:W-:Y:S01]  /*1490*/  IMAD.U32 R0, RZ, RZ, UR9 ;  /* 0x00000009ff007e24 */ /* 0x002fe2000f8e00ff */
[----:B------:R-:W-:Y:S01]  /*14a0*/  PLOP3.LUT P0, PT, PT, PT, PT, 0x80, 0x0 ;  /* 0x000000000000781c */ /* 0x000fe20003f0f070 */
[----:B------:R-:W-:Y:S01]  /*14b0*/  IMAD.U32 R3, RZ, RZ, UR4 ;  /* 0x00000004ff037e24 */ /* 0x000fe2000f8e00ff */
[----:B------:R-:W-:Y:S02]  /*14c0*/  CS2R R4, SRZ ;  /* 0x0000000000047805 */ /* 0x000fe4000001ff00 */
[----:B------:R-:W-:Y:S02]  /*14d0*/  CS2R R58, SRZ ;  /* 0x00000000003a7805 */ /* 0x000fe4000001ff00 */
[----:B------:R-:W-:Y:S02]  /*14e0*/  CS2R R6, SRZ ;  /* 0x0000000000067805 */ /* 0x000fe4000001ff00 */
[----:B------:R-:W-:-:S02]  /*14f0*/  CS2R R26, SRZ ;  /* 0x00000000001a7805 */ /* 0x000fc4000001ff00 */
[----:B------:R-:W-:Y:S02]  /*1500*/  VIADDMNMX R0, R3, UR45, R0, PT ;  /* 0x0000002d03007c46 */ /* 0x000fe4000b800100 */
[----:B------:R-:W-:Y:S01]  /*1510*/  CS2R R8, SRZ ;  /* 0x0000000000087805 */ /* 0x000fe2000001ff00 */
[----:B------:R-:W-:Y:S01]  /*1520*/  IMAD.MOV.U32 R36, RZ, RZ, RZ ;  /* 0x000000ffff247224 */ /* 0x000fe200078e00ff */
[----:B------:R-:W-:Y:S02]  /*1530*/  CS2R R10, SRZ ;  /* 0x00000000000a7805 */ /* 0x000fe4000001ff00 */
[----:B------:R-:W-:Y:S02]  /*1540*/  R2UR UR48, R0 ;  /* 0x00000000003072ca */ /* 0x000fe400000e0000 */
[----:B------:R-:W-:Y:S02]  /*1550*/  CS2R R38, SRZ ;  /* 0x0000000000267805 */ /* 0x000fe4000001ff00 */
[----:B------:R-:W-:-:S02]  /*1560*/  CS2R R34, SRZ ;  /* 0x0000000000227805 */ /* 0x000fc4000001ff00 */
[----:B------:R-:W-:Y:S01]  /*1570*/  MOV R33, RZ ;  /* 0x000000ff00217202 */ /* 0x000fe20000000f00 */
[----:B------:R-:W-:Y:S01]  /*1580*/  IMAD.MOV.U32 R44, RZ, RZ, RZ ;  /* 0x000000ffff2c7224 */ /* 0x000fe200078e00ff */
[----:B------:R-:W-:Y:S02]  /*1590*/  CS2R R12, SRZ ;  /* 0x00000000000c7805 */ /* 0x000fe4000001ff00 */
[----:B------:R-:W-:Y:S02]  /*15a0*/  CS2R R46, SRZ ;  /* 0x00000000002e7805 */ /* 0x000fe4000001ff00 */
[----:B------:R-:W-:Y:S01]  /*15b0*/  CS2R R42, SRZ ;  /* 0x00000000002a7805 */ /* 0x000fe2000001ff00 */
[----:B------:R-:W-:Y:S01]  /*15c0*/  IMAD.MOV.U32 R41, RZ, RZ, RZ ;  /* 0x000000ffff297224 */ /* 0x000fe200078e00ff */
[----:B------:R-:W-:Y:S01]  /*15d0*/  CS2R R14, SRZ ;  /* 0x00000000000e7805 */ /* 0x000fe2000001ff00 */
[----:B------:R-:W-:Y:S01]  /*15e0*/  IMAD.MOV.U32 R52, RZ, RZ, RZ ;  /* 0x000000ffff347224 */ /* 0x000fe200078e00ff */
[----:B------:R-:W-:-:S02]  /*15f0*/  CS2R R54, SRZ ;  /* 0x0000000000367805 */ /* 0x000fc4000001ff00 */
[----:B------:R-:W-:Y:S01]  /*1600*/  CS2R R50, SRZ ;  /* 0x0000000000327805 */ /* 0x000fe2000001ff00 */
[----:B------:R-:W-:Y:S01]  /*1610*/  UISETP.GT.AND UP0, UPT, UR48, UR45, UPT ;  /* 0x0000002d3000728c */ /* 0x000fe2000bf04270 */
[----:B------:R-:W-:-:S05]  /*1620*/  IMAD.MOV.U32 R49, RZ, RZ, RZ ;  /* 0x000000ffff317224 */ /* 0x000fca00078e00ff */
[----:B------:R-:W-:-:S13]  /*1630*/  PLOP3.LUT P1, PT, PT, PT, UP0, 0x80, 0x0 ;  /* 0x000000000000781c */ /* 0x000fda0003f2f008 */
[----:B------:R-:W-:Y:S05]  /*1640*/  @!P1 BRA `(.L_x_185) ;  /* 0x0000006c00049947 */ /* 0x000fea0003800000 */
[----:B------:R-:W0:Y:S01]  /*1650*/  S2R R2, SR_TID.X ;  /* 0x0000000000027919 */ /* 0x000e220000002100 */
[----:B------:R-:W-:Y:S01]  /*1660*/  MOV R5, 0x400 ;  /* 0x0000040000057802 */ /* 0x000fe20000000f00 */
[----:B------:R-:W1:Y:S01]  /*1670*/  S2R R24, SR_CgaCtaId ;  /* 0x0000000000187919 */ /* 0x000e620000008800 */
[----:B0-----:R-:W-:Y:S02]  /*1680*/  VIADD R20, R2, 0xffffff80 ;  /* 0xffffff8002147836 */ /* 0x001fe40000000000 */
[----:B-1----:R-:W-:-:S03]  /*1690*/  LEA R25, R24, R5, 0x18 ;  /* 0x0000000518197211 */ /* 0x002fc600078ec0ff */
[----:B------:R-:W-:-:S04]  /*16a0*/  SHF.R.S32.HI R2, RZ, 0x1f, R20 ;  /* 0x0000001fff027819 */ /* 0x000fc80000011414 */
[----:B------:R-:W-:-:S04]  /*16b0*/  LEA.HI R2, R2, R20, RZ, 0x7 ;  /* 0x0000001402027211 */ /* 0x000fc800078f38ff */
[----:B------:R-:W-:-:S05]  /*16c0*/  SHF.R.S32.HI R2, RZ, 0x7, R2 ;  /* 0x00000007ff027819 */ /* 0x000fca0000011402 */
[----:B------:R-:W0:Y:S02]  /*16d0*/  SHFL.IDX PT, R0, R2, RZ, 0x1f ;  /* 0x00001fff02007589 */ /* 0x000e2400000e0000 */
[----:B0-----:R-:W-:-:S05]  /*16e0*/  IMAD.HI R2, R0, 0x55555556, RZ ;  /* 0x5555555600027827 */ /* 0x001fca00078e02ff */
[----:B------:R-:W-:-:S05]  /*16f0*/  LEA.HI R3, R2, R2, RZ, 0x1 ;  /* 0x0000000202037211 */ /* 0x000fca00078f08ff */
[----:B------:R-:W-:Y:S02]  /*1700*/  IMAD R3, R3, -0x3, R0 ;  /* 0xfffffffd03037824 */ /* 0x000fe400078e0200 */
[----:B------:R-:W-:-:S04]  /*1710*/  VIADD R0, R25, 0xb000 ;  /* 0x0000b00019007836 */ /* 0x000fc80000000000 */
[----:B------:R-:W-:Y:S01]  /*1720*/  IMAD R3, R3, 0x1000, R0 ;  /* 0x0000100003037824 */ /* 0x000fe200078e0200 */
[----:B------:R-:W-:-:S04]  /*1730*/  LOP3.LUT P0, RZ, R0, 0x9f, RZ, 0xc0, !PT ;  /* 0x0000009f00ff7812 */ /* 0x000fc8000780c0ff */
[----:B------:R-:W-:-:S04]  /*1740*/  SHF.R.U32.HI R3, RZ, 0x4, R3 ;  /* 0x00000004ff037819 */ /* 0x000fc80000011603 */
[----:B------:R-:W-:-:S05]  /*1750*/  LOP3.LUT R26, R3, 0x3fff, RZ, 0xc0, !PT ;  /* 0x00003fff031a7812 */ /* 0x000fca00078ec0ff */
[----:B------:R-:W-:Y:S05]  /*1760*/  @!P0 BRA `(.L_x_186) ;  /* 0x0000000000408947 */ /* 0x000fea0003800000 */
[----:B------:R-:W-:Y:S01]  /*1770*/  MOV R0, 0x0 ;  /* 0x0000000000007802 */ /* 0x000fe20000000f00 */
[----:B------:R-:W-:Y:S01]  /*1780*/  ULDC.64 UR4, c[0x4][0x98] ;  /* 0x0100260000047ab9 */ /* 0x000fe20000000a00 */
[----:B------:R-:W-:Y:S01]  /*1790*/  ULDC.64 UR6, c[0x4][0x30] ;  /* 0x01000c0000067ab9 */ /* 0x000fe20000000a00 */
[----:B------:R-:W-:Y:S01]  /*17a0*/  MOV R4, UR4 ;  /* 0x0000000400047c02 */ /* 0x000fe20008000f00 */
[----:B------:R0:W1:Y:S01]  /*17b0*/  LDC.64 R2, c[0x4][R0] ;  /* 0x0100000000027b82 */ /* 0x0000620000000a00 */
[----:B------:R-:W-:Y:S01]  /*17c0*/  IMAD.U32 R5, RZ, RZ, UR5 ;  /* 0x00000005ff057e24 */ /* 0x000fe2000f8e00ff */
[----:B------:R-:W-:Y:S01]  /*17d0*/  ULDC.64 UR4, c[0x4][0xa0] ;  /* 0x0100280000047ab9 */ /* 0x000fe20000000a00 */
[----:B------:R-:W-:Y:S01]  /*17e0*/  IMAD.U32 R10, RZ, RZ, UR6 ;  /* 0x00000006ff0a7e24 */ /* 0x000fe2000f8e00ff */
[----:B------:R-:W-:Y:S01]  /*17f0*/  MOV R13, RZ ;  /* 0x000000ff000d7202 */ /* 0x000fe20000000f00 */
[----:B------:R-:W-:Y:S02]  /*1800*/  IMAD.U32 R6, RZ, RZ, UR4 ;  /* 0x00000004ff067e24 */ /* 0x000fe4000f8e00ff */
[----:B------:R-:W-:-:S02]  /*1810*/  IMAD.U32 R7, RZ, RZ, UR5 ;  /* 0x00000005ff077e24 */ /* 0x000fc4000f8e00ff */
[----:B------:R-:W-:Y:S02]  /*1820*/  IMAD.U32 R11, RZ, RZ, UR7 ;  /* 0x00000007ff0b7e24 */ /* 0x000fe4000f8e00ff */
[----:B------:R-:W-:Y:S02]  /*1830*/  IMAD.MOV.U32 R8, RZ, RZ, 0x70 ;  /* 0x00000070ff087424 */ /* 0x000fe400078e00ff */
[----:B0-----:R-:W-:-:S07]  /*1840*/  IMAD.MOV.U32 R12, RZ, RZ, 0x1 ;  /* 0x00000001ff0c7424 */ /* 0x001fce00078e00ff */
[----:B------:R-:W-:-:S07]  /*1850*/  LEPC R20, `(.L_x_186) ;  /* 0x000000001014794e */ /* 0x000fce0000000000 */
[----:B-1----:R-:W-:Y:S05]  /*1860*/  CALL.ABS.NOINC R2 ;  /* 0x0000000002007343 */ /* 0x002fea0003c00000 */
.L_x_186:
[----:B------:R-:W-:Y:S01]  /*1870*/  ULDC.64 UR6, c[0x0][0x998] ;  /* 0x0002660000067ab9 */ /* 0x000fe20000000a00 */
[----:B------:R-:W-:Y:S01]  /*1880*/  ULDC.64 UR4, c[0x0][0x990] ;  /* 0x0002640000047ab9 */ /* 0x000fe20000000a00 */
[----:B------:R-:W-:Y:S02]  /*1890*/  ISETP.NE.U32.AND P1, PT, RZ, UR6, PT ;  /* 0x00000006ff007c0c */ /* 0x000fe4000bf25070 */
[----:B------:R-:W-:Y:S02]  /*18a0*/  ISETP.NE.U32.AND P0, PT, RZ, UR4, PT ;  /* 0x00000004ff007c0c */ /* 0x000fe4000bf05070 */
[----:B------:R-:W-:Y:S02]  /*18b0*/  ISETP.NE.AND.EX P1, PT, RZ, UR7, PT, P1 ;  /* 0x00000007ff007c0c */ /* 0x000fe4000bf25310 */
[----:B------:R-:W-:-:S11]  /*18c0*/  ISETP.NE.AND.EX P0, PT, RZ, UR5, PT, P0 ;  /* 0x00000005ff007c0c */ /* 0x000fd6000bf05300 */
[----:B------:R-:W0:Y:S08]  /*18d0*/  @P1 LDC.64 R8, c[0x0][0x9b8] ;  /* 0x00026e00ff081b82 */ /* 0x000e300000000a00 */
[----:B------:R-:W1:Y:S08]  /*18e0*/  @P0 LDC.64 R6, c[0x0][0x9a8] ;  /* 0x00026a00ff060b82 */ /* 0x000e700000000a00 */
[----:B------:R-:W2:Y:S08]  /*18f0*/  @P0 LDC.64 R10, c[0x0][0x9b0] ;  /* 0x00026c00ff0a0b82 */ /* 0x000eb00000000a00 */
[----:B------:R-:W3:Y:S01]  /*1900*/  @P1 LDC.64 R12, c[0x0][0x9c0] ;  /* 0x00027000ff0c1b82 */ /* 0x000ee20000000a00 */
[----:B0-----:R-:W-:-:S02]  /*1910*/  @P1 IMAD R2, R8, UR40, RZ ;  /* 0x0000002808021c24 */ /* 0x001fc4000f8e02ff */
[----:B------:R-:W-:-:S04]  /*1920*/  @P1 IMAD.WIDE.U32 R4, R8, UR39, RZ ;  /* 0x0000002708041c25 */ /* 0x000fc8000f8e00ff */
[----:B------:R-:W-:Y:S02]  /*1930*/  @P1 IMAD R9, R9, UR39, R2 ;  /* 0x0000002709091c24 */ /* 0x000fe4000f8e0202 */
[C---:B-1----:R-:W-:Y:S02]  /*1940*/  @P0 IMAD R0, R6.reuse, UR40, RZ ;  /* 0x0000002806000c24 */ /* 0x042fe4000f8e02ff */
[----:B------:R-:W-:-:S04]  /*1950*/  @P0 IMAD.WIDE.U32 R2, R6, UR39, RZ ;  /* 0x0000002706020c25 */ /* 0x000fc8000f8e00ff */
[----:B------:R-:W-:Y:S02]  /*1960*/  @P0 IMAD R7, R7, UR39, R0 ;  /* 0x0000002707070c24 */ /* 0x000fe4000f8e0200 */
[----:B------:R-:W-:Y:S02]  /*1970*/  @P1 IMAD.IADD R5, R5, 0x1, R9 ;  /* 0x0000000105051824 */ /* 0x000fe400078e0209 */
[----:B------:R-:W-:Y:S02]  /*1980*/  @P0 IMAD.IADD R3, R3, 0x1, R7 ;  /* 0x0000000103030824 */ /* 0x000fe400078e0207 */
[----:B------:R-:W-:Y:S02]  /*1990*/  IMAD.MOV.U32 R0, RZ, RZ, 0x3f800000 ;  /* 0x3f800000ff007424 */ /* 0x000fe400078e00ff */
[----:B--2---:R-:W-:-:S04]  /*19a0*/  @P0 IMAD.WIDE.U32 R2, R10, UR43, R2 ;  /* 0x0000002b0a020c25 */ /* 0x004fc8000f8e0002 */
[----:B---3--:R-:W-:Y:S01]  /*19b0*/  @P1 IMAD.WIDE.U32 R6, R12, UR43, R4 ;  /* 0x0000002b0c061c25 */ /* 0x008fe2000f8e0004 */
[----:B------:R-:W-:-:S03]  /*19c0*/  @P0 LEA R4, P2, R2, UR4, 0x2 ;  /* 0x0000000402040c11 */ /* 0x000fc6000f8410ff */
[----:B------:R-:W-:Y:S01]  /*19d0*/  @P0 IMAD R5, R11, UR43, R3 ;  /* 0x0000002b0b050c24 */ /* 0x000fe2000f8e0203 */
[----:B------:R-:W-:Y:S01]  /*19e0*/  @P1 LEA R8, P3, R6, UR6, 0x2 ;  /* 0x0000000606081c11 */ /* 0x000fe2000f8610ff */
[----:B------:R-:W-:-:S03]  /*19f0*/  @P1 IMAD R3, R13, UR43, R7 ;  /* 0x0000002b0d031c24 */ /* 0x000fc6000f8e0207 */
[----:B------:R-:W-:Y:S02]  /*1a00*/  @P0 LEA.HI.X R5, R2, UR5, R5, 0x2, P2 ;  /* 0x0000000502050c11 */ /* 0x000fe400090f1405 */
[----:B------:R-:W-:Y:S01]  /*1a10*/  @P1 LEA.HI.X R9, R6, UR7, R3, 0x2, P3 ;  /* 0x0000000706091c11 */ /* 0x000fe200098f1403 */
[----:B------:R-:W-:-:S04]  /*1a20*/  IMAD.MOV.U32 R3, RZ, RZ, 0x3f800000 ;  /* 0x3f800000ff037424 */ /* 0x000fc800078e00ff */
[----:B------:R-:W2:Y:S04]  /*1a30*/  @P1 LDG.E R0, desc[UR50][R8.64] ;  /* 0x0000003208001981 */ /* 0x000ea8000c1e1900 */
[----:B------:R-:W2:Y:S01]  /*1a40*/  @P0 LDG.E R3, desc[UR50][R4.64] ;  /* 0x0000003204030981 */ /* 0x000ea2000c1e1900 */
[----:B------:R-:W-:-:S04]  /*1a50*/  ULEA.HI UR4, UR46, UR46, URZ, 0x1 ;  /* 0x0000002e2e047291 */ /* 0x000fc8000f8f083f */
[----:B------:R-:W-:-:S04]  /*1a60*/  ULOP3.LUT UR4, UR4, 0xfffffffe, URZ, 0xc0, !UPT ;  /* 0xfffffffe04047892 */ /* 0x000fc8000f8ec03f */
[----:B------:R-:W-:-:S06]  /*1a70*/  UIADD3 UR4, UR46, -UR4, URZ ;  /* 0x800000042e047290 */ /* 0x000fcc000fffe03f */
[----:B------:R-:W-:Y:S01]  /*1a80*/  IMAD.U32 R2, RZ, RZ, UR4 ;  /* 0x00000004ff027e24 */ /* 0x000fe2000f8e00ff */
[----:B------:R-:W-:-:S04]  /*1a90*/  ULDC UR4, c[0x0][0x9d8] ;  /* 0x0002760000047ab9 */ /* 0x000fc80000000800 */
[----:B------:R-:W-:-:S04]  /*1aa0*/  SHF.L.U32 R2, R2, 0x1f, RZ ;  /* 0x0000001f02027819 */ /* 0x000fc800000006ff */
[----:B------:R-:W0:Y:S01]  /*1ab0*/  SYNCS.PHASECHK.TRANS64.TRYWAIT P1, [R25+URZ+0x13200], R2 ;  /* 0x01320002190075a7 */ /* 0x000e22000802017f */
[----:B------:R-:W-:-:S05]  /*1ac0*/  IMAD.U32 R6, RZ, RZ, UR47 ;  /* 0x0000002fff067e24 */ /* 0x000fca000f8e00ff */
[----:B------:R-:W-:Y:S01]  /*1ad0*/  ISETP.NE.AND P0, PT, R6, 0x3, PT ;  /* 0x000000030600780c */ /* 0x000fe20003f05270 */
[----:B--2---:R-:W-:-:S04]  /*1ae0*/  FMUL.FTZ R0, R3, R0 ;  /* 0x0000000003007220 */ /* 0x004fc80000410000 */
[----:B------:R-:W-:Y:S01]  /*1af0*/  FMUL.FTZ R0, R0, UR4 ;  /* 0x0000000400007c20 */ /* 0x000fe20008410000 */
[----:B0-----:R-:W-:Y:S07]  /*1b00*/  @!P1 BRA `(.L_x_187) ;  /* 0x000000fc00049947 */ /* 0x001fee0003800000 */
.L_x_319:
[----:B------:R-:W-:Y:S05]  /*1b10*/  @!P0 BRA `(.L_x_188) ;  /* 0x0000000000048947 */ /* 0x000fea0003800000 */
[----:B------:R-:W-:Y:S01]  /*1b20*/  BPT.TRAP 0x1 ;  /* 0x000000040000795c */ /* 0x000fe20000300000 */
.L_x_188:
[----:B0-----:R-:W-:Y:S01]  /*1b30*/  IMAD.U32 R2, RZ, RZ, UR37 ;  /* 0x00000025ff027e24 */ /* 0x001fe2000f8e00ff */
[----:B------:R-:W-:-:S03]  /*1b40*/  MOV R4, UR36 ;  /* 0x0000002400047c02 */ /* 0x000fc60008000f00 */
[----:B------:R-:W-:Y:S01]  /*1b50*/  IMAD R3, R2, 0x8, R25 ;  /* 0x0000000802037824 */ /* 0x000fe200078e0219 */
[----:B------:R-:W-:-:S04]  /*1b60*/  SHF.L.U32 R4, R4, 0x1f, RZ ;  /* 0x0000001f04047819 */ /* 0x000fc800000006ff */
[----:B------:R0:W1:Y:S01]  /*1b70*/  SYNCS.PHASECHK.TRANS64.TRYWAIT P1, [R3+URZ+0x13230], R4 ;  /* 0x01323004030075a7 */ /* 0x000062000802017f */
[----:B------:R-:W-:Y:S05]  /*1b80*/  @!P0 BRA `(.L_x_189) ;  /* 0x0000000000048947 */ /* 0x000fea0003800000 */
[----:B------:R-:W-:Y:S01]  /*1b90*/  BPT.TRAP 0x1 ;  /* 0x000000040000795c */ /* 0x000fe20000300000 */
.L_x_189:
[----:B------:R-:W-:Y:S02]  /*1ba0*/  VIADD R2, R25, 0xe000 ;  /* 0x0000e00019027836 */ /* 0x000fe40000000000 */
[----:B------:R-:W-:-:S03]  /*1bb0*/  IMAD.MOV.U32 R25, RZ, RZ, RZ ;  /* 0x000000ffff197224 */ /* 0x000fc600078e00ff */
[----:B------:R-:W-:-:S04]  /*1bc0*/  SHF.R.U32.HI R2, RZ, 0x4, R2 ;  /* 0x00000004ff027819 */ /* 0x000fc80000011602 */
[----:B------:R-:W-:Y:S01]  /*1bd0*/  LOP3.LUT R2, R2, 0x3fff, RZ, 0xc0, !PT ;  /* 0x00003fff02027812 */ /* 0x000fe200078ec0ff */
[----:B-1----:R-:W-:Y:S06]  /*1be0*/  @P1 BRA `(.L_x_190) ;  /* 0x0000000000081947 */ /* 0x002fec0003800000 */
[----:B------:R-:W1:Y:S02]  /*1bf0*/  SYNCS.PHASECHK.TRANS64.TRYWAIT P1, [R3+URZ+0x13230], R4 ;  /* 0x01323004030075a7 */ /* 0x000e64000802017f */
[----:B-1----:R-:W-:Y:S05]  /*1c00*/  @!P1 BRA `(.L_x_191) ;  /* 0x000000f800d89947 */ /* 0x002fea0003800000 */
.L_x_190:
[----:B------:R-:W-:Y:S05]  /*1c10*/  WARPSYNC.ALL ;  /* 0x0000000000007948 */ /* 0x000fea0003800000 */
[----:B------:R-:W-:-:S04]  /*1c20*/  LOP3.LUT R2, R2, 0x10000, RZ, 0xfc, !PT ;  /* 0x0001000002027812 */ /* 0x000fc800078efcff */
[----:B------:R-:W-:Y:S01]  /*1c30*/  R2UR UR12, R2 ;  /* 0x00000000020c72ca */ /* 0x000fe200000e0000 */
[----:B------:R-:W-:Y:S01]  /*1c40*/  WARPGROUP.ARRIVE ;  /* 0x00000000000079c5 */ /* 0x000fe20000000000 */
[----:B------:R-:W-:Y:S01]  /*1c50*/  LOP3.LUT R26, R26, 0x10000, RZ, 0xfc, !PT ;  /* 0x000100001a1a7812 */ /* 0x000fe200078efcff */
[----:B------:R-:W-:Y:S01]  /*1c60*/  UMOV UR11, 0x80000020 ;  /* 0x80000020000b7882 */ /* 0x000fe20000000000 */
[----:B------:R-:W-:Y:S01]  /*1c70*/  UMOV UR9, 0x80000020 ;  /* 0x8000002000097882 */ /* 0x000fe20000000000 */
[----:B------:R-:W-:Y:S01]  /*1c80*/  UMOV UR7, 0x80000020 ;  /* 0x8000002000077882 */ /* 0x000fe20000000000 */
[C---:B------:R-:W-:Y:S01]  /*1c90*/  R2UR UR8, R26.reuse ;  /* 0x000000001a0872ca */ /* 0x040fe200000e0000 */
[----:B01----:R-:W-:-:S06]  /*1ca0*/  VIADD R4, R26, 0x2 ;  /* 0x000000021a047836 */ /* 0x003fcc0000000000 */
[----:B------:R-:W-:-:S04]  /*1cb0*/  UIMAD UR12, UR37, 0x280, UR12 ;  /* 0x00000280250c78a4 */ /* 0x000fc8000f8e020c */
[----:B------:R-:W-:Y:S02]  /*1cc0*/  UIADD3 UR4, UR12, 0x80, URZ ;  /* 0x000000800c047890 */ /* 0x000fe4000fffe03f */
[----:B------:R-:W-:Y:S02]  /*1cd0*/  UIADD3 UR5, UR12, 0x100, URZ ;  /* 0x000001000c057890 */ /* 0x000fe4000fffe03f */
[----:B------:R-:W-:Y:S01]  /*1ce0*/  UMOV UR10, UR12 ;  /* 0x0000000c000a7c82 */ /* 0x000fe20008000000 */
[----:B------:R-:W-:Y:S01]  /*1cf0*/  UIADD3 UR6, UR12, 0x180, URZ ;  /* 0x000001800c067890 */ /* 0x000fe2000fffe03f */
[----:B------:R-:W-:Y:S01]  /*1d00*/  QGMMA.64x32x32.F32.E4M3.E4M3 R92, gdesc[UR8], RZ, !UPT, gsb0 ;  /* 0x00600000085c79f3 */ /* 0x000fe2000c0008ff */
[----:B------:R-:W-:Y:S01]  /*1d10*/  UMOV UR10, UR4 ;  /* 0x00000004000a7c82 */ /* 0x000fe20008000000 */
[----:B------:R-:W-:Y:S01]  /*1d20*/  UMOV UR11, 0x80000020 ;  /* 0x80000020000b7882 */ /* 0x000fe20000000000 */
[----:B------:R-:W-:Y:S02]  /*1d30*/  UIADD3 UR4, UR12, 0x200, URZ ;  /* 0x000002000c047890 */ /* 0x000fe4000fffe03f */
[----:B------:R-:W-:Y:S01]  /*1d40*/  UIADD3 UR13, UR12, 0x182, URZ ;  /* 0x000001820c0d7890 */ /* 0x000fe2000fffe03f */
[----:B------:R-:W-:-:S02]  /*1d50*/  WARPGROUP.DEPBAR.LE gsb0, 0x0 ;  /* 0x00008000000079c5 */ /* 0x000fc40000010000 */
[----:B------:R-:W-:-:S06]  /*1d60*/  WARPGROUP.ARRIVE ;  /* 0x00000000000079c5 */ /* 0x000fcc0000000000 */
[----:B------:R-:W-:Y:S01]  /*1d70*/  QGMMA.64x32x32.F32.E4M3.E4M3 R76, gdesc[UR8], RZ, !UPT, gsb0 ;  /* 0x00600000084c79f3 */ /* 0x000fe2000c0008ff */
[----:B------:R-:W-:Y:S01]  /*1d80*/  UMOV UR10, UR5 ;  /* 0x00000005000a7c82 */ /* 0x000fe20008000000 */
[----:B------:R-:W-:Y:S01]  /*1d90*/  UMOV UR11, 0x80000020 ;  /* 0x80000020000b7882 */ /* 0x000fe20000000000 */
[----:B------:R-:W-:Y:S01]  /*1da0*/  UMOV UR5, 0x80000020 ;  /* 0x8000002000057882 */ /* 0x000fe20000000000 */
[----:B------:R-:W-:Y:S02]  /*1db0*/  WARPGROUP.DEPBAR.LE gsb0, 0x0 ;  /* 0x00008000000079c5 */ /* 0x000fe40000010000 */
[----:B------:R-:W-:-:S06]  /*1dc0*/  WARPGROUP.ARRIVE ;  /* 0x00000000000079c5 */ /* 0x000fcc0000000000 */
[----:B------:R-:W-:Y:S01]  /*1dd0*/  QGMMA.64x32x32.F32.E4M3.E4M3 R60, gdesc[UR8], RZ, !UPT, gsb0 ;  /* 0x00600000083c79f3 */ /* 0x000fe2000c0008ff */
[----:B------:R-:W-:Y:S01]  /*1de0*/  UMOV UR10, UR6 ;  /* 0x00000006000a7c82 */ /* 0x000fe20008000000 */
[----:B------:R-:W-:Y:S01]  /*1df0*/  UMOV UR11, 0x80000020 ;  /* 0x80000020000b7882 */ /* 0x000fe20000000000 */
[----:B------:R-:W-:Y:S01]  /*1e00*/  UIADD3 UR6, UR12, 0x2, URZ ;  /* 0x000000020c067890 */ /* 0x000fe2000fffe03f */
[----:B------:R-:W-:Y:S02]  /*1e10*/  WARPGROUP.DEPBAR.LE gsb0, 0x0 ;  /* 0x00008000000079c5 */ /* 0x000fe40000010000 */
[----:B------:R-:W-:-:S06]  /*1e20*/  WARPGROUP.ARRIVE ;  /* 0x00000000000079c5 */ /* 0x000fcc0000000000 */
[----:B------:R-:W-:Y:S01]  /*1e30*/  QGMMA.64x32x32.F32.E4M3.E4M3 R44, gdesc[UR8], RZ, !UPT, gsb0 ;  /* 0x00600000082c79f3 */ /* 0x000fe2000c0008ff */
[----:B------:R-:W-:Y:S01]  /*1e40*/  UMOV UR10, UR4 ;  /* 0x00000004000a7c82 */ /* 0x000fe20008000000 */
[----:B------:R-:W-:Y:S01]  /*1e50*/  UMOV UR11, 0x80000020 ;  /* 0x80000020000b7882 */ /* 0x000fe20000000000 */
[----:B------:R-:W-:Y:S01]  /*1e60*/  R2UR UR4, R4 ;  /* 0x00000000040472ca */ /* 0x000fe200000e0000 */
[----:B------:R-:W-:Y:S02]  /*1e70*/  WARPGROUP.DEPBAR.LE gsb0, 0x0 ;  /* 0x00008000000079c5 */ /* 0x000fe40000010000 */
[----:B------:R-:W-:-:S06]  /*1e80*/  WARPGROUP.ARRIVE ;  /* 0x00000000000079c5 */ /* 0x000fcc0000000000 */
[----:B------:R-:W-:Y:S01]  /*1e90*/  QGMMA.64x32x32.F32.E4M3.E4M3 R28, gdesc[UR8], RZ, !UPT, gsb0 ;  /* 0x00600000081c79f3 */ /* 0x000fe2000c0008ff */
[----:B------:R-:W-:Y:S02]  /*1ea0*/  UIADD3 UR10, UR12, 0x82, URZ ;  /* 0x000000820c0a7890 */ /* 0x000fe4000fffe03f */
[----:B------:R-:W-:Y:S02]  /*1eb0*/  UIADD3 UR11, UR12, 0x102, URZ ;  /* 0x000001020c0b7890 */ /* 0x000fe4000fffe03f */
[----:B------:R-:W-:Y:S01]  /*1ec0*/  UIADD3 UR12, UR12, 0x202, URZ ;  /* 0x000002020c0c7890 */ /* 0x000fe2000fffe03f */
[----:B------:R-:W-:Y:S02]  /*1ed0*/  WARPGROUP.DEPBAR.LE gsb0, 0x0 ;  /* 0x00008000000079c5 */ /* 0x000fe40000010000 */
[----:B------:R-:W-:-:S06]  /*1ee0*/  WARPGROUP.ARRIVE ;  /* 0x00000000000079c5 */ /* 0x000fcc0000000000 */
[----:B------:R-:W-:Y:S01]  /*1ef0*/  QGMMA.64x32x32.F32.E4M3.E4M3 R92, gdesc[UR4], R92, gsb0 ;  /* 0x00600000045c79f3 */ /* 0x000fe2000800085c */
[----:B------:R-:W-:Y:S01]  /*1f00*/  UMOV UR6, UR10 ;  /* 0x0000000a00067c82 */ /* 0x000fe20008000000 */
        /* <DEDUP_REMOVED lines=22> */
.L_x_192:
[----:B------:R-:W2:Y:S01]  /*2070*/  LDL R109, [R1+0x4] ;  /* 0x00000400016d7983 */ /* 0x000ea20000100800 */
[C---:B------:R-:W-:Y:S01]  /*2080*/  FMUL.FTZ R4, R0.reuse, R92 ;  /* 0x0000005c00047220 */ /* 0x040fe20000410000 */
[C---:B------:R-:W-:Y:S01]  /*2090*/  FMUL.FTZ R5, R0.reuse, R93 ;  /* 0x0000005d00057220 */ /* 0x040fe20000410000 */
[C---:B------:R-:W-:Y:S01]  /*20a0*/  FMUL.FTZ R8, R0.reuse, R96 ;  /* 0x0000006000087220 */ /* 0x040fe20000410000 */
[----:B------:R-:W-:Y:S02]  /*20b0*/  IMAD.U32 R93, RZ, RZ, UR49 ;  /* 0x00000031ff5d7e24 */ /* 0x000fe4000f8e00ff */
[C---:B------:R-:W-:Y:S01]  /*20c0*/  FMUL.FTZ R9, R0.reuse, R97 ;  /* 0x0000006100097220 */ /* 0x040fe20000410000 */
[C---:B------:R-:W-:Y:S01]  /*20d0*/  FMUL.FTZ R92, R0.reuse, R36 ;  /* 0x00000024005c7220 */ /* 0x040fe20000410000 */
[----:B------:R-:W0:Y:S01]  /*20e0*/  MUFU.TANH R4, R4 ;  /* 0x0000000400047308 */ /* 0x000e220000002400 */
[----:B------:R-:W-:Y:S01]  /*20f0*/  FMUL.FTZ R7, R0, R95 ;  /* 0x0000005f00077220 */ /* 0x000fe20000410000 */
[----:B------:R-:W-:-:S02]  /*2100*/  IMAD.U32 R95, RZ, RZ, UR48 ;  /* 0x00000030ff5f7e24 */ /* 0x000fc4000f8e00ff */
        /* <DEDUP_REMOVED lines=13> */
[----:B------:R-:W3:Y:S01]  /*21e0*/  MUFU.TANH R8, R8 ;  /* 0x0000000800087308 */ /* 0x000ee20000002400 */
[C---:B------:R-:W-:Y:S01]  /*21f0*/  FMUL.FTZ R26, R0.reuse, R106 ;  /* 0x0000006a001a7220 */ /* 0x040fe20000410000 */
[C---:B------:R-:W-:Y:S01]  /*2200*/  FMUL.FTZ R81, R0.reuse, R81 ;  /* 0x0000005100517220 */ /* 0x040fe20000410000 */
[C---:B------:R-:W-:Y:S01]  /*2210*/  FMUL.FTZ R27, R0.reuse, R107 ;  /* 0x0000006b001b7220 */ /* 0x040fe20000410000 */
[C---:B------:R-:W-:Y:S01]  /*2220*/  FMUL.FTZ R84, R0.reuse, R84 ;  /* 0x0000005400547220 */ /* 0x040fe20000410000 */
[C---:B------:R-:W-:Y:S01]  /*2230*/  FMUL.FTZ R78, R0.reuse, R78 ;  /* 0x0000004e004e7220 */ /* 0x040fe20000410000 */
[C---:B------:R-:W-:Y:S01]  /*2240*/  FMUL.FTZ R85, R0.reuse, R85 ;  /* 0x0000005500557220 */ /* 0x040fe20000410000 */
[C---:B------:R-:W-:Y:S01]  /*2250*/  FMUL.FTZ R79, R0.reuse, R79 ;  /* 0x0000004f004f7220 */ /* 0x040fe20000410000 */
[----:B------:R-:W4:Y:S01]  /*2260*/  MUFU.TANH R9, R9 ;  /* 0x0000000900097308 */ /* 0x000f220000002400 */
[C---:B------:R-:W-:Y:S01]  /*2270*/  FMUL.FTZ R88, R0.reuse, R88 ;  /* 0x0000005800587220 */ /* 0x040fe20000410000 */
[C---:B------:R-:W-:Y:S01]  /*2280*/  FMUL.FTZ R82, R0.reuse, R82 ;  /* 0x0000005200527220 */ /* 0x040fe20000410000 */
[C---:B------:R-:W-:Y:S01]  /*2290*/  FMUL.FTZ R89, R0.reuse, R89 ;  /* 0x0000005900597220 */ /* 0x040fe20000410000 */
[C---:B------:R-:W-:Y:S01]  /*22a0*/  FMUL.FTZ R83, R0.reuse, R83 ;  /* 0x0000005300537220 */ /* 0x040fe20000410000 */
[C---:B------:R-:W-:Y:S01]  /*22b0*/  FMUL.FTZ R60, R0.reuse, R60 ;  /* 0x0000003c003c7220 */ /* 0x040fe20000410000 */
[C---:B------:R-:W-:Y:S01]  /*22c0*/  FMUL.FTZ R86, R0.reuse, R86 ;  /* 0x0000005600567220 */ /* 0x040fe20000410000 */
[C---:B------:R-:W-:Y:S01]  /*22d0*/  FMUL.FTZ R61, R0.reuse, R61 ;  /* 0x0000003d003d7220 */ /* 0x040fe20000410000 */
[----:B------:R-:W5:Y:S01]  /*22e0*/  MUFU.TANH R12, R12 ;  /* 0x0000000c000c7308 */ /* 0x000f620000002400 */
        /* <DEDUP_REMOVED lines=49> */
[----:B------:R-:W-:Y:S01]  /*2600*/  ULDC UR20, c[0x0][0x988] ;  /* 0x0002620000147ab9 */ /* 0x000fe20000000800 */
[----:B------:R-:W-:Y:S01]  /*2610*/  FMUL.FTZ R99, R0, R42 ;  /* 0x0000002a00637220 */ /* 0x000fe20000410000 */
[----:B------:R-:W-:Y:S01]  /*2620*/  IMAD.U32 R98, RZ, RZ, UR20 ;  /* 0x00000014ff627e24 */ /* 0x000fe2000f8e00ff */
[----:B------:R-:W-:Y:S01]  /*2630*/  P2R R108, PR, RZ, 0x1 ;  /* 0x00000001ff6c7803 */ /* 0x000fe20000000000 */
[----:B------:R-:W-:Y:S01]  /*2640*/  VIADD R3, R3, 0x13240 ;  /* 0x0001324003037836 */ /* 0x000fe20000000000 */
[----:B------:R-:W-:Y:S01]  /*2650*/  UIADD3 UR23, UR48, -0x2, URZ ;  /* 0xfffffffe30177890 */ /* 0x000fe2000fffe03f */
[----:B------:R-:W5:Y:S03]  /*2660*/  MUFU.TANH R11, R11 ;  /* 0x0000000b000b7308 */ /* 0x000f660000002400 */
[----:B------:R-:W-:Y:S01]  /*2670*/  PRMT R24, R24, 0x654, R3 ;  /* 0x0000065418187816 */ /* 0x000fe20000000003 */
[----:B------:R-:W-:-:S03]  /*2680*/  UISETP.GE.AND UP0, UPT, UR23, UR45, UPT ;  /* 0x0000002d1700728c */ /* 0x000fc6000bf06270 */
[----:B------:R5:W-:Y:S01]  /*2690*/  SYNCS.ARRIVE.TRANS64.RED.A1T0 RZ, [R24+URZ], RZ ;  /* 0x000000ff18ff79a7 */ /* 0x000be2000810043f */
[----:B------:R-:W5:Y:S08]  /*26a0*/  MUFU.TANH R76, R76 ;  /* 0x0000004c004c7308 */ /* 0x000f700000002400 */
        /* <DEDUP_REMOVED lines=23> */
[----:B------:R-:W5:Y:S01]  /*2820*/  MUFU.TANH R68, R68 ;  /* 0x0000004400447308 */ /* 0x000f620000002400 */
[----:B--2---:R-:W-:-:S07]  /*2830*/  IADD3 R36, R93, 0xa0, -R109 ;  /* 0x000000a05d247810 */ /* 0x004fce0007ffe86d */
[----:B------:R-:W2:Y:S01]  /*2840*/  MUFU.TANH R62, R62 ;  /* 0x0000003e003e7308 */ /* 0x000ea20000002400 */
[----:B------:R-:W-:-:S05]  /*2850*/  IMAD R36, R95, -0xa0, R36 ;  /* 0xffffff605f247824 */ /* 0x000fca00078e0224 */
[C---:B------:R-:W-:Y:S02]  /*2860*/  ISETP.GT.AND P4, PT, R36.reuse, RZ, PT ;  /* 0x000000ff2400720c */ /* 0x040fe40003f84270 */
[----:B------:R-:W2:Y:S01]  /*2870*/  MUFU.TANH R69, R69 ;  /* 0x0000004500457308 */ /* 0x000ea20000002400 */
[C---:B------:R-:W-:Y:S02]  /*2880*/  ISETP.GT.AND P3, PT, R36.reuse, 0x1, PT ;  /* 0x000000012400780c */ /* 0x040fe40003f64270 */
[----:B------:R-:W-:Y:S02]  /*2890*/  ISETP.GT.AND P2, PT, R36, 0x8, PT ;  /* 0x000000082400780c */ /* 0x000fe40003f44270 */
[----:B0-----:R-:W-:Y:S02]  /*28a0*/  FSEL R4, R4, -INF , P4 ;  /* 0xff80000004047808 */ /* 0x001fe40002000000 */
[----:B-1----:R-:W-:Y:S01]  /*28b0*/  FSEL R5, R5, -INF , P3 ;  /* 0xff80000005057808 */ /* 0x002fe20001800000 */
[----:B------:R-:W0:Y:S01]  /*28c0*/  MUFU.TANH R63, R63 ;  /* 0x0000003f003f7308 */ /* 0x000e220000002400 */
[----:B------:R-:W-:-:S02]  /*28d0*/  ISETP.GT.AND P1, PT, R36, 0x9, PT ;  /* 0x000000092400780c */ /* 0x000fc40003f24270 */
[----:B---3--:R-:W-:Y:S02]  /*28e0*/  FSEL R8, R8, -INF , P2 ;  /* 0xff80000008087808 */ /* 0x008fe40001000000 */
[----:B------:R-:W-:Y:S02]  /*28f0*/  FMNMX.FTZ R93, R4, R5, !PT ;  /* 0x00000005045d7209 */ /* 0x000fe40007810000 */
[----:B------:R-:W-:Y:S01]  /*2900*/  ISETP.GT.AND P6, PT, R36, 0x10, PT ;  /* 0x000000102400780c */ /* 0x000fe20003fc4270 */
[----:B------:R-:W1:Y:S01]  /*2910*/  MUFU.TANH R72, R72 ;  /* 0x0000004800487308 */ /* 0x000e620000002400 */
[----:B----4-:R-:W-:Y:S02]  /*2920*/  FSEL R9, R9, -INF , P1 ;  /* 0xff80000009097808 */ /* 0x010fe40000800000 */
[----:B------:R-:W-:Y:S02]  /*2930*/  FMNMX.FTZ R94, R8, R93, !PT ;  /* 0x0000005d085e7209 */ /* 0x000fe40007810000 */
[----:B------:R-:W-:-:S02]  /*2940*/  ISETP.GT.AND P5, PT, R36, 0x11, PT ;  /* 0x000000112400780c */ /* 0x000fc40003fa4270 */
[----:B-----5:R-:W-:Y:S01]  /*2950*/  FSEL R12, R12, -INF , P6 ;  /* 0xff8000000c0c7808 */ /* 0x020fe20003000000 */
[----:B------:R-:W3:Y:S01]  /*2960*/  MUFU.TANH R66, R66 ;  /* 0x0000004200427308 */ /* 0x000ee20000002400 */
[----:B------:R-:W-:Y:S02]  /*2970*/  FMNMX.FTZ R93, R9, R94, !PT ;  /* 0x0000005e095d7209 */ /* 0x000fe40007810000 */
[----:B------:R-:W-:Y:S02]  /*2980*/  FSEL R6, R6, -INF , P4 ;  /* 0xff80000006067808 */ /* 0x000fe40002000000 */
[----:B------:R-:W-:Y:S02]  /*2990*/  ISETP.GT.AND P4, PT, R36, 0x18, PT ;  /* 0x000000182400780c */ /* 0x000fe40003f84270 */
[----:B------:R-:W-:Y:S01]  /*29a0*/  FSEL R13, R13, -INF , P5 ;  /* 0xff8000000d0d7808 */ /* 0x000fe20002800000 */
[----:B------:R-:W4:Y:S01]  /*29b0*/  MUFU.TANH R73, R73 ;  /* 0x0000004900497308 */ /* 0x000f220000002400 */
[----:B------:R-:W-:-:S02]  /*29c0*/  FMNMX.FTZ R94, R12, R93, !PT ;  /* 0x0000005d0c5e7209 */ /* 0x000fc40007810000 */
[----:B------:R-:W-:Y:S02]  /*29d0*/  FSEL R7, R7, -INF , P3 ;  /* 0xff80000007077808 */ /* 0x000fe40001800000 */
[----:B------:R-:W-:Y:S02]  /*29e0*/  ISETP.GT.AND P3, PT, R36, 0x19, PT ;  /* 0x000000192400780c */ /* 0x000fe40003f64270 */
[----:B------:R-:W-:Y:S01]  /*29f0*/  FSEL R20, R20, -INF , P4 ;  /* 0xff80000014147808 */ /* 0x000fe20002000000 */
[----:B------:R-:W5:Y:S01]  /*2a00*/  MUFU.TANH R67, R67 ;  /* 0x0000004300437308 */ /* 0x000f620000002400 */
[----:B------:R-:W-:Y:S02]  /*2a10*/  FMNMX.FTZ R93, R13, R94, !PT ;  /* 0x0000005e0d5d7209 */ /* 0x000fe40007810000 */
[----:B------:R-:W-:Y:S02]  /*2a20*/  FSEL R10, R10, -INF , P2 ;  /* 0xff8000000a0a7808 */ /* 0x000fe40001000000 */
[----:B------:R-:W-:-:S02]  /*2a30*/  ISETP.GT.AND P2, PT, R36, 0x20, PT ;  /* 0x000000202400780c */ /* 0x000fc40003f44270 */
[----:B------:R-:W-:Y:S01]  /*2a40*/  FSEL R21, R21, -INF , P3 ;  /* 0xff80000015157808 */ /* 0x000fe20001800000 */
[----:B------:R-:W5:Y:S01]  /*2a50*/  MUFU.TANH R44, R44 ;  /* 0x0000002c002c7308 */ /* 0x000f620000002400 */
[----:B------:R-:W-:Y:S02]  /*2a60*/  FMNMX.FTZ R94, R20, R93, !PT ;  /* 0x0000005d145e7209 */ /* 0x000fe40007810000 */
[----:B------:R-:W-:Y:S02]  /*2a70*/  FSEL R11, R11, -INF , P1 ;  /* 0xff8000000b0b7808 */ /* 0x000fe40000800000 */
[----:B------:R-:W-:Y:S02]  /*2a80*/  ISETP.GT.AND P1, PT, R36, 0x21, PT ;  /* 0x000000212400780c */ /* 0x000fe40003f24270 */
[----:B------:R-:W-:Y:S01]  /*2a90*/  FSEL R76, R76, -INF , P2 ;  /* 0xff8000004c4c7808 */ /* 0x000fe20001000000 */
[----:B------:R-:W5:Y:S01]  /*2aa0*/  MUFU.TANH R70, R70 ;  /* 0x0000004600467308 */ /* 0x000f620000002400 */
        /* <DEDUP_REMOVED lines=61> */
[----:B--2---:R-:W-:Y:S02]  /*2e80*/  FSEL R62, R62, -INF , P6 ;  /* 0xff8000003e3e7808 */ /* 0x004fe40003000000 */
[----:B------:R-:W-:Y:S02]  /*2e90*/  ISETP.GT.AND P6, PT, R36, 0x58, PT ;  /* 0x000000582400780c */ /* 0x000fe40003fc4270 */
[----:B------:R-:W-:Y:S01]  /*2ea0*/  FSEL R69, R69, -INF , P1 ;  /* 0xff80000045457808 */ /* 0x000fe20000800000 */
[----:B------:R-:W2:Y:S01]  /*2eb0*/  MUFU.TANH R57, R57 ;  /* 0x0000003900397308 */ /* 0x000ea20000002400 */
[----:B------:R-:W-:Y:S02]  /*2ec0*/  FMNMX.FTZ R94, R68, R93, !PT ;  /* 0x0000005d445e7209 */ /* 0x000fe40007810000 */
[----:B0-----:R-:W-:Y:S02]  /*2ed0*/  FSEL R63, R63, -INF , P5 ;  /* 0xff8000003f3f7808 */ /* 0x001fe40002800000 */
[----:B------:R-:W-:-:S02]  /*2ee0*/  ISETP.GT.AND P5, PT, R36, 0x59, PT ;  /* 0x000000592400780c */ /* 0x000fc40003fa4270 */
[----:B-1----:R-:W-:Y:S01]  /*2ef0*/  FSEL R72, R72, -INF , P6 ;  /* 0xff80000048487808 */ /* 0x002fe20003000000 */
[----:B------:R-:W0:Y:S01]  /*2f00*/  MUFU.TANH R51, R51 ;  /* 0x0000003300337308 */ /* 0x000e220000002400 */
[----:B------:R-:W-:Y:S02]  /*2f10*/  FMNMX.FTZ R93, R69, R94, !PT ;  /* 0x0000005e455d7209 */ /* 0x000fe40007810000 */
[----:B---3--:R-:W-:Y:S02]  /*2f20*/  FSEL R66, R66, -INF , P4 ;  /* 0xff80000042427808 */ /* 0x008fe40002000000 */
[----:B------:R-:W-:Y:S02]  /*2f30*/  ISETP.GT.AND P4, PT, R36, 0x60, PT ;  /* 0x000000602400780c */ /* 0x000fe40003f84270 */
[----:B----4-:R-:W-:Y:S01]  /*2f40*/  FSEL R73, R73, -INF , P5 ;  /* 0xff80000049497808 */ /* 0x010fe20002800000 */
[----:B------:R-:W1:Y:S01]  /*2f50*/  MUFU.TANH R28, R28 ;  /* 0x0000001c001c7308 */ /* 0x000e620000002400 */
[----:B------:R-:W-:-:S02]  /*2f60*/  FMNMX.FTZ R94, R72, R93, !PT ;  /* 0x0000005d485e7209 */ /* 0x000fc40007810000 */
[----:B-----5:R-:W-:Y:S02]  /*2f70*/  FSEL R67, R67, -INF , P3 ;  /* 0xff80000043437808 */ /* 0x020fe40001800000 */
[----:B------:R-:W-:Y:S02]  /*2f80*/  ISETP.GT.AND P3, PT, R36, 0x61, PT ;  /* 0x000000612400780c */ /* 0x000fe40003f64270 */
[----:B------:R-:W-:Y:S01]  /*2f90*/  FSEL R44, R44, -INF , P4 ;  /* 0xff8000002c2c7808 */ /* 0x000fe20002000000 */
[----:B------:R-:W3:Y:S01]  /*2fa0*/  MUFU.TANH R54, R54 ;  /* 0x0000003600367308 */ /* 0x000ee20000002400 */
[----:B------:R-:W-:Y:S02]  /*2fb0*/  FMNMX.FTZ R93, R73, R94, !PT ;  /* 0x0000005e495d7209 */ /* 0x000fe40007810000 */
[----:B------:R-:W-:Y:S02]  /*2fc0*/  FSEL R70, R70, -INF , P2 ;  /* 0xff80000046467808 */ /* 0x000fe40001000000 */
[----:B------:R-:W-:-:S02]  /*2fd0*/  ISETP.GT.AND P2, PT, R36, 0x68, PT ;  /* 0x000000682400780c */ /* 0x000fc40003f44270 */
[----:B------:R-:W-:Y:S01]  /*2fe0*/  FSEL R45, R45, -INF , P3 ;  /* 0xff8000002d2d7808 */ /* 0x000fe20001800000 */
[----:B------:R-:W4:Y:S01]  /*2ff0*/  MUFU.TANH R29, R29 ;  /* 0x0000001d001d7308 */ /* 0x000f220000002400 */
        /* <DEDUP_REMOVED lines=28> */
[----:B--2---:R-:W-:Y:S01]  /*31c0*/  FSEL R93, R57, -INF , P3 ;  /* 0xff800000395d7808 */ /* 0x004fe20001800000 */
[----:B------:R-:W2:Y:S01]  /*31d0*/  MUFU.TANH R92, R92 ;  /* 0x0000005c005c7308 */ /* 0x000ea20000002400 */
[----:B------:R-:W-:Y:S01]  /*31e0*/  FMNMX.FTZ R94, R56, R95, !PT ;  /* 0x0000005f385e7209 */ /* 0x000fe20007810000 */
[----:B------:R-:W-:Y:S01]  /*31f0*/  FMUL.FTZ R95, R0, R34 ;  /* 0x00000022005f7220 */ /* 0x000fe20000410000 */
[----:B0-----:R-:W-:Y:S02]  /*3200*/  FSEL R51, R51, -INF , P1 ;  /* 0xff80000033337808 */ /* 0x001fe40000800000 */
[----:B------:R-:W-:Y:S02]  /*3210*/  ISETP.GT.AND P1, PT, R36, 0x81, PT ;  /* 0x000000812400780c */ /* 0x000fe40003f24270 */
[----:B-1----:R-:W-:Y:S01]  /*3220*/  FSEL R28, R28, -INF , P2 ;  /* 0xff8000001c1c7808 */ /* 0x002fe20001000000 */
[----:B------:R-:W0:Y:S01]  /*3230*/  MUFU.TANH R30, R30 ;  /* 0x0000001e001e7308 */ /* 0x000e220000002400 */
[----:B------:R-:W-:-:S02]  /*3240*/  FMNMX.FTZ R57, R93, R94, !PT ;  /* 0x0000005e5d397209 */ /* 0x000fc40007810000 */
[----:B---3--:R-:W-:Y:S02]  /*3250*/  FSEL R54, R54, -INF , P6 ;  /* 0xff80000036367808 */ /* 0x008fe40003000000 */
[----:B------:R-:W-:Y:S02]  /*3260*/  ISETP.GT.AND P6, PT, R36, 0x88, PT ;  /* 0x000000882400780c */ /* 0x000fe40003fc4270 */
[----:B----4-:R-:W-:Y:S01]  /*3270*/  FSEL R29, R29, -INF , P1 ;  /* 0xff8000001d1d7808 */ /* 0x010fe20000800000 */
[----:B------:R-:W1:Y:S01]  /*3280*/  MUFU.TANH R37, R37 ;  /* 0x0000002500257308 */ /* 0x000e620000002400 */
[----:B------:R-:W-:Y:S02]  /*3290*/  FMNMX.FTZ R94, R28, R57, !PT ;  /* 0x000000391c5e7209 */ /* 0x000fe40007810000 */
[----:B-----5:R-:W-:Y:S02]  /*32a0*/  FSEL R55, R55, -INF , P5 ;  /* 0xff80000037377808 */ /* 0x020fe40002800000 */
[----:B------:R-:W-:-:S02]  /*32b0*/  ISETP.GT.AND P5, PT, R36, 0x89, PT ;  /* 0x000000892400780c */ /* 0x000fc40003fa4270 */
[----:B------:R-:W-:Y:S01]  /*32c0*/  FSEL R32, R32, -INF , P6 ;  /* 0xff80000020207808 */ /* 0x000fe20003000000 */
        /* <DEDUP_REMOVED lines=9> */
[----:B--2---:R-:W-:Y:S01]  /*3360*/  FSEL R92, R92, -INF , P4 ;  /* 0xff8000005c5c7808 */ /* 0x004fe20002000000 */
[----:B------:R-:W2:Y:S01]  /*3370*/  MUFU.TANH R41, R41 ;  /* 0x0000002900297308 */ /* 0x000ea20000002400 */
[----:B------:R-:W-:Y:S02]  /*3380*/  FMNMX.FTZ R57, R33, R94, !PT ;  /* 0x0000005e21397209 */ /* 0x000fe40007810000 */
[----:B0-----:R-:W-:Y:S02]  /*3390*/  FSEL R30, R30, -INF , P2 ;  /* 0xff8000001e1e7808 */ /* 0x001fe40001000000 */
[----:B------:R-:W-:-:S02]  /*33a0*/  ISETP.GT.AND P2, PT, R36, 0x98, PT ;  /* 0x000000982400780c */ /* 0x000fc40003f44270 */
[----:B-1----:R-:W-:Y:S01]  /*33b0*/  FSEL R37, R37, -INF , P3 ;  /* 0xff80000025257808 */ /* 0x002fe20001800000 */
[----:B------:R-:W-:Y:S01]  /*33c0*/  MUFU.TANH R95, R95 ;  /* 0x0000005f005f7308 */ /* 0x000fe20000002400 */
[----:B------:R-:W-:Y:S02]  /*33d0*/  FMNMX.FTZ R94, R92, R57, !PT ;  /* 0x000000395c5e7209 */ /* 0x000fe40007810000 */
[----:B---3--:R-:W-:Y:S02]  /*33e0*/  FSEL R31, R31, -INF , P1 ;  /* 0xff8000001f1f7808 */ /* 0x008fe40000800000 */
[----:B------:R-:W-:Y:S02]  /*33f0*/  ISETP.GT.AND P1, PT, R36, 0x99, PT ;  /* 0x000000992400780c */ /* 0x000fe40003f24270 */
[----:B----4-:R-:W-:Y:S01]  /*3400*/  FSEL R40, R40, -INF , P2 ;  /* 0xff80000028287808 */ /* 0x010fe20001000000 */
[----:B------:R-:W0:Y:S01]  /*3410*/  MUFU.TANH R97, R97 ;  /* 0x0000006100617308 */ /* 0x000e220000002400 */
[----:B------:R-:W-:-:S02]  /*3420*/  FMNMX.FTZ R57, R37, R94, !PT ;  /* 0x0000005e25397209 */ /* 0x000fc40007810000 */
[----:B--2---:R-:W-:Y:S02]  /*3430*/  FSEL R36, R41, -INF , P1 ;  /* 0xff80000029247808 */ /* 0x004fe40000800000 */
[----:B------:R-:W-:-:S03]  /*3440*/  FMNMX.FTZ R57, R40, R57, !PT ;  /* 0x0000003928397209 */ /* 0x000fc60007810000 */
[----:B------:R-:W1:Y:S01]  /*3450*/  MUFU.TANH R99, R99 ;  /* 0x0000006300637308 */ /* 0x000e620000002400 */
[----:B------:R-:W-:-:S05]  /*3460*/  FMNMX.FTZ R94, R36, R57, !PT ;  /* 0x00000039245e7209 */ /* 0x000fca0007810000 */
[----:B------:R-:W2:Y:S02]  /*3470*/  SHFL.BFLY PT, R41, R94, 0x2, 0x1f ;  /* 0x0c401f005e297f89 */ /* 0x000ea400000e0000 */
[----:B--2---:R-:W-:Y:S01]  /*3480*/  FMNMX.FTZ R96, R94, R41, !PT ;  /* 0x000000295e607209 */ /* 0x004fe20007810000 */
[----:B------:R-:W-:Y:S01]  /*3490*/  FMUL.FTZ R94, R0, R35 ;  /* 0x00000023005e7220 */ /* 0x000fe20000410000 */
[----:B------:R-:W-:-:S03]  /*34a0*/  FMNMX.FTZ R35, R6, R7, !PT ;  /* 0x0000000706237209 */ /* 0x000fc60007810000 */
[----:B------:R-:W2:Y:S01]  /*34b0*/  SHFL.BFLY PT, R57, R96, 0x1, 0x1f ;  /* 0x0c201f0060397f89 */ /* 0x000ea200000e0000 */
[----:B------:R-:W-:Y:S01]  /*34c0*/  FMNMX.FTZ R34, R10, R35, !PT ;  /* 0x000000230a227209 */ /* 0x000fe20007810000 */
[----:B------:R-:W3:Y:S03]  /*34d0*/  MUFU.TANH R94, R94 ;  /* 0x0000005e005e7308 */ /* 0x000ee60000002400 */
[----:B------:R-:W-:-:S04]  /*34e0*/  FMNMX.FTZ R35, R11, R34, !PT ;  /* 0x000000220b237209 */ /* 0x000fc80007810000 */
[----:B------:R-:W-:-:S04]  /*34f0*/  FMNMX.FTZ R38, R14, R35, !PT ;  /* 0x000000230e267209 */ /* 0x000fc80007810000 */
[----:B------:R-:W-:-:S04]  /*3500*/  FMNMX.FTZ R35, R15, R38, !PT ;  /* 0x000000260f237209 */ /* 0x000fc80007810000 */
[----:B------:R-:W-:Y:S02]  /*3510*/  FMNMX.FTZ R38, R26, R35, !PT ;  /* 0x000000231a267209 */ /* 0x000fe40007810000 */
[----:B--2---:R-:W-:Y:S01]  /*3520*/  FMNMX.FTZ R57, R96, R57, !PT ;  /* 0x0000003960397209 */ /* 0x004fe20007810000 */
[----:B------:R-:W-:Y:S01]  /*3530*/  FMUL.FTZ R96, R0, R39 ;  /* 0x0000002700607220 */ /* 0x000fe20000410000 */
[----:B------:R-:W-:Y:S02]  /*3540*/  FMNMX.FTZ R39, R27, R38, !PT ;  /* 0x000000261b277209 */ /* 0x000fe40007810000 */
[C---:B------:R-:W-:Y:S01]  /*3550*/  FSETP.NEU.FTZ.AND P0, PT, R57.reuse, -INF , PT ;  /* 0xff8000003900780b */ /* 0x040fe20003f1d000 */
[----:B------:R-:W-:-:S01]  /*3560*/  FFMA.FTZ R41, R57, R98, -8 ;  /* 0xc100000039297423 */ /* 0x000fc20000010062 */
[----:B------:R-:W-:Y:S01]  /*3570*/  FMNMX.FTZ R42, R78, R39, !PT ;  /* 0x000000274e2a7209 */ /* 0x000fe20007810000 */
[----:B------:R-:W-:Y:S01]  /*3580*/  FMUL.FTZ R98, R0, R43 ;  /* 0x0000002b00627220 */ /* 0x000fe20000410000 */
[----:B------:R-:W2:Y:S02]  /*3590*/  MUFU.TANH R96, R96 ;  /* 0x0000006000607308 */ /* 0x000ea40000002400 */
[----:B------:R-:W-:-:S02]  /*35a0*/  FMNMX.FTZ R39, R79, R42, !PT ;  /* 0x0000002a4f277209 */ /* 0x000fc40007810000 */
[----:B------:R-:W-:Y:S02]  /*35b0*/  FSEL R41, R41, RZ, P0 ;  /* 0x000000ff29297208 */ /* 0x000fe40000000000 */
[----:B------:R-:W-:Y:S02]  /*35c0*/  FMNMX.FTZ R42, R82, R39, !PT ;  /* 0x00000027522a7209 */ /* 0x000fe40007810000 */
[----:B------:R-:W-:Y:S01]  /*35d0*/  MUFU.TANH R98, R98 ;  /* 0x0000006200627308 */ /* 0x000fe20000002400 */
[----:B------:R-:W-:-:S01]  /*35e0*/  FFMA.FTZ R34, R76, UR20, -R41 ;  /* 0x000000144c227c23 */ /* 0x000fc20008010829 */
[----:B------:R-:W-:Y:S01]  /*35f0*/  FMNMX.FTZ R43, R83, R42, !PT ;  /* 0x0000002a532b7209 */ /* 0x000fe20007810000 */
[----:B------:R-:W-:-:S01]  /*3600*/  FFMA.FTZ R77, R77, UR20, -R41 ;  /* 0x000000144d4d7c23 */ /* 0x000fc20008010829 */
[--C-:B------:R-:W-:Y:S01]  /*3610*/  FFMA.FTZ R38, R80, UR20, -R41.reuse ;  /* 0x0000001450267c23 */ /* 0x100fe20008010829 */
[----:B------:R-:W-:-:S01]  /*3620*/  FFMA.FTZ R81, R81, UR20, -R41 ;  /* 0x0000001451517c23 */ /* 0x000fc20008010829 */
[----:B------:R-:W-:Y:S01]  /*3630*/  FMNMX.FTZ R76, R86, R43, !PT ;  /* 0x0000002b564c7209 */ /* 0x000fe20007810000 */
[----:B------:R-:W-:-:S01]  /*3640*/  FFMA.FTZ R42, R84, UR20, -R41 ;  /* 0x00000014542a7c23 */ /* 0x000fc20008010829 */
[----:B------:R4:W-:Y:S01]  /*3650*/  MUFU.EX2 R35, R77 ;  /* 0x0000004d00237308 */ /* 0x0009e20000000800 */
[----:B------:R-:W-:-:S01]  /*3660*/  FFMA.FTZ R85, R85, UR20, -R41 ;  /* 0x0000001455557c23 */ /* 0x000fc20008010829 */
[----:B------:R-:W-:Y:S01]  /*3670*/  FMNMX.FTZ R43, R87, R76, !PT ;  /* 0x0000004c572b7209 */ /* 0x000fe20007810000 */
[----:B------:R-:W-:-:S01]  /*3680*/  FFMA.FTZ R89, R89, UR20, -R41 ;  /* 0x0000001459597c23 */ /* 0x000fc20008010829 */
[--C-:B------:R-:W-:Y:S01]  /*3690*/  FFMA.FTZ R100, R73, UR20, -R41.reuse ;  /* 0x0000001449647c23 */ /* 0x100fe20008010829 */
[----:B0-----:R-:W-:Y:S01]  /*36a0*/  FSEL R73, R97, -INF , P4 ;  /* 0xff80000061497808 */ /* 0x001fe20002000000 */
[--C-:B------:R-:W-:Y:S01]  /*36b0*/  FFMA.FTZ R97, R44, UR20, -R41.reuse ;  /* 0x000000142c617c23 */ /* 0x100fe20008010829 */
[----:B------:R-:W-:Y:S01]  /*36c0*/  FMNMX.FTZ R76, R90, R43, !PT ;  /* 0x0000002b5a4c7209 */ /* 0x000fe20007810000 */
[----:B------:R0:W-:Y:S01]  /*36d0*/  MUFU.EX2 R39, R81 ;  /* 0x0000005100277308 */ /* 0x0001e20000000800 */
[----:B-1----:R-:W-:Y:S01]  /*36e0*/  FSEL R44, R99, -INF , P2 ;  /* 0xff800000632c7808 */ /* 0x002fe20001000000 */
[--C-:B------:R-:W-:Y:S01]  /*36f0*/  FFMA.FTZ R4, R4, UR20, -R41.reuse ;  /* 0x0000001404047c23 */ /* 0x100fe20008010829 */
[----:B----4-:R-:W-:Y:S01]  /*3700*/  FMNMX.FTZ R77, R91, R76, !PT ;  /* 0x0000004c5b4d7209 */ /* 0x010fe20007810000 */
[--C-:B------:R-:W-:Y:S01]  /*3710*/  FFMA.FTZ R76, R88, UR20, -R41.reuse ;  /* 0x00000014584c7c23 */ /* 0x100fe20008010829 */
[----:B------:R-:W-:-:S01]  /*3720*/  FFMA.FTZ R5, R5, UR20, -R41 ;  /* 0x0000001405057c23 */ /* 0x000fc20008010829 */
[--C-:B------:R-:W-:Y:S01]  /*3730*/  FFMA.FTZ R8, R8, UR20, -R41.reuse ;  /* 0x0000001408087c23 */ /* 0x100fe20008010829 */
[----:B------:R-:W-:Y:S01]  /*3740*/  FMNMX.FTZ R80, R62, R77, !PT ;  /* 0x0000004d3e507209 */ /* 0x000fe20007810000 */
[----:B------:R1:W-:Y:S01]  /*3750*/  MUFU.EX2 R43, R85 ;  /* 0x00000055002b7308 */ /* 0x0003e20000000800 */
[----:B------:R-:W-:-:S01]  /*3760*/  FFMA.FTZ R9, R9, UR20, -R41 ;  /* 0x0000001409097c23 */ /* 0x000fc20008010829 */
[--C-:B------:R-:W-:Y:S01]  /*3770*/  FFMA.FTZ R12, R12, UR20, -R41.reuse ;  /* 0x000000140c0c7c23 */ /* 0x100fe20008010829 */
[----:B------:R-:W-:Y:S01]  /*3780*/  FMNMX.FTZ R77, R63, R80, !PT ;  /* 0x000000503f4d7209 */ /* 0x000fe20007810000 */
[--C-:B------:R-:W-:Y:S01]  /*3790*/  FFMA.FTZ R13, R13, UR20, -R41.reuse ;  /* 0x000000140d0d7c23 */ /* 0x100fe20008010829 */
[----:B------:R-:W-:-:S01]  /*37a0*/  FFMA.FTZ R20, R20, UR20, -R41 ;  /* 0x0000001414147c23 */ /* 0x000fc20008010829 */
[--C-:B------:R-:W-:Y:S01]  /*37b0*/  FFMA.FTZ R21, R21, UR20, -R41.reuse ;  /* 0x0000001415157c23 */ /* 0x100fe20008010829 */
[----:B------:R-:W-:Y:S01]  /*37c0*/  FMNMX.FTZ R80, R66, R77, !PT ;  /* 0x0000004d42507209 */ /* 0x000fe20007810000 */
[--C-:B------:R-:W-:Y:S01]  /*37d0*/  FFMA.FTZ R60, R60, UR20, -R41.reuse ;  /* 0x000000143c3c7c23 */ /* 0x100fe20008010829 */
[----:B------:R4:W-:Y:S01]  /*37e0*/  MUFU.EX2 R77, R89 ;  /* 0x00000059004d7308 */ /* 0x0009e20000000800 */
[----:B------:R-:W-:-:S01]  /*37f0*/  FFMA.FTZ R61, R61, UR20, -R41 ;  /* 0x000000143d3d7c23 */ /* 0x000fc20008010829 */
[----:B0-----:R-:W-:Y:S01]  /*3800*/  FMNMX.FTZ R81, R67, R80, !PT ;  /* 0x0000005043517209 */ /* 0x001fe20007810000 */
[----:B------:R-:W-:-:S01]  /*3810*/  FFMA.FTZ R64, R64, UR20, -R41 ;  /* 0x0000001440407c23 */ /* 0x000fc20008010829 */
[--C-:B------:R-:W-:Y:S01]  /*3820*/  FFMA.FTZ R65, R65, UR20, -R41.reuse ;  /* 0x0000001441417c23 */ /* 0x100fe20008010829 */
[----:B------:R-:W-:-:S01]  /*3830*/  FFMA.FTZ R68, R68, UR20, -R41 ;  /* 0x0000001444447c23 */ /* 0x000fc20008010829 */
[----:B------:R-:W-:Y:S01]  /*3840*/  FMNMX.FTZ R80, R70, R81, !PT ;  /* 0x0000005146507209 */ /* 0x000fe20007810000 */
        /* <DEDUP_REMOVED lines=20> */
[----:B------:R-:W-:Y:S01]  /*3990*/  MUFU.EX2 R4, R4 ;  /* 0x0000000400047308 */ /* 0x000fe20000000800 */
[----:B------:R-:W-:-:S02]  /*39a0*/  ISETP.NE.AND P0, PT, R108, RZ, PT ;  /* 0x000000ff6c00720c */ /* 0x000fc40003f05270 */
[----:B------:R-:W-:-:S04]  /*39b0*/  FMNMX.FTZ R80, R50, R81, !PT ;  /* 0x0000005132507209 */ /* 0x000fc80007810000 */
[----:B------:R-:W-:Y:S01]  /*39c0*/  FMNMX.FTZ R81, R51, R80, !PT ;  /* 0x0000005033517209 */ /* 0x000fe20007810000 */
[----:B------:R-:W-:Y:S03]  /*39d0*/  MUFU.EX2 R5, R5 ;  /* 0x0000000500057308 */ /* 0x000fe60000000800 */
[----:B------:R-:W-:-:S04]  /*39e0*/  FMNMX.FTZ R80, R54, R81, !PT ;  /* 0x0000005136507209 */ /* 0x000fc80007810000 */
[----:B------:R-:W-:Y:S01]  /*39f0*/  FMNMX.FTZ R81, R55, R80, !PT ;  /* 0x0000005037517209 */ /* 0x000fe20007810000 */
[----:B------:R-:W-:Y:S03]  /*3a00*/  MUFU.EX2 R8, R8 ;  /* 0x0000000800087308 */ /* 0x000fe60000000800 */
[----:B------:R-:W-:-:S04]  /*3a10*/  FMNMX.FTZ R80, R58, R81, !PT ;  /* 0x000000513a507209 */ /* 0x000fc80007810000 */
[----:B------:R-:W-:Y:S01]  /*3a20*/  FMNMX.FTZ R81, R59, R80, !PT ;  /* 0x000000503b517209 */ /* 0x000fe20007810000 */
[----:B------:R-:W0:Y:S01]  /*3a30*/  MUFU.EX2 R9, R9 ;  /* 0x0000000900097308 */ /* 0x000e220000000800 */
[----:B------:R-:W-:Y:S02]  /*3a40*/  FSEL R80, R95, -INF , P6 ;  /* 0xff8000005f507808 */ /* 0x000fe40003000000 */
[----:B------:R-:W-:Y:S02]  /*3a50*/  FMNMX.FTZ R84, R30, R81, !PT ;  /* 0x000000511e547209 */ /* 0x000fe40007810000 */
[----:B---3--:R-:W-:Y:S02]  /*3a60*/  FSEL R81, R94, -INF , P5 ;  /* 0xff8000005e517808 */ /* 0x008fe40002800000 */
[----:B-1----:R-:W-:Y:S01]  /*3a70*/  FMNMX.FTZ R85, R31, R84, !PT ;  /* 0x000000541f557209 */ /* 0x002fe20007810000 */
[----:B------:R-:W-:Y:S03]  /*3a80*/  MUFU.EX2 R12, R12 ;  /* 0x0000000c000c7308 */ /* 0x000fe60000000800 */
[----:B------:R-:W-:-:S04]  /*3a90*/  FMNMX.FTZ R84, R80, R85, !PT ;  /* 0x0000005550547209 */ /* 0x000fc80007810000 */
[----:B------:R-:W-:Y:S01]  /*3aa0*/  FMNMX.FTZ R88, R81, R84, !PT ;  /* 0x0000005451587209 */ /* 0x000fe20007810000 */
[----:B------:R-:W-:Y:S01]  /*3ab0*/  MUFU.EX2 R13, R13 ;  /* 0x0000000d000d7308 */ /* 0x000fe20000000800 */
[----:B--2---:R-:W-:Y:S02]  /*3ac0*/  FSEL R84, R96, -INF , P3 ;  /* 0xff80000060547808 */ /* 0x004fe40001800000 */
[----:B----4-:R-:W-:Y:S02]  /*3ad0*/  FMNMX.FTZ R89, R73, R88, !PT ;  /* 0x0000005849597209 */ /* 0x010fe40007810000 */
[----:B0-----:R-:W-:Y:S02]  /*3ae0*/  F2FP.SATFINITE.E4M3.F32.PACK_AB_MERGE_C R152, R9, R8, RZ ;  /* 0x000000080998723e */ /* 0x001fe400048070ff */
[----:B------:R-:W-:Y:S01]  /*3af0*/  FMNMX.FTZ R95, R84, R89, !PT ;  /* 0x00000059545f7209 */ /* 0x000fe20007810000 */
[----:B------:R-:W-:Y:S01]  /*3b00*/  MUFU.EX2 R88, R97 ;  /* 0x0000006100587308 */ /* 0x000fe20000000800 */
[----:B------:R-:W-:-:S02]  /*3b10*/  FSEL R89, R98, -INF , P1 ;  /* 0xff80000062597808 */ /* 0x000fc40000800000 */
[----:B------:R-:W-:Y:S02]  /*3b20*/  FMNMX.FTZ R94, R44, R95, !PT ;  /* 0x0000005f2c5e7209 */ /* 0x000fe40007810000 */
[----:B------:R-:W-:Y:S02]  /*3b30*/  F2FP.SATFINITE.E4M3.F32.PACK_AB_MERGE_C R152, R5, R4, R152 ;  /* 0x000000040598723e */ /* 0x000fe40004807098 */
[----:B------:R-:W-:Y:S01]  /*3b40*/  FMNMX.FTZ R95, R89, R94, !PT ;  /* 0x0000005e595f7209 */ /* 0x000fe20007810000 */
[----:B------:R-:W-:-:S01]  /*3b50*/  FFMA.FTZ R94, R56, UR20, -R41 ;  /* 0x00000014385e7c23 */ /* 0x000fc20008010829 */
[----:B------:R-:W-:Y:S01]  /*3b60*/  FFMA.FTZ R41, R36, UR20, -R41 ;  /* 0x0000001424297c23 */ /* 0x000fe20008010829 */
[----:B------:R-:W-:Y:S02]  /*3b70*/  MUFU.EX2 R20, R20 ;  /* 0x0000001400147308 */ /* 0x000fe40000000800 */
[----:B------:R-:W0:Y:S06]  /*3b80*/  SHFL.BFLY PT, R96, R95, 0x2, 0x1f ;  /* 0x0c401f005f607f89 */ /* 0x000e2c00000e0000 */
[----:B------:R-:W1:Y:S08]  /*3b90*/  MUFU.EX2 R21, R21 ;  /* 0x0000001500157308 */ /* 0x000e700000000800 */
[----:B------:R-:W-:Y:S08]  /*3ba0*/  MUFU.EX2 R34, R34 ;  /* 0x0000002200227308 */ /* 0x000ff00000000800 */
[----:B------:R-:W2:Y:S01]  /*3bb0*/  MUFU.EX2 R38, R38 ;  /* 0x0000002600267308 */ /* 0x000ea20000000800 */
[----:B-1----:R-:W-:-:S02]  /*3bc0*/  F2FP.SATFINITE.E4M3.F32.PACK_AB_MERGE_C R154, R21, R20, RZ ;  /* 0x00000014159a723e */ /* 0x002fc400048070ff */
[----:B0-----:R-:W-:Y:S02]  /*3bd0*/  FMNMX.FTZ R96, R95, R96, !PT ;  /* 0x000000605f607209 */ /* 0x001fe40007810000 */
[----:B------:R-:W-:-:S03]  /*3be0*/  F2FP.SATFINITE.E4M3.F32.PACK_AB_MERGE_C R154, R13, R12, R154 ;  /* 0x0000000c0d9a723e */ /* 0x000fc6000480709a */
[----:B------:R-:W0:Y:S01]  /*3bf0*/  SHFL.BFLY PT, R95, R96, 0x1, 0x1f ;  /* 0x0c201f00605f7f89 */ /* 0x000e2200000e0000 */
[----:B------:R-:W-:Y:S08]  /*3c00*/  MUFU.EX2 R42, R42 ;  /* 0x0000002a002a7308 */ /* 0x000ff00000000800 */
[----:B------:R-:W1:Y:S01]  /*3c10*/  MUFU.EX2 R76, R76 ;  /* 0x0000004c004c7308 */ /* 0x000e620000000800 */
[----:B--2---:R-:W-:-:S04]  /*3c20*/  F2FP.SATFINITE.E4M3.F32.PACK_AB_MERGE_C R148, R39, R38, RZ ;  /* 0x000000262794723e */ /* 0x004fc800048070ff */
[----:B------:R-:W-:-:S03]  /*3c30*/  F2FP.SATFINITE.E4M3.F32.PACK_AB_MERGE_C R148, R35, R34, R148 ;  /* 0x000000222394723e */ /* 0x000fc60004807094 */
[----:B------:R-:W-:Y:S01]  /*3c40*/  MUFU.EX2 R60, R60 ;  /* 0x0000003c003c7308 */ /* 0x000fe20000000800 */
[----:B0-----:R-:W-:-:S07]  /*3c50*/  FMNMX.FTZ R56, R96, R95, !PT ;  /* 0x0000005f60387209 */ /* 0x001fce0007810000 */
[----:B------:R-:W-:Y:S01]  /*3c60*/  MUFU.EX2 R61, R61 ;  /* 0x0000003d003d7308 */ /* 0x000fe20000000800 */
[----:B------:R-:W-:Y:S02]  /*3c70*/  MOV R95, UR20 ;  /* 0x00000014005f7c02 */ /* 0x000fe40008000f00 */
[C---:B------:R-:W-:Y:S02]  /*3c80*/  FSETP.NEU.FTZ.AND P1, PT, R56.reuse, -INF , PT ;  /* 0xff8000003800780b */ /* 0x040fe40003f3d000 */
[----:B-1----:R-:W-:Y:S01]  /*3c90*/  F2FP.SATFINITE.E4M3.F32.PACK_AB_MERGE_C R150, R77, R76, RZ ;  /* 0x0000004c4d96723e */ /* 0x002fe200048070ff */
[----:B------:R-:W-:Y:S02]  /*3ca0*/  FFMA.FTZ R95, R56, R95, -8 ;  /* 0xc1000000385f7423 */ /* 0x000fe4000001005f */
[----:B------:R-:W-:Y:S01]  /*3cb0*/  MUFU.EX2 R64, R64 ;  /* 0x0000004000407308 */ /* 0x000fe20000000800 */
[----:B------:R-:W-:Y:S02]  /*3cc0*/  F2FP.SATFINITE.E4M3.F32.PACK_AB_MERGE_C R150, R43, R42, R150 ;  /* 0x0000002a2b96723e */ /* 0x000fe40004807096 */
[----:B------:R-:W-:-:S02]  /*3cd0*/  FSEL R36, R95, RZ, P1 ;  /* 0x000000ff5f247208 */ /* 0x000fc40000800000 */
[----:B------:R-:W-:-:S03]  /*3ce0*/  PLOP3.LUT P1, PT, PT, PT, UP0, 0x80, 0x0 ;  /* 0x000000000000781c */ /* 0x000fc60003f2f008 */
[--C-:B------:R-:W-:Y:S01]  /*3cf0*/  FFMA.FTZ R6, R6, UR20, -R36.reuse ;  /* 0x0000001406067c23 */ /* 0x100fe20008010824 */
        /* <DEDUP_REMOVED lines=9> */
[--C-:B------:R-:W-:Y:S01]  /*3d90*/  FFMA.FTZ R14, R78, UR20, -R36.reuse ;  /* 0x000000144e0e7c23 */ /* 0x100fe20008010824 */
[----:B------:R-:W-:-:S01]  /*3da0*/  FFMA.FTZ R83, R90, UR20, -R36 ;  /* 0x000000145a537c23 */ /* 0x000fc20008010824 */
[--C-:B------:R-:W-:Y:S01]  /*3db0*/  FFMA.FTZ R78, R87, UR20, -R36.reuse ;  /* 0x00000014574e7c23 */ /* 0x100fe20008010824 */
[----:B------:R-:W-:-:S01]  /*3dc0*/  FFMA.FTZ R90, R67, UR20, -R36 ;  /* 0x00000014435a7c23 */ /* 0x000fc20008010824 */
[----:B------:R-:W0:Y:S01]  /*3dd0*/  MUFU.EX2 R7, R7 ;  /* 0x0000000700077308 */ /* 0x000e220000000800 */
[----:B------:R-:W-:-:S01]  /*3de0*/  FFMA.FTZ R26, R26, UR20, -R36 ;  /* 0x000000141a1a7c23 */ /* 0x000fc20008010824 */
[--C-:B------:R-:W-:Y:S01]  /*3df0*/  FFMA.FTZ R87, R66, UR20, -R36.reuse ;  /* 0x0000001442577c23 */ /* 0x100fe20008010824 */
[----:B------:R-:W-:-:S01]  /*3e00*/  FFMA.FTZ R67, R71, UR20, -R36 ;  /* 0x0000001447437c23 */ /* 0x000fc20008010824 */
[--C-:B------:R-:W-:Y:S01]  /*3e10*/  FFMA.FTZ R66, R70, UR20, -R36.reuse ;  /* 0x0000001446427c23 */ /* 0x100fe20008010824 */
[----:B------:R-:W-:-:S01]  /*3e20*/  FFMA.FTZ R71, R75, UR20, -R36 ;  /* 0x000000144b477c23 */ /* 0x000fc20008010824 */
[----:B------:R-:W-:Y:S01]  /*3e30*/  FFMA.FTZ R70, R74, UR20, -R36 ;  /* 0x000000144a467c23 */ /* 0x000fe20008010824 */
[----:B------:R-:W-:-:S01]  /*3e40*/  FADD.FTZ R75, R4, R5 ;  /* 0x00000005044b7221 */ /* 0x000fc20000010000 */
[----:B------:R-:W1:Y:S01]  /*3e50*/  MUFU.EX2 R95, R95 ;  /* 0x0000005f005f7308 */ /* 0x000e620000000800 */
[----:B------:R-:W-:-:S01]  /*3e60*/  FFMA.FTZ R97, R27, UR20, -R36 ;  /* 0x000000141b617c23 */ /* 0x000fc20008010824 */
[----:B------:R-:W-:Y:S01]  /*3e70*/  FFMA.FTZ R27, R86, UR20, -R36 ;  /* 0x00000014561b7c23 */ /* 0x000fe20008010824 */
[----:B------:R-:W-:-:S01]  /*3e80*/  FADD.FTZ R98, R8, R75 ;  /* 0x0000004b08627221 */ /* 0x000fc20000010000 */
[--C-:B------:R-:W-:Y:S01]  /*3e90*/  FFMA.FTZ R86, R91, UR20, -R36.reuse ;  /* 0x000000145b567c23 */ /* 0x100fe20008010824 */
[----:B------:R-:W-:-:S01]  /*3ea0*/  FFMA.FTZ R24, R47, UR20, -R36 ;  /* 0x000000142f187c23 */ /* 0x000fc20008010824 */
[----:B------:R-:W-:Y:S01]  /*3eb0*/  FFMA.FTZ R46, R46, UR20, -R36 ;  /* 0x000000142e2e7c23 */ /* 0x000fe20008010824 */
[----:B------:R-:W-:-:S01]  /*3ec0*/  FADD.FTZ R91, R9, R98 ;  /* 0x00000062095b7221 */ /* 0x000fc20000010000 */
[----:B------:R-:W2:Y:S01]  /*3ed0*/  MUFU.EX2 R96, R96 ;  /* 0x0000006000607308 */ /* 0x000ea20000000800 */
[----:B0-----:R-:W-:-:S01]  /*3ee0*/  FADD.FTZ R74, R6, R7 ;  /* 0x00000007064a7221 */ /* 0x001fc20000010000 */
[--C-:B------:R-:W-:Y:S01]  /*3ef0*/  FFMA.FTZ R62, R62, UR20, -R36.reuse ;  /* 0x000000143e3e7c23 */ /* 0x100fe20008010824 */
[----:B------:R-:W-:-:S01]  /*3f00*/  FFMA.FTZ R63, R63, UR20, -R36 ;  /* 0x000000143f3f7c23 */ /* 0x000fc20008010824 */
[--C-:B------:R-:W-:Y:S01]  /*3f10*/  FFMA.FTZ R55, R55, UR20, -R36.reuse ;  /* 0x0000001437377c23 */ /* 0x100fe20008010824 */
[----:B------:R-:W-:-:S01]  /*3f20*/  FFMA.FTZ R54, R54, UR20, -R36 ;  /* 0x0000001436367c23 */ /* 0x000fc20008010824 */
[--C-:B------:R-:W-:Y:S01]  /*3f30*/  FFMA.FTZ R58, R58, UR20, -R36.reuse ;  /* 0x000000143a3a7c23 */ /* 0x100fe20008010824 */
[----:B------:R-:W-:-:S01]  /*3f40*/  FFMA.FTZ R59, R59, UR20, -R36 ;  /* 0x000000143b3b7c23 */ /* 0x000fc20008010824 */
[----:B------:R-:W0:Y:S01]  /*3f50*/  MUFU.EX2 R10, R10 ;  /* 0x0000000a000a7308 */ /* 0x000e220000000800 */
[----:B-1----:R-:W-:-:S01]  /*3f60*/  FADD.FTZ R75, R95, R74 ;  /* 0x0000004a5f4b7221 */ /* 0x002fc20000010000 */
[----:B------:R-:W-:Y:S01]  /*3f70*/  FADD.FTZ R74, R12, R91 ;  /* 0x0000005b0c4a7221 */ /* 0x000fe20000010000 */
[----:B------:R-:W-:-:S01]  /*3f80*/  FFMA.FTZ R80, R80, UR20, -R36 ;  /* 0x0000001450507c23 */ /* 0x000fc20008010824 */
[--C-:B------:R-:W-:Y:S01]  /*3f90*/  FFMA.FTZ R81, R81, UR20, -R36.reuse ;  /* 0x0000001451517c23 */ /* 0x100fe20008010824 */
[----:B------:R-:W-:-:S01]  /*3fa0*/  FFMA.FTZ R73, R73, UR20, -R36 ;  /* 0x0000001449497c23 */ /* 0x000fc20008010824 */
[----:B------:R-:W-:Y:S01]  /*3fb0*/  FADD.FTZ R47, R13, R74 ;  /* 0x0000004a0d2f7221 */ /* 0x000fe20000010000 */
[----:B------:R-:W-:-:S01]  /*3fc0*/  FFMA.FTZ R74, R50, UR20, -R36 ;  /* 0x00000014324a7c23 */ /* 0x000fc20008010824 */
[----:B------:R-:W1:Y:S01]  /*3fd0*/  MUFU.EX2 R11, R11 ;  /* 0x0000000b000b7308 */ /* 0x000e620000000800 */
[----:B--2---:R-:W-:-:S01]  /*3fe0*/  FADD.FTZ R75, R96, R75 ;  /* 0x0000004b604b7221 */ /* 0x004fc20000010000 */
[----:B------:R-:W-:Y:S01]  /*3ff0*/  FADD.FTZ R50, R20, R47 ;  /* 0x0000002f14327221 */ /* 0x000fe20000010000 */
[----:B------:R-:W-:-:S01]  /*4000*/  FFMA.FTZ R47, R51, UR20, -R36 ;  /* 0x00000014332f7c23 */ /* 0x000fc20008010824 */
[----:B------:R-:W-:Y:S01]  /*4010*/  F2FP.SATFINITE.E4M3.F32.PACK_AB_MERGE_C R153, R96, R95, RZ ;  /* 0x0000005f6099723e */ /* 0x000fe200048070ff */
[----:B------:R-:W-:-:S01]  /*4020*/  FFMA.FTZ R84, R84, UR20, -R36 ;  /* 0x0000001454547c23 */ /* 0x000fc20008010824 */
[----:B------:R-:W-:Y:S01]  /*4030*/  FADD.FTZ R51, R21, R50 ;  /* 0x0000003215337221 */ /* 0x000fe20000010000 */
[----:B------:R-:W-:-:S01]  /*4040*/  FFMA.FTZ R44, R44, UR20, -R36 ;  /* 0x000000142c2c7c23 */ /* 0x000fc20008010824 */
[----:B------:R-:W-:Y:S01]  /*4050*/  MUFU.EX2 R26, R26 ;  /* 0x0000001a001a7308 */ /* 0x000fe20000000800 */
[----:B0-----:R-:W-:-:S01]  /*4060*/  FADD.FTZ R98, R10, R75 ;  /* 0x0000004b0a627221 */ /* 0x001fc20000010000 */
[----:B------:R-:W-:Y:S01]  /*4070*/  FADD.FTZ R50, R34, R51 ;  /* 0x0000003322327221 */ /* 0x000fe20000010000 */
[----:B------:R-:W-:-:S01]  /*4080*/  FFMA.FTZ R51, R30, UR20, -R36 ;  /* 0x000000141e337c23 */ /* 0x000fc20008010824 */
[----:B------:R-:W-:Y:S01]  /*4090*/  F2FP.SATFINITE.E4M3.F32.PACK_AB_MERGE_C R153, R7, R6, R153 ;  /* 0x000000060799723e */ /* 0x000fe20004807099 */
[----:B------:R-:W-:-:S03]  /*40a0*/  IMAD.MOV.U32 R34, RZ, RZ, R25 ;  /* 0x000000ffff227224 */ /* 0x000fc600078e0019 */
[----:B------:R-:W0:Y:S01]  /*40b0*/  MUFU.EX2 R97, R97 ;  /* 0x0000006100617308 */ /* 0x000e220000000800 */
[----:B-1----:R-:W-:-:S07]  /*40c0*/  FADD.FTZ R75, R11, R98 ;  /* 0x000000620b4b7221 */ /* 0x002fce0000010000 */
[----:B------:R-:W1:Y:S08]  /*40d0*/  MUFU.EX2 R14, R14 ;  /* 0x0000000e000e7308 */ /* 0x000e700000000800 */
[----:B------:R-:W2:Y:S01]  /*40e0*/  MUFU.EX2 R15, R15 ;  /* 0x0000000f000f7308 */ /* 0x000ea20000000800 */
[----:B0-----:R-:W-:-:S04]  /*40f0*/  F2FP.SATFINITE.E4M3.F32.PACK_AB_MERGE_C R155, R97, R26, RZ ;  /* 0x0000001a619b723e */ /* 0x001fc800048070ff */
[----:B------:R-:W-:-:S03]  /*4100*/  F2FP.SATFINITE.E4M3.F32.PACK_AB_MERGE_C R155, R11, R10, R155 ;  /* 0x0000000a0b9b723e */ /* 0x000fc6000480709b */
[----:B------:R-:W0:Y:S08]  /*4110*/  MUFU.EX2 R79, R79 ;  /* 0x0000004f004f7308 */ /* 0x000e300000000800 */
[----:B------:R3:W-:Y:S08]  /*4120*/  MUFU.EX2 R3, R46 ;  /* 0x0000002e00037308 */ /* 0x0007f00000000800 */
[----:B------:R-:W4:Y:S01]  /*4130*/  MUFU.EX2 R82, R82 ;  /* 0x0000005200527308 */ /* 0x000f220000000800 */
[----:B---3--:R-:W-:-:S04]  /*4140*/  FADD.FTZ R46, R26, R75 ;  /* 0x0000004b1a2e7221 */ /* 0x008fc80000010000 */
[----:B------:R-:W-:-:S03]  /*4150*/  FADD.FTZ R75, R97, R46 ;  /* 0x0000002e614b7221 */ /* 0x000fc60000010000 */
[----:B------:R-:W-:Y:S01]  /*4160*/  MUFU.EX2 R27, R27 ;  /* 0x0000001b001b7308 */ /* 0x000fe20000000800 */
[----:B-1----:R-:W-:-:S01]  /*4170*/  FADD.FTZ R98, R14, R75 ;  /* 0x0000004b0e627221 */ /* 0x002fc20000010000 */
[----:B------:R-:W-:Y:S01]  /*4180*/  FADD.FTZ R75, R35, R50 ;  /* 0x00000032234b7221 */ /* 0x000fe20000010000 */
[----:B------:R-:W-:-:S01]  /*4190*/  FFMA.FTZ R50, R31, UR20, -R36 ;  /* 0x000000141f327c23 */ /* 0x000fc20008010824 */
[----:B------:R-:W-:Y:S01]  /*41a0*/  FFMA.FTZ R36, R89, UR20, -R36 ;  /* 0x0000001459247c23 */ /* 0x000fe20008010824 */
[----:B--2---:R-:W-:-:S01]  /*41b0*/  FADD.FTZ R98, R15, R98 ;  /* 0x000000620f627221 */ /* 0x004fc20000010000 */
[----:B------:R-:W-:Y:S01]  /*41c0*/  FADD.FTZ R30, R38, R75 ;  /* 0x0000004b261e7221 */ /* 0x000fe20000010000 */
[----:B------:R-:W-:Y:S01]  /*41d0*/  IMAD.MOV.U32 R35, RZ, RZ, R25 ;  /* 0x000000ffff237224 */ /* 0x000fe200078e0019 */
[----:B------:R-:W-:Y:S01]  /*41e0*/  MUFU.EX2 R78, R78 ;  /* 0x0000004e004e7308 */ /* 0x000fe20000000800 */
[----:B0-----:R-:W-:-:S01]  /*41f0*/  FADD.FTZ R31, R79, R98 ;  /* 0x000000624f1f7221 */ /* 0x001fc20000010000 */
[----:B------:R-:W-:Y:S01]  /*4200*/  FADD.FTZ R75, R39, R30 ;  /* 0x0000001e274b7221 */ /* 0x000fe20000010000 */
[----:B----4-:R-:W-:-:S03]  /*4210*/  F2FP.SATFINITE.E4M3.F32.PACK_AB_MERGE_C R149, R82, R79, RZ ;  /* 0x0000004f5295723e */ /* 0x010fc600048070ff */
[----:B------:R-:W-:Y:S01]  /*4220*/  FADD.FTZ R98, R42, R75 ;  /* 0x0000004b2a627221 */ /* 0x000fe20000010000 */
[----:B------:R-:W-:Y:S01]  /*4230*/  F2FP.SATFINITE.E4M3.F32.PACK_AB_MERGE_C R149, R15, R14, R149 ;  /* 0x0000000e0f95723e */ /* 0x000fe20004807095 */
[----:B------:R-:W-:Y:S01]  /*4240*/  MUFU.EX2 R83, R83 ;  /* 0x0000005300537308 */ /* 0x000fe20000000800 */
[--C-:B------:R-:W-:Y:S02]  /*4250*/  IMAD.MOV.U32 R42, RZ, RZ, R25.reuse ;  /* 0x000000ffff2a7224 */ /* 0x100fe400078e0019 */
[----:B------:R-:W-:Y:S01]  /*4260*/  FADD.FTZ R75, R43, R98 ;  /* 0x000000622b4b7221 */ /* 0x000fe20000010000 */
[----:B------:R-:W-:-:S03]  /*4270*/  IMAD.MOV.U32 R43, RZ, RZ, R25 ;  /* 0x000000ffff2b7224 */ /* 0x000fc600078e0019 */
[----:B------:R-:W-:Y:S01]  /*4280*/  FADD.FTZ R98, R76, R75 ;  /* 0x0000004b4c627221 */ /* 0x000fe20000010000 */
[----:B------:R-:W0:Y:S03]  /*4290*/  MUFU.EX2 R86, R86 ;  /* 0x0000005600567308 */ /* 0x000e260000000800 */
[----:B------:R-:W-:-:S04]  /*42a0*/  FADD.FTZ R9, R77, R98 ;  /* 0x000000624d097221 */ /* 0x000fc80000010000 */
[----:B------:R-:W-:Y:S01]  /*42b0*/  FADD.FTZ R20, R60, R9 ;  /* 0x000000093c147221 */ /* 0x000fe20000010000 */
[----:B------:R1:W-:Y:S03]  /*42c0*/  MUFU.EX2 R46, R74 ;  /* 0x0000004a002e7308 */ /* 0x0003e60000000800 */
[----:B------:R-:W-:-:S04]  /*42d0*/  FADD.FTZ R9, R61, R20 ;  /* 0x000000143d097221 */ /* 0x000fc80000010000 */
[----:B------:R-:W-:Y:S01]  /*42e0*/  FADD.FTZ R20, R64, R9 ;  /* 0x0000000940147221 */ /* 0x000fe20000010000 */
[----:B------:R-:W2:Y:S01]  /*42f0*/  MUFU.EX2 R62, R62 ;  /* 0x0000003e003e7308 */ /* 0x000ea20000000800 */
[----:B-1----:R-:W-:-:S01]  /*4300*/  FADD.FTZ R74, R82, R31 ;  /* 0x0000001f524a7221 */ /* 0x002fc20000010000 */
[----:B0-----:R-:W-:-:S03]  /*4310*/  F2FP.SATFINITE.E4M3.F32.PACK_AB_MERGE_C R151, R86, R83, RZ ;  /* 0x000000535697723e */ /* 0x001fc600048070ff */
[----:B------:R-:W-:Y:S01]  /*4320*/  FADD.FTZ R31, R27, R74 ;  /* 0x0000004a1b1f7221 */ /* 0x000fe20000010000 */
[C---:B------:R-:W-:Y:S01]  /*4330*/  F2FP.SATFINITE.E4M3.F32.PACK_AB_MERGE_C R151, R78.reuse, R27, R151 ;  /* 0x0000001b4e97723e */ /* 0x040fe20004807097 */
[----:B------:R-:W-:Y:S01]  /*4340*/  IMAD.MOV.U32 R27, RZ, RZ, R25 ;  /* 0x000000ffff1b7224 */ /* 0x000fe200078e0019 */
[----:B------:R-:W0:Y:S01]  /*4350*/  MUFU.EX2 R63, R63 ;  /* 0x0000003f003f7308 */ /* 0x000e220000000800 */
[----:B------:R-:W-:-:S04]  /*4360*/  FADD.FTZ R74, R78, R31 ;  /* 0x0000001f4e4a7221 */ /* 0x000fc80000010000 */
[----:B------:R-:W-:-:S03]  /*4370*/  FADD.FTZ R75, R83, R74 ;  /* 0x0000004a534b7221 */ /* 0x000fc60000010000 */
[----:B------:R-:W1:Y:S01]  /*4380*/  MUFU.EX2 R87, R87 ;  /* 0x0000005700577308 */ /* 0x000e620000000800 */
[----:B------:R-:W-:-:S04]  /*4390*/  FADD.FTZ R75, R86, R75 ;  /* 0x0000004b564b7221 */ /* 0x000fc80000010000 */
[----:B--2---:R-:W-:-:S03]  /*43a0*/  FADD.FTZ R38, R62, R75 ;  /* 0x0000004b3e267221 */ /* 0x004fc60000010000 */
[----:B------:R-:W2:Y:S01]  /*43b0*/  MUFU.EX2 R65, R65 ;  /* 0x0000004100417308 */ /* 0x000ea20000000800 */
[----:B0-----:R-:W-:-:S07]  /*43c0*/  FADD.FTZ R38, R63, R38 ;  /* 0x000000263f267221 */ /* 0x001fce0000010000 */
[----:B------:R-:W0:Y:S01]  /*43d0*/  MUFU.EX2 R90, R90 ;  /* 0x0000005a005a7308 */ /* 0x000e220000000800 */
[----:B-1----:R-:W-:-:S01]  /*43e0*/  FADD.FTZ R9, R87, R38 ;  /* 0x0000002657097221 */ /* 0x002fc20000010000 */
[----:B------:R-:W-:-:S06]  /*43f0*/  MOV R38, R25 ;  /* 0x0000001900267202 */ /* 0x000fcc0000000f00 */
[----:B------:R-:W1:Y:S01]  /*4400*/  MUFU.EX2 R68, R68 ;  /* 0x0000004400447308 */ /* 0x000e620000000800 */
[----:B--2---:R-:W-:-:S01]  /*4410*/  FADD.FTZ R39, R65, R20 ;  /* 0x0000001441277221 */ /* 0x004fc20000010000 */
[----:B------:R-:W-:-:S04]  /*4420*/  F2FP.SATFINITE.E4M3.F32.PACK_AB_MERGE_C R136, R65, R64, RZ ;  /* 0x000000404188723e */ /* 0x000fc800048070ff */
[----:B------:R-:W-:Y:S02]  /*4430*/  F2FP.SATFINITE.E4M3.F32.PACK_AB_MERGE_C R136, R61, R60, R136 ;  /* 0x0000003c3d88723e */ /* 0x000fe40004807088 */
[----:B------:R-:W-:Y:S01]  /*4440*/  MUFU.EX2 R66, R66 ;  /* 0x0000004200427308 */ /* 0x000fe20000000800 */
[----:B0-----:R-:W-:-:S04]  /*4450*/  F2FP.SATFINITE.E4M3.F32.PACK_AB_MERGE_C R87, R90, R87, RZ ;  /* 0x000000575a57723e */ /* 0x001fc800048070ff */
[----:B------:R-:W-:-:S03]  /*4460*/  F2FP.SATFINITE.E4M3.F32.PACK_AB_MERGE_C R137, R63, R62, R87 ;  /* 0x0000003e3f89723e */ /* 0x000fc60004807057 */
[----:B------:R-:W0:Y:S01]  /*4470*/  MUFU.EX2 R69, R69 ;  /* 0x0000004500457308 */ /* 0x000e220000000800 */
[----:B-1----:R-:W-:-:S07]  /*4480*/  FADD.FTZ R20, R68, R39 ;  /* 0x0000002744147221 */ /* 0x002fce0000010000 */
[----:B------:R-:W-:Y:S08]  /*4490*/  MUFU.EX2 R67, R67 ;  /* 0x0000004300437308 */ /* 0x000ff00000000800 */
[----:B------:R-:W1:Y:S01]  /*44a0*/  MUFU.EX2 R72, R72 ;  /* 0x0000004800487308 */ /* 0x000e620000000800 */
[----:B0-----:R-:W-:-:S07]  /*44b0*/  FADD.FTZ R39, R69, R20 ;  /* 0x0000001445277221 */ /* 0x001fce0000010000 */
[----:B------:R-:W-:Y:S08]  /*44c0*/  MUFU.EX2 R70, R70 ;  /* 0x0000004600467308 */ /* 0x000ff00000000800 */
[----:B------:R-:W0:Y:S01]  /*44d0*/  MUFU.EX2 R85, R100 ;  /* 0x0000006400557308 */ /* 0x000e220000000800 */
[----:B-1----:R-:W-:-:S01]  /*44e0*/  FADD.FTZ R4, R72, R39 ;  /* 0x0000002748047221 */ /* 0x002fc20000010000 */
[----:B------:R-:W-:-:S06]  /*44f0*/  IMAD.MOV.U32 R39, RZ, RZ, R25 ;  /* 0x000000ffff277224 */ /* 0x000fcc00078e0019 */
[----:B------:R-:W1:Y:S08]  /*4500*/  MUFU.EX2 R71, R71 ;  /* 0x0000004700477308 */ /* 0x000e700000000800 */
[----:B------:R2:W-:Y:S01]  /*4510*/  MUFU.EX2 R31, R55 ;  /* 0x00000037001f7308 */ /* 0x0005e20000000800 */
[C---:B0-----:R-:W-:Y:S01]  /*4520*/  F2FP.SATFINITE.E4M3.F32.PACK_AB_MERGE_C R72, R85.reuse, R72, RZ ;  /* 0x000000485548723e */ /* 0x041fe200048070ff */
[----:B------:R-:W-:-:S03]  /*4530*/  FADD.FTZ R85, R85, R4 ;  /* 0x0000000455557221 */ /* 0x000fc60000010000 */
[----:B------:R-:W-:Y:S01]  /*4540*/  F2FP.SATFINITE.E4M3.F32.PACK_AB_MERGE_C R138, R69, R68, R72 ;  /* 0x00000044458a723e */ /* 0x000fe20004807048 */
[----:B------:R-:W-:-:S02]  /*4550*/  FADD.FTZ R4, R88, R85 ;  /* 0x0000005558047221 */ /* 0x000fc40000010000 */
[----:B------:R-:W0:Y:S01]  /*4560*/  MUFU.EX2 R45, R45 ;  /* 0x0000002d002d7308 */ /* 0x000e220000000800 */
[----:B--2---:R-:W-:-:S04]  /*4570*/  FADD.FTZ R55, R90, R9 ;  /* 0x000000095a377221 */ /* 0x004fc80000010000 */
[----:B------:R-:W-:Y:S01]  /*4580*/  FADD.FTZ R26, R66, R55 ;  /* 0x00000037421a7221 */ /* 0x000fe20000010000 */
[----:B------:R-:W-:Y:S02]  /*4590*/  MOV R55, R25 ;  /* 0x0000001900377202 */ /* 0x000fe40000000f00 */
[----:B------:R-:W2:Y:S01]  /*45a0*/  MUFU.EX2 R24, R24 ;  /* 0x0000001800187308 */ /* 0x000ea20000000800 */
[----:B------:R-:W-:-:S01]  /*45b0*/  FADD.FTZ R5, R67, R26 ;  /* 0x0000001a43057221 */ /* 0x000fc20000010000 */
[----:B------:R-:W-:-:S03]  /*45c0*/  IMAD.MOV.U32 R26, RZ, RZ, R25 ;  /* 0x000000ffff1a7224 */ /* 0x000fc600078e0019 */
[----:B------:R-:W-:Y:S01]  /*45d0*/  FADD.FTZ R12, R70, R5 ;  /* 0x00000005460c7221 */ /* 0x000fe20000010000 */
[C---:B-1----:R-:W-:Y:S02]  /*45e0*/  F2FP.SATFINITE.E4M3.F32.PACK_AB_MERGE_C R70, R71.reuse, R70, RZ ;  /* 0x000000464746723e */ /* 0x042fe400048070ff */
[----:B------:R-:W1:Y:S01]  /*45f0*/  MUFU.EX2 R48, R48 ;  /* 0x0000003000307308 */ /* 0x000e620000000800 */
[----:B------:R-:W-:-:S01]  /*4600*/  FADD.FTZ R12, R71, R12 ;  /* 0x0000000c470c7221 */ /* 0x000fc20000010000 */
[----:B0-----:R-:W-:Y:S01]  /*4610*/  FADD.FTZ R7, R45, R4 ;  /* 0x000000042d077221 */ /* 0x001fe20000010000 */
[----:B------:R-:W-:Y:S02]  /*4620*/  F2FP.SATFINITE.E4M3.F32.PACK_AB_MERGE_C R139, R67, R66, R70 ;  /* 0x00000042438b723e */ /* 0x000fe40004807046 */
[----:B------:R-:W-:-:S03]  /*4630*/  FADD.FTZ R5, R3, R12 ;  /* 0x0000000c03057221 */ /* 0x000fc60000010000 */
[----:B------:R-:W0:Y:S01]  /*4640*/  MUFU.EX2 R49, R49 ;  /* 0x0000003100317308 */ /* 0x000e220000000800 */
[----:B--2---:R-:W-:-:S04]  /*4650*/  FADD.FTZ R5, R24, R5 ;  /* 0x0000000518057221 */ /* 0x004fc80000010000 */
[----:B------:R-:W-:-:S03]  /*4660*/  FADD.FTZ R6, R46, R5 ;  /* 0x000000052e067221 */ /* 0x000fc60000010000 */
[----:B------:R-:W2:Y:S01]  /*4670*/  MUFU.EX2 R47, R47 ;  /* 0x0000002f002f7308 */ /* 0x000ea20000000800 */
[----:B-1----:R-:W-:-:S07]  /*4680*/  FADD.FTZ R4, R48, R7 ;  /* 0x0000000730047221 */ /* 0x002fce0000010000 */
[----:B------:R-:W1:Y:S01]  /*4690*/  MUFU.EX2 R52, R52 ;  /* 0x0000003400347308 */ /* 0x000e620000000800 */
[C---:B0-----:R-:W-:Y:S01]  /*46a0*/  F2FP.SATFINITE.E4M3.F32.PACK_AB_MERGE_C R48, R49.reuse, R48, RZ ;  /* 0x000000303130723e */ /* 0x041fe200048070ff */
[----:B------:R-:W-:-:S03]  /*46b0*/  FADD.FTZ R49, R49, R4 ;  /* 0x0000000431317221 */ /* 0x000fc60000010000 */
[----:B------:R-:W-:Y:S01]  /*46c0*/  F2FP.SATFINITE.E4M3.F32.PACK_AB_MERGE_C R140, R45, R88, R48 ;  /* 0x000000582d8c723e */ /* 0x000fe20004807030 */
[--C-:B------:R-:W-:Y:S02]  /*46d0*/  IMAD.MOV.U32 R45, RZ, RZ, R25.reuse ;  /* 0x000000ffff2d7224 */ /* 0x100fe400078e0019 */
[----:B------:R0:W3:Y:S01]  /*46e0*/  MUFU.EX2 R30, R54 ;  /* 0x00000036001e7308 */ /* 0x0000e20000000800 */
[C---:B--2---:R-:W-:Y:S01]  /*46f0*/  F2FP.SATFINITE.E4M3.F32.PACK_AB_MERGE_C R46, R47.reuse, R46, RZ ;  /* 0x0000002e2f2e723e */ /* 0x044fe200048070ff */
[----:B------:R-:W-:Y:S01]  /*4700*/  FADD.FTZ R47, R47, R6 ;  /* 0x000000062f2f7221 */ /* 0x000fe20000010000 */
[--C-:B------:R-:W-:Y:S02]  /*4710*/  IMAD.MOV.U32 R48, RZ, RZ, R25.reuse ;  /* 0x000000ffff307224 */ /* 0x100fe400078e0019 */
[----:B------:R-:W-:Y:S01]  /*4720*/  F2FP.SATFINITE.E4M3.F32.PACK_AB_MERGE_C R141, R24, R3, R46 ;  /* 0x00000003188d723e */ /* 0x000fe2000480702e */
[----:B------:R-:W-:Y:S01]  /*4730*/  IMAD.MOV.U32 R24, RZ, RZ, R25 ;  /* 0x000000ffff187224 */ /* 0x000fe200078e0019 */
[----:B------:R-:W-:Y:S01]  /*4740*/  MOV R46, R25 ;  /* 0x00000019002e7202 */ /* 0x000fe20000000f00 */
[----:B------:R-:W2:Y:S01]  /*4750*/  MUFU.EX2 R53, R53 ;  /* 0x0000003500357308 */ /* 0x000ea20000000800 */
[----:B-1----:R-:W-:-:S01]  /*4760*/  FADD.FTZ R4, R52, R49 ;  /* 0x0000003134047221 */ /* 0x002fc20000010000 */
[----:B------:R-:W-:-:S02]  /*4770*/  IMAD.MOV.U32 R49, RZ, RZ, R25 ;  /* 0x000000ffff317224 */ /* 0x000fc400078e0019 */
[----:B0-----:R-:W-:-:S04]  /*4780*/  IMAD.MOV.U32 R54, RZ, RZ, R25 ;  /* 0x000000ffff367224 */ /* 0x001fc800078e0019 */
[----:B------:R-:W0:Y:S01]  /*4790*/  MUFU.EX2 R94, R94 ;  /* 0x0000005e005e7308 */ /* 0x000e220000000800 */
[----:B---3--:R-:W-:-:S01]  /*47a0*/  FADD.FTZ R6, R30, R47 ;  /* 0x0000002f1e067221 */ /* 0x008fc20000010000 */
[----:B------:R-:W-:-:S03]  /*47b0*/  IMAD.MOV.U32 R47, RZ, RZ, R25 ;  /* 0x000000ffff2f7224 */ /* 0x000fc600078e0019 */
[----:B------:R-:W-:-:S03]  /*47c0*/  FADD.FTZ R7, R31, R6 ;  /* 0x000000061f077221 */ /* 0x000fc60000010000 */
[----:B------:R-:W1:Y:S01]  /*47d0*/  MUFU.EX2 R8, R58 ;  /* 0x0000003a00087308 */ /* 0x000e620000000800 */
[----:B--2---:R-:W-:-:S07]  /*47e0*/  FADD.FTZ R5, R53, R4 ;  /* 0x0000000435057221 */ /* 0x004fce0000010000 */
[----:B------:R-:W2:Y:S01]  /*47f0*/  MUFU.EX2 R93, R93 ;  /* 0x0000005d005d7308 */ /* 0x000ea20000000800 */
[----:B0-----:R-:W-:-:S07]  /*4800*/  FADD.FTZ R4, R94, R5 ;  /* 0x000000055e047221 */ /* 0x001fce0000010000 */
[----:B------:R-:W0:Y:S01]  /*4810*/  MUFU.EX2 R21, R59 ;  /* 0x0000003b00157308 */ /* 0x000e220000000800 */
[----:B-1----:R-:W-:-:S07]  /*4820*/  FADD.FTZ R6, R8, R7 ;  /* 0x0000000708067221 */ /* 0x002fce0000010000 */
[----:B------:R-:W1:Y:S01]  /*4830*/  MUFU.EX2 R28, R28 ;  /* 0x0000001c001c7308 */ /* 0x000e620000000800 */
[C---:B--2---:R-:W-:Y:S01]  /*4840*/  F2FP.SATFINITE.E4M3.F32.PACK_AB_MERGE_C R94, R93.reuse, R94, RZ ;  /* 0x0000005e5d5e723e */ /* 0x044fe200048070ff */
[----:B------:R-:W-:-:S03]  /*4850*/  FADD.FTZ R93, R93, R4 ;  /* 0x000000045d5d7221 */ /* 0x000fc60000010000 */
[----:B------:R-:W-:Y:S01]  /*4860*/  F2FP.SATFINITE.E4M3.F32.PACK_AB_MERGE_C R142, R53, R52, R94 ;  /* 0x00000034358e723e */ /* 0x000fe2000480705e */
[----:B------:R-:W-:Y:S02]  /*4870*/  IMAD.MOV.U32 R53, RZ, RZ, R25 ;  /* 0x000000ffff357224 */ /* 0x000fe400078e0019 */
[----:B------:R2:W3:Y:S01]  /*4880*/  MUFU.EX2 R9, R51 ;  /* 0x0000003300097308 */ /* 0x0004e20000000800 */
[----:B0-----:R-:W-:-:S01]  /*4890*/  FADD.FTZ R6, R21, R6 ;  /* 0x0000000615067221 */ /* 0x001fc20000010000 */
[----:B------:R-:W-:Y:S01]  /*48a0*/  F2FP.SATFINITE.E4M3.F32.PACK_AB_MERGE_C R8, R21, R8, RZ ;  /* 0x000000081508723e */ /* 0x000fe200048070ff */
[----:B------:R-:W-:-:S03]  /*48b0*/  IMAD.MOV.U32 R52, RZ, RZ, R25 ;  /* 0x000000ffff347224 */ /* 0x000fc600078e0019 */
[----:B------:R-:W-:Y:S01]  /*48c0*/  F2FP.SATFINITE.E4M3.F32.PACK_AB_MERGE_C R143, R31, R30, R8 ;  /* 0x0000001e1f8f723e */ /* 0x000fe20004807008 */
[----:B------:R-:W-:Y:S01]  /*48d0*/  IMAD.MOV.U32 R31, RZ, RZ, R25 ;  /* 0x000000ffff1f7224 */ /* 0x000fe200078e0019 */
[----:B------:R-:W0:Y:S01]  /*48e0*/  MUFU.EX2 R29, R29 ;  /* 0x0000001d001d7308 */ /* 0x000e220000000800 */
[----:B-1----:R-:W-:-:S01]  /*48f0*/  FADD.FTZ R4, R28, R93 ;  /* 0x0000005d1c047221 */ /* 0x002fc20000010000 */
[----:B------:R-:W-:Y:S01]  /*4900*/  MOV R30, R25 ;  /* 0x00000019001e7202 */ /* 0x000fe20000000f00 */
[----:B--2---:R-:W-:-:S05]  /*4910*/  IMAD.MOV.U32 R51, RZ, RZ, R25 ;  /* 0x000000ffff337224 */ /* 0x004fca00078e0019 */
[----:B------:R-:W1:Y:S01]  /*4920*/  MUFU.EX2 R50, R50 ;  /* 0x0000003200327308 */ /* 0x000e620000000800 */
[----:B---3--:R-:W-:-:S07]  /*4930*/  FADD.FTZ R5, R9, R6 ;  /* 0x0000000609057221 */ /* 0x008fce0000010000 */
[----:B------:R-:W2:Y:S01]  /*4940*/  MUFU.EX2 R32, R32 ;  /* 0x0000002000207308 */ /* 0x000ea20000000800 */
[----:B0-----:R-:W-:-:S07]  /*4950*/  FADD.FTZ R7, R29, R4 ;  /* 0x000000041d077221 */ /* 0x001fce0000010000 */
[----:B------:R-:W0:Y:S01]  /*4960*/  MUFU.EX2 R80, R80 ;  /* 0x0000005000507308 */ /* 0x000e220000000800 */
[----:B-1----:R-:W-:-:S07]  /*4970*/  FADD.FTZ R11, R50, R5 ;  /* 0x00000005320b7221 */ /* 0x002fce0000010000 */
[----:B------:R-:W1:Y:S01]  /*4980*/  MUFU.EX2 R33, R33 ;  /* 0x0000002100217308 */ /* 0x000e620000000800 */
[----:B--2---:R-:W-:-:S07]  /*4990*/  FADD.FTZ R4, R32, R7 ;  /* 0x0000000720047221 */ /* 0x004fce0000010000 */
[----:B------:R-:W2:Y:S01]  /*49a0*/  MUFU.EX2 R81, R81 ;  /* 0x0000005100517308 */ /* 0x000ea20000000800 */
[----:B0-----:R-:W-:-:S07]  /*49b0*/  FADD.FTZ R6, R80, R11 ;  /* 0x0000000b50067221 */ /* 0x001fce0000010000 */
[----:B------:R-:W0:Y:S01]  /*49c0*/  MUFU.EX2 R92, R92 ;  /* 0x0000005c005c7308 */ /* 0x000e220000000800 */
[C---:B-1----:R-:W-:Y:S01]  /*49d0*/  F2FP.SATFINITE.E4M3.F32.PACK_AB_MERGE_C R32, R33.reuse, R32, RZ ;  /* 0x000000202120723e */ /* 0x042fe200048070ff */
[----:B------:R-:W-:-:S03]  /*49e0*/  FADD.FTZ R33, R33, R4 ;  /* 0x0000000421217221 */ /* 0x000fc60000010000 */
[----:B------:R-:W-:Y:S01]  /*49f0*/  F2FP.SATFINITE.E4M3.F32.PACK_AB_MERGE_C R144, R29, R28, R32 ;  /* 0x0000001c1d90723e */ /* 0x000fe20004807020 */
[----:B------:R-:W-:Y:S02]  /*4a00*/  IMAD.MOV.U32 R29, RZ, RZ, R25 ;  /* 0x000000ffff1d7224 */ /* 0x000fe400078e0019 */
[----:B------:R-:W1:Y:S01]  /*4a10*/  MUFU.EX2 R73, R73 ;  /* 0x0000004900497308 */ /* 0x000e620000000800 */
[----:B--2---:R-:W-:-:S01]  /*4a20*/  FADD.FTZ R6, R81, R6 ;  /* 0x0000000651067221 */ /* 0x004fc20000010000 */
[----:B------:R-:W-:Y:S01]  /*4a30*/  F2FP.SATFINITE.E4M3.F32.PACK_AB_MERGE_C R80, R81, R80, RZ ;  /* 0x000000505150723e */ /* 0x000fe200048070ff */
[--C-:B------:R-:W-:Y:S02]  /*4a40*/  IMAD.MOV.U32 R28, RZ, RZ, R25.reuse ;  /* 0x000000ffff1c7224 */ /* 0x100fe400078e0019 */
[--C-:B------:R-:W-:Y:S01]  /*4a50*/  IMAD.MOV.U32 R32, RZ, RZ, R25.reuse ;  /* 0x000000ffff207224 */ /* 0x100fe200078e0019 */
[----:B------:R-:W-:Y:S01]  /*4a60*/  F2FP.SATFINITE.E4M3.F32.PACK_AB_MERGE_C R145, R50, R9, R80 ;  /* 0x000000093291723e */ /* 0x000fe20004807050 */
[----:B------:R-:W-:Y:S01]  /*4a70*/  IMAD.MOV.U32 R50, RZ, RZ, R25 ;  /* 0x000000ffff327224 */ /* 0x000fe200078e0019 */
[----:B------:R-:W2:Y:S01]  /*4a80*/  MUFU.EX2 R37, R37 ;  /* 0x0000002500257308 */ /* 0x000ea20000000800 */
[----:B0-----:R-:W-:-:S01]  /*4a90*/  FADD.FTZ R4, R92, R33 ;  /* 0x000000215c047221 */ /* 0x001fc20000010000 */
[----:B------:R-:W-:-:S06]  /*4aa0*/  IMAD.MOV.U32 R33, RZ, RZ, R25 ;  /* 0x000000ffff217224 */ /* 0x000fcc00078e0019 */
[----:B------:R-:W0:Y:S01]  /*4ab0*/  MUFU.EX2 R84, R84 ;  /* 0x0000005400547308 */ /* 0x000e220000000800 */
[----:B-1----:R-:W-:-:S07]  /*4ac0*/  FADD.FTZ R3, R73, R6 ;  /* 0x0000000649037221 */ /* 0x002fce0000010000 */
[----:B------:R-:W-:Y:S01]  /*4ad0*/  MUFU.EX2 R40, R40 ;  /* 0x0000002800287308 */ /* 0x000fe20000000800 */
[----:B--2---:R-:W-:-:S07]  /*4ae0*/  FADD.FTZ R7, R37, R4 ;  /* 0x0000000425077221 */ /* 0x004fce0000010000 */
[----:B------:R-:W1:Y:S01]  /*4af0*/  MUFU.EX2 R41, R41 ;  /* 0x0000002900297308 */ /* 0x000e620000000800 */
[----:B0-----:R-:W-:-:S07]  /*4b00*/  FADD.FTZ R3, R84, R3 ;  /* 0x0000000354037221 */ /* 0x001fce0000010000 */
[----:B------:R-:W0:Y:S08]  /*4b10*/  MUFU.EX2 R44, R44 ;  /* 0x0000002c002c7308 */ /* 0x000e300000000800 */
[----:B------:R2:W3:Y:S01]  /*4b20*/  MUFU.EX2 R5, R36 ;  /* 0x0000002400057308 */ /* 0x0004e20000000800 */
[----:B-1----:R-:W-:Y:S01]  /*4b30*/  F2FP.SATFINITE.E4M3.F32.PACK_AB_MERGE_C R6, R41, R40, RZ ;  /* 0x000000282906723e */ /* 0x002fe200048070ff */
[----:B------:R-:W-:-:S03]  /*4b40*/  FADD.FTZ R40, R40, R7 ;  /* 0x0000000728287221 */ /* 0x000fc60000010000 */
[----:B------:R-:W-:Y:S01]  /*4b50*/  F2FP.SATFINITE.E4M3.F32.PACK_AB_MERGE_C R146, R37, R92, R6 ;  /* 0x0000005c2592723e */ /* 0x000fe20004807006 */
[----:B------:R-:W-:Y:S02]  /*4b60*/  IMAD.MOV.U32 R37, RZ, RZ, R25 ;  /* 0x000000ffff257224 */ /* 0x000fe400078e0019 */
[----:B0-----:R-:W-:Y:S01]  /*4b70*/  FADD.FTZ R4, R44, R3 ;  /* 0x000000032c047221 */ /* 0x001fe20000010000 */
[----:B------:R-:W-:-:S01]  /*4b80*/  FADD.FTZ R3, R41, R40 ;  /* 0x0000002829037221 */ /* 0x000fc20000010000 */
[--C-:B--2---:R-:W-:Y:S02]  /*4b90*/  IMAD.MOV.U32 R36, RZ, RZ, R25.reuse ;  /* 0x000000ffff247224 */ /* 0x104fe400078e0019 */
[--C-:B------:R-:W-:Y:S02]  /*4ba0*/  IMAD.MOV.U32 R41, RZ, RZ, R25.reuse ;  /* 0x000000ffff297224 */ /* 0x100fe400078e0019 */
[--C-:B------:R-:W-:Y:S01]  /*4bb0*/  IMAD.MOV.U32 R40, RZ, RZ, R25.reuse ;  /* 0x000000ffff287224 */ /* 0x100fe200078e0019 */
[C---:B---3--:R-:W-:Y:S01]  /*4bc0*/  F2FP.SATFINITE.E4M3.F32.PACK_AB_MERGE_C R8, R5.reuse, R44, RZ ;  /* 0x0000002c0508723e */ /* 0x048fe200048070ff */
[----:B------:R-:W-:Y:S01]  /*4bd0*/  FADD.FTZ R4, R5, R4 ;  /* 0x0000000405047221 */ /* 0x000fe20000010000 */
[----:B------:R-:W-:-:S02]  /*4be0*/  IMAD.MOV.U32 R44, RZ, RZ, R25 ;  /* 0x000000ffff2c7224 */ /* 0x000fc400078e0019 */
[----:B------:R-:W-:Y:S01]  /*4bf0*/  F2FP.SATFINITE.E4M3.F32.PACK_AB_MERGE_C R147, R84, R73, R8 ;  /* 0x000000495493723e */ /* 0x000fe20004807008 */
[----:B------:R-:W-:Y:S06]  /*4c00*/  @!P1 BRA `(.L_x_193) ;  /* 0x0000002c00709947 */ /* 0x000fec0003800000 */
        /* <DEDUP_REMOVED lines=18> */
[----:B------:R-:W-:Y:S01]  /*4d30*/  UMOV UR26, UR36 ;  /* 0x00000024001a7c82 */ /* 0x000fe20008000000 */
[----:B------:R-:W-:Y:S01]  /*4d40*/  UMOV UR25, UR37 ;  /* 0x0000002500197c82 */ /* 0x000fe20008000000 */
[----:B------:R-:W-:-:S05]  /*4d50*/  ULDC UR20, c[0x0][0x988] ;  /* 0x0002620000147ab9 */ /* 0x000fca0000000800 */
.L_x_204:
[----:B------:R-:W-:-:S04]  /*4d60*/  UISETP.NE.AND UP0, UPT, UR25, 0x1, UPT ;  /* 0x000000011900788c */ /* 0x000fc8000bf05270 */
[----:B------:R-:W-:-:S04]  /*4d70*/  USEL UR36, URZ, 0x1, UP0 ;  /* 0x000000013f247887 */ /* 0x000fc80008000000 */
[----:B------:R-:W-:Y:S01]  /*4d80*/  ULOP3.LUT UR36, UR26, UR36, URZ, 0x3c, !UPT ;  /* 0x000000241a247292 */ /* 0x000fe2000f8e3c3f */
[----:B------:R-:W-:Y:S11]  /*4d90*/  @!P0 BRA `(.L_x_194) ;  /* 0x0000000000048947 */ /* 0x000ff60003800000 */
[----:B------:R-:W-:Y:S01]  /*4da0*/  BPT.TRAP 0x1 ;  /* 0x000000040000795c */ /* 0x000fe20000300000 */
.L_x_194:
[----:B------:R-:W0:Y:S01]  /*4db0*/  S2UR UR21, SR_CgaCtaId ;  /* 0x00000000001579c3 */ /* 0x000e220000008800 */
[----:B------:R-:W-:Y:S01]  /*4dc0*/  UIADD3 UR37, UR25, 0x1, URZ ;  /* 0x0000000119257890 */ /* 0x000fe2000fffe03f */
[----:B------:R-:W-:Y:S01]  /*4dd0*/  IMAD.U32 R7, RZ, RZ, UR36 ;  /* 0x00000024ff077e24 */ /* 0x000fe2000f8e00ff */
[----:B------:R-:W-:Y:S02]  /*4de0*/  UMOV UR24, 0x400 ;  /* 0x0000040000187882 */ /* 0x000fe40000000000 */
[----:B------:R-:W-:Y:S02]  /*4df0*/  UISETP.NE.AND UP0, UPT, UR37, 0x2, UPT ;  /* 0x000000022500788c */ /* 0x000fe4000bf05270 */
[----:B------:R-:W-:Y:S02]  /*4e00*/  SHF.L.U32 R7, R7, 0x1f, RZ ;  /* 0x0000001f07077819 */ /* 0x000fe400000006ff */
[----:B------:R-:W-:Y:S02]  /*4e10*/  USEL UR37, UR37, URZ, UP0 ;  /* 0x0000003f25257287 */ /* 0x000fe40008000000 */
[----:B0-----:R-:W-:-:S04]  /*4e20*/  ULEA UR24, UR21, UR24, 0x18 ;  /* 0x0000001815187291 */ /* 0x001fc8000f8ec03f */
[----:B------:R-:W-:-:S09]  /*4e30*/  ULEA UR22, UR37, UR24, 0x3 ;  /* 0x0000001825167291 */ /* 0x000fd2000f8e183f */
[----:B------:R0:W1:Y:S01]  /*4e40*/  SYNCS.PHASECHK.TRANS64.TRYWAIT P1, [UR22+0x13230], R7 ;  /* 0x01323007ff0075a7 */ /* 0x0000620008020156 */
[----:B------:R-:W-:Y:S05]  /*4e50*/  @!P0 BRA `(.L_x_195) ;  /* 0x0000000000048947 */ /* 0x000fea0003800000 */
[----:B------:R-:W-:Y:S01]  /*4e60*/  BPT.TRAP 0x1 ;  /* 0x000000040000795c */ /* 0x000fe20000300000 */
.L_x_195:
[----:B-1----:R-:W-:Y:S05]  /*4e70*/  @P1 BRA `(.L_x_196) ;  /* 0x0000000000081947 */ /* 0x002fea0003800000 */
[----:B------:R-:W1:Y:S02]  /*4e80*/  SYNCS.PHASECHK.TRANS64.TRYWAIT P1, [UR22+0x13230], R7 ;  /* 0x01323007ff0075a7 */ /* 0x000e640008020156 */
[----:B-1----:R-:W-:Y:S05]  /*4e90*/  @!P1 BRA `(.L_x_197) ;  /* 0x000000c800489947 */ /* 0x002fea0003800000 */
.L_x_196:
[----:B------:R-:W-:Y:S01]  /*4ea0*/  R2UR UR27, R2 ;  /* 0x00000000021b72ca */ /* 0x000fe200000e0000 */
[----:B------:R-:W-:Y:S01]  /*4eb0*/  WARPGROUP.ARRIVE ;  /* 0x00000000000079c5 */ /* 0x000fe20000000000 */
[----:B------:R-:W-:Y:S01]  /*4ec0*/  UMOV UR11, 0x80000020 ;  /* 0x80000020000b7882 */ /* 0x000fe20000000000 */
[----:B------:R-:W-:Y:S01]  /*4ed0*/  UMOV UR12, UR8 ;  /* 0x00000008000c7c82 */ /* 0x000fe20008000000 */
[----:B------:R-:W-:Y:S01]  /*4ee0*/  UMOV UR13, UR9 ;  /* 0x00000009000d7c82 */ /* 0x000fe20008000000 */
[----:B------:R-:W-:Y:S01]  /*4ef0*/  UMOV UR15, 0x80000020 ;  /* 0x80000020000f7882 */ /* 0x000fe20000000000 */
[----:B------:R-:W-:Y:S01]  /*4f00*/  UMOV UR16, UR8 ;  /* 0x0000000800107c82 */ /* 0x000fe20008000000 */
[----:B------:R-:W-:Y:S01]  /*4f10*/  UMOV UR17, UR9 ;  /* 0x0000000900117c82 */ /* 0x000fe20008000000 */
[----:B------:R-:W-:Y:S01]  /*4f20*/  UMOV UR19, 0x80000020 ;  /* 0x8000002000137882 */ /* 0x000fe20000000000 */
[----:B------:R-:W-:-:S04]  /*4f30*/  UMOV UR7, 0x80000020 ;  /* 0x8000002000077882 */ /* 0x000fc80000000000 */
[----:B------:R-:W-:-:S04]  /*4f40*/  UIMAD UR27, UR37, 0x280, UR27 ;  /* 0x00000280251b78a4 */ /* 0x000fc8000f8e021b */
[----:B------:R-:W-:Y:S02]  /*4f50*/  UIADD3 UR14, UR27, 0x80, URZ ;  /* 0x000000801b0e7890 */ /* 0x000fe4000fffe03f */
[----:B------:R-:W-:Y:S02]  /*4f60*/  UIADD3 UR18, UR27, 0x100, URZ ;  /* 0x000001001b127890 */ /* 0x000fe4000fffe03f */
[----:B------:R-:W-:Y:S01]  /*4f70*/  UMOV UR10, UR27 ;  /* 0x0000001b000a7c82 */ /* 0x000fe20008000000 */
[----:B------:R-:W-:Y:S01]  /*4f80*/  UIADD3 UR6, UR27, 0x200, URZ ;  /* 0x000002001b067890 */ /* 0x000fe2000fffe03f */
[----:B------:R-:W-:Y:S01]  /*4f90*/  QGMMA.64x32x32.F32.E4M3.E4M3 R120, gdesc[UR8], RZ, !UPT, gsb0 ;  /* 0x00600000087879f3 */ /* 0x000fe2000c0008ff */
[----:B------:R-:W-:Y:S01]  /*4fa0*/  UIADD3 UR10, UR27, 0x180, URZ ;  /* 0x000001801b0a7890 */ /* 0x000fe2000fffe03f */
        /* <DEDUP_REMOVED lines=29> */
[----:B------:R-:W-:Y:S01]  /*5180*/  UIADD3 UR27, UR27, 0x202, URZ ;  /* 0x000002021b1b7890 */ /* 0x000fe2000fffe03f */
        /* <DEDUP_REMOVED lines=17> */
.L_x_198:
[----:B------:R-:W-:Y:S01]  /*52a0*/  ULEA UR11, UR25, UR24, 0x3 ;  /* 0x00000018190b7291 */ /* 0x000fe2000f8e183f */
[----:B01----:R-:W-:-:S05]  /*52b0*/  IMAD.U32 R7, RZ, RZ, UR26 ;  /* 0x0000001aff077e24 */ /* 0x003fca000f8e00ff */
[----:B------:R-:W-:-:S04]  /*52c0*/  SHF.L.U32 R7, R7, 0x1f, RZ ;  /* 0x0000001f07077819 */ /* 0x000fc800000006ff */
[----:B------:R0:W1:Y:S01]  /*52d0*/  SYNCS.PHASECHK.TRANS64.TRYWAIT P1, [UR11+0x13250], R7 ;  /* 0x01325007ff0075a7 */ /* 0x000062000802014b */
[----:B------:R-:W-:Y:S05]  /*52e0*/  @!P0 BRA `(.L_x_199) ;  /* 0x0000000000048947 */ /* 0x000fea0003800000 */
[----:B------:R-:W-:Y:S01]  /*52f0*/  BPT.TRAP 0x1 ;  /* 0x000000040000795c */ /* 0x000fe20000300000 */
.L_x_199:
[----:B-1----:R-:W-:Y:S05]  /*5300*/  @P1 BRA `(.L_x_200) ;  /* 0x0000000000081947 */ /* 0x002fea0003800000 */
[----:B------:R-:W1:Y:S02]  /*5310*/  SYNCS.PHASECHK.TRANS64.TRYWAIT P1, [UR11+0x13250], R7 ;  /* 0x01325007ff0075a7 */ /* 0x000e64000802014b */
[----:B-1----:R-:W-:Y:S05]  /*5320*/  @!P1 BRA `(.L_x_201) ;  /* 0x000000c4003c9947 */ /* 0x002fea0003800000 */
.L_x_200:
        /* <DEDUP_REMOVED lines=32> */
.L_x_202:
[C---:B01----:R-:W-:Y:S01]  /*5530*/  FMUL.FTZ R7, R0.reuse, R120 ;  /* 0x0000007800077220 */ /* 0x043fe20000410000 */
[C---:B------:R-:W-:Y:S01]  /*5540*/  FMUL.FTZ R10, R0.reuse, R122 ;  /* 0x0000007a000a7220 */ /* 0x040fe20000410000 */
[C---:B------:R-:W-:Y:S01]  /*5550*/  FMUL.FTZ R8, R0.reuse, R121 ;  /* 0x0000007900087220 */ /* 0x040fe20000410000 */
        /* <DEDUP_REMOVED lines=58> */
[C---:B------:R-:W-:Y:S01]  /*5900*/  FMUL.FTZ R74, R0.reuse, R74 ;  /* 0x0000004a004a7220 */ /* 0x040fe20000410000 */
        /* <DEDUP_REMOVED lines=42> */
[----:B------:R-:W-:-:S04]  /*5bb0*/  UIADD3 UR22, UR22, 0x13240, URZ ;  /* 0x0001324016167890 */ /* 0x000fc8000fffe03f */
[----:B------:R-:W-:Y:S02]  /*5bc0*/  UPRMT UR22, UR21, 0x654, UR22 ;  /* 0x0000065415167896 */ /* 0x000fe40008000016 */
[----:B------:R-:W1:Y:S01]  /*5bd0*/  MUFU.TANH R123, R123 ;  /* 0x0000007b007b7308 */ /* 0x000e620000002400 */
[----:B--2---:R-:W-:-:S06]  /*5be0*/  FMNMX.FTZ R128, R120, R129, !PT ;  /* 0x0000008178807209 */ /* 0x004fcc0007810000 */
[----:B------:R-:W-:Y:S01]  /*5bf0*/  SYNCS.ARRIVE.TRANS64.RED.A1T0 RZ, [UR22], RZ ;  /* 0x000000ffffff79a7 */ /* 0x000fe20008100416 */
        /* <DEDUP_REMOVED lines=131> */
[----:B--2---:R-:W-:Y:S02]  /*6430*/  FMNMX.FTZ R128, R70, R127, !PT ;  /* 0x0000007f46807209 */ /* 0x004fe40007810000 */
[----:B0-----:R-:W-:-:S05]  /*6440*/  FMNMX.FTZ R127, R69, R56, !PT ;  /* 0x00000038457f7209 */ /* 0x001fca0007810000 */
[----:B------:R-:W0:Y:S01]  /*6450*/  SHFL.BFLY PT, R56, R127, 0x2, 0x1f ;  /* 0x0c401f007f387f89 */ /* 0x000e2200000e0000 */
[----:B-1----:R-:W-:-:S05]  /*6460*/  FMNMX.FTZ R128, R71, R128, !PT ;  /* 0x0000008047807209 */ /* 0x002fca0007810000 */
[----:B------:R-:W1:Y:S01]  /*6470*/  SHFL.BFLY PT, R57, R128, 0x2, 0x1f ;  /* 0x0c401f0080397f89 */ /* 0x000e6200000e0000 */
[----:B0-----:R-:W-:-:S05]  /*6480*/  FMNMX.FTZ R129, R127, R56, !PT ;  /* 0x000000387f817209 */ /* 0x001fca0007810000 */
[----:B------:R-:W0:Y:S01]  /*6490*/  SHFL.BFLY PT, R56, R129, 0x1, 0x1f ;  /* 0x0c201f0081387f89 */ /* 0x000e2200000e0000 */
[----:B-1----:R-:W-:Y:S01]  /*64a0*/  FMNMX.FTZ R130, R128, R57, !PT ;  /* 0x0000003980827209 */ /* 0x002fe20007810000 */
[----:B------:R-:W-:-:S04]  /*64b0*/  IMAD.U32 R128, RZ, RZ, UR20 ;  /* 0x00000014ff807e24 */ /* 0x000fc8000f8e00ff */
[----:B------:R-:W1:Y:S01]  /*64c0*/  SHFL.BFLY PT, R131, R130, 0x1, 0x1f ;  /* 0x0c201f0082837f89 */ /* 0x000e6200000e0000 */
[----:B0-----:R-:W-:-:S05]  /*64d0*/  FMNMX.FTZ R57, R129, R56, !PT ;  /* 0x0000003881397209 */ /* 0x001fca0007810000 */
[C---:B------:R-:W-:Y:S01]  /*64e0*/  FFMA.FTZ R127, R57.reuse, R128, -8 ;  /* 0xc1000000397f7423 */ /* 0x040fe20000010080 */
[----:B------:R-:W-:-:S01]  /*64f0*/  FADD.FTZ R6, -R57, R6 ;  /* 0x0000000639067221 */ /* 0x000fc20000010100 */
[----:B-1----:R-:W-:Y:S02]  /*6500*/  FMNMX.FTZ R56, R130, R131, !PT ;  /* 0x0000008382387209 */ /* 0x002fe40007810000 */
[----:B------:R-:W-:-:S01]  /*6510*/  FFMA.FTZ R128, R68, UR20, -R127 ;  /* 0x0000001444807c23 */ /* 0x000fc2000801087f */
[--C-:B------:R-:W-:Y:S01]  /*6520*/  FFMA.FTZ R7, R7, UR20, -R127.reuse ;  /* 0x0000001407077c23 */ /* 0x100fe2000801087f */
        /* <DEDUP_REMOVED lines=37> */
[----:B------:R-:W-:Y:S01]  /*6780*/  FFMA.FTZ R68, R69, UR20, -R127 ;  /* 0x0000001445447c23 */ /* 0x000fe2000801087f */
[----:B------:R-:W-:Y:S01]  /*6790*/  MOV R127, UR20 ;  /* 0x00000014007f7c02 */ /* 0x000fe20008000f00 */
[----:B------:R-:W-:Y:S01]  /*67a0*/  FADD.FTZ R5, -R56, R5 ;  /* 0x0000000538057221 */ /* 0x000fe20000010100 */
[----:B------:R-:W-:Y:S01]  /*67b0*/  FMUL.FTZ R6, R6, UR20 ;  /* 0x0000001406067c20 */ /* 0x000fe20008410000 */
[----:B------:R-:W-:Y:S02]  /*67c0*/  MUFU.EX2 R7, R7 ;  /* 0x0000000700077308 */ /* 0x000fe40000000800 */
[----:B------:R-:W-:-:S01]  /*67d0*/  FFMA.FTZ R127, R56, R127, -8 ;  /* 0xc1000000387f7423 */ /* 0x000fc2000001007f */
[----:B------:R-:W-:-:S03]  /*67e0*/  FMUL.FTZ R5, R5, UR20 ;  /* 0x0000001405057c20 */ /* 0x000fc60008410000 */
        /* <DEDUP_REMOVED lines=18> */
[----:B------:R-:W1:Y:S01]  /*6910*/  MUFU.EX2 R10, R10 ;  /* 0x0000000a000a7308 */ /* 0x000e620000000800 */
[----:B0-----:R-:W-:-:S01]  /*6920*/  FFMA.FTZ R3, R6, R3, R7 ;  /* 0x0000000306037223 */ /* 0x001fc20000010007 */
        /* <DEDUP_REMOVED lines=15> */
[----:B-1----:R-:W-:-:S01]  /*6a20*/  FFMA.FTZ R4, R5, R4, R10 ;  /* 0x0000000405047223 */ /* 0x002fc2000001000a */
        /* <DEDUP_REMOVED lines=9> */
[----:B------:R-:W-:-:S05]  /*6ac0*/  FFMA.FTZ R71, R71, UR20, -R127 ;  /* 0x0000001447477c23 */ /* 0x000fca000801087f */
[----:B------:R-:W1:Y:S01]  /*6ad0*/  MUFU.EX2 R13, R13 ;  /* 0x0000000d000d7308 */ /* 0x000e620000000800 */
[----:B0-----:R-:W-:-:S07]  /*6ae0*/  FADD.FTZ R4, R9, R4 ;  /* 0x0000000409047221 */ /* 0x001fce0000010000 */
[----:B------:R-:W-:Y:S08]  /*6af0*/  MUFU.EX2 R12, R12 ;  /* 0x0000000c000c7308 */ /* 0x000ff00000000800 */
[----:B------:R-:W0:Y:S08]  /*6b00*/  MUFU.EX2 R14, R14 ;  /* 0x0000000e000e7308 */ /* 0x000e300000000800 */
[----:B------:R2:W-:Y:S08]  /*6b10*/  MUFU.EX2 R69, R128 ;  /* 0x0000008000457308 */ /* 0x0005f00000000800 */
[----:B------:R-:W-:Y:S01]  /*6b20*/  MUFU.EX2 R15, R15 ;  /* 0x0000000f000f7308 */ /* 0x000fe20000000800 */
[----:B--2---:R-:W-:-:S01]  /*6b30*/  FFMA.FTZ R128, R98, UR20, -R127 ;  /* 0x0000001462807c23 */ /* 0x004fc2000801087f */
[----:B------:R-:W-:Y:S01]  /*6b40*/  FFMA.FTZ R98, R82, UR20, -R127 ;  /* 0x0000001452627c23 */ /* 0x000fe2000801087f */
[----:B-1----:R-:W-:-:S05]  /*6b50*/  FADD.FTZ R127, R13, R4 ;  /* 0x000000040d7f7221 */ /* 0x002fca0000010000 */
[----:B------:R-:W1:Y:S08]  /*6b60*/  MUFU.EX2 R21, R21 ;  /* 0x0000001500157308 */ /* 0x000e700000000800 */
[----:B------:R-:W2:Y:S08]  /*6b70*/  MUFU.EX2 R20, R20 ;  /* 0x0000001400147308 */ /* 0x000eb00000000800 */
[----:B------:R3:W-:Y:S08]  /*6b80*/  MUFU.EX2 R82, R128 ;  /* 0x0000008000527308 */ /* 0x0007f00000000800 */
[----:B------:R-:W4:Y:S01]  /*6b90*/  MUFU.EX2 R120, R120 ;  /* 0x0000007800787308 */ /* 0x000f220000000800 */
[----:B---3--:R-:W-:-:S04]  /*6ba0*/  FADD.FTZ R128, R8, R3 ;  /* 0x0000000308807221 */ /* 0x008fc80000010000 */
[----:B------:R-:W-:Y:S01]  /*6bb0*/  FADD.FTZ R3, R11, R128 ;  /* 0x000000800b037221 */ /* 0x000fe20000010000 */
[----:B0-----:R-:W-:-:S02]  /*6bc0*/  FADD.FTZ R128, R14, R127 ;  /* 0x0000007f0e807221 */ /* 0x001fc40000010000 */
[----:B------:R-:W0:Y:S01]  /*6bd0*/  MUFU.EX2 R121, R121 ;  /* 0x0000007900797308 */ /* 0x000e220000000800 */
[----:B------:R-:W-:-:S01]  /*6be0*/  FADD.FTZ R4, R12, R3 ;  /* 0x000000030c047221 */ /* 0x000fc20000010000 */
[----:B-1----:R-:W-:-:S03]  /*6bf0*/  FADD.FTZ R127, R21, R128 ;  /* 0x00000080157f7221 */ /* 0x002fc60000010000 */
[----:B------:R-:W-:-:S03]  /*6c00*/  FADD.FTZ R3, R15, R4 ;  /* 0x000000040f037221 */ /* 0x000fc60000010000 */
[----:B------:R-:W1:Y:S01]  /*6c10*/  MUFU.EX2 R123, R123 ;  /* 0x0000007b007b7308 */ /* 0x000e620000000800 */
[----:B--2---:R-:W-:-:S01]  /*6c20*/  FADD.FTZ R4, R20, R3 ;  /* 0x0000000314047221 */ /* 0x004fc20000010000 */
[----:B----4-:R-:W-:-:S06]  /*6c30*/  FADD.FTZ R128, R120, R127 ;  /* 0x0000007f78807221 */ /* 0x010fcc0000010000 */
        /* <DEDUP_REMOVED lines=55> */
[----:B0-----:R-:W-:-:S04]  /*6fb0*/  FADD.FTZ R127, R95, R128 ;  /* 0x000000805f7f7221 */ /* 0x001fc80000010000 */
[----:B------:R-:W-:-:S03]  /*6fc0*/  FADD.FTZ R128, R82, R127 ;  /* 0x0000007f52807221 */ /* 0x000fc60000010000 */
        /* <DEDUP_REMOVED lines=67> */
[----:B-1----:R-:W-:-:S04]  /*7400*/  FADD.FTZ R4, R65, R4 ;  /* 0x0000000441047221 */ /* 0x002fc80000010000 */
[----:B------:R-:W-:-:S03]  /*7410*/  FADD.FTZ R127, R69, R4 ;  /* 0x00000004457f7221 */ /* 0x000fc60000010000 */
[----:B------:R-:W1:Y:S01]  /*7420*/  MUFU.EX2 R68, R68 ;  /* 0x0000004400447308 */ /* 0x000e620000000800 */
[----:B--2---:R-:W-:-:S07]  /*7430*/  FADD.FTZ R3, R67, R128 ;  /* 0x0000008043037221 */ /* 0x004fce0000010000 */
[----:B------:R-:W2:Y:S01]  /*7440*/  MUFU.EX2 R71, R71 ;  /* 0x0000004700477308 */ /* 0x000ea20000000800 */
[----:B0-----:R-:W-:-:S01]  /*7450*/  FADD.FTZ R4, R70, R3 ;  /* 0x0000000346047221 */ /* 0x001fc20000010000 */
[----:B-1----:R-:W-:-:S03]  /*7460*/  FADD.FTZ R3, R68, R127 ;  /* 0x0000007f44037221 */ /* 0x002fc60000010000 */
[----:B--2---:R-:W-:Y:S01]  /*7470*/  FADD.FTZ R4, R71, R4 ;  /* 0x0000000447047221 */ /* 0x004fe20000010000 */
[----:B------:R-:W-:Y:S06]  /*7480*/  @!P0 BRA `(.L_x_203) ;  /* 0x0000000000048947 */ /* 0x000fec0003800000 */
[----:B------:R-:W-:Y:S01]  /*7490*/  BPT.TRAP 0x1 ;  /* 0x000000040000795c */ /* 0x000fe20000300000 */
.L_x_203:
        /* <DEDUP_REMOVED lines=40> */
[----:B------:R-:W-:Y:S01]  /*7720*/  FMUL.FTZ R49, R49, R6 ;  /* 0x0000000631317220 */ /* 0x000fe20000410000 */
        /* <DEDUP_REMOVED lines=40> */
[----:B------:R-:W-:Y:S01]  /*79b0*/  F2FP.SATFINITE.E4M3.F32.PACK_AB_MERGE_C R147, R67, R66, R70 ;  /* 0x000000424393723e */ /* 0x000fe20004807046 */
[----:B------:R-:W-:Y:S06]  /*79c0*/  @P1 BRA `(.L_x_204) ;  /* 0xffffffd000e41947 */ /* 0x000fec000383ffff */
.L_x_193:
[----:B------:R-:W-:Y:S06]  /*79d0*/  BAR.ARV 0x8, 0x200 ;  /* 0x0208000000007b1d */ /* 0x000fec0000002000 */
[----:B------:R-:W-:Y:S05]  /*79e0*/  @!P0 BRA `(.L_x_205) ;  /* 0x0000000000048947 */ /* 0x000fea0003800000 */
[----:B------:R-:W-:Y:S01]  /*79f0*/  BPT.TRAP 0x1 ;  /* 0x000000040000795c */ /* 0x000fe20000300000 */
.L_x_205:
[----:B------:R-:W0:Y:S01]  /*7a00*/  S2UR UR8, SR_CgaCtaId ;  /* 0x00000000000879c3 */ /* 0x000e220000008800 */
[----:B------:R-:W-:Y:S01]  /*7a10*/  UMOV UR4, 0x400 ;  /* 0x0000040000047882 */ /* 0x000fe20000000000 */
[----:B------:R-:W-:-:S05]  /*7a20*/  IMAD.U32 R0, RZ, RZ, UR36 ;  /* 0x00000024ff007e24 */ /* 0x000fca000f8e00ff */
[----:B------:R-:W-:Y:S01]  /*7a30*/  SHF.L.U32 R0, R0, 0x1f, RZ ;  /* 0x0000001f00007819 */ /* 0x000fe200000006ff */
[----:B0-----:R-:W-:-:S04]  /*7a40*/  ULEA UR4, UR8, UR4, 0x18 ;  /* 0x0000000408047291 */ /* 0x001fc8000f8ec03f */
[----:B------:R-:W-:-:S09]  /*7a50*/  ULEA UR5, UR37, UR4, 0x3 ;  /* 0x0000000425057291 */ /* 0x000fd2000f8e183f */
[----:B------:R0:W1:Y:S01]  /*7a60*/  SYNCS.PHASECHK.TRANS64.TRYWAIT P1, [UR5+0x13250], R0 ;  /* 0x01325000ff0075a7 */ /* 0x0000620008020145 */
[----:B------:R-:W-:Y:S05]  /*7a70*/  @!P0 BRA `(.L_x_206) ;  /* 0x0000000000048947 */ /* 0x000fea0003800000 */
[----:B------:R-:W-:Y:S01]  /*7a80*/  BPT.TRAP 0x1 ;  /* 0x000000040000795c */ /* 0x000fe20000300000 */
.L_x_206:
[----:B-1----:R-:W-:Y:S05]  /*7a90*/  @P1 BRA `(.L_x_207) ;  /* 0x0000000000081947 */ /* 0x002fea0003800000 */
[----:B------:R-:W1:Y:S02]  /*7aa0*/  SYNCS.PHASECHK.TRANS64.TRYWAIT P1, [UR5+0x13250], R0 ;  /* 0x01325000ff0075a7 */ /* 0x000e640008020145 */
[----:B-1----:R-:W-:Y:S05]  /*7ab0*/  @!P1 BRA `(.L_x_208) ;  /* 0x0000009c00709947 */ /* 0x002fea0003800000 */
.L_x_207:
[----:B------:R-:W-:Y:S01]  /*7ac0*/  UIADD3 UR4, UR4, 0x1000, URZ ;  /* 0x0000100004047890 */ /* 0x000fe2000fffe03f */
[----:B------:R-:W-:Y:S01]  /*7ad0*/  WARPGROUP.ARRIVE ;  /* 0x00000000000079c5 */ /* 0x000fe20000000000 */
[----:B------:R-:W-:Y:S01]  /*7ae0*/  ULDC.64 UR10, c[0x0][0x9a0] ;  /* 0x00026800000a7ab9 */ /* 0x000fe20000000a00 */
[----:B------:R-:W-:Y:S01]  /*7af0*/  UMOV UR7, 0xc0000010 ;  /* 0xc000001000077882 */ /* 0x000fe20000000000 */
[----:B------:R-:W-:Y:S01]  /*7b00*/  USHF.R.U32.HI UR4, URZ, 0x4, UR4 ;  /* 0x000000043f047899 */ /* 0x000fe20008011604 */
[----:B------:R-:W-:-:S03]  /*7b10*/  ISETP.NE.U32.AND P1, PT, RZ, UR10, PT ;  /* 0x0000000aff007c0c */ /* 0x000fc6000bf25070 */
[----:B------:R-:W-:Y:S01]  /*7b20*/  ULOP3.LUT UR4, UR4, 0x3fff, URZ, 0xc0, !UPT ;  /* 0x00003fff04047892 */ /* 0x000fe2000f8ec03f */
[----:B------:R-:W-:-:S03]  /*7b30*/  ISETP.NE.AND.EX P1, PT, RZ, UR11, PT, P1 ;  /* 0x0000000bff007c0c */ /* 0x000fc6000bf25310 */
[----:B------:R-:W-:-:S04]  /*7b40*/  ULOP3.LUT UR4, UR4, 0x10000, URZ, 0xfc, !UPT ;  /* 0x0001000004047892 */ /* 0x000fc8000f8efc3f */
[----:B------:R-:W-:-:S06]  /*7b50*/  UIMAD UR4, UR37, 0x280, UR4 ;  /* 0x00000280250478a4 */ /* 0x000fcc000f8e0204 */
[----:B------:R-:W0:Y:S01]  /*7b60*/  @P1 LDC.64 R6, c[0x0][0x9c8] ;  /* 0x00027200ff061b82 */ /* 0x000e220000000a00 */
[----:B------:R-:W-:Y:S02]  /*7b70*/  UMOV UR6, UR4 ;  /* 0x0000000400067c82 */ /* 0x000fe40008000000 */
[----:B------:R-:W-:Y:S05]  /*7b80*/  QGMMA.64x64x32.F32.E4M3.E4M3 R24, R152, gdesc[UR4], R24, gsb0 ;  /* 0x00e0000498187df3 */ /* 0x000fea0008000818 */
[----:B------:R-:W2:Y:S01]  /*7b90*/  @P1 LDC.64 R8, c[0x0][0x9d0] ;  /* 0x00027400ff081b82 */ /* 0x000ea20000000a00 */
[----:B01----:R-:W-:-:S04]  /*7ba0*/  @P1 IMAD R0, R6, UR40, RZ ;  /* 0x0000002806001c24 */ /* 0x003fc8000f8e02ff */
[----:B------:R-:W-:Y:S02]  /*7bb0*/  @P1 IMAD R5, R7, UR39, R0 ;  /* 0x0000002707051c24 */ /* 0x000fe4000f8e0200 */
[----:B------:R-:W-:-:S04]  /*7bc0*/  @P1 IMAD.WIDE.U32 R6, R6, UR39, RZ ;  /* 0x0000002706061c25 */ /* 0x000fc8000f8e00ff */
[----:B------:R-:W-:Y:S02]  /*7bd0*/  @P1 IMAD.IADD R7, R7, 0x1, R5 ;  /* 0x0000000107071824 */ /* 0x000fe400078e0205 */
[----:B------:R-:W-:Y:S02]  /*7be0*/  IMAD.MOV.U32 R0, RZ, RZ, 0x3f800000 ;  /* 0x3f800000ff007424 */ /* 0x000fe400078e00ff */
[----:B--2---:R-:W-:-:S04]  /*7bf0*/  @P1 IMAD.WIDE.U32 R6, R8, UR43, R6 ;  /* 0x0000002b08061c25 */ /* 0x004fc8000f8e0006 */
[----:B------:R-:W-:Y:S01]  /*7c00*/  @P1 IMAD R5, R9, UR43, R7 ;  /* 0x0000002b09051c24 */ /* 0x000fe2000f8e0207 */
[----:B------:R-:W-:-:S04]  /*7c10*/  @P1 LEA R8, P2, R6, UR10, 0x2 ;  /* 0x0000000a06081c11 */ /* 0x000fc8000f8410ff */
[----:B------:R-:W-:Y:S01]  /*7c20*/  @P1 LEA.HI.X R9, R6, UR11, R5, 0x2, P2 ;  /* 0x0000000b06091c11 */ /* 0x000fe200090f1405 */
[----:B------:R-:W-:-:S04]  /*7c30*/  UIADD3 UR6, UR4, 0x80, URZ ;  /* 0x0000008004067890 */ /* 0x000fc8000fffe03f */
[----:B------:R0:W2:Y:S01]  /*7c40*/  @P1 LDG.E R0, desc[UR50][R8.64] ;  /* 0x0000003208001981 */ /* 0x0000a2000c1e1900 */
        /* <DEDUP_REMOVED lines=11> */
[----:B------:R-:W1:Y:S04]  /*7d00*/  SHFL.BFLY PT, R2, R3, 0x2, 0x1f ;  /* 0x0c401f0003027f89 */ /* 0x000e6800000e0000 */
[----:B------:R-:W3:Y:S01]  /*7d10*/  SHFL.BFLY PT, R7, R4, 0x2, 0x1f ;  /* 0x0c401f0004077f89 */ /* 0x000ee200000e0000 */
[----:B------:R-:W-:Y:S02]  /*7d20*/  WARPGROUP.DEPBAR.LE gsb0, 0x0 ;  /* 0x00008000000079c5 */ /* 0x000fe40000010000 */
[----:B------:R-:W-:-:S06]  /*7d30*/  WARPGROUP.ARRIVE ;  /* 0x00000000000079c5 */ /* 0x000fcc0000000000 */
[----:B------:R-:W-:Y:S01]  /*7d40*/  QGMMA.64x64x32.F32.E4M3.E4M3 R24, R140, gdesc[UR4], R24, gsb0 ;  /* 0x00e000048c187df3 */ /* 0x000fe20008000818 */
[----:B-1----:R-:W-:-:S01]  /*7d50*/  FADD.FTZ R2, R2, R3 ;  /* 0x0000000302027221 */ /* 0x002fc20000010000 */
[----:B------:R-:W-:Y:S01]  /*7d60*/  UIADD3 UR4, UR4, 0x200, URZ ;  /* 0x0000020004047890 */ /* 0x000fe2000fffe03f */
[----:B---3--:R-:W-:-:S01]  /*7d70*/  FADD.FTZ R7, R7, R4 ;  /* 0x0000000407077221 */ /* 0x008fc20000010000 */
[----:B------:R-:W-:Y:S02]  /*7d80*/  UMOV UR7, 0xc0000010 ;  /* 0xc000001000077882 */ /* 0x000fe40000000000 */
[----:B------:R-:W1:Y:S03]  /*7d90*/  SHFL.BFLY PT, R5, R2, 0x1, 0x1f ;  /* 0x0c201f0002057f89 */ /* 0x000e6600000e0000 */
[----:B------:R-:W-:Y:S01]  /*7da0*/  UMOV UR6, UR4 ;  /* 0x0000000400067c82 */ /* 0x000fe20008000000 */
[----:B------:R-:W0:Y:S01]  /*7db0*/  SHFL.BFLY PT, R6, R7, 0x1, 0x1f ;  /* 0x0c201f0007067f89 */ /* 0x000e2200000e0000 */
[----:B------:R-:W-:-:S02]  /*7dc0*/  IMAD.MOV.U32 R3, RZ, RZ, RZ ;  /* 0x000000ffff037224 */ /* 0x000fc400078e00ff */
[----:B-1----:R-:W-:Y:S01]  /*7dd0*/  FADD.FTZ R5, R2, R5 ;  /* 0x0000000502057221 */ /* 0x002fe20000010000 */
[----:B0-----:R-:W-:-:S04]  /*7de0*/  FADD.FTZ R8, R7, R6 ;  /* 0x0000000607087221 */ /* 0x001fc80000010000 */
[C---:B------:R-:W-:Y:S01]  /*7df0*/  FSETP.NE.FTZ.AND P1, PT, R5.reuse, RZ, PT ;  /* 0x000000ff0500720b */ /* 0x040fe20003f35000 */
[----:B------:R-:W-:Y:S01]  /*7e00*/  FMUL.FTZ R9, R5, 0.00390625 ;  /* 0x3b80000005097820 */ /* 0x000fe20000410000 */
[----:B------:R-:W-:Y:S01]  /*7e10*/  FMUL.FTZ R6, R8, 0.00390625 ;  /* 0x3b80000008067820 */ /* 0x000fe20000410000 */
[----:B------:R-:W-:Y:S02]  /*7e20*/  WARPGROUP.DEPBAR.LE gsb0, 0x0 ;  /* 0x00008000000079c5 */ /* 0x000fe40000010000 */
[----:B------:R-:W-:-:S06]  /*7e30*/  WARPGROUP.ARRIVE ;  /* 0x00000000000079c5 */ /* 0x000fcc0000000000 */
[----:B------:R-:W-:Y:S01]  /*7e40*/  QGMMA.64x64x32.F32.E4M3.E4M3 R24, R144, gdesc[UR4], R24, gsb0 ;  /* 0x00e0000490187df3 */ /* 0x000fe20008000818 */
[----:B------:R-:W-:Y:S02]  /*7e50*/  FSETP.NE.FTZ.AND P2, PT, R9, RZ, PT ;  /* 0x000000ff0900720b */ /* 0x000fe40003f55000 */
[----:B------:R-:W-:Y:S01]  /*7e60*/  FSETP.NE.FTZ.AND P3, PT, R6, RZ, PT ;  /* 0x000000ff0600720b */ /* 0x000fe20003f75000 */
[----:B------:R-:W-:Y:S01]  /*7e70*/  @P1 MUFU.RCP R3, R5 ;  /* 0x0000000500031308 */ /* 0x000fe20000001000 */
[----:B------:R-:W-:Y:S02]  /*7e80*/  FSETP.NE.FTZ.AND P1, PT, R8, RZ, PT ;  /* 0x000000ff0800720b */ /* 0x000fe40003f35000 */
[----:B------:R-:W-:-:S07]  /*7e90*/  MOV R7, RZ ;  /* 0x000000ff00077202 */ /* 0x000fce0000000f00 */
[----:B------:R-:W0:Y:S08]  /*7ea0*/  @P2 MUFU.LG2 R4, R9 ;  /* 0x0000000900042308 */ /* 0x000e300000000c00 */
[----:B------:R-:W1:Y:S08]  /*7eb0*/  @P3 MUFU.LG2 R6, R6 ;  /* 0x0000000600063308 */ /* 0x000e700000000c00 */
[----:B------:R-:W3:Y:S01]  /*7ec0*/  @P1 MUFU.RCP R7, R8 ;  /* 0x0000000800071308 */ /* 0x000ee20000001000 */
[----:B------:R-:W-:-:S02]  /*7ed0*/  IMAD.U32 R2, RZ, RZ, UR20 ;  /* 0x00000014ff027e24 */ /* 0x000fc4000f8e00ff */
[----:B------:R-:W-:Y:S02]  /*7ee0*/  IMAD.U32 R10, RZ, RZ, UR20 ;  /* 0x00000014ff0a7e24 */ /* 0x000fe4000f8e00ff */
[----:B0-----:R-:W-:Y:S01]  /*7ef0*/  @P2 FMUL.FTZ R5, R4, 0.69314718246459960938 ;  /* 0x3f31721804052820 */ /* 0x001fe20000410000 */
[----:B------:R-:W-:Y:S01]  /*7f00*/  @P2 FMUL.FTZ R2, R2, 0.69314718246459960938 ;  /* 0x3f31721802022820 */ /* 0x000fe20000410000 */
[----:B------:R-:W-:Y:S01]  /*7f10*/  @P3 FMUL.FTZ R10, R10, 0.69314718246459960938 ;  /* 0x3f3172180a0a3820 */ /* 0x000fe20000410000 */
[----:B-1----:R-:W-:Y:S01]  /*7f20*/  @P3 FMUL.FTZ R9, R6, 0.69314718246459960938 ;  /* 0x3f31721806093820 */ /* 0x002fe20000410000 */
[----:B------:R-:W-:Y:S02]  /*7f30*/  IMAD.MOV.U32 R58, RZ, RZ, -0x800000 ;  /* 0xff800000ff3a7424 */ /* 0x000fe400078e00ff */
[----:B--2---:R-:W-:Y:S01]  /*7f40*/  FMUL.FTZ R3, R3, R0 ;  /* 0x0000000003037220 */ /* 0x004fe20000410000 */
[----:B------:R-:W-:Y:S02]  /*7f50*/  IMAD.MOV.U32 R59, RZ, RZ, -0x800000 ;  /* 0xff800000ff3b7424 */ /* 0x000fe400078e00ff */
[----:B------:R-:W-:Y:S01]  /*7f60*/  @P2 FFMA.FTZ R58, R2, R57, R5 ;  /* 0x00000039023a2223 */ /* 0x000fe20000010005 */
[----:B------:R-:W-:-:S01]  /*7f70*/  @P3 FFMA.FTZ R59, R10, R56, R9 ;  /* 0x000000380a3b3223 */ /* 0x000fc20000010009 */
[----:B---3--:R-:W-:Y:S01]  /*7f80*/  FMUL.FTZ R0, R7, R0 ;  /* 0x0000000007007220 */ /* 0x008fe20000410000 */
[----:B------:R-:W-:-:S02]  /*7f90*/  WARPGROUP.DEPBAR.LE gsb0, 0x0 ;  /* 0x00008000000079c5 */ /* 0x000fc40000010000 */
[----:B------:R-:W-:Y:S05]  /*7fa0*/  @!P0 BRA `(.L_x_209) ;  /* 0x0000000000048947 */ /* 0x000fea0003800000 */
[----:B------:R-:W-:Y:S01]  /*7fb0*/  BPT.TRAP 0x1 ;  /* 0x000000040000795c */ /* 0x000fe20000300000 */
.L_x_209:
[----:B------:R-:W-:Y:S01]  /*7fc0*/  UIADD3 UR4, UR5, 0x13260, URZ ;  /* 0x0001326005047890 */ /* 0x000fe2000fffe03f */
[-C--:B------:R-:W-:Y:S01]  /*7fd0*/  FMUL.FTZ R5, R24, R3.reuse ;  /* 0x0000000318057220 */ /* 0x080fe20000410000 */
[----:B------:R-:W-:Y:S01]  /*7fe0*/  UIADD3 UR37, UR37, 0x1, URZ ;  /* 0x0000000125257890 */ /* 0x000fe2000fffe03f */
[-C--:B------:R-:W-:Y:S01]  /*7ff0*/  FMUL.FTZ R7, R29, R3.reuse ;  /* 0x000000031d077220 */ /* 0x080fe20000410000 */
[----:B------:R-:W-:Y:S01]  /*8000*/  UPRMT UR4, UR8, 0x654, UR4 ;  /* 0x0000065408047896 */ /* 0x000fe20008000004 */
[-C--:B------:R-:W-:Y:S01]  /*8010*/  FMUL.FTZ R10, R32, R3.reuse ;  /* 0x00000003200a7220 */ /* 0x080fe20000410000 */
[----:B------:R-:W-:Y:S01]  /*8020*/  UISETP.NE.AND UP0, UPT, UR37, 0x2, UPT ;  /* 0x000000022500788c */ /* 0x000fe2000bf05270 */
[-C--:B------:R-:W-:Y:S01]  /*8030*/  FMUL.FTZ R11, R37, R3.reuse ;  /* 0x00000003250b7220 */ /* 0x080fe20000410000 */
[-C--:B------:R-:W-:Y:S01]  /*8040*/  FMUL.FTZ R12, R40, R3.reuse ;  /* 0x00000003280c7220 */ /* 0x080fe20000410000 */
[-C--:B------:R-:W-:Y:S01]  /*8050*/  FMUL.FTZ R13, R45, R3.reuse ;  /* 0x000000032d0d7220 */ /* 0x080fe20000410000 */
[-C--:B------:R-:W-:Y:S01]  /*8060*/  FMUL.FTZ R14, R48, R3.reuse ;  /* 0x00000003300e7220 */ /* 0x080fe20000410000 */
[-C--:B------:R-:W-:Y:S01]  /*8070*/  FMUL.FTZ R15, R53, R3.reuse ;  /* 0x00000003350f7220 */ /* 0x080fe20000410000 */
[-C--:B------:R-:W-:Y:S01]  /*8080*/  FMUL.FTZ R4, R28, R3.reuse ;  /* 0x000000031c047220 */ /* 0x080fe20000410000 */
[----:B------:R-:W-:Y:S01]  /*8090*/  SYNCS.ARRIVE.TRANS64.RED.A1T0 RZ, [UR4], RZ ;  /* 0x000000ffffff79a7 */ /* 0x000fe20008100404 */
[----:B------:R-:W-:Y:S01]  /*80a0*/  USEL UR4, URZ, 0x1, UP0 ;  /* 0x000000013f047887 */ /* 0x000fe20008000000 */
[-C--:B------:R-:W-:Y:S01]  /*80b0*/  FMUL.FTZ R8, R25, R3.reuse ;  /* 0x0000000319087220 */ /* 0x080fe20000410000 */
[-C--:B------:R-:W-:Y:S01]  /*80c0*/  FMUL.FTZ R36, R36, R3.reuse ;  /* 0x0000000324247220 */ /* 0x080fe20000410000 */
        /* <DEDUP_REMOVED lines=21> */
[----:B------:R-:W-:Y:S01]  /*8220*/  FMUL.FTZ R51, R51, R0 ;  /* 0x0000000033337220 */ /* 0x000fe20000410000 */
[----:B------:R-:W-:-:S02]  /*8230*/  UIADD3 UR46, UR46, 0x1, URZ ;  /* 0x000000012e2e7890 */ /* 0x000fc4000fffe03f */
[----:B------:R-:W-:Y:S02]  /*8240*/  USEL UR37, UR37, URZ, UP0 ;  /* 0x0000003f25257287 */ /* 0x000fe40008000000 */
[----:B------:R-:W-:-:S12]  /*8250*/  ULOP3.LUT UR36, UR36, UR4, URZ, 0x3c, !UPT ;  /* 0x0000000424247292 */ /* 0x000fd8000f8e3c3f */
.L_x_185:
[----:B------:R-:W0:Y:S01]  /*8260*/  S2R R3, SR_CgaCtaId ;  /* 0x0000000000037919 */ /* 0x000e220000008800 */
[----:B------:R-:W-:Y:S01]  /*8270*/  MOV R0, 0x400 ;  /* 0x0000040000007802 */ /* 0x000fe20000000f00 */
[----:B------:R-:W-:Y:S01]  /*8280*/  UISETP.NE.AND UP0, UPT, UR44, URZ, UPT ;  /* 0x0000003f2c00728c */ /* 0x000fe2000bf05270 */
[----:B------:R-:W-:Y:S01]  /*8290*/  BSSY B0, `(.L_x_210) ;  /* 0x00002ab000007945 */ /* 0x000fe20003800000 */
[----:B------:R-:W-:Y:S09]  /*82a0*/  BAR.SYNC.DEFER_BLOCKING 0x5, 0x200 ;  /* 0x0148000000007b1d */ /* 0x000ff20000010000 */
[----:B------:R-:W-:Y:S01]  /*82b0*/  @!UP0 ULDC UR44, c[0x0][0xad4] ;  /* 0x0002b500002c8ab9 */ /* 0x000fe20000000800 */
[----:B0-----:R-:W-:-:S05]  /*82c0*/  LEA R0, R3, R0, 0x18 ;  /* 0x0000000003007211 */ /* 0x001fca00078ec0ff */
[----:B------:R-:W0:Y:S02]  /*82d0*/  LDS.128 R28, [R0+0x132d0] ;  /* 0x0132d000001c7984 */ /* 0x000e240000000c00 */
[----:B0-----:R-:W-:Y:S02]  /*82e0*/  R2UR UR6, R29 ;  /* 0x000000001d0672ca */ /* 0x001fe400000e0000 */
[----:B------:R-:W-:Y:S01]  /*82f0*/  R2UR UR5, R30 ;  /* 0x000000001e0572ca */ /* 0x000fe200000e0000 */
[----:B------:R-:W-:Y:S06]  /*8300*/  BAR.ARV 0x4, 0x200 ;  /* 0x0108000000007b1d */ /* 0x000fec0000002000 */
[----:B------:R-:W-:Y:S08]  /*8310*/  @P0 BRA `(.L_x_211) ;  /* 0x0000001c00dc0947 */ /* 0x000ff00003800000 */
[----:B------:R-:W0:Y:S01]  /*8320*/  S2R R20, SR_TID.X ;  /* 0x0000000000147919 */ /* 0x000e220000002100 */
[----:B------:R-:W-:Y:S01]  /*8330*/  ULDC.64 UR8, c[0x4][0x38] ;  /* 0x01000e0000087ab9 */ /* 0x000fe20000000a00 */
[----:B------:R-:W2:Y:S01]  /*8340*/  LDL R24, [R1+0x38] ;  /* 0x0000380001187983 */ /* 0x000ea20000100800 */
[----:B------:R-:W1:Y:S01]  /*8350*/  S2R R25, SR_SWINHI ;  /* 0x0000000000197919 */ /* 0x000e620000002f00 */
[----:B------:R-:W-:Y:S01]  /*8360*/  USHF.L.U32 UR4, UR39, 0x2, URZ ;  /* 0x0000000227047899 */ /* 0x000fe2000800063f */
[----:B------:R-:W-:Y:S01]  /*8370*/  ULDC.64 UR10, c[0x0][0xc00] ;  /* 0x00030000000a7ab9 */ /* 0x000fe20000000a00 */
[----:B------:R-:W3:Y:S01]  /*8380*/  LDL R69, [R1+0x34] ;  /* 0x0000340001457983 */ /* 0x000ee20000100800 */
[----:B0-----:R-:W-:-:S05]  /*8390*/  IMAD.SHL.U32 R2, R20, 0x4, RZ ;  /* 0x0000000414027824 */ /* 0x001fca00078e00ff */
[----:B------:R-:W-:Y:S01]  /*83a0*/  LOP3.LUT R2, R2, 0xc, RZ, 0xc0, !PT ;  /* 0x0000000c02027812 */ /* 0x000fe200078ec0ff */
[----:B------:R-:W-:Y:S03]  /*83b0*/  BAR.SYNC.DEFER_BLOCKING 0x1, 0x180 ;  /* 0x0046000000007b1d */ /* 0x000fe60000010000 */
[----:B------:R-:W-:-:S05]  /*83c0*/  IADD3 R2, P0, R2, UR8, RZ ;  /* 0x0000000802027c10 */ /* 0x000fca000ff1e0ff */
[----:B------:R-:W-:-:S05]  /*83d0*/  IMAD.X R3, RZ, RZ, UR9, P0 ;  /* 0x00000009ff037e24 */ /* 0x000fca00080e06ff */
[----:B------:R2:W4:Y:S01]  /*83e0*/  LDG.E.CONSTANT R21, desc[UR50][R2.64] ;  /* 0x0000003202157981 */ /* 0x000522000c1e9900 */
[----:B------:R-:W-:-:S04]  /*83f0*/  LOP3.LUT P0, R20, R20, 0x3, RZ, 0xc0, !PT ;  /* 0x0000000314147812 */ /* 0x000fc8000780c0ff */
[----:B------:R-:W-:-:S04]  /*8400*/  ISETP.EQ.OR P0, PT, R20, 0x3, !P0 ;  /* 0x000000031400780c */ /* 0x000fc80004702670 */
[----:B------:R-:W-:Y:S02]  /*8410*/  SEL R76, R14, R49, P0 ;  /* 0x000000310e4c7207 */ /* 0x000fe40000000000 */
[----:B------:R-:W-:Y:S02]  /*8420*/  SEL R72, R49, R14, P0 ;  /* 0x0000000e31487207 */ /* 0x000fe40000000000 */
[----:B------:R-:W-:Y:S02]  /*8430*/  MOV R48, R0 ;  /* 0x0000000000307202 */ /* 0x000fe40000000f00 */
[----:B-1----:R-:W-:Y:S02]  /*8440*/  MOV R49, R25 ;  /* 0x0000001900317202 */ /* 0x002fe40000000f00 */
        /* <DEDUP_REMOVED lines=28> */
[----:B------:R-:W-:Y:S01]  /*8610*/  SEL R34, R55, R54, P0 ;  /* 0x0000003637227207 */ /* 0x000fe20000000000 */
[----:B------:R-:W-:Y:S02]  /*8620*/  USHF.L.U64.HI UR12, UR39, 0x2, UR40 ;  /* 0x00000002270c7899 */ /* 0x000fe40008010228 */
[----:B------:R-:W-:-:S04]  /*8630*/  UIADD3 UR7, UP0, UR4, UR10, URZ ;  /* 0x0000000a04077290 */ /* 0x000fc8000ff1e03f */
[----:B------:R-:W-:Y:S01]  /*8640*/  UIADD3.X UR8, UR12, UR11, URZ, UP0, !UPT ;  /* 0x0000000b0c087290 */ /* 0x000fe200087fe43f */
[----:B--2---:R-:W-:-:S03]  /*8650*/  IMAD.WIDE R2, R24, 0x2, R48 ;  /* 0x0000000218027825 */ /* 0x004fc600078e0230 */
[C---:B------:R-:W-:Y:S02]  /*8660*/  IADD3 R11, P2, R2.reuse, 0x40, RZ ;  /* 0x00000040020b7810 */ /* 0x040fe40007f5e0ff */
[C---:B------:R-:W-:Y:S02]  /*8670*/  IADD3 R9, P3, R2.reuse, 0x20, RZ ;  /* 0x0000002002097810 */ /* 0x040fe40007f7e0ff */
[C---:B------:R-:W-:Y:S02]  /*8680*/  IADD3 R30, P1, R2.reuse, 0x60, RZ ;  /* 0x00000060021e7810 */ /* 0x040fe40007f3e0ff */
[----:B------:R-:W-:Y:S02]  /*8690*/  LOP3.LUT R7, R2, 0x380, RZ, 0xc0, !PT ;  /* 0x0000038002077812 */ /* 0x000fe400078ec0ff */
[----:B------:R-:W-:Y:S02]  /*86a0*/  LOP3.LUT R4, R11, 0x380, RZ, 0xc0, !PT ;  /* 0x000003800b047812 */ /* 0x000fe400078ec0ff */
[----:B------:R-:W-:-:S02]  /*86b0*/  LOP3.LUT R8, R9, 0x380, RZ, 0xc0, !PT ;  /* 0x0000038009087812 */ /* 0x000fc400078ec0ff */
[----:B------:R-:W-:Y:S02]  /*86c0*/  LOP3.LUT R13, R30, 0x380, RZ, 0xc0, !PT ;  /* 0x000003801e0d7812 */ /* 0x000fe400078ec0ff */
[----:B------:R-:W-:Y:S02]  /*86d0*/  SHF.R.U64 R7, R7, 0x3, RZ ;  /* 0x0000000307077819 */ /* 0x000fe400000012ff */
[----:B------:R-:W-:Y:S02]  /*86e0*/  SHF.R.U64 R4, R4, 0x3, RZ ;  /* 0x0000000304047819 */ /* 0x000fe400000012ff */
[----:B------:R-:W-:Y:S02]  /*86f0*/  SHF.R.U64 R8, R8, 0x3, RZ ;  /* 0x0000000308087819 */ /* 0x000fe400000012ff */
[----:B------:R-:W-:Y:S02]  /*8700*/  SHF.R.U64 R13, R13, 0x3, RZ ;  /* 0x000000030d0d7819 */ /* 0x000fe400000012ff */
[----:B------:R-:W-:-:S02]  /*8710*/  LOP3.LUT R2, R7, R2, RZ, 0x3c, !PT ;  /* 0x0000000207027212 */ /* 0x000fc400078e3cff */
[----:B------:R-:W-:Y:S01]  /*8720*/  LOP3.LUT R6, R4, R11, RZ, 0x3c, !PT ;  /* 0x0000000b04067212 */ /* 0x000fe200078e3cff */
[--C-:B------:R-:W-:Y:S01]  /*8730*/  IMAD.X R7, RZ, RZ, R3.reuse, P2 ;  /* 0x000000ffff077224 */ /* 0x100fe200010e0603 */
[----:B------:R-:W-:Y:S01]  /*8740*/  LOP3.LUT R8, R8, R9, RZ, 0x3c, !PT ;  /* 0x0000000908087212 */ /* 0x000fe200078e3cff */
[----:B------:R-:W-:Y:S01]  /*8750*/  IMAD.X R9, RZ, RZ, R3, P3 ;  /* 0x000000ffff097224 */ /* 0x000fe200018e0603 */
[----:B------:R-:W-:Y:S02]  /*8760*/  LOP3.LUT R4, R13, R30, RZ, 0x3c, !PT ;  /* 0x0000001e0d047212 */ /* 0x000fe400078e3cff */
[-C--:B------:R-:W-:Y:S02]  /*8770*/  IADD3.X R5, RZ, R3.reuse, RZ, P1, !PT ;  /* 0x00000003ff057210 */ /* 0x080fe40000ffe4ff */
[----:B------:R-:W-:Y:S02]  /*8780*/  MOV R30, R2 ;  /* 0x00000002001e7202 */ /* 0x000fe40000000f00 */
[----:B------:R-:W-:-:S02]  /*8790*/  SEL R24, R54, R55, P0 ;  /* 0x0000003736187207 */ /* 0x000fc40000000000 */
[----:B------:R-:W-:Y:S02]  /*87a0*/  MOV R64, R4 ;  /* 0x0000000400407202 */ /* 0x000fe40000000f00 */
[----:B----4-:R-:W-:Y:S01]  /*87b0*/  LOP3.LUT R3, R21, 0x2, RZ, 0x3c, !PT ;  /* 0x0000000215037812 */ /* 0x010fe200078e3cff */
[----:B------:R-:W-:Y:S01]  /*87c0*/  SHFL.IDX PT, R52, R98, R21, 0x1c1f ;  /* 0x001c1f1562347589 */ /* 0x000fe200000e0000 */
[----:B------:R-:W-:-:S03]  /*87d0*/  MOV R66, R6 ;  /* 0x0000000600427202 */ /* 0x000fc60000000f00 */
[----:B------:R-:W0:Y:S01]  /*87e0*/  SHFL.IDX PT, R53, R94, R3, 0x1c1f ;  /* 0x001c1f035e357589 */ /* 0x000e2200000e0000 */
[----:B------:R-:W-:-:S03]  /*87f0*/  MOV R67, R8 ;  /* 0x0000000800437202 */ /* 0x000fc60000000f00 */
[----:B------:R-:W-:Y:S04]  /*8800*/  SHFL.IDX PT, R38, R70, R21, 0x1c1f ;  /* 0x001c1f1546267589 */ /* 0x000fe800000e0000 */
[----:B------:R-:W1:Y:S04]  /*8810*/  SHFL.IDX PT, R39, R62, R3, 0x1c1f ;  /* 0x001c1f033e277589 */ /* 0x000e6800000e0000 */
[----:B------:R-:W-:Y:S04]  /*8820*/  SHFL.IDX PT, R56, R56, R21, 0x1c1f ;  /* 0x001c1f1538387589 */ /* 0x000fe800000e0000 */
[----:B------:R-:W2:Y:S04]  /*8830*/  SHFL.IDX PT, R57, R88, R3, 0x1c1f ;  /* 0x001c1f0358397589 */ /* 0x000ea800000e0000 */
[----:B------:R-:W-:Y:S04]  /*8840*/  SHFL.IDX PT, R32, R32, R21, 0x1c1f ;  /* 0x001c1f1520207589 */ /* 0x000fe800000e0000 */
[----:B------:R-:W4:Y:S04]  /*8850*/  SHFL.IDX PT, R33, R44, R3, 0x1c1f ;  /* 0x001c1f032c217589 */ /* 0x000f2800000e0000 */
[----:B------:R-:W-:Y:S04]  /*8860*/  SHFL.IDX PT, R2, R100, R21, 0x1c1f ;  /* 0x001c1f1564027589 */ /* 0x000fe800000e0000 */
[----:B------:R-:W-:Y:S04]  /*8870*/  SHFL.IDX PT, R42, R84, R21, 0x1c1f ;  /* 0x001c1f15542a7589 */ /* 0x000fe800000e0000 */
[----:B------:R-:W3:Y:S04]  /*8880*/  SHFL.IDX PT, R5, R96, R3, 0x1c1f ;  /* 0x001c1f0360057589 */ /* 0x000ee800000e0000 */
[----:B------:R-:W-:Y:S04]  /*8890*/  SHFL.IDX PT, R10, R10, R21, 0x1c1f ;  /* 0x001c1f150a0a7589 */ /* 0x000fe800000e0000 */
[----:B------:R-:W3:Y:S04]  /*88a0*/  SHFL.IDX PT, R43, R80, R3, 0x1c1f ;  /* 0x001c1f03502b7589 */ /* 0x000ee800000e0000 */
[----:B------:R-:W-:Y:S04]  /*88b0*/  SHFL.IDX PT, R28, R28, R21, 0x1c1f ;  /* 0x001c1f151c1c7589 */ /* 0x000fe800000e0000 */
[----:B------:R-:W3:Y:S04]  /*88c0*/  SHFL.IDX PT, R13, R68, R3, 0x1c1f ;  /* 0x001c1f03440d7589 */ /* 0x000ee800000e0000 */
[----:B------:R-:W3:Y:S04]  /*88d0*/  SHFL.IDX PT, R29, R36, R3, 0x1c1f ;  /* 0x001c1f03241d7589 */ /* 0x000ee800000e0000 */
[----:B------:R-:W-:Y:S04]  /*88e0*/  SHFL.IDX PT, R4, R92, R21, 0x1c1f ;  /* 0x001c1f155c047589 */ /* 0x000fe800000e0000 */
[----:B------:R-:W-:Y:S04]  /*88f0*/  SHFL.IDX PT, R46, R76, R21, 0x1c1f ;  /* 0x001c1f154c2e7589 */ /* 0x000fe800000e0000 */
[----:B------:R-:W3:Y:S04]  /*8900*/  SHFL.IDX PT, R7, R90, R3, 0x1c1f ;  /* 0x001c1f035a077589 */ /* 0x000ee800000e0000 */
[----:B------:R-:W-:Y:S04]  /*8910*/  SHFL.IDX PT, R12, R12, R21, 0x1c1f ;  /* 0x001c1f150c0c7589 */ /* 0x000fe800000e0000 */
[----:B------:R-:W3:Y:S04]  /*8920*/  SHFL.IDX PT, R47, R72, R3, 0x1c1f ;  /* 0x001c1f03482f7589 */ /* 0x000ee800000e0000 */
[----:B------:R-:W3:Y:S04]  /*8930*/  SHFL.IDX PT, R15, R60, R3, 0x1c1f ;  /* 0x001c1f033c0f7589 */ /* 0x000ee800000e0000 */
[----:B------:R-:W-:Y:S04]  /*8940*/  SHFL.IDX PT, R6, R86, R21, 0x1c1f ;  /* 0x001c1f1556067589 */ /* 0x000fe800000e0000 */
[----:B------:R-:W3:Y:S04]  /*8950*/  SHFL.IDX PT, R9, R82, R3, 0x1c1f ;  /* 0x001c1f0352097589 */ /* 0x000ee800000e0000 */
[----:B------:R-:W-:Y:S04]  /*8960*/  SHFL.IDX PT, R14, R14, R21, 0x1c1f ;  /* 0x001c1f150e0e7589 */ /* 0x000fe800000e0000 */
[----:B------:R1:W3:Y:S04]  /*8970*/  SHFL.IDX PT, R25, R40, R3, 0x1c1f ;  /* 0x001c1f0328197589 */ /* 0x0002e800000e0000 */
[----:B------:R-:W-:Y:S04]  /*8980*/  SHFL.IDX PT, R8, R78, R21, 0x1c1f ;  /* 0x001c1f154e087589 */ /* 0x000fe800000e0000 */
[----:B------:R-:W-:Y:S04]  /*8990*/  SHFL.IDX PT, R24, R24, R21, 0x1c1f ;  /* 0x001c1f1518187589 */ /* 0x000fe800000e0000 */
[----:B------:R-:W3:Y:S04]  /*89a0*/  SHFL.IDX PT, R11, R74, R3, 0x1c1f ;  /* 0x001c1f034a0b7589 */ /* 0x000ee800000e0000 */
[----:B------:R-:W-:Y:S04]  /*89b0*/  SHFL.IDX PT, R26, R26, R21, 0x1c1f ;  /* 0x001c1f151a1a7589 */ /* 0x000fe800000e0000 */
[----:B------:R3:W-:Y:S04]  /*89c0*/  SHFL.IDX PT, R27, R34, R3, 0x1c1f ;  /* 0x001c1f03221b7589 */ /* 0x0007e800000e0000 */
[----:B------:R-:W3:Y:S01]  /*89d0*/  SHFL.IDX PT, R63, R20, R3, 0x1c1f ;  /* 0x001c1f03143f7589 */ /* 0x000ee200000e0000 */
[----:B0-----:R-:W-:-:S02]  /*89e0*/  SEL R50, R52, R53, P0 ;  /* 0x0000003534327207 */ /* 0x001fc40000000000 */
[----:B-1----:R-:W-:Y:S02]  /*89f0*/  SEL R40, R38, R39, P0 ;  /* 0x0000002726287207 */ /* 0x002fe40000000000 */
[----:B------:R-:W-:Y:S02]  /*8a00*/  SEL R52, R53, R52, P0 ;  /* 0x0000003435347207 */ /* 0x000fe40000000000 */
[----:B--2---:R-:W-:Y:S02]  /*8a10*/  SEL R54, R56, R57, P0 ;  /* 0x0000003938367207 */ /* 0x004fe40000000000 */
[----:B------:R-:W-:Y:S02]  /*8a20*/  SEL R38, R39, R38, P0 ;  /* 0x0000002627267207 */ /* 0x000fe40000000000 */
[----:B----4-:R-:W-:Y:S02]  /*8a30*/  SEL R36, R32, R33, P0 ;  /* 0x0000002120247207 */ /* 0x010fe40000000000 */
[----:B---3--:R-:W-:-:S02]  /*8a40*/  SEL R51, R2, R5, P0 ;  /* 0x0000000502337207 */ /* 0x008fc40000000000 */
        /* <DEDUP_REMOVED lines=25> */
[----:B------:R-:W-:Y:S02]  /*8be0*/  F2FP.BF16.F32.PACK_AB R4, R51, R50 ;  /* 0x000000323304723e */ /* 0x000fe400000010ff */
[----:B------:R-:W-:Y:S02]  /*8bf0*/  F2FP.BF16.F32.PACK_AB R5, R41, R40 ;  /* 0x000000282905723e */ /* 0x000fe400000010ff */
[----:B------:R-:W-:Y:S02]  /*8c00*/  F2FP.BF16.F32.PACK_AB R6, R53, R52 ;  /* 0x000000343506723e */ /* 0x000fe400000010ff */
[----:B------:R-:W-:Y:S02]  /*8c10*/  F2FP.BF16.F32.PACK_AB R7, R39, R38 ;  /* 0x000000262707723e */ /* 0x000fe400000010ff */
[----:B------:R-:W-:-:S02]  /*8c20*/  F2FP.BF16.F32.PACK_AB R8, R55, R54 ;  /* 0x000000363708723e */ /* 0x000fc400000010ff */
[----:B------:R-:W-:Y:S02]  /*8c30*/  F2FP.BF16.F32.PACK_AB R9, R37, R36 ;  /* 0x000000242509723e */ /* 0x000fe400000010ff */
        /* <DEDUP_REMOVED lines=9> */
[----:B------:R-:W-:Y:S01]  /*8cd0*/  F2FP.BF16.F32.PACK_AB R27, R3, R2 ;  /* 0x00000002031b723e */ /* 0x000fe200000010ff */
[----:B------:R-:W-:Y:S04]  /*8ce0*/  STSM.16.M88.4 [R30], R4 ;  /* 0x000000041e007844 */ /* 0x000fe80000000200 */
[----:B------:R-:W-:Y:S04]  /*8cf0*/  STSM.16.M88.4 [R67], R8 ;  /* 0x0000000843007844 */ /* 0x000fe80000000200 */
[----:B------:R-:W-:Y:S04]  /*8d00*/  STSM.16.M88.4 [R66], R12 ;  /* 0x0000000c42007844 */ /* 0x000fe80000000200 */
[----:B------:R0:W-:Y:S01]  /*8d10*/  STSM.16.M88.4 [R64], R24 ;  /* 0x0000001840007844 */ /* 0x0001e20000000200 */
[----:B------:R-:W-:Y:S01]  /*8d20*/  BAR.SYNC.DEFER_BLOCKING 0x1, 0x180 ;  /* 0x0046000000007b1d */ /* 0x000fe20000010000 */
[----:B------:R-:W-:-:S04]  /*8d30*/  ISETP.NE.U32.AND P1, PT, RZ, UR10, PT ;  /* 0x0000000aff007c0c */ /* 0x000fc8000bf25070 */
[----:B------:R-:W-:Y:S01]  /*8d40*/  ISETP.NE.AND.EX P0, PT, RZ, UR11, PT, P1 ;  /* 0x0000000bff007c0c */ /* 0x000fe2000bf05310 */
[----:B------:R-:W-:Y:S02]  /*8d50*/  IMAD.U32 R62, RZ, RZ, UR7 ;  /* 0x00000007ff3e7e24 */ /* 0x000fe4000f8e00ff */
[----:B------:R-:W-:Y:S01]  /*8d60*/  IMAD.U32 R63, RZ, RZ, UR8 ;  /* 0x00000008ff3f7e24 */ /* 0x000fe2000f8e00ff */
[----:B------:R-:W-:Y:S01]  /*8d70*/  ULDC.64 UR8, c[0x0][0xc08] ;  /* 0x0003020000087ab9 */ /* 0x000fe20000000a00 */
[----:B0-----:R-:W0:Y:S08]  /*8d80*/  LDC R64, c[0x0][0xbe8] ;  /* 0x0002fa00ff407b82 */ /* 0x001e300000000800 */
[----:B------:R-:W2:Y:S01]  /*8d90*/  @P0 LDG.E R65, desc[UR50][R62.64] ;  /* 0x000000323e410981 */ /* 0x000ea2000c1e1900 */
[----:B------:R-:W-:-:S04]  /*8da0*/  UISETP.NE.U32.AND UP0, UPT, UR8, URZ, UPT ;  /* 0x0000003f0800728c */ /* 0x000fc8000bf05070 */
[----:B------:R-:W-:Y:S01]  /*8db0*/  UISETP.NE.AND.EX UP0, UPT, UR9, URZ, UPT, UP0 ;  /* 0x0000003f0900728c */ /* 0x000fe2000bf05300 */
[----:B0-----:R-:W-:-:S10]  /*8dc0*/  ISETP.NE.AND P1, PT, R64, 0x1, PT ;  /* 0x000000014000780c */ /* 0x001fd40003f25270 */
[----:B------:R-:W-:-:S04]  /*8dd0*/  @UP0 UIADD3 UR8, UP1, UR4, UR8, URZ ;  /* 0x0000000804080290 */ /* 0x000fc8000ff3e03f */
[----:B------:R-:W-:Y:S01]  /*8de0*/  @UP0 UIADD3.X UR9, UR12, UR9, URZ, UP1, !UPT ;  /* 0x000000090c090290 */ /* 0x000fe20008ffe43f */
[----:B------:R-:W0:Y:S01]  /*8df0*/  @P1 LDC R6, c[0x0][0xbec] ;  /* 0x0002fb00ff061b82 */ /* 0x000e220000000800 */
[----:B------:R-:W-:Y:S01]  /*8e00*/  UISETP.GT.AND UP1, UPT, UR44, 0x1, UPT ;  /* 0x000000012c00788c */ /* 0x000fe2000bf24270 */
[----:B------:R-:W-:-:S06]  /*8e10*/  UMOV UR16, 0x9b8 ;  /* 0x000009b800107882 */ /* 0x000fcc0000000000 */
[----:B------:R-:W1:Y:S01]  /*8e20*/  @P1 LDC R11, c[0x0][0xbf0] ;  /* 0x0002fc00ff0b1b82 */ /* 0x000e620000000800 */
[----:B------:R-:W-:Y:S01]  /*8e30*/  USEL UR16, UR16, 0x978, UP1 ;  /* 0x0000097810107887 */ /* 0x000fe20008800000 */
[----:B------:R-:W-:Y:S01]  /*8e40*/  PLOP3.LUT P4, PT, PT, PT, UP0, 0x80, 0x0 ;  /* 0x000000000000781c */ /* 0x000fe20003f8f008 */
[----:B------:R-:W-:Y:S01]  /*8e50*/  UISETP.NE.U32.AND UP0, UPT, UR10, URZ, UPT ;  /* 0x0000003f0a00728c */ /* 0x000fe2000bf05070 */
[----:B------:R-:W-:Y:S01]  /*8e60*/  IMAD.U32 R13, RZ, RZ, UR41 ;  /* 0x00000029ff0d7e24 */ /* 0x000fe2000f8e00ff */
[----:B------:R-:W-:Y:S01]  /*8e70*/  ULDC UR4, c[0x0][0xa88] ;  /* 0x0002a20000047ab9 */ /* 0x000fe20000000800 */
[----:B------:R-:W-:Y:S01]  /*8e80*/  IMAD.U32 R4, RZ, RZ, UR8 ;  /* 0x00000008ff047e24 */ /* 0x000fe2000f8e00ff */
[----:B------:R-:W-:Y:S01]  /*8e90*/  UISETP.NE.AND.EX UP0, UPT, UR11, URZ, UPT, UP0 ;  /* 0x0000003f0b00728c */ /* 0x000fe2000bf05300 */
[----:B------:R-:W-:Y:S01]  /*8ea0*/  IMAD.U32 R9, RZ, RZ, UR4 ;  /* 0x00000004ff097e24 */ /* 0x000fe2000f8e00ff */
[----:B------:R-:W-:Y:S01]  /*8eb0*/  MOV R5, UR9 ;  /* 0x0000000900057c02 */ /* 0x000fe20008000f00 */
[----:B------:R-:W-:Y:S01]  /*8ec0*/  UMOV UR4, URZ ;  /* 0x0000003f00047c82 */ /* 0x000fe20008000000 */
[----:B------:R-:W-:Y:S01]  /*8ed0*/  USEL UR7, UR42, URZ, UP1 ;  /* 0x0000003f2a077287 */ /* 0x000fe20008800000 */
[----:B------:R-:W-:Y:S01]  /*8ee0*/  IMAD R13, R13, 0xc0, R69 ;  /* 0x000000c00d0d7824 */ /* 0x000fe200078e0245 */
[----:B------:R-:W-:Y:S01]  /*8ef0*/  ULDC.64 UR10, c[0x0][UR16+0x218] ;  /* 0x00008600100a7abb */ /* 0x000fe20008000a00 */
[----:B------:R-:W-:Y:S01]  /*8f00*/  ULDC.64 UR14, c[0x0][UR16+0x228] ;  /* 0x00008a00100e7abb */ /* 0x000fe20008000a00 */
[----:B------:R-:W-:Y:S01]  /*8f10*/  USEL UR39, UR39, URZ, !UP0 ;  /* 0x0000003f27277287 */ /* 0x000fe2000c000000 */
[----:B------:R0:W5:Y:S01]  /*8f20*/  @P4 LDG.E R9, desc[UR50][R4.64] ;  /* 0x0000003204094981 */ /* 0x000162000c1e1900 */
[----:B------:R-:W-:Y:S01]  /*8f30*/  ULDC.64 UR12, c[0x0][UR16+0x220] ;  /* 0x00008800100c7abb */ /* 0x000fe20008000a00 */
[----:B------:R-:W-:-:S02]  /*8f40*/  UIMAD.WIDE.U32 UR8, UR10, UR43, URZ ;  /* 0x0000002b0a0872a5 */ /* 0x000fc4000f8e003f */
[----:B------:R-:W-:Y:S02]  /*8f50*/  UIMAD.WIDE.U32 UR18, UR14, UR7, URZ ;  /* 0x000000070e1272a5 */ /* 0x000fe4000f8e003f */
[----:B------:R-:W-:Y:S02]  /*8f60*/  UIMAD UR10, UR11, UR43, URZ ;  /* 0x0000002b0b0a72a4 */ /* 0x000fe4000f8e023f */
[----:B------:R-:W-:Y:S01]  /*8f70*/  UIMAD UR14, UR15, UR7, URZ ;  /* 0x000000070f0e72a4 */ /* 0x000fe2000f8e023f */
[----:B0-----:R-:W-:Y:S01]  /*8f80*/  @P1 IMAD.HI.U32 R4, R13, R6, RZ ;  /* 0x000000060d041227 */ /* 0x001fe200078e00ff */
[----:B------:R-:W-:Y:S02]  /*8f90*/  USEL UR40, UR40, URZ, !UP0 ;  /* 0x0000003f28287287 */ /* 0x000fe4000c000000 */
[----:B------:R-:W-:Y:S01]  /*8fa0*/  UIMAD UR7, UR13, UR39, URZ ;  /* 0x000000270d0772a4 */ /* 0x000fe2000f8e023f */
[----:B------:R-:W-:Y:S01]  /*8fb0*/  IMAD.MOV.U32 R7, RZ, RZ, R13 ;  /* 0x000000ffff077224 */ /* 0x000fe200078e000d */
[----:B------:R-:W-:Y:S01]  /*8fc0*/  UIADD3 UR9, UR9, UR10, URZ ;  /* 0x0000000a09097290 */ /* 0x000fe2000fffe03f */
[----:B-1----:R-:W-:Y:S01]  /*8fd0*/  @P1 SHF.R.U32.HI R7, RZ, R11, R4 ;  /* 0x0000000bff071219 */ /* 0x002fe20000011604 */
[----:B------:R-:W-:-:S02]  /*8fe0*/  UIMAD.WIDE.U32 UR10, UR12, UR39, URZ ;  /* 0x000000270c0a72a5 */ /* 0x000fc4000f8e003f */
[----:B------:R-:W-:Y:S02]  /*8ff0*/  UIMAD UR7, UR12, UR40, UR7 ;  /* 0x000000280c0772a4 */ /* 0x000fe4000f8e0207 */
[----:B------:R-:W-:Y:S01]  /*9000*/  UIADD3 UR14, UR19, UR14, URZ ;  /* 0x0000000e130e7290 */ /* 0x000fe2000fffe03f */
[----:B------:R-:W-:Y:S01]  /*9010*/  IMAD.U32 R4, RZ, RZ, UR18 ;  /* 0x00000012ff047e24 */ /* 0x000fe2000f8e00ff */
[----:B------:R-:W-:Y:S01]  /*9020*/  UIADD3 UR7, UR11, UR7, URZ ;  /* 0x000000070b077290 */ /* 0x000fe2000fffe03f */
[--C-:B------:R-:W-:Y:S02]  /*9030*/  IMAD.MOV R11, RZ, RZ, -R7.reuse ;  /* 0x000000ffff0b7224 */ /* 0x100fe400078e0a07 */
[----:B------:R-:W-:Y:S01]  /*9040*/  IMAD.U32 R5, RZ, RZ, UR19 ;  /* 0x00000013ff057e24 */ /* 0x000fe2000f8e00ff */
[----:B------:R-:W-:Y:S01]  /*9050*/  SHF.R.S32.HI R5, RZ, 0x1f, R7 ;  /* 0x0000001fff057819 */ /* 0x000fe20000011407 */
[----:B------:R-:W-:Y:S02]  /*9060*/  IMAD R11, R64, R11, R13 ;  /* 0x0000000b400b7224 */ /* 0x000fe400078e020d */
[----:B------:R-:W-:-:S03]  /*9070*/  IMAD.U32 R8, RZ, RZ, UR14 ;  /* 0x0000000eff087e24 */ /* 0x000fc6000f8e00ff */
[----:B------:R-:W-:Y:S02]  /*9080*/  SHF.R.S32.HI R6, RZ, 0x1f, R11 ;  /* 0x0000001fff067819 */ /* 0x000fe4000001140b */
[----:B--2---:R-:W-:-:S13]  /*9090*/  @P0 R2UR UR4, R65 ;  /* 0x00000000410402ca */ /* 0x004fda00000e0000 */
[----:B------:R-:W-:Y:S02]  /*90a0*/  UIADD3 UR8, UP0, UP2, UR10, UR8, UR4 ;  /* 0x000000080a087290 */ /* 0x000fe4000fa1e004 */
[----:B------:R-:W-:Y:S01]  /*90b0*/  USHF.R.S32.HI UR12, URZ, 0x1f, UR4 ;  /* 0x0000001f3f0c7899 */ /* 0x000fe20008011404 */
[----:B------:R-:W-:Y:S01]  /*90c0*/  ULDC.64 UR10, c[0x0][0xba8] ;  /* 0x0002ea00000a7ab9 */ /* 0x000fe20000000a00 */
[----:B------:R-:W-:Y:S02]  /*90d0*/  @!UP1 ULDC UR10, c[0x0][0xb50] ;  /* 0x0002d400000a9ab9 */ /* 0x000fe40000000800 */
[----:B------:R-:W-:Y:S01]  /*90e0*/  UIADD3.X UR7, UR7, UR9, UR12, UP0, UP2 ;  /* 0x0000000907077290 */ /* 0x000fe200087e440c */
[----:B------:R-:W-:Y:S01]  /*90f0*/  IADD3 R4, P2, P3, R7, UR8, R4 ;  /* 0x0000000807047c10 */ /* 0x000fe2000fb5e004 */
[----:B------:R-:W-:Y:S01]  /*9100*/  @!UP1 ULDC UR11, c[0x0][0xb54] ;  /* 0x0002d500000b9ab9 */ /* 0x000fe20000000800 */
[----:B------:R-:W-:Y:S02]  /*9110*/  ULDC.64 UR8, c[0x0][UR16+0x210] ;  /* 0x0000840010087abb */ /* 0x000fe40008000a00 */
[----:B------:R-:W-:Y:S01]  /*9120*/  IMAD R7, R11, UR9, RZ ;  /* 0x000000090b077c24 */ /* 0x000fe2000f8e02ff */
[----:B------:R-:W-:-:S03]  /*9130*/  IADD3.X R5, R5, UR7, R8, P2, P3 ;  /* 0x0000000705057c10 */ /* 0x000fc600097e6408 */
[----:B------:R-:W-:Y:S02]  /*9140*/  IMAD R7, R6, UR8, R7 ;  /* 0x0000000806077c24 */ /* 0x000fe4000f8e0207 */
[----:B------:R-:W-:-:S05]  /*9150*/  IMAD.WIDE.U32 R4, R11, UR8, R4 ;  /* 0x000000080b047c25 */ /* 0x000fca000f8e0004 */
[----:B------:R-:W-:Y:S02]  /*9160*/  IADD3 R5, R5, R7, RZ ;  /* 0x0000000705057210 */ /* 0x000fe40007ffe0ff */
[----:B------:R-:W-:Y:S01]  /*9170*/  LEA R8, P2, R4, UR10, 0x2 ;  /* 0x0000000a04087c11 */ /* 0x000fe2000f8410ff */
[----:B------:R-:W-:-:S03]  /*9180*/  IMAD.U32 R11, RZ, RZ, UR41 ;  /* 0x00000029ff0b7e24 */ /* 0x000fc6000f8e00ff */
[----:B------:R-:W-:Y:S01]  /*9190*/  LEA.HI.X R10, R4, UR11, R5, 0x2, P2 ;  /* 0x0000000b040a7c11 */ /* 0x000fe200090f1405 */
[----:B------:R-:W-:Y:S08]  /*91a0*/  @P4 BRA `(.L_x_212) ;  /* 0x0000000000104947 */ /* 0x000ff00003800000 */
[----:B------:R-:W-:Y:S05]  /*91b0*/  @!P0 BRA `(.L_x_212) ;  /* 0x00000000000c8947 */ /* 0x000fea0003800000 */
[----:B------:R-:W2:Y:S04]  /*91c0*/  LDG.E R4, desc[UR50][R62.64] ;  /* 0x000000323e047981 */ /* 0x000ea8000c1e1900 */
[----:B-----5:R-:W2:Y:S02]  /*91d0*/  LDG.E R9, desc[UR50][R62.64+0x4] ;  /* 0x000004323e097981 */ /* 0x020ea4000c1e1900 */
[----:B--2---:R-:W-:-:S07]  /*91e0*/  IMAD.IADD R9, R9, 0x1, -R4 ;  /* 0x0000000109097824 */ /* 0x004fce00078e0a04 */
.L_x_212:
[----:B------:R-:W2:Y:S01]  /*91f0*/  LDL R14, [R1+0x30] ;  /* 0x00003000010e7983 */ /* 0x000ea20000100800 */
[----:B------:R-:W0:Y:S03]  /*9200*/  S2R R4, SR_TID.X ;  /* 0x0000000000047919 */ /* 0x000e260000002100 */
[----:B------:R-:W-:Y:S04]  /*9210*/  SHFL.IDX PT, R5, R10, RZ, 0x1c1f ;  /* 0x001c1fff0a057589 */ /* 0x000fe800000e0000 */
[----:B------:R-:W-:Y:S04]  /*9220*/  SHFL.IDX PT, R6, R8, 0x1, 0x1c1f ;  /* 0x003c1f0008067f89 */ /* 0x000fe800000e0000 */
[----:B------:R-:W-:Y:S01]  /*9230*/  SHFL.IDX PT, R7, R10, 0x1, 0x1c1f ;  /* 0x003c1f000a077f89 */ /* 0x000fe200000e0000 */
[----:B0-----:R-:W-:-:S05]  /*9240*/  VIADD R15, R4, 0xffffff80 ;  /* 0xffffff80040f7836 */ /* 0x001fca0000000000 */
[----:B------:R-:W-:-:S04]  /*9250*/  SHF.R.S32.HI R12, RZ, 0x1f, R15 ;  /* 0x0000001fff0c7819 */ /* 0x000fc8000001140f */
[----:B------:R-:W-:Y:S01]  /*9260*/  LEA.HI R12, R12, R15, RZ, 0x7 ;  /* 0x0000000f0c0c7211 */ /* 0x000fe200078f38ff */
[----:B------:R-:W0:Y:S03]  /*9270*/  SHFL.IDX PT, R4, R8, RZ, 0x1c1f ;  /* 0x001c1fff08047589 */ /* 0x000e2600000e0000 */
[----:B------:R-:W-:Y:S01]  /*9280*/  LOP3.LUT R12, R12, 0xffffff80, RZ, 0xc0, !PT ;  /* 0xffffff800c0c7812 */ /* 0x000fe200078ec0ff */
[----:B-----5:R-:W-:-:S04]  /*9290*/  IMAD R30, R9, R64, RZ ;  /* 0x00000040091e7224 */ /* 0x020fc800078e02ff */
[----:B------:R-:W-:Y:S01]  /*92a0*/  IMAD.IADD R12, R15, 0x1, -R12 ;  /* 0x000000010f0c7824 */ /* 0x000fe200078e0a0c */
[----:B------:R-:W-:-:S04]  /*92b0*/  PLOP3.LUT P3, PT, PT, PT, UP1, 0x80, 0x0 ;  /* 0x000000000000781c */ /* 0x000fc80003f6f018 */
[----:B------:R-:W-:Y:S01]  /*92c0*/  LOP3.LUT P0, RZ, R12, 0x3, RZ, 0xc0, !PT ;  /* 0x000000030cff7812 */ /* 0x000fe2000780c0ff */
[----:B--2---:R-:W-:-:S04]  /*92d0*/  IMAD R11, R11, 0xc0, R14 ;  /* 0x000000c00b0b7824 */ /* 0x004fc800078e020e */
[C---:B------:R-:W-:Y:S01]  /*92e0*/  VIADD R9, R11.reuse, 0x8 ;  /* 0x000000080b097836 */ /* 0x040fe20000000000 */
[----:B------:R-:W-:-:S04]  /*92f0*/  ISETP.GE.OR P2, PT, R11, R30, P0 ;  /* 0x0000001e0b00720c */ /* 0x000fc80000746670 */
[----:B------:R-:W-:-:S09]  /*9300*/  ISETP.GE.OR P0, PT, R9, R30, P0 ;  /* 0x0000001e0900720c */ /* 0x000fd20000706670 */
[----:B0-----:R0:W-:Y:S01]  /*9310*/  @!P2 ST.E desc[UR50][R4.64], R58 ;  /* 0x0000003a0400a985 */ /* 0x0011e2000c101932 */
[----:B------:R-:W-:-:S03]  /*9320*/  ISETP.GE.AND P2, PT, R11, R30, PT ;  /* 0x0000001e0b00720c */ /* 0x000fc60003f46270 */
[----:B------:R0:W-:Y:S01]  /*9330*/  @!P0 ST.E desc[UR50][R6.64], R59 ;  /* 0x0000003b06008985 */ /* 0x0001e2000c101932 */
[----:B------:R-:W-:Y:S01]  /*9340*/  ISETP.GE.AND P0, PT, R9, R30, PT ;  /* 0x0000001e0900720c */ /* 0x000fe20003f06270 */
[----:B------:R-:W-:-:S12]  /*9350*/  @P3 BRA `(.L_x_213) ;  /* 0x0000000400cc3947 */ /* 0x000fd80003800000 */
[----:B------:R-:W1:Y:S01]  /*9360*/  S2R R12, SR_TID.X ;  /* 0x00000000000c7919 */ /* 0x000e620000002100 */
[----:B------:R-:W2:Y:S01]  /*9370*/  @P1 LDC R29, c[0x0][0xbf0] ;  /* 0x0002fc00ff1d1b82 */ /* 0x000ea20000000800 */
[----:B------:R-:W-:Y:S01]  /*9380*/  ULDC.64 UR10, c[0x0][0xaa0] ;  /* 0x0002a800000a7ab9 */ /* 0x000fe20000000a00 */
[----:B-1----:R-:W-:-:S05]  /*9390*/  VIADD R12, R12, 0xffffff80 ;  /* 0xffffff800c0c7836 */ /* 0x002fca0000000000 */
[----:B------:R-:W-:-:S04]  /*93a0*/  SHF.R.S32.HI R62, RZ, 0x1f, R12 ;  /* 0x0000001fff3e7819 */ /* 0x000fc8000001140c */
[----:B------:R-:W-:-:S04]  /*93b0*/  LEA.HI R62, R62, R12, RZ, 0x3 ;  /* 0x0000000c3e3e7211 */ /* 0x000fc800078f18ff */
[----:B------:R-:W-:-:S04]  /*93c0*/  SHF.R.S32.HI R62, RZ, 0x3, R62 ;  /* 0x00000003ff3e7819 */ /* 0x000fc8000001143e */
[----:B------:R-:W-:-:S05]  /*93d0*/  LEA R3, R62, R17, 0x6 ;  /* 0x000000113e037211 */ /* 0x000fca00078e30ff */
[----:B------:R-:W-:-:S03]  /*93e0*/  IMAD.WIDE R48, R3, 0x2, R48 ;  /* 0x0000000203307825 */ /* 0x000fc600078e0230 */
[C---:B------:R-:W-:Y:S02]  /*93f0*/  IADD3 R9, P0, R48.reuse, 0x1800, RZ ;  /* 0x0000180030097810 */ /* 0x040fe40007f1e0ff */
[C---:B------:R-:W-:Y:S02]  /*9400*/  IADD3 R13, P2, R48.reuse, 0x3000, RZ ;  /* 0x00003000300d7810 */ /* 0x040fe40007f5e0ff */
[----:B0-----:R-:W-:Y:S02]  /*9410*/  LOP3.LUT R5, R48, 0x380, RZ, 0xc0, !PT ;  /* 0x0000038030057812 */ /* 0x001fe400078ec0ff */
[----:B------:R-:W-:Y:S02]  /*9420*/  LOP3.LUT R8, R9, 0x380, RZ, 0xc0, !PT ;  /* 0x0000038009087812 */ /* 0x000fe400078ec0ff */
[----:B------:R-:W-:Y:S02]  /*9430*/  LOP3.LUT R12, R13, 0x380, RZ, 0xc0, !PT ;  /* 0x000003800d0c7812 */ /* 0x000fe400078ec0ff */
[----:B------:R-:W-:-:S02]  /*9440*/  SHF.R.U64 R5, R5, 0x3, RZ ;  /* 0x0000000305057819 */ /* 0x000fc400000012ff */
[----:B------:R-:W-:Y:S02]  /*9450*/  SHF.R.U64 R8, R8, 0x3, RZ ;  /* 0x0000000308087819 */ /* 0x000fe400000012ff */
[----:B------:R-:W-:Y:S02]  /*9460*/  SHF.R.U64 R12, R12, 0x3, RZ ;  /* 0x000000030c0c7819 */ /* 0x000fe400000012ff */
[----:B------:R-:W-:Y:S01]  /*9470*/  LOP3.LUT R4, R5, R48, RZ, 0x3c, !PT ;  /* 0x0000003005047212 */ /* 0x000fe200078e3cff */
[--C-:B------:R-:W-:Y:S01]  /*9480*/  IMAD.MOV.U32 R5, RZ, RZ, R49.reuse ;  /* 0x000000ffff057224 */ /* 0x100fe200078e0031 */
[----:B------:R-:W-:Y:S01]  /*9490*/  LOP3.LUT R8, R8, R9, RZ, 0x3c, !PT ;  /* 0x0000000908087212 */ /* 0x000fe200078e3cff */
[--C-:B------:R-:W-:Y:S01]  /*94a0*/  IMAD.X R9, RZ, RZ, R49.reuse, P0 ;  /* 0x000000ffff097224 */ /* 0x100fe200000e0631 */
[----:B------:R-:W-:Y:S01]  /*94b0*/  LOP3.LUT R12, R12, R13, RZ, 0x3c, !PT ;  /* 0x0000000d0c0c7212 */ /* 0x000fe200078e3cff */
[----:B------:R-:W-:Y:S02]  /*94c0*/  IMAD.X R13, RZ, RZ, R49, P2 ;  /* 0x000000ffff0d7224 */ /* 0x000fe400010e0631 */
[----:B------:R-:W3:Y:S04]  /*94d0*/  LD.E.128 R4, desc[UR50][R4.64] ;  /* 0x0000003204047980 */ /* 0x000ee8000c101d00 */
[----:B------:R-:W4:Y:S04]  /*94e0*/  LD.E.128 R8, desc[UR50][R8.64] ;  /* 0x0000003208087980 */ /* 0x000f28000c101d00 */
[----:B------:R-:W4:Y:S01]  /*94f0*/  LD.E.128 R12, desc[UR50][R12.64] ;  /* 0x000000320c0c7980 */ /* 0x000f22000c101d00 */
[----:B------:R-:W-:-:S04]  /*9500*/  IADD3 R3, P0, R48, 0x4800, RZ ;  /* 0x0000480030037810 */ /* 0x000fc80007f1e0ff */
[----:B------:R-:W-:Y:S01]  /*9510*/  LOP3.LUT R2, R3, 0x380, RZ, 0xc0, !PT ;  /* 0x0000038003027812 */ /* 0x000fe200078ec0ff */
[----:B------:R-:W-:Y:S01]  /*9520*/  UIMAD UR7, UR12, UR10, URZ ;  /* 0x0000000a0c0772a4 */ /* 0x000fe2000f8e023f */
[----:B------:R-:W-:Y:S02]  /*9530*/  IMAD.U32 R21, RZ, RZ, UR41 ;  /* 0x00000029ff157e24 */ /* 0x000fe4000f8e00ff */
[----:B------:R-:W-:Y:S01]  /*9540*/  SHF.R.U64 R2, R2, 0x3, RZ ;  /* 0x0000000302027819 */ /* 0x000fe200000012ff */
[----:B------:R-:W-:Y:S01]  /*9550*/  UIMAD.WIDE.U32 UR8, UR4, UR10, URZ ;  /* 0x0000000a040872a5 */ /* 0x000fe2000f8e003f */
[----:B------:R-:W-:Y:S01]  /*9560*/  IMAD.X R25, RZ, RZ, R49, P0 ;  /* 0x000000ffff197224 */ /* 0x000fe200000e0631 */
[----:B------:R-:W-:Y:S01]  /*9570*/  ULDC.64 UR12, c[0x0][0xaf0] ;  /* 0x0002bc00000c7ab9 */ /* 0x000fe20000000a00 */
[----:B------:R-:W-:Y:S02]  /*9580*/  LOP3.LUT R24, R2, R3, RZ, 0x3c, !PT ;  /* 0x0000000302187212 */ /* 0x000fe400078e3cff */
[----:B------:R-:W0:Y:S01]  /*9590*/  @P1 LDC R3, c[0x0][0xbec] ;  /* 0x0002fb00ff031b82 */ /* 0x000e220000000800 */
[----:B------:R-:W-:Y:S01]  /*95a0*/  UIMAD UR7, UR4, UR11, UR7 ;  /* 0x0000000b040772a4 */ /* 0x000fe2000f8e0207 */
[----:B------:R-:W-:-:S02]  /*95b0*/  IMAD R2, R16, 0x30, R62 ;  /* 0x0000003010027824 */ /* 0x000fc400078e023e */
[----:B------:R-:W-:Y:S01]  /*95c0*/  ULDC.64 UR10, c[0x0][0xae8] ;  /* 0x0002ba00000a7ab9 */ /* 0x000fe20000000a00 */
[----:B------:R-:W-:Y:S01]  /*95d0*/  UIADD3 UR9, UR9, UR7, URZ ;  /* 0x0000000709097290 */ /* 0x000fe2000fffe03f */
[----:B------:R-:W-:Y:S01]  /*95e0*/  IMAD R28, R21, 0xc0, R2 ;  /* 0x000000c0151c7824 */ /* 0x000fe200078e0202 */
[----:B------:R-:W-:Y:S01]  /*95f0*/  USHF.R.S32.HI UR4, URZ, 0x1f, UR39 ;  /* 0x0000001f3f047899 */ /* 0x000fe20008011427 */
[----:B------:R-:W5:Y:S01]  /*9600*/  LD.E.128 R24, desc[UR50][R24.64] ;  /* 0x0000003218187980 */ /* 0x000f62000c101d00 */
[----:B------:R-:W-:Y:S01]  /*9610*/  UIMAD.WIDE.U32 UR8, UR43, UR10, UR8 ;  /* 0x0000000a2b0872a5 */ /* 0x000fe2000f8e0008 */
[----:B------:R-:W-:Y:S01]  /*9620*/  IMAD.MOV.U32 R21, RZ, RZ, R28 ;  /* 0x000000ffff157224 */ /* 0x000fe200078e001c */
[----:B------:R-:W-:Y:S01]  /*9630*/  UIMAD UR4, UR4, UR12, URZ ;  /* 0x0000000c040472a4 */ /* 0x000fe2000f8e023f */
[----:B------:R-:W-:Y:S01]  /*9640*/  @!PT LDS RZ, [RZ] ;  /* 0x00000000fffff984 */ /* 0x000fe20000000800 */
[----:B------:R-:W-:Y:S01]  /*9650*/  @!PT LDS RZ, [RZ] ;  /* 0x00000000fffff984 */ /* 0x000fe20000000800 */
[----:B------:R-:W-:Y:S01]  /*9660*/  @!PT LDS RZ, [RZ] ;  /* 0x00000000fffff984 */ /* 0x000fe20000000800 */
[----:B------:R-:W-:Y:S01]  /*9670*/  @!PT LDS RZ, [RZ] ;  /* 0x00000000fffff984 */ /* 0x000fe20000000800 */
[----:B------:R1:W-:Y:S06]  /*9680*/  MEMBAR.ALL.CTA ;  /* 0x0000000000007992 */ /* 0x0003ec0000008000 */
[----:B-1----:R-:W1:Y:S01]  /*9690*/  FENCE.VIEW.ASYNC.S ;  /* 0x00000000000073c6 */ /* 0x002e620000000000 */
[----:B------:R-:W-:Y:S01]  /*96a0*/  UIMAD UR9, UR43, UR11, UR9 ;  /* 0x0000000b2b0972a4 */ /* 0x000fe2000f8e0209 */
[----:B------:R-:W-:Y:S01]  /*96b0*/  VIADD R0, R0, 0x13220 ;  /* 0x0001322000007836 */ /* 0x000fe20000000000 */
[----:B------:R-:W-:-:S02]  /*96c0*/  UIMAD UR4, UR39, UR13, UR4 ;  /* 0x0000000d270472a4 */ /* 0x000fc4000f8e0204 */
[----:B------:R-:W-:Y:S01]  /*96d0*/  UIMAD.WIDE.U32 UR8, UR39, UR12, UR8 ;  /* 0x0000000c270872a5 */ /* 0x000fe2000f8e0008 */
[----:B------:R-:W-:Y:S01]  /*96e0*/  ULDC.64 UR10, c[0x0][0xae0] ;  /* 0x0002b800000a7ab9 */ /* 0x000fe20000000a00 */
[----:B------:R-:W-:Y:S02]  /*96f0*/  PRMT R0, RZ, 0x654, R0 ;  /* 0x00000654ff007816 */ /* 0x000fe40000000000 */
[----:B------:R-:W-:Y:S01]  /*9700*/  UIADD3 UR4, UR9, UR4, URZ ;  /* 0x0000000409047290 */ /* 0x000fe2000fffe03f */
[----:B0-----:R-:W-:-:S04]  /*9710*/  @P1 IMAD.HI.U32 R2, R28, R3, RZ ;  /* 0x000000031c021227 */ /* 0x001fc800078e00ff */
[----:B------:R-:W-:Y:S01]  /*9720*/  IMAD.U32 R3, RZ, RZ, UR9 ;  /* 0x00000009ff037e24 */ /* 0x000fe2000f8e00ff */
[----:B--2---:R-:W-:Y:S01]  /*9730*/  @P1 SHF.R.U32.HI R21, RZ, R29, R2 ;  /* 0x0000001dff151219 */ /* 0x004fe20000011602 */
[----:B------:R-:W-:Y:S01]  /*9740*/  IMAD.U32 R2, RZ, RZ, UR8 ;  /* 0x00000008ff027e24 */ /* 0x000fe2000f8e00ff */
[----:B------:R-:W-:Y:S01]  /*9750*/  ULDC.64 UR8, c[0x0][0xad8] ;  /* 0x0002b60000087ab9 */ /* 0x000fe20000000a00 */
[----:B------:R-:W-:Y:S01]  /*9760*/  IMAD.U32 R3, RZ, RZ, UR4 ;  /* 0x00000004ff037e24 */ /* 0x000fe2000f8e00ff */
[----:B------:R-:W-:Y:S01]  /*9770*/  SHF.R.S32.HI R20, RZ, 0x1f, R21 ;  /* 0x0000001fff147819 */ /* 0x000fe20000011415 */
[----:B------:R-:W-:Y:S01]  /*9780*/  ULDC UR4, c[0x0][0xac8] ;  /* 0x0002b20000047ab9 */ /* 0x000fe20000000800 */
[C---:B------:R-:W-:Y:S01]  /*9790*/  IADD3 R29, -R21.reuse, RZ, RZ ;  /* 0x000000ff151d7210 */ /* 0x040fe20007ffe1ff */
[----:B------:R-:W-:Y:S01]  /*97a0*/  IMAD.WIDE.U32 R2, R21, UR10, R2 ;  /* 0x0000000a15027c25 */ /* 0x000fe2000f8e0002 */
[----:B-1----:R2:W-:Y:S03]  /*97b0*/  SYNCS.ARRIVE.TRANS64.RED.A1T0 RZ, [R0+URZ], RZ ;  /* 0x000000ff00ff79a7 */ /* 0x0025e6000810043f */
[----:B------:R-:W-:-:S02]  /*97c0*/  IMAD R20, R20, UR10, RZ ;  /* 0x0000000a14147c24 */ /* 0x000fc4000f8e02ff */
[----:B------:R-:W-:Y:S02]  /*97d0*/  IMAD R29, R64, R29, R28 ;  /* 0x0000001d401d7224 */ /* 0x000fe400078e021c */
[----:B------:R-:W-:-:S03]  /*97e0*/  IMAD R33, R21, UR11, R20 ;  /* 0x0000000b15217c24 */ /* 0x000fc6000f8e0214 */
[----:B------:R-:W-:Y:S01]  /*97f0*/  SHF.R.S32.HI R20, RZ, 0x1f, R29 ;  /* 0x0000001fff147819 */ /* 0x000fe2000001141d */
[----:B------:R-:W-:Y:S02]  /*9800*/  IMAD.IADD R3, R3, 0x1, R33 ;  /* 0x0000000103037824 */ /* 0x000fe400078e0221 */
[----:B------:R-:W-:Y:S02]  /*9810*/  IMAD.U32 R33, RZ, RZ, UR41 ;  /* 0x00000029ff217e24 */ /* 0x000fe4000f8e00ff */
[----:B------:R-:W-:Y:S02]  /*9820*/  IMAD R20, R20, UR8, RZ ;  /* 0x0000000814147c24 */ /* 0x000fe4000f8e02ff */
[----:B------:R-:W-:-:S04]  /*9830*/  IMAD.WIDE.U32 R2, R29, UR8, R2 ;  /* 0x000000081d027c25 */ /* 0x000fc8000f8e0002 */
[----:B------:R-:W-:Y:S01]  /*9840*/  IMAD R21, R29, UR9, R20 ;  /* 0x000000091d157c24 */ /* 0x000fe2000f8e0214 */
[----:B------:R-:W-:Y:S01]  /*9850*/  ULDC.64 UR8, c[0x0][0xa80] ;  /* 0x0002a00000087ab9 */ /* 0x000fe20000000a00 */
[----:B------:R-:W-:Y:S01]  /*9860*/  IMAD R33, R33, 0xc0, R62 ;  /* 0x000000c021217824 */ /* 0x000fe200078e023e */
[C---:B------:R-:W-:Y:S01]  /*9870*/  LEA R32, P0, R2.reuse, UR8, 0x1 ;  /* 0x0000000802207c11 */ /* 0x040fe2000f8008ff */
[----:B------:R-:W-:Y:S01]  /*9880*/  IMAD.IADD R3, R3, 0x1, R21 ;  /* 0x0000000103037824 */ /* 0x000fe200078e0215 */
[----:B------:R-:W-:Y:S01]  /*9890*/  SHF.R.S32.HI R62, RZ, 0x1f, R17 ;  /* 0x0000001fff3e7819 */ /* 0x000fe20000011411 */
[----:B------:R-:W-:Y:S02]  /*98a0*/  VIADD R21, R33, 0x60 ;  /* 0x0000006021157836 */ /* 0x000fe40000000000 */
[----:B------:R-:W0:Y:S01]  /*98b0*/  SHFL.IDX PT, R20, R32, 0x1, 0x181f ;  /* 0x00381f0020147f89 */ /* 0x000e2200000e0000 */
[----:B------:R-:W-:Y:S02]  /*98c0*/  LEA.HI.X R34, R2, UR9, R3, 0x1, P0 ;  /* 0x0000000902227c11 */ /* 0x000fe400080f0c03 */
[----:B------:R-:W-:Y:S01]  /*98d0*/  ISETP.GE.AND P0, PT, R17, UR4, PT ;  /* 0x0000000411007c0c */ /* 0x000fe2000bf06270 */
[----:B------:R-:W1:Y:S01]  /*98e0*/  SHFL.IDX PT, R2, R32, RZ, 0x181f ;  /* 0x00181fff20027589 */ /* 0x000e6200000e0000 */
[----:B------:R-:W-:-:S02]  /*98f0*/  IADD3 R3, R33, 0x30, RZ ;  /* 0x0000003021037810 */ /* 0x000fc40007ffe0ff */
[-C--:B------:R-:W-:Y:S01]  /*9900*/  ISETP.GE.OR P1, PT, R33, R30.reuse, P0 ;  /* 0x0000001e2100720c */ /* 0x080fe20000726670 */
[----:B------:R-:W2:Y:S01]  /*9910*/  SHFL.IDX PT, R28, R32, 0x2, 0x181f ;  /* 0x00581f00201c7f89 */ /* 0x000ea200000e0000 */
[-C--:B------:R-:W-:Y:S01]  /*9920*/  ISETP.GE.OR P2, PT, R3, R30.reuse, P0 ;  /* 0x0000001e0300720c */ /* 0x080fe20000746670 */
[----:B------:R-:W-:Y:S01]  /*9930*/  VIADD R33, R33, 0x90 ;  /* 0x0000009021217836 */ /* 0x000fe20000000000 */
[-C--:B------:R-:W-:Y:S01]  /*9940*/  ISETP.GE.OR P3, PT, R21, R30.reuse, P0 ;  /* 0x0000001e1500720c */ /* 0x080fe20000766670 */
[----:B------:R-:W2:Y:S03]  /*9950*/  SHFL.IDX PT, R36, R34, RZ, 0x181f ;  /* 0x00181fff22247589 */ /* 0x000ea600000e0000 */
[----:B------:R-:W-:Y:S01]  /*9960*/  ISETP.GE.OR P0, PT, R33, R30, P0 ;  /* 0x0000001e2100720c */ /* 0x000fe20000706670 */
[----:B------:R-:W2:Y:S04]  /*9970*/  SHFL.IDX PT, R38, R34, 0x1, 0x181f ;  /* 0x00381f0022267f89 */ /* 0x000ea800000e0000 */
[----:B------:R-:W2:Y:S02]  /*9980*/  SHFL.IDX PT, R40, R34, 0x2, 0x181f ;  /* 0x00581f0022287f89 */ /* 0x000ea400000e0000 */
[----:B0-----:R-:W-:-:S02]  /*9990*/  @!P2 LEA R20, P5, R17, R20, 0x1 ;  /* 0x000000141114a211 */ /* 0x001fc400078a08ff */
[----:B------:R-:W0:Y:S01]  /*99a0*/  SHFL.IDX PT, R32, R32, 0x3, 0x181f ;  /* 0x00781f0020207f89 */ /* 0x000e2200000e0000 */
[----:B-1----:R-:W-:-:S03]  /*99b0*/  @!P1 LEA R2, P4, R17, R2, 0x1 ;  /* 0x0000000211029211 */ /* 0x002fc600078808ff */
[----:B------:R-:W1:Y:S01]  /*99c0*/  SHFL.IDX PT, R34, R34, 0x3, 0x181f ;  /* 0x00781f0022227f89 */ /* 0x000e6200000e0000 */
[C---:B--2---:R-:W-:Y:S02]  /*99d0*/  @!P3 LEA R28, P6, R17.reuse, R28, 0x1 ;  /* 0x0000001c111cb211 */ /* 0x044fe400078c08ff */
[C-C-:B------:R-:W-:Y:S02]  /*99e0*/  @!P1 LEA.HI.X R3, R17.reuse, R36, R62.reuse, 0x1, P4 ;  /* 0x0000002411039211 */ /* 0x140fe400020f0c3e */
[C-C-:B------:R-:W-:Y:S02]  /*99f0*/  @!P2 LEA.HI.X R21, R17.reuse, R38, R62.reuse, 0x1, P5 ;  /* 0x000000261115a211 */ /* 0x140fe400028f0c3e */
[----:B------:R-:W-:Y:S01]  /*9a00*/  @!P3 LEA.HI.X R29, R17, R40, R62, 0x1, P6 ;  /* 0x00000028111db211 */ /* 0x000fe200030f0c3e */
[----:B---3--:R2:W-:Y:S04]  /*9a10*/  @!P1 ST.E.128 desc[UR50][R2.64], R4 ;  /* 0x0000000402009985 */ /* 0x0085e8000c101d32 */
[----:B----4-:R2:W-:Y:S04]  /*9a20*/  @!P2 ST.E.128 desc[UR50][R20.64], R8 ;  /* 0x000000081400a985 */ /* 0x0105e8000c101d32 */
[----:B------:R2:W-:Y:S01]  /*9a30*/  @!P3 ST.E.128 desc[UR50][R28.64], R12 ;  /* 0x0000000c1c00b985 */ /* 0x0005e2000c101d32 */
[----:B01----:R-:W-:Y:S05]  /*9a40*/  @P0 BRA `(.L_x_214) ;  /* 0x0000001000bc0947 */ /* 0x003fea0003800000 */
[----:B--2---:R-:W-:-:S04]  /*9a50*/  LEA R2, P0, R17, R32, 0x1 ;  /* 0x0000002011027211 */ /* 0x004fc800078008ff */
[----:B------:R-:W-:-:S05]  /*9a60*/  LEA.HI.X R3, R17, R34, R62, 0x1, P0 ;  /* 0x0000002211037211 */ /* 0x000fca00000f0c3e */
[----:B-----5:R3:W-:Y:S01]  /*9a70*/  ST.E.128 desc[UR50][R2.64], R24 ;  /* 0x0000001802007985 */ /* 0x0207e2000c101d32 */
[----:B------:R-:W-:Y:S05]  /*9a80*/  BRA `(.L_x_214) ;  /* 0x0000001000ac7947 */ /* 0x000fea0003800000 */
.L_x_213:
[----:B------:R1:W5:Y:S01]  /*9a90*/  LDL R62, [R1+0x4] ;  /* 0x00000400013e7983 */ /* 0x0003620000100800 */
[----:B------:R-:W-:Y:S01]  /*9aa0*/  ULDC.64 UR10, c[0x0][0xb08] ;  /* 0x0002c200000a7ab9 */ /* 0x000fe20000000a00 */
[----:B0-----:R-:W0:Y:S02]  /*9ab0*/  @P1 LDC R4, c[0x0][0xbec] ;  /* 0x0002fb00ff041b82 */ /* 0x001e240000000800 */
[----:B------:R1:W5:Y:S04]  /*9ac0*/  LDL R59, [R1+0x28] ;  /* 0x00002800013b7983 */ /* 0x0003680000100800 */
[----:B------:R1:W5:Y:S01]  /*9ad0*/  LDL R58, [R1] ;  /* 0x00000000013a7983 */ /* 0x0003620000100800 */
[----:B------:R-:W-:Y:S01]  /*9ae0*/  UIMAD UR7, UR12, UR10, URZ ;  /* 0x0000000a0c0772a4 */ /* 0x000fe2000f8e023f */
[----:B------:R-:W2:Y:S01]  /*9af0*/  @P1 LDC R5, c[0x0][0xbf0] ;  /* 0x0002fc00ff051b82 */ /* 0x000ea20000000800 */
[----:B------:R-:W-:Y:S01]  /*9b00*/  UIMAD.WIDE.U32 UR8, UR4, UR10, URZ ;  /* 0x0000000a040872a5 */ /* 0x000fe2000f8e003f */
[----:B------:R-:W-:Y:S01]  /*9b10*/  IMAD.MOV.U32 R7, RZ, RZ, R13 ;  /* 0x000000ffff077224 */ /* 0x000fe200078e000d */
[----:B------:R-:W-:Y:S01]  /*9b20*/  UIMAD UR7, UR4, UR11, UR7 ;  /* 0x0000000b040772a4 */ /* 0x000fe2000f8e0207 */
[----:B------:R-:W-:Y:S01]  /*9b30*/  BSSY B1, `(.L_x_215) ;  /* 0x0000050000017945 */ /* 0x000fe20003800000 */
[----:B------:R-:W-:Y:S01]  /*9b40*/  USHF.R.S32.HI UR4, URZ, 0x1f, UR39 ;  /* 0x0000001f3f047899 */ /* 0x000fe20008011427 */
[----:B------:R-:W-:Y:S01]  /*9b50*/  SHF.R.S32.HI R26, RZ, 0x1f, R18 ;  /* 0x0000001fff1a7819 */ /* 0x000fe20000011412 */
[----:B------:R-:W-:Y:S01]  /*9b60*/  UIADD3 UR9, UR9, UR7, URZ ;  /* 0x0000000709097290 */ /* 0x000fe2000fffe03f */
[----:B------:R-:W-:Y:S01]  /*9b70*/  SHF.R.S32.HI R27, RZ, 0x1f, R19 ;  /* 0x0000001fff1b7819 */ /* 0x000fe20000011413 */
[----:B------:R-:W-:Y:S01]  /*9b80*/  ULDC.64 UR10, c[0x0][0xb38] ;  /* 0x0002ce00000a7ab9 */ /* 0x000fe20000000a00 */
[----:B------:R-:W-:Y:S01]  /*9b90*/  SHF.R.S32.HI R30, RZ, 0x1f, R22 ;  /* 0x0000001fff1e7819 */ /* 0x000fe20000011416 */
[----:B------:R-:W-:Y:S01]  /*9ba0*/  UIMAD.WIDE.U32 UR8, UR43, UR10, UR8 ;  /* 0x0000000a2b0872a5 */ /* 0x000fe2000f8e0008 */
[----:B------:R-:W-:-:S02]  /*9bb0*/  SHF.R.S32.HI R48, RZ, 0x1f, R23 ;  /* 0x0000001fff307819 */ /* 0x000fc40000011417 */
[----:B------:R-:W-:Y:S01]  /*9bc0*/  SHF.R.S32.HI R25, RZ, 0x1f, R156 ;  /* 0x0000001fff197819 */ /* 0x000fe2000001149c */
[----:B------:R-:W-:Y:S01]  /*9bd0*/  UIMAD UR9, UR43, UR11, UR9 ;  /* 0x0000000b2b0972a4 */ /* 0x000fe2000f8e0209 */
[----:B0-----:R-:W-:Y:S01]  /*9be0*/  @P1 IMAD.HI.U32 R4, R13, R4, RZ ;  /* 0x000000040d041227 */ /* 0x001fe200078e00ff */
[----:B------:R-:W-:Y:S01]  /*9bf0*/  SHF.R.S32.HI R49, RZ, 0x1f, R157 ;  /* 0x0000001fff317819 */ /* 0x000fe2000001149d */
[----:B------:R-:W-:Y:S02]  /*9c00*/  ULDC.64 UR10, c[0x0][0xb40] ;  /* 0x0002d000000a7ab9 */ /* 0x000fe40000000a00 */
[----:B------:R-:W-:Y:S02]  /*9c10*/  UIMAD UR4, UR4, UR10, URZ ;  /* 0x0000000a040472a4 */ /* 0x000fe4000f8e023f */
[----:B------:R-:W-:Y:S02]  /*9c20*/  UIMAD.WIDE.U32 UR8, UR39, UR10, UR8 ;  /* 0x0000000a270872a5 */ /* 0x000fe4000f8e0008 */
[----:B------:R-:W-:Y:S01]  /*9c30*/  UIMAD UR4, UR39, UR11, UR4 ;  /* 0x0000000b270472a4 */ /* 0x000fe2000f8e0204 */
[----:B--2---:R-:W-:-:S02]  /*9c40*/  @P1 SHF.R.U32.HI R7, RZ, R5, R4 ;  /* 0x00000005ff071219 */ /* 0x004fc40000011604 */
[----:B------:R-:W-:Y:S01]  /*9c50*/  ULDC.64 UR10, c[0x0][0xb48] ;  /* 0x0002d200000a7ab9 */ /* 0x000fe20000000a00 */
[----:B------:R-:W-:Y:S01]  /*9c60*/  UIADD3 UR9, UR9, UR4, URZ ;  /* 0x0000000409097290 */ /* 0x000fe2000fffe03f */
[--C-:B------:R-:W-:Y:S01]  /*9c70*/  SHF.R.S32.HI R4, RZ, 0x1f, R7.reuse ;  /* 0x0000001fff047819 */ /* 0x100fe20000011407 */
[----:B------:R-:W-:Y:S02]  /*9c80*/  IMAD.MOV R9, RZ, RZ, -R7 ;  /* 0x000000ffff097224 */ /* 0x000fe400078e0a07 */
[----:B------:R-:W-:Y:S02]  /*9c90*/  UIMAD.WIDE.U32 UR8, UR42, UR10, UR8 ;  /* 0x0000000a2a0872a5 */ /* 0x000fe4000f8e0008 */
[----:B------:R-:W-:Y:S02]  /*9ca0*/  IMAD R9, R64, R9, R13 ;  /* 0x0000000940097224 */ /* 0x000fe400078e020d */
[----:B------:R-:W-:Y:S02]  /*9cb0*/  UIMAD UR42, UR42, UR11, UR9 ;  /* 0x0000000b2a2a72a4 */ /* 0x000fe4000f8e0209 */
[----:B------:R-:W-:Y:S01]  /*9cc0*/  MOV R5, UR9 ;  /* 0x0000000900057c02 */ /* 0x000fe20008000f00 */
[----:B------:R-:W-:-:S02]  /*9cd0*/  ULDC.64 UR10, c[0x0][0xb30] ;  /* 0x0002cc00000a7ab9 */ /* 0x000fc40000000a00 */
[----:B------:R-:W-:Y:S02]  /*9ce0*/  IMAD R6, R4, UR10, RZ ;  /* 0x0000000a04067c24 */ /* 0x000fe4000f8e02ff */
[----:B------:R-:W-:Y:S01]  /*9cf0*/  IMAD.U32 R4, RZ, RZ, UR8 ;  /* 0x00000008ff047e24 */ /* 0x000fe2000f8e00ff */
[----:B------:R-:W-:Y:S01]  /*9d00*/  ULDC.64 UR8, c[0x0][0xb28] ;  /* 0x0002ca0000087ab9 */ /* 0x000fe20000000a00 */
[----:B------:R-:W-:Y:S02]  /*9d10*/  IMAD.U32 R5, RZ, RZ, UR42 ;  /* 0x0000002aff057e24 */ /* 0x000fe4000f8e00ff */
[C---:B------:R-:W-:Y:S01]  /*9d20*/  IMAD R11, R7.reuse, UR11, R6 ;  /* 0x0000000b070b7c24 */ /* 0x040fe2000f8e0206 */
[----:B------:R-:W-:Y:S01]  /*9d30*/  SHF.R.S32.HI R6, RZ, 0x1f, R9 ;  /* 0x0000001fff067819 */ /* 0x000fe20000011409 */
[----:B------:R-:W-:-:S04]  /*9d40*/  IMAD.WIDE.U32 R4, R7, UR10, R4 ;  /* 0x0000000a07047c25 */ /* 0x000fc8000f8e0004 */
[----:B------:R-:W-:Y:S02]  /*9d50*/  IMAD R6, R6, UR8, RZ ;  /* 0x0000000806067c24 */ /* 0x000fe4000f8e02ff */
[----:B------:R-:W-:Y:S02]  /*9d60*/  IMAD.IADD R5, R5, 0x1, R11 ;  /* 0x0000000105057824 */ /* 0x000fe400078e020b */
[C---:B------:R-:W-:Y:S02]  /*9d70*/  IMAD R7, R9.reuse, UR9, R6 ;  /* 0x0000000909077c24 */ /* 0x040fe4000f8e0206 */
[----:B------:R-:W-:Y:S01]  /*9d80*/  IMAD.WIDE.U32 R4, R9, UR8, R4 ;  /* 0x0000000809047c25 */ /* 0x000fe2000f8e0004 */
[----:B------:R-:W-:-:S03]  /*9d90*/  ULDC.64 UR8, c[0x0][0xb00] ;  /* 0x0002c00000087ab9 */ /* 0x000fc60000000a00 */
[----:B------:R-:W-:Y:S01]  /*9da0*/  VIADD R6, R0, 0x13220 ;  /* 0x0001322000067836 */ /* 0x000fe20000000000 */
[----:B------:R-:W-:Y:S01]  /*9db0*/  LEA R0, P1, R4, UR8, 0x2 ;  /* 0x0000000804007c11 */ /* 0x000fe2000f8210ff */
[----:B------:R-:W-:-:S03]  /*9dc0*/  IMAD.IADD R5, R5, 0x1, R7 ;  /* 0x0000000105057824 */ /* 0x000fc600078e0207 */
[----:B------:R-:W-:Y:S02]  /*9dd0*/  PRMT R6, RZ, 0x654, R6 ;  /* 0x00000654ff067816 */ /* 0x000fe40000000006 */
[----:B------:R-:W-:Y:S02]  /*9de0*/  LEA.HI.X R24, R4, UR9, R5, 0x2, P1 ;  /* 0x0000000904187c11 */ /* 0x000fe400088f1405 */
[----:B------:R0:W-:Y:S03]  /*9df0*/  SYNCS.ARRIVE.TRANS64.RED.A1T0 RZ, [R6+URZ], RZ ;  /* 0x000000ff06ff79a7 */ /* 0x0001e6000810043f */
[----:B------:R1:W2:Y:S04]  /*9e00*/  SHFL.IDX PT, R7, R24, RZ, 0x1c1f ;  /* 0x001c1fff18077589 */ /* 0x0002a800000e0000 */
[----:B0-----:R1:W0:Y:S01]  /*9e10*/  SHFL.IDX PT, R6, R0, RZ, 0x1c1f ;  /* 0x001c1fff00067589 */ /* 0x00122200000e0000 */
[----:B------:R-:W-:Y:S05]  /*9e20*/  @P2 BRA `(.L_x_216) ;  /* 0x0000000000802947 */ /* 0x000fea0003800000 */
[----:B------:R-:W-:Y:S02]  /*9e30*/  ULDC UR4, c[0x0][0xac8] ;  /* 0x0002b20000047ab9 */ /* 0x000fe40000000800 */
[----:B-----5:R-:W-:Y:S02]  /*9e40*/  ISETP.GE.AND P3, PT, R62, UR4, PT ;  /* 0x000000043e007c0c */ /* 0x020fe4000bf66270 */
[----:B------:R-:W-:Y:S02]  /*9e50*/  ISETP.GE.AND P1, PT, R58, UR4, PT ;  /* 0x000000043a007c0c */ /* 0x000fe4000bf26270 */
[----:B------:R-:W-:Y:S02]  /*9e60*/  ISETP.GE.AND P5, PT, R157, UR4, PT ;  /* 0x000000049d007c0c */ /* 0x000fe4000bfa6270 */
[----:B------:R-:W-:-:S07]  /*9e70*/  ISETP.GE.AND P4, PT, R156, UR4, PT ;  /* 0x000000049c007c0c */ /* 0x000fce000bf86270 */
[----:B0-2---:R-:W-:Y:S02]  /*9e80*/  @!P3 IMAD.WIDE R4, R62, 0x4, R6 ;  /* 0x000000043e04b825 */ /* 0x005fe400078e0206 */
[CC--:B------:R-:W-:Y:S02]  /*9e90*/  @!P1 LEA R8, P6, R58.reuse, R6.reuse, 0x2 ;  /* 0x000000063a089211 */ /* 0x0c0fe400078c10ff */
[----:B------:R-:W-:Y:S01]  /*9ea0*/  @!P5 LEA R10, P2, R157, R6, 0x2 ;  /* 0x000000069d0ad211 */ /* 0x000fe200078410ff */
[----:B------:R0:W-:Y:S01]  /*9eb0*/  @!P3 ST.E.64 desc[UR50][R4.64], R50 ;  /* 0x000000320400b985 */ /* 0x0001e2000c101b32 */
[----:B------:R-:W-:Y:S02]  /*9ec0*/  ISETP.GE.AND P3, PT, R23, UR4, PT ;  /* 0x0000000417007c0c */ /* 0x000fe4000bf66270 */
[-C--:B------:R-:W-:Y:S02]  /*9ed0*/  @!P1 LEA.HI.X R9, R58, R7.reuse, R59, 0x2, P6 ;  /* 0x000000073a099211 */ /* 0x080fe400030f143b */
[----:B------:R-:W-:-:S02]  /*9ee0*/  @!P5 LEA.HI.X R11, R157, R7, R49, 0x2, P2 ;  /* 0x000000079d0bd211 */ /* 0x000fc400010f1431 */
[----:B------:R-:W-:Y:S01]  /*9ef0*/  ISETP.GE.AND P2, PT, R22, UR4, PT ;  /* 0x0000000416007c0c */ /* 0x000fe2000bf46270 */
[----:B------:R2:W-:Y:S01]  /*9f00*/  @!P1 ST.E.64 desc[UR50][R8.64], R52 ;  /* 0x0000003408009985 */ /* 0x0005e2000c101b32 */
[-C--:B------:R-:W-:Y:S02]  /*9f10*/  @!P4 LEA R12, P1, R156, R6.reuse, 0x2 ;  /* 0x000000069c0cc211 */ /* 0x080fe400078210ff */
[----:B------:R-:W-:Y:S01]  /*9f20*/  ISETP.GE.AND P6, PT, R19, UR4, PT ;  /* 0x0000000413007c0c */ /* 0x000fe2000bfc6270 */
[----:B------:R3:W-:Y:S01]  /*9f30*/  @!P5 ST.E.64 desc[UR50][R10.64], R54 ;  /* 0x000000360a00d985 */ /* 0x0007e2000c101b32 */
[----:B------:R-:W-:Y:S02]  /*9f40*/  ISETP.GE.AND P5, PT, R18, UR4, PT ;  /* 0x0000000412007c0c */ /* 0x000fe4000bfa6270 */
[----:B------:R-:W-:Y:S02]  /*9f50*/  @!P4 LEA.HI.X R13, R156, R7, R25, 0x2, P1 ;  /* 0x000000079c0dc211 */ /* 0x000fe400008f1419 */
[----:B------:R-:W-:-:S03]  /*9f60*/  @!P3 LEA R14, P1, R23, R6, 0x2 ;  /* 0x00000006170eb211 */ /* 0x000fc600078210ff */
[----:B------:R3:W-:Y:S01]  /*9f70*/  @!P4 ST.E.64 desc[UR50][R12.64], R56 ;  /* 0x000000380c00c985 */ /* 0x0007e2000c101b32 */
[----:B------:R-:W-:Y:S02]  /*9f80*/  @!P3 LEA.HI.X R15, R23, R7, R48, 0x2, P1 ;  /* 0x00000007170fb211 */ /* 0x000fe400008f1430 */
[----:B0-----:R-:W-:-:S03]  /*9f90*/  @!P2 LEA R4, P1, R22, R6, 0x2 ;  /* 0x000000061604a211 */ /* 0x001fc600078210ff */
[----:B------:R3:W-:Y:S01]  /*9fa0*/  @!P3 ST.E.64 desc[UR50][R14.64], R60 ;  /* 0x0000003c0e00b985 */ /* 0x0007e2000c101b32 */
[CC--:B--2---:R-:W-:Y:S02]  /*9fb0*/  @!P6 LEA R8, P3, R19.reuse, R6.reuse, 0x2 ;  /* 0x000000061308e211 */ /* 0x0c4fe400078610ff */
[----:B------:R-:W-:Y:S02]  /*9fc0*/  @!P5 LEA R6, P4, R18, R6, 0x2 ;  /* 0x000000061206d211 */ /* 0x000fe400078810ff */
[-C--:B------:R-:W-:Y:S02]  /*9fd0*/  @!P2 LEA.HI.X R5, R22, R7.reuse, R30, 0x2, P1 ;  /* 0x000000071605a211 */ /* 0x080fe400008f141e */
[-C--:B------:R-:W-:Y:S02]  /*9fe0*/  @!P6 LEA.HI.X R9, R19, R7.reuse, R27, 0x2, P3 ;  /* 0x000000071309e211 */ /* 0x080fe400018f141b */
[----:B------:R-:W-:Y:S01]  /*9ff0*/  @!P5 LEA.HI.X R7, R18, R7, R26, 0x2, P4 ;  /* 0x000000071207d211 */ /* 0x000fe200020f141a */
[----:B------:R3:W-:Y:S04]  /*a000*/  @!P2 ST.E.64 desc[UR50][R4.64], R42 ;  /* 0x0000002a0400a985 */ /* 0x0007e8000c101b32 */
[----:B------:R3:W-:Y:S04]  /*a010*/  @!P6 ST.E.64 desc[UR50][R8.64], R44 ;  /* 0x0000002c0800e985 */ /* 0x0007e8000c101b32 */
[----:B------:R3:W-:Y:S02]  /*a020*/  @!P5 ST.E.64 desc[UR50][R6.64], R46 ;  /* 0x0000002e0600d985 */ /* 0x0007e4000c101b32 */
.L_x_216:
[----:B------:R-:W-:Y:S05]  /*a030*/  BSYNC B1 ;  /* 0x0000000000017941 */ /* 0x000fea0003800000 */
.L_x_215:
[----:B--23--:R4:W2:Y:S04]  /*a040*/  SHFL.IDX PT, R7, R24, 0x1, 0x1c1f ;  /* 0x003c1f0018077f89 */ /* 0x00c8a800000e0000 */
[----:B0-----:R4:W0:Y:S01]  /*a050*/  SHFL.IDX PT, R6, R0, 0x1, 0x1c1f ;  /* 0x003c1f0000067f89 */ /* 0x00182200000e0000 */
[----:B------:R-:W-:Y:S05]  /*a060*/  @P0 BRA `(.L_x_214) ;  /* 0x0000000c00340947 */ /* 0x000fea0003800000 */
[----:B------:R-:W-:Y:S02]  /*a070*/  ULDC UR4, c[0x0][0xac8] ;  /* 0x0002b20000047ab9 */ /* 0x000fe40000000800 */
[----:B-----5:R-:W-:Y:S02]  /*a080*/  ISETP.GE.AND P1, PT, R62, UR4, PT ;  /* 0x000000043e007c0c */ /* 0x020fe4000bf26270 */
[----:B------:R-:W-:Y:S02]  /*a090*/  ISETP.GE.AND P4, PT, R58, UR4, PT ;  /* 0x000000043a007c0c */ /* 0x000fe4000bf86270 */
[----:B------:R-:W-:Y:S02]  /*a0a0*/  ISETP.GE.AND P5, PT, R157, UR4, PT ;  /* 0x000000049d007c0c */ /* 0x000fe4000bfa6270 */
[----:B------:R-:W-:Y:S02]  /*a0b0*/  ISETP.GE.AND P3, PT, R156, UR4, PT ;  /* 0x000000049c007c0c */ /* 0x000fe4000bf66270 */
[----:B------:R-:W-:-:S05]  /*a0c0*/  ISETP.GE.AND P2, PT, R23, UR4, PT ;  /* 0x0000000417007c0c */ /* 0x000fca000bf46270 */
[----:B0-2---:R-:W-:Y:S02]  /*a0d0*/  @!P1 IMAD.WIDE R4, R62, 0x4, R6 ;  /* 0x000000043e049825 */ /* 0x005fe400078e0206 */
[CC--:B------:R-:W-:Y:S02]  /*a0e0*/  @!P4 LEA R8, P0, R58.reuse, R6.reuse, 0x2 ;  /* 0x000000063a08c211 */ /* 0x0c0fe400078010ff */
[----:B------:R-:W-:Y:S01]  /*a0f0*/  @!P5 LEA R10, P6, R157, R6, 0x2 ;  /* 0x000000069d0ad211 */ /* 0x000fe200078c10ff */
[----:B------:R0:W-:Y:S01]  /*a100*/  @!P1 ST.E.64 desc[UR50][R4.64], R40 ;  /* 0x0000002804009985 */ /* 0x0001e2000c101b32 */
[-C--:B------:R-:W-:Y:S02]  /*a110*/  @!P4 LEA.HI.X R9, R58, R7.reuse, R59, 0x2, P0 ;  /* 0x000000073a09c211 */ /* 0x080fe400000f143b */
[----:B------:R-:W-:Y:S02]  /*a120*/  ISETP.GE.AND P1, PT, R22, UR4, PT ;  /* 0x0000000416007c0c */ /* 0x000fe4000bf26270 */
[----:B------:R-:W-:Y:S01]  /*a130*/  ISETP.GE.AND P0, PT, R19, UR4, PT ;  /* 0x0000000413007c0c */ /* 0x000fe2000bf06270 */
[----:B------:R2:W-:Y:S01]  /*a140*/  @!P4 ST.E.64 desc[UR50][R8.64], R38 ;  /* 0x000000260800c985 */ /* 0x0005e2000c101b32 */
[----:B------:R-:W-:-:S02]  /*a150*/  @!P5 LEA.HI.X R11, R157, R7, R49, 0x2, P6 ;  /* 0x000000079d0bd211 */ /* 0x000fc400030f1431 */
[CC--:B------:R-:W-:Y:S02]  /*a160*/  @!P3 LEA R12, P6, R156.reuse, R6.reuse, 0x2 ;  /* 0x000000069c0cb211 */ /* 0x0c0fe400078c10ff */
[CC--:B------:R-:W-:Y:S01]  /*a170*/  @!P2 LEA R14, P4, R23.reuse, R6.reuse, 0x2 ;  /* 0x00000006170ea211 */ /* 0x0c0fe200078810ff */
[----:B------:R2:W-:Y:S01]  /*a180*/  @!P5 ST.E.64 desc[UR50][R10.64], R36 ;  /* 0x000000240a00d985 */ /* 0x0005e2000c101b32 */
[-C--:B------:R-:W-:Y:S02]  /*a190*/  @!P3 LEA.HI.X R13, R156, R7.reuse, R25, 0x2, P6 ;  /* 0x000000079c0db211 */ /* 0x080fe400030f1419 */
[----:B------:R-:W-:Y:S02]  /*a1a0*/  @!P2 LEA.HI.X R15, R23, R7, R48, 0x2, P4 ;  /* 0x00000007170fa211 */ /* 0x000fe400020f1430 */
[-C--:B0-----:R-:W-:Y:S01]  /*a1b0*/  @!P1 LEA R4, P5, R22, R6.reuse, 0x2 ;  /* 0x0000000616049211 */ /* 0x081fe200078a10ff */
[----:B------:R2:W-:Y:S01]  /*a1c0*/  @!P3 ST.E.64 desc[UR50][R12.64], R32 ;  /* 0x000000200c00b985 */ /* 0x0005e2000c101b32 */
[----:B-1--4-:R-:W-:-:S02]  /*a1d0*/  @!P0 LEA R24, P6, R19, R6, 0x2 ;  /* 0x0000000613188211 */ /* 0x012fc400078c10ff */
[-C--:B------:R-:W-:Y:S01]  /*a1e0*/  @!P1 LEA.HI.X R5, R22, R7.reuse, R30, 0x2, P5 ;  /* 0x0000000716059211 */ /* 0x080fe200028f141e */
[----:B------:R2:W-:Y:S01]  /*a1f0*/  @!P2 ST.E.64 desc[UR50][R14.64], R34 ;  /* 0x000000220e00a985 */ /* 0x0005e2000c101b32 */
[----:B------:R-:W-:-:S03]  /*a200*/  @!P0 LEA.HI.X R25, R19, R7, R27, 0x2, P6 ;  /* 0x0000000713198211 */ /* 0x000fc600030f141b */
[----:B------:R2:W-:Y:S04]  /*a210*/  @!P1 ST.E.64 desc[UR50][R4.64], R28 ;  /* 0x0000001c04009985 */ /* 0x0005e8000c101b32 */
[----:B------:R2:W-:Y:S01]  /*a220*/  @!P0 ST.E.64 desc[UR50][R24.64], R20 ;  /* 0x0000001418008985 */ /* 0x0005e2000c101b32 */
[----:B------:R-:W-:-:S13]  /*a230*/  ISETP.GE.AND P0, PT, R18, UR4, PT ;  /* 0x0000000412007c0c */ /* 0x000fda000bf06270 */
[----:B--2---:R-:W-:Y:S05]  /*a240*/  @P0 BRA `(.L_x_214) ;  /* 0x0000000800bc0947 */ /* 0x004fea0003800000 */
[----:B------:R-:W-:-:S04]  /*a250*/  LEA R4, P0, R18, R6, 0x2 ;  /* 0x0000000612047211 */ /* 0x000fc800078010ff */
[----:B------:R-:W-:-:S05]  /*a260*/  LEA.HI.X R5, R18, R7, R26, 0x2, P0 ;  /* 0x0000000712057211 */ /* 0x000fca00000f141a */
[----:B------:R0:W-:Y:S01]  /*a270*/  ST.E.64 desc[UR50][R4.64], R2 ;  /* 0x0000000204007985 */ /* 0x0001e2000c101b32 */
[----:B------:R-:W-:Y:S05]  /*a280*/  BRA `(.L_x_214) ;  /* 0x0000000800ac7947 */ /* 0x000fea0003800000 */
.L_x_211:
[----:B------:R-:W-:Y:S02]  /*a290*/  ULDC.64 UR8, c[0x0][0xc00] ;  /* 0x0003000000087ab9 */ /* 0x000fe40000000a00 */
[----:B------:R-:W-:-:S04]  /*a2a0*/  UISETP.NE.U32.AND UP0, UPT, UR8, URZ, UPT ;  /* 0x0000003f0800728c */ /* 0x000fc8000bf05070 */
[----:B------:R-:W-:-:S03]  /*a2b0*/  UISETP.NE.AND.EX UP0, UPT, UR9, URZ, UPT, UP0 ;  /* 0x0000003f0900728c */ /* 0x000fc6000bf05300 */
[----:B------:R-:W-:Y:S02]  /*a2c0*/  ULDC.64 UR8, c[0x0][0xc00] ;  /* 0x0003000000087ab9 */ /* 0x000fe40000000a00 */
[----:B------:R-:W-:Y:S01]  /*a2d0*/  UIMAD.WIDE UR8, UR39, 0x4, UR8 ;  /* 0x00000004270878a5 */ /* 0x000fe2000f8e0208 */
[----:B------:R-:W-:-:S05]  /*a2e0*/  PLOP3.LUT P1, PT, PT, PT, UP0, 0x80, 0x0 ;  /* 0x000000000000781c */ /* 0x000fca0003f2f008 */
[----:B------:R-:W-:Y:S02]  /*a2f0*/  IMAD.U32 R2, RZ, RZ, UR8 ;  /* 0x00000008ff027e24 */ /* 0x000fe4000f8e00ff */
[----:B------:R-:W-:Y:S01]  /*a300*/  IMAD.U32 R3, RZ, RZ, UR9 ;  /* 0x00000009ff037e24 */ /* 0x000fe2000f8e00ff */
[----:B------:R-:W-:Y:S02]  /*a310*/  ULDC.64 UR8, c[0x0][0xc08] ;  /* 0x0003020000087ab9 */ /* 0x000fe40000000a00 */
[----:B------:R-:W-:-:S03]  /*a320*/  UISETP.NE.U32.AND UP1, UPT, UR8, URZ, UPT ;  /* 0x0000003f0800728c */ /* 0x000fc6000bf25070 */
[----:B------:R-:W2:Y:S01]  /*a330*/  @P1 LDG.E R6, desc[UR50][R2.64] ;  /* 0x0000003202061981 */ /* 0x000ea2000c1e1900 */
[----:B------:R-:W-:Y:S01]  /*a340*/  UISETP.NE.AND.EX UP1, UPT, UR9, URZ, UPT, UP1 ;  /* 0x0000003f0900728c */ /* 0x000fe2000bf25310 */
[----:B------:R-:W-:Y:S01]  /*a350*/  ULDC UR4, c[0x0][0xa88] ;  /* 0x0002a20000047ab9 */ /* 0x000fe20000000800 */
[----:B------:R-:W0:Y:S01]  /*a360*/  S2R R7, SR_TID.X ;  /* 0x0000000000077919 */ /* 0x000e220000002100 */
[----:B------:R-:W-:-:S03]  /*a370*/  MOV R0, UR4 ;  /* 0x0000000400007c02 */ /* 0x000fc60008000f00 */
[----:B------:R-:W-:-:S05]  /*a380*/  PLOP3.LUT P2, PT, PT, PT, UP1, 0x80, 0x0 ;  /* 0x000000000000781c */ /* 0x000fca0003f4f018 */
[----:B------:R-:W-:Y:S02]  /*a390*/  @UP1 ULDC.64 UR8, c[0x0][0xc08] ;  /* 0x0003020000081ab9 */ /* 0x000fe40000000a00 */
[----:B------:R-:W-:-:S06]  /*a3a0*/  @UP1 UIMAD.WIDE UR8, UR39, 0x4, UR8 ;  /* 0x00000004270818a5 */ /* 0x000fcc000f8e0208 */
[----:B------:R-:W-:Y:S02]  /*a3b0*/  IMAD.U32 R4, RZ, RZ, UR8 ;  /* 0x00000008ff047e24 */ /* 0x000fe4000f8e00ff */
[----:B------:R-:W-:-:S05]  /*a3c0*/  IMAD.U32 R5, RZ, RZ, UR9 ;  /* 0x00000009ff057e24 */ /* 0x000fca000f8e00ff */
[----:B------:R1:W5:Y:S01]  /*a3d0*/  @P2 LDG.E R0, desc[UR50][R4.64] ;  /* 0x0000003204002981 */ /* 0x000362000c1e1900 */
[----:B------:R-:W-:Y:S01]  /*a3e0*/  UMOV UR4, URZ ;  /* 0x0000003f00047c82 */ /* 0x000fe20008000000 */
[----:B0-----:R-:W-:-:S05]  /*a3f0*/  VIADD R8, R7, 0xffffff80 ;  /* 0xffffff8007087836 */ /* 0x001fca0000000000 */
[----:B------:R-:W-:Y:S02]  /*a400*/  ISETP.GT.AND P0, PT, R8, 0xbf, PT ;  /* 0x000000bf0800780c */ /* 0x000fe40003f04270 */
[----:B--2---:R-:W-:-:S13]  /*a410*/  @P1 R2UR UR4, R6 ;  /* 0x00000000060412ca */ /* 0x004fda00000e0000 */
[----:B------:R-:W-:Y:S01]  /*a420*/  USHF.R.S32.HI UR16, URZ, 0x1f, UR4 ;  /* 0x0000001f3f107899 */ /* 0x000fe20008011404 */
[----:B-1----:R-:W-:Y:S11]  /*a430*/  @P2 BRA `(.L_x_217) ;  /* 0x0000000000102947 */ /* 0x002ff60003800000 */
[----:B------:R-:W-:Y:S05]  /*a440*/  @!P1 BRA `(.L_x_217) ;  /* 0x00000000000c9947 */ /* 0x000fea0003800000 */
[----:B------:R-:W2:Y:S04]  /*a450*/  LDG.E R5, desc[UR50][R2.64] ;  /* 0x0000003202057981 */ /* 0x000ea8000c1e1900 */
[----:B-----5:R-:W2:Y:S02]  /*a460*/  LDG.E R0, desc[UR50][R2.64+0x4] ;  /* 0x0000043202007981 */ /* 0x020ea4000c1e1900 */
[----:B--2---:R-:W-:-:S07]  /*a470*/  IMAD.IADD R0, R0, 0x1, -R5 ;  /* 0x0000000100007824 */ /* 0x004fce00078e0a05 */
.L_x_217:
[----:B------:R-:W-:Y:S01]  /*a480*/  USEL UR39, UR39, URZ, !UP0 ;  /* 0x0000003f27277287 */ /* 0x000fe2000c000000 */
[----:B------:R-:W-:Y:S01]  /*a490*/  BSSY B1, `(.L_x_218) ;  /* 0x0000038000017945 */ /* 0x000fe20003800000 */
[----:B------:R-:W-:-:S03]  /*a4a0*/  USEL UR40, UR40, URZ, !UP0 ;  /* 0x0000003f28287287 */ /* 0x000fc6000c000000 */
[----:B------:R-:W-:Y:S09]  /*a4b0*/  @P0 BRA `(.L_x_219) ;  /* 0x0000000000d40947 */ /* 0x000ff20003800000 */
[----:B------:R-:W0:Y:S01]  /*a4c0*/  LDC R9, c[0x0][0xbe8] ;  /* 0x0002fa00ff097b82 */ /* 0x000e220000000800 */
[----:B------:R-:W-:-:S04]  /*a4d0*/  IMAD.U32 R2, RZ, RZ, UR41 ;  /* 0x00000029ff027e24 */ /* 0x000fc8000f8e00ff */
[----:B------:R-:W-:-:S04]  /*a4e0*/  IMAD R2, R2, 0xc0, R7 ;  /* 0x000000c002027824 */ /* 0x000fc800078e0207 */
[----:B------:R-:W-:Y:S02]  /*a4f0*/  VIADD R4, R2, 0xffffff80 ;  /* 0xffffff8002047836 */ /* 0x000fe40000000000 */
[----:B0----5:R-:W-:-:S05]  /*a500*/  IMAD R3, R0, R9, RZ ;  /* 0x0000000900037224 */ /* 0x021fca00078e02ff */
[----:B------:R-:W-:-:S13]  /*a510*/  ISETP.GE.AND P0, PT, R4, R3, PT ;  /* 0x000000030400720c */ /* 0x000fda0003f06270 */
[----:B------:R-:W-:Y:S05]  /*a520*/  @P0 BRA `(.L_x_219) ;  /* 0x0000000000b80947 */ /* 0x000fea0003800000 */
[----:B------:R-:W-:Y:S01]  /*a530*/  ISETP.NE.AND P0, PT, R9, 0x1, PT ;  /* 0x000000010900780c */ /* 0x000fe20003f05270 */
[----:B------:R-:W-:Y:S01]  /*a540*/  UISETP.GT.AND UP2, UPT, UR44, 0x1, UPT ;  /* 0x000000012c00788c */ /* 0x000fe2000bf44270 */
[----:B------:R-:W-:Y:S01]  /*a550*/  MOV R5, R4 ;  /* 0x0000000400057202 */ /* 0x000fe20000000f00 */
[----:B------:R-:W-:Y:S02]  /*a560*/  UMOV UR7, 0x9b8 ;  /* 0x000009b800077882 */ /* 0x000fe40000000000 */
[----:B------:R-:W-:Y:S02]  /*a570*/  USEL UR17, UR7, 0x978, UP2 ;  /* 0x0000097807117887 */ /* 0x000fe40009000000 */
[----:B------:R-:W-:-:S06]  /*a580*/  USEL UR19, UR42, URZ, UP2 ;  /* 0x0000003f2a137287 */ /* 0x000fcc0009000000 */
[----:B------:R-:W0:Y:S04]  /*a590*/  @P0 LDC R3, c[0x0][0xbec] ;  /* 0x0002fb00ff030b82 */ /* 0x000e280000000800 */
[----:B------:R-:W-:Y:S01]  /*a5a0*/  ULDC.64 UR10, c[0x0][UR17+0x220] ;  /* 0x00008800110a7abb */ /* 0x000fe20008000a00 */
[----:B------:R-:W-:Y:S01]  /*a5b0*/  ULDC.64 UR8, c[0x0][UR17+0x218] ;  /* 0x0000860011087abb */ /* 0x000fe20008000a00 */
[----:B------:R-:W-:Y:S01]  /*a5c0*/  ULDC.64 UR12, c[0x0][UR17+0x228] ;  /* 0x00008a00110c7abb */ /* 0x000fe20008000a00 */
[----:B------:R-:W-:Y:S01]  /*a5d0*/  UIMAD UR7, UR11, UR39, URZ ;  /* 0x000000270b0772a4 */ /* 0x000fe2000f8e023f */
[----:B------:R-:W1:Y:S01]  /*a5e0*/  @P0 LDC R7, c[0x0][0xbf0] ;  /* 0x0002fc00ff070b82 */ /* 0x000e620000000800 */
[----:B------:R-:W-:Y:S02]  /*a5f0*/  UIMAD.WIDE.U32 UR14, UR8, UR43, URZ ;  /* 0x0000002b080e72a5 */ /* 0x000fe4000f8e003f */
[----:B------:R-:W-:-:S02]  /*a600*/  UIMAD UR18, UR9, UR43, URZ ;  /* 0x0000002b091272a4 */ /* 0x000fc4000f8e023f */
[----:B------:R-:W-:Y:S02]  /*a610*/  UIMAD.WIDE.U32 UR8, UR10, UR39, URZ ;  /* 0x000000270a0872a5 */ /* 0x000fe4000f8e003f */
[----:B------:R-:W-:Y:S02]  /*a620*/  UIMAD.WIDE.U32 UR20, UR12, UR19, URZ ;  /* 0x000000130c1472a5 */ /* 0x000fe4000f8e003f */
[----:B------:R-:W-:Y:S02]  /*a630*/  UIMAD UR12, UR13, UR19, URZ ;  /* 0x000000130d0c72a4 */ /* 0x000fe4000f8e023f */
[----:B------:R-:W-:Y:S02]  /*a640*/  UIMAD UR7, UR10, UR40, UR7 ;  /* 0x000000280a0772a4 */ /* 0x000fe4000f8e0207 */
[----:B------:R-:W-:Y:S02]  /*a650*/  UIADD3 UR14, UP0, UP1, UR8, UR14, UR4 ;  /* 0x0000000e080e7290 */ /* 0x000fe4000f91e004 */
[----:B------:R-:W-:Y:S01]  /*a660*/  UIADD3 UR8, UR12, UR21, URZ ;  /* 0x000000150c087290 */ /* 0x000fe2000fffe03f */
[----:B0-----:R-:W-:Y:S01]  /*a670*/  @P0 IMAD.HI.U32 R2, R4, R3, RZ ;  /* 0x0000000304020227 */ /* 0x001fe200078e00ff */
[----:B------:R-:W-:-:S02]  /*a680*/  UIADD3 UR11, UR18, UR15, URZ ;  /* 0x0000000f120b7290 */ /* 0x000fc4000fffe03f */
[----:B------:R-:W-:Y:S01]  /*a690*/  UIADD3 UR7, UR9, UR7, URZ ;  /* 0x0000000709077290 */ /* 0x000fe2000fffe03f */
[----:B------:R-:W-:Y:S02]  /*a6a0*/  IMAD.U32 R3, RZ, RZ, UR21 ;  /* 0x00000015ff037e24 */ /* 0x000fe4000f8e00ff */
[----:B------:R-:W-:Y:S01]  /*a6b0*/  IMAD.U32 R6, RZ, RZ, UR8 ;  /* 0x00000008ff067e24 */ /* 0x000fe2000f8e00ff */
[----:B------:R-:W-:Y:S01]  /*a6c0*/  UIADD3.X UR7, UR7, UR11, UR16, UP0, UP1 ;  /* 0x0000000b07077290 */ /* 0x000fe200087e2410 */
[----:B-1----:R-:W-:Y:S01]  /*a6d0*/  @P0 SHF.R.U32.HI R5, RZ, R7, R2 ;  /* 0x00000007ff050219 */ /* 0x002fe20000011602 */
[----:B------:R-:W-:Y:S01]  /*a6e0*/  IMAD.U32 R2, RZ, RZ, UR20 ;  /* 0x00000014ff027e24 */ /* 0x000fe2000f8e00ff */
[----:B------:R-:W-:Y:S01]  /*a6f0*/  ULDC.64 UR8, c[0x0][UR17+0x210] ;  /* 0x0000840011087abb */ /* 0x000fe20008000a00 */
[----:B------:R-:W-:Y:S01]  /*a700*/  ULDC.64 UR10, c[0x0][0xba8] ;  /* 0x0002ea00000a7ab9 */ /* 0x000fe20000000a00 */
[----:B------:R-:W-:Y:S01]  /*a710*/  @!UP2 ULDC UR10, c[0x0][0xb50] ;  /* 0x0002d400000aaab9 */ /* 0x000fe20000000800 */
[--C-:B------:R-:W-:Y:S01]  /*a720*/  IMAD.MOV R7, RZ, RZ, -R5.reuse ;  /* 0x000000ffff077224 */ /* 0x100fe200078e0a05 */
[----:B------:R-:W-:Y:S01]  /*a730*/  IADD3 R2, P0, P1, R5, UR14, R2 ;  /* 0x0000000e05027c10 */ /* 0x000fe2000f91e002 */
[----:B------:R-:W-:Y:S01]  /*a740*/  @!UP2 ULDC UR11, c[0x0][0xb54] ;  /* 0x0002d500000baab9 */ /* 0x000fe20000000800 */
[----:B------:R-:W-:Y:S01]  /*a750*/  SHF.R.S32.HI R5, RZ, 0x1f, R5 ;  /* 0x0000001fff057819 */ /* 0x000fe20000011405 */
[----:B------:R-:W-:-:S03]  /*a760*/  IMAD R7, R9, R7, R4 ;  /* 0x0000000709077224 */ /* 0x000fc600078e0204 */
[----:B------:R-:W-:Y:S01]  /*a770*/  IADD3.X R3, R5, UR7, R6, P0, P1 ;  /* 0x0000000705037c10 */ /* 0x000fe200087e2406 */
[C---:B------:R-:W-:Y:S01]  /*a780*/  IMAD R9, R7.reuse, UR9, RZ ;  /* 0x0000000907097c24 */ /* 0x040fe2000f8e02ff */
[----:B------:R-:W-:Y:S01]  /*a790*/  SHF.R.S32.HI R4, RZ, 0x1f, R7 ;  /* 0x0000001fff047819 */ /* 0x000fe20000011407 */
[----:B------:R-:W-:-:S04]  /*a7a0*/  IMAD.WIDE.U32 R2, R7, UR8, R2 ;  /* 0x0000000807027c25 */ /* 0x000fc8000f8e0002 */
[----:B------:R-:W-:Y:S01]  /*a7b0*/  IMAD R9, R4, UR8, R9 ;  /* 0x0000000804097c24 */ /* 0x000fe2000f8e0209 */
[----:B------:R-:W-:-:S03]  /*a7c0*/  LEA R4, P0, R2, UR10, 0x2 ;  /* 0x0000000a02047c11 */ /* 0x000fc6000f8010ff */
[----:B------:R-:W-:-:S05]  /*a7d0*/  IMAD.IADD R3, R3, 0x1, R9 ;  /* 0x0000000103037824 */ /* 0x000fca00078e0209 */
[----:B------:R-:W-:Y:S01]  /*a7e0*/  LEA.HI.X R5, R2, UR11, R3, 0x2, P0 ;  /* 0x0000000b02057c11 */ /* 0x000fe200080f1403 */
[----:B------:R-:W-:-:S05]  /*a7f0*/  IMAD.MOV.U32 R3, RZ, RZ, -0x800000 ;  /* 0xff800000ff037424 */ /* 0x000fca00078e00ff */
[----:B------:R0:W-:Y:S02]  /*a800*/  STG.E desc[UR50][R4.64], R3 ;  /* 0x0000000304007986 */ /* 0x0001e4000c101932 */
.L_x_219:
[----:B------:R-:W-:Y:S05]  /*a810*/  BSYNC B1 ;  /* 0x0000000000017941 */ /* 0x000fea0003800000 */
.L_x_218:
[----:B------:R-:W-:-:S06]  /*a820*/  UISETP.GT.AND UP0, UPT, UR44, 0x1, UPT ;  /* 0x000000012c00788c */ /* 0x000fcc000bf04270 */
[----:B------:R-:W-:-:S13]  /*a830*/  PLOP3.LUT P0, PT, PT, PT, UP0, 0x80, 0x0 ;  /* 0x000000000000781c */ /* 0x000fda0003f0f008 */
[----:B------:R-:W-:Y:S05]  /*a840*/  @P0 BRA `(.L_x_214) ;  /* 0x00000004003c0947 */ /* 0x000fea0003800000 */
[----:B------:R-:W1:Y:S01]  /*a850*/  LDC R11, c[0x0][0xbe8] ;  /* 0x0002fa00ff0b7b82 */ /* 0x000e620000000800 */
[----:B------:R-:W-:Y:S01]  /*a860*/  SHF.R.S32.HI R6, RZ, 0x1f, R8 ;  /* 0x0000001fff067819 */ /* 0x000fe20000011408 */
[----:B------:R-:W-:Y:S01]  /*a870*/  ULDC.64 UR10, c[0x0][0xaa0] ;  /* 0x0002a800000a7ab9 */ /* 0x000fe20000000a00 */
[----:B0-----:R-:W-:Y:S01]  /*a880*/  MOV R5, UR41 ;  /* 0x0000002900057c02 */ /* 0x001fe20008000f00 */
[----:B------:R-:W-:Y:S01]  /*a890*/  UIMAD UR7, UR16, UR10, URZ ;  /* 0x0000000a100772a4 */ /* 0x000fe2000f8e023f */
[----:B------:R-:W-:Y:S01]  /*a8a0*/  LEA.HI R6, R6, R8, RZ, 0x3 ;  /* 0x0000000806067211 */ /* 0x000fe200078f18ff */
[----:B------:R-:W-:Y:S01]  /*a8b0*/  UIMAD.WIDE.U32 UR8, UR4, UR10, URZ ;  /* 0x0000000a040872a5 */ /* 0x000fe2000f8e003f */
[----:B------:R-:W-:Y:S01]  /*a8c0*/  IMAD.U32 R30, RZ, RZ, UR41 ;  /* 0x00000029ff1e7e24 */ /* 0x000fe2000f8e00ff */
[----:B------:R-:W-:Y:S01]  /*a8d0*/  UIMAD UR7, UR4, UR11, UR7 ;  /* 0x0000000b040772a4 */ /* 0x000fe2000f8e0207 */
[----:B------:R-:W-:Y:S02]  /*a8e0*/  SHF.R.S32.HI R6, RZ, 0x3, R6 ;  /* 0x00000003ff067819 */ /* 0x000fe40000011406 */
[----:B------:R-:W-:Y:S01]  /*a8f0*/  ULDC.64 UR10, c[0x0][0xae8] ;  /* 0x0002ba00000a7ab9 */ /* 0x000fe20000000a00 */
[----:B------:R-:W-:Y:S01]  /*a900*/  UIADD3 UR9, UR9, UR7, URZ ;  /* 0x0000000709097290 */ /* 0x000fe2000fffe03f */
[----:B------:R-:W-:Y:S01]  /*a910*/  SHF.R.S32.HI R13, RZ, 0x1f, R17 ;  /* 0x0000001fff0d7819 */ /* 0x000fe20000011411 */
[----:B------:R-:W-:-:S02]  /*a920*/  IMAD R2, R16, 0x30, R6 ;  /* 0x0000003010027824 */ /* 0x000fc400078e0206 */
[----:B------:R-:W-:Y:S01]  /*a930*/  UIMAD.WIDE.U32 UR8, UR43, UR10, UR8 ;  /* 0x0000000a2b0872a5 */ /* 0x000fe2000f8e0008 */
[----:B------:R-:W-:Y:S02]  /*a940*/  IMAD R30, R30, 0xc0, R6 ;  /* 0x000000c01e1e7824 */ /* 0x000fe400078e0206 */
[----:B------:R-:W-:Y:S01]  /*a950*/  IMAD R4, R5, 0xc0, R2 ;  /* 0x000000c005047824 */ /* 0x000fe200078e0202 */
[----:B------:R-:W-:-:S03]  /*a960*/  UIMAD UR9, UR43, UR11, UR9 ;  /* 0x0000000b2b0972a4 */ /* 0x000fc6000f8e0209 */
[----:B------:R-:W-:Y:S01]  /*a970*/  ULDC.64 UR10, c[0x0][0xaf0] ;  /* 0x0002bc00000a7ab9 */ /* 0x000fe20000000a00 */
[----:B-1----:R-:W-:Y:S01]  /*a980*/  ISETP.NE.AND P0, PT, R11, 0x1, PT ;  /* 0x000000010b00780c */ /* 0x002fe20003f05270 */
[----:B------:R-:W-:Y:S01]  /*a990*/  UIMAD UR40, UR40, UR10, URZ ;  /* 0x0000000a282872a4 */ /* 0x000fe2000f8e023f */
[----:B------:R-:W-:Y:S01]  /*a9a0*/  IMAD.MOV.U32 R5, RZ, RZ, R4 ;  /* 0x000000ffff057224 */ /* 0x000fe200078e0004 */
[----:B------:R-:W-:Y:S02]  /*a9b0*/  UIMAD.WIDE.U32 UR8, UR39, UR10, UR8 ;  /* 0x0000000a270872a5 */ /* 0x000fe4000f8e0008 */
[----:B------:R-:W-:-:S03]  /*a9c0*/  UIMAD UR4, UR39, UR11, UR40 ;  /* 0x0000000b270472a4 */ /* 0x000fc6000f8e0228 */
[----:B------:R-:W-:Y:S01]  /*a9d0*/  ULDC.64 UR10, c[0x0][0xae0] ;  /* 0x0002b800000a7ab9 */ /* 0x000fe20000000a00 */
[----:B------:R-:W-:-:S04]  /*a9e0*/  UIADD3 UR4, UR9, UR4, URZ ;  /* 0x0000000409047290 */ /* 0x000fc8000fffe03f */
[----:B------:R-:W0:Y:S08]  /*a9f0*/  @P0 LDC R3, c[0x0][0xbec] ;  /* 0x0002fb00ff030b82 */ /* 0x000e300000000800 */
[----:B------:R-:W1:Y:S01]  /*aa00*/  @P0 LDC R7, c[0x0][0xbf0] ;  /* 0x0002fc00ff070b82 */ /* 0x000e620000000800 */
[----:B0-----:R-:W-:-:S04]  /*aa10*/  @P0 IMAD.HI.U32 R2, R4, R3, RZ ;  /* 0x0000000304020227 */ /* 0x001fc800078e00ff */
[----:B------:R-:W-:Y:S02]  /*aa20*/  IMAD.U32 R3, RZ, RZ, UR9 ;  /* 0x00000009ff037e24 */ /* 0x000fe4000f8e00ff */
[----:B------:R-:W-:Y:S01]  /*aa30*/  IMAD.U32 R3, RZ, RZ, UR4 ;  /* 0x00000004ff037e24 */ /* 0x000fe2000f8e00ff */
[----:B------:R-:W-:Y:S01]  /*aa40*/  ULDC UR4, c[0x0][0xac8] ;  /* 0x0002b20000047ab9 */ /* 0x000fe20000000800 */
[----:B-1----:R-:W-:-:S04]  /*aa50*/  @P0 SHF.R.U32.HI R5, RZ, R7, R2 ;  /* 0x00000007ff050219 */ /* 0x002fc80000011602 */
[--C-:B------:R-:W-:Y:S01]  /*aa60*/  SHF.R.S32.HI R2, RZ, 0x1f, R5.reuse ;  /* 0x0000001fff027819 */ /* 0x100fe20000011405 */
[----:B------:R-:W-:-:S04]  /*aa70*/  IMAD.MOV R7, RZ, RZ, -R5 ;  /* 0x000000ffff077224 */ /* 0x000fc800078e0a05 */
[----:B------:R-:W-:Y:S02]  /*aa80*/  IMAD R7, R11, R7, R4 ;  /* 0x000000070b077224 */ /* 0x000fe400078e0204 */
[----:B------:R-:W-:Y:S02]  /*aa90*/  IMAD R4, R2, UR10, RZ ;  /* 0x0000000a02047c24 */ /* 0x000fe4000f8e02ff */
[----:B------:R-:W-:Y:S01]  /*aaa0*/  IMAD.U32 R2, RZ, RZ, UR8 ;  /* 0x00000008ff027e24 */ /* 0x000fe2000f8e00ff */
[----:B------:R-:W-:Y:S01]  /*aab0*/  ULDC.64 UR8, c[0x0][0xad8] ;  /* 0x0002b60000087ab9 */ /* 0x000fe20000000a00 */
        /* <DEDUP_REMOVED lines=8> */
[----:B-----5:R-:W-:Y:S01]  /*ab40*/  IMAD R11, R0, R11, RZ ;  /* 0x0000000b000b7224 */ /* 0x020fe200078e02ff */
[----:B------:R-:W-:Y:S01]  /*ab50*/  IADD3 R3, R3, R5, RZ ;  /* 0x0000000503037210 */ /* 0x000fe20007ffe0ff */
[----:B------:R-:W-:Y:S01]  /*ab60*/  VIADD R0, R30, 0x30 ;  /* 0x000000301e007836 */ /* 0x000fe20000000000 */
[----:B------:R-:W-:-:S04]  /*ab70*/  LEA R4, P0, R2, UR8, 0x1 ;  /* 0x0000000802047c11 */ /* 0x000fc8000f8008ff */
[----:B------:R-:W-:Y:S01]  /*ab80*/  LEA.HI.X R8, R2, UR9, R3, 0x1, P0 ;  /* 0x0000000902087c11 */ /* 0x000fe200080f0c03 */
[----:B------:R-:W0:Y:S01]  /*ab90*/  SHFL.IDX PT, R6, R4, RZ, 0x181f ;  /* 0x00181fff04067589 */ /* 0x000e2200000e0000 */
[----:B------:R-:W-:Y:S01]  /*aba0*/  ISETP.GE.AND P0, PT, R17, UR4, PT ;  /* 0x0000000411007c0c */ /* 0x000fe2000bf06270 */
[C---:B------:R-:W-:Y:S02]  /*abb0*/  VIADD R2, R30.reuse, 0x60 ;  /* 0x000000601e027836 */ /* 0x040fe40000000000 */
[----:B------:R-:W1:Y:S01]  /*abc0*/  SHFL.IDX PT, R14, R4, 0x1, 0x181f ;  /* 0x00381f00040e7f89 */ /* 0x000e6200000e0000 */
[CC--:B------:R-:W-:Y:S01]  /*abd0*/  ISETP.GE.OR P3, PT, R30.reuse, R11.reuse, P0 ;  /* 0x0000000b1e00720c */ /* 0x0c0fe20000766670 */
[----:B------:R-:W-:Y:S01]  /*abe0*/  VIADD R3, R30, 0x90 ;  /* 0x000000901e037836 */ /* 0x000fe20000000000 */
[-C--:B------:R-:W-:Y:S01]  /*abf0*/  ISETP.GE.OR P2, PT, R0, R11.reuse, P0 ;  /* 0x0000000b0000720c */ /* 0x080fe20000746670 */
[----:B------:R-:W2:Y:S01]  /*ac00*/  SHFL.IDX PT, R24, R4, 0x2, 0x181f ;  /* 0x00581f0004187f89 */ /* 0x000ea200000e0000 */
[----:B------:R-:W-:-:S02]  /*ac10*/  ISETP.GE.OR P1, PT, R2, R11, P0 ;  /* 0x0000000b0200720c */ /* 0x000fc40000726670 */
[----:B------:R-:W-:Y:S01]  /*ac20*/  ISETP.GE.OR P0, PT, R3, R11, P0 ;  /* 0x0000000b0300720c */ /* 0x000fe20000706670 */
[----:B------:R-:W3:Y:S04]  /*ac30*/  SHFL.IDX PT, R10, R8, RZ, 0x181f ;  /* 0x00181fff080a7589 */ /* 0x000ee800000e0000 */
[----:B------:R1:W4:Y:S04]  /*ac40*/  SHFL.IDX PT, R28, R4, 0x3, 0x181f ;  /* 0x00781f00041c7f89 */ /* 0x00032800000e0000 */
[----:B------:R-:W4:Y:S04]  /*ac50*/  SHFL.IDX PT, R12, R8, 0x1, 0x181f ;  /* 0x00381f00080c7f89 */ /* 0x000f2800000e0000 */
[----:B------:R-:W4:Y:S01]  /*ac60*/  SHFL.IDX PT, R20, R8, 0x2, 0x181f ;  /* 0x00581f0008147f89 */ /* 0x000f2200000e0000 */
[----:B0-----:R-:W-:-:S03]  /*ac70*/  @!P3 LEA R2, P6, R17, R6, 0x1 ;  /* 0x000000061102b211 */ /* 0x001fc600078c08ff */
[----:B------:R4:W0:Y:S01]  /*ac80*/  SHFL.IDX PT, R26, R8, 0x3, 0x181f ;  /* 0x00781f00081a7f89 */ /* 0x00082200000e0000 */
[C---:B-1----:R-:W-:Y:S02]  /*ac90*/  @!P2 LEA R4, P5, R17.reuse, R14, 0x1 ;  /* 0x0000000e1104a211 */ /* 0x042fe400078a08ff */
[C---:B--2---:R-:W-:Y:S02]  /*aca0*/  @!P1 LEA R6, P4, R17.reuse, R24, 0x1 ;  /* 0x0000001811069211 */ /* 0x044fe400078808ff */
[C---:B---3--:R-:W-:Y:S02]  /*acb0*/  @!P3 LEA.HI.X R3, R17.reuse, R10, R13, 0x1, P6 ;  /* 0x0000000a1103b211 */ /* 0x048fe400030f0c0d */
[----:B----4-:R-:W-:-:S03]  /*acc0*/  @!P0 LEA R8, P6, R17, R28, 0x1 ;  /* 0x0000001c11088211 */ /* 0x010fc600078c08ff */
[----:B------:R1:W-:Y:S01]  /*acd0*/  @!P3 ST.E.128 desc[UR50][R2.64], RZ ;  /* 0x000000ff0200b985 */ /* 0x0003e2000c101d32 */
[C-C-:B------:R-:W-:Y:S02]  /*ace0*/  @!P2 LEA.HI.X R5, R17.reuse, R12, R13.reuse, 0x1, P5 ;  /* 0x0000000c1105a211 */ /* 0x140fe400028f0c0d */
[----:B------:R-:W-:-:S03]  /*acf0*/  @!P1 LEA.HI.X R7, R17, R20, R13, 0x1, P4 ;  /* 0x0000001411079211 */ /* 0x000fc600020f0c0d */
[----:B------:R1:W-:Y:S01]  /*ad00*/  @!P2 ST.E.128 desc[UR50][R4.64], RZ ;  /* 0x000000ff0400a985 */ /* 0x0003e2000c101d32 */
[----:B0-----:R-:W-:-:S03]  /*ad10*/  @!P0 LEA.HI.X R9, R17, R26, R13, 0x1, P6 ;  /* 0x0000001a11098211 */ /* 0x001fc600030f0c0d */
[----:B------:R1:W-:Y:S04]  /*ad20*/  @!P1 ST.E.128 desc[UR50][R6.64], RZ ;  /* 0x000000ff06009985 */ /* 0x0003e8000c101d32 */
[----:B------:R1:W-:Y:S02]  /*ad30*/  @!P0 ST.E.128 desc[UR50][R8.64], RZ ;  /* 0x000000ff08008985 */ /* 0x0003e4000c101d32 */
.L_x_214:
[----:B------:R-:W-:Y:S05]  /*ad40*/  BSYNC B0 ;  /* 0x0000000000007941 */ /* 0x000fea0003800000 */
.L_x_210:
[----:B------:R-:W-:Y:S02]  /*ad50*/  ULDC UR4, c[0x0][0xc3c] ;  /* 0x00030f0000047ab9 */ /* 0x000fe40000000800 */
[----:B------:R-:W-:-:S13]  /*ad60*/  ISETP.GE.AND P0, PT, R31, UR4, PT ;  /* 0x000000041f007c0c */ /* 0x000fda000bf06270 */
[----:B------:R-:W-:Y:S05]  /*ad70*/  @!P0 BRA `(.L_x_220) ;  /* 0xffffff6000308947 */ /* 0x000fea000383ffff */
[----:B------:R-:W-:Y:S05]  /*ad80*/  EXIT ;  /* 0x000000000000794d */ /* 0x000fea0003800000 */
.L_x_181:
[----:B------:R-:W-:-:S08]  /*ad90*/  NOP ;  /* 0x0000000000007918 */ /* 0x000fd00000000000 */
[----:B------:R-:W0:-:S00]  /*ada0*/  USETMAXREG.DEALLOC.CTAPOOL 0x20 ;  /* 0x00000020000079c8 */ /* 0x000e0000080e0500 */
[----:B0-----:R-:W2:Y:S01]  /*adb0*/  LDL.LU R3, [R1+0x8] ;  /* 0x0000080001037983 */ /* 0x001ea20000300800 */
[----:B------:R-:W-:-:S06]  /*adc0*/  LOP3.LUT R0, R0, 0x3, RZ, 0xc0, !PT ;  /* 0x0000000300007812 */ /* 0x000fcc00078ec0ff */
[----:B------:R-:W0:Y:S02]  /*add0*/  SHFL.IDX PT, R0, R0, RZ, 0x1f ;  /* 0x00001fff00007589 */ /* 0x000e2400000e0000 */
[----:B0-----:R-:W-:-:S13]  /*ade0*/  ISETP.NE.AND P0, PT, R0, RZ, PT ;  /* 0x000000ff0000720c */ /* 0x001fda0003f05270 */
[----:B------:R-:W-:Y:S01]  /*adf0*/  @P0 BAR.SYNC.DEFER_BLOCKING 0x5, 0x200 ;  /* 0x0148000000000b1d */ /* 0x000fe20000010000 */
[----:B--2---:R-:W-:-:S04]  /*ae00*/  LOP3.LUT R3, R3, 0xffffffdf, RZ, 0xc0, !PT ;  /* 0xffffffdf03037812 */ /* 0x004fc800078ec0ff */
[----:B------:R-:W-:-:S05]  /*ae10*/  @P0 LOP3.LUT R3, R3, 0x20, RZ, 0xfc, !PT ;  /* 0x0000002003030812 */ /* 0x000fca00078efcff */
[----:B------:R0:W-:Y:S02]  /*ae20*/  STL [R1+0x8], R3 ;  /* 0x0000080301007387 */ /* 0x0001e40000100800 */
[----:B0-----:R-:W-:-:S04]  /*ae30*/  @P0 MOV R3, 0x400 ;  /* 0x0000040000030802 */ /* 0x001fc80000000f00 */
[----:B------:R-:W-:-:S05]  /*ae40*/  @P0 LEA R2, R2, R3, 0x18 ;  /* 0x0000000302020211 */ /* 0x000fca00078ec0ff */
[----:B------:R-:W0:Y:S04]  /*ae50*/  @P0 LDS.128 R4, [R2+0x132d0] ;  /* 0x0132d00002040984 */ /* 0x000e280000000c00 */
[----:B0-----:R0:W-:Y:S01]  /*ae60*/  @P0 STL.64 [R1+0x10], R4 ;  /* 0x0000100401000387 */ /* 0x0011e20000100a00 */
[----:B------:R-:W-:-:S03]  /*ae70*/  IMAD.MOV.U32 R0, RZ, RZ, R7 ;  /* 0x000000ffff007224 */ /* 0x000fc600078e0007 */
[----:B------:R0:W-:Y:S02]  /*ae80*/  @P0 STL [R1+0x18], R6 ;  /* 0x0000180601000387 */ /* 0x0001e40000100800 */
[----:B------:R-:W-:Y:S01]  /*ae90*/  @P0 R2UR UR40, R0 ;  /* 0x00000000002802ca */ /* 0x000fe200000e0000 */
[----:B------:R-:W-:Y:S06]  /*aea0*/  @P0 BAR.ARV 0x4, 0x200 ;  /* 0x0108000000000b1d */ /* 0x000fec0000002000 */
[----:B------:R-:W-:Y:S08]  /*aeb0*/  @P0 BRA `(.L_x_221) ;  /* 0x0000000800c80947 */ /* 0x000ff00003800000 */
[----:B0-----:R-:W0:Y:S01]  /*aec0*/  S2R R4, SR_TID.X ;  /* 0x0000000000047919 */ /* 0x001e220000002100 */
[----:B------:R-:W-:Y:S01]  /*aed0*/  ULDC UR4, c[0x0][0xc3c] ;  /* 0x00030f0000047ab9 */ /* 0x000fe20000000800 */
[----:B------:R-:W-:Y:S01]  /*aee0*/  IMAD.MOV.U32 R0, RZ, RZ, RZ ;  /* 0x000000ffff007224 */ /* 0x000fe200078e00ff */
[----:B------:R-:W-:Y:S02]  /*aef0*/  MOV R9, RZ ;  /* 0x000000ff00097202 */ /* 0x000fe40000000f00 */
[----:B0-----:R-:W-:-:S04]  /*af00*/  LOP3.LUT R7, R4, 0x1f, RZ, 0xc0, !PT ;  /* 0x0000001f04077812 */ /* 0x001fc800078ec0ff */
[----:B------:R-:W-:-:S04]  /*af10*/  ISETP.NE.AND P0, PT, R7, 0x1f, PT ;  /* 0x0000001f0700780c */ /* 0x000fc80003f05270 */
[----:B------:R-:W-:-:S13]  /*af20*/  ISETP.GE.OR P1, PT, R7, UR4, !P0 ;  /* 0x0000000407007c0c */ /* 0x000fda000c726670 */
[----:B------:R-:W0:Y:S08]  /*af30*/  @!P1 LDC.64 R4, c[0x0][0xc80] ;  /* 0x00032000ff049b82 */ /* 0x000e300000000a00 */
[----:B------:R-:W1:Y:S01]  /*af40*/  @!P1 LDC.64 R2, c[0x0][0xc78] ;  /* 0x00031e00ff029b82 */ /* 0x000e620000000a00 */
[----:B0-----:R-:W-:-:S05]  /*af50*/  @!P1 IMAD.WIDE.U32 R4, R7, 0x4, R4 ;  /* 0x0000000407049825 */ /* 0x001fca00078e0004 */
[----:B------:R-:W2:Y:S01]  /*af60*/  @!P1 LDG.E R0, desc[UR50][R4.64] ;  /* 0x0000003204009981 */ /* 0x000ea2000c1e1900 */
[----:B-1----:R-:W-:-:S05]  /*af70*/  @!P1 IMAD.WIDE.U32 R2, R7, 0x4, R2 ;  /* 0x0000000407029825 */ /* 0x002fca00078e0002 */
[----:B------:R-:W2:Y:S01]  /*af80*/  @!P1 LDG.E R9, desc[UR50][R2.64] ;  /* 0x0000003202099981 */ /* 0x000ea2000c1e1900 */
[C---:B------:R-:W-:Y:S02]  /*af90*/  ISETP.NE.AND P1, PT, R7.reuse, RZ, PT ;  /* 0x000000ff0700720c */ /* 0x040fe40003f25270 */
[C---:B------:R-:W-:Y:S02]  /*afa0*/  ISETP.GE.U32.AND P2, PT, R7.reuse, 0x2, PT ;  /* 0x000000020700780c */ /* 0x040fe40003f46070 */
[C---:B------:R-:W-:Y:S02]  /*afb0*/  ISETP.GE.U32.AND P3, PT, R7.reuse, 0x4, PT ;  /* 0x000000040700780c */ /* 0x040fe40003f66070 */
[C---:B------:R-:W-:Y:S02]  /*afc0*/  ISETP.GE.U32.AND P4, PT, R7.reuse, 0x8, PT ;  /* 0x000000080700780c */ /* 0x040fe40003f86070 */
[----:B------:R-:W-:Y:S01]  /*afd0*/  ISETP.GE.U32.AND P5, PT, R7, 0x10, PT ;  /* 0x000000100700780c */ /* 0x000fe20003fa6070 */
[----:B------:R-:W-:Y:S01]  /*afe0*/  UMOV UR4, URZ ;  /* 0x0000003f00047c82 */ /* 0x000fe20008000000 */
[----:B--2---:R-:W-:-:S05]  /*aff0*/  IMAD R6, R0, R9, RZ ;  /* 0x0000000900067224 */ /* 0x004fca00078e02ff */
[----:B------:R-:W0:Y:S02]  /*b000*/  SHFL.UP PT, R8, R6, 0x1, RZ ;  /* 0x0420000006087989 */ /* 0x000e2400000e00ff */
[----:B0-----:R-:W-:-:S05]  /*b010*/  SEL R11, R8, RZ, P1 ;  /* 0x000000ff080b7207 */ /* 0x001fca0000800000 */
[----:B------:R-:W-:-:S05]  /*b020*/  IMAD.IADD R11, R6, 0x1, R11 ;  /* 0x00000001060b7824 */ /* 0x000fca00078e020b */
        /* <DEDUP_REMOVED lines=9> */
[----:B------:R-:W0:Y:S01]  /*b0c0*/  SHFL.UP PT, R2, R4, 0x10, RZ ;  /* 0x0600000004027989 */ /* 0x000e2200000e00ff */
[----:B------:R-:W1:Y:S01]  /*b0d0*/  S2R R6, SR_CTAID.X ;  /* 0x0000000000067919 */ /* 0x000e620000002500 */
[----:B0-----:R-:W-:Y:S02]  /*b0e0*/  SEL R5, R2, RZ, P5 ;  /* 0x000000ff02057207 */ /* 0x001fe40002800000 */
[----:B------:R-:W0:Y:S03]  /*b0f0*/  LDC R2, c[0x0][0xc38] ;  /* 0x00030e00ff027b82 */ /* 0x000e260000000800 */
[----:B------:R-:W-:-:S05]  /*b100*/  IMAD.IADD R5, R4, 0x1, R5 ;  /* 0x0000000104057824 */ /* 0x000fca00078e0205 */
[----:B------:R-:W0:Y:S02]  /*b110*/  SHFL.IDX PT, R11, R5, 0x1f, 0x1f ;  /* 0x03e01f00050b7f89 */ /* 0x000e2400000e0000 */
[----:B0-----:R-:W-:-:S05]  /*b120*/  IMAD R11, R11, R2, RZ ;  /* 0x000000020b0b7224 */ /* 0x001fca00078e02ff */
[----:B-1----:R-:W-:Y:S01]  /*b130*/  ISETP.GT.AND P6, PT, R11, R6, PT ;  /* 0x000000060b00720c */ /* 0x002fe20003fc4270 */
[----:B------:R-:W-:-:S12]  /*b140*/  IMAD.MOV.U32 R8, RZ, RZ, R11 ;  /* 0x000000ffff087224 */ /* 0x000fd800078e000b */
[----:B------:R-:W-:Y:S05]  /*b150*/  @P6 BRA `(.L_x_222) ;  /* 0x00000000009c6947 */ /* 0x000fea0003800000 */
[----:B------:R-:W-:Y:S01]  /*b160*/  MOV R11, R8 ;  /* 0x00000008000b7202 */ /* 0x000fe20000000f00 */
[----:B------:R-:W-:Y:S01]  /*b170*/  UMOV UR4, URZ ;  /* 0x0000003f00047c82 */ /* 0x000fe20008000000 */
[----:B------:R-:W-:-:S05]  /*b180*/  ULDC UR5, c[0x0][0xc3c] ;  /* 0x00030f0000057ab9 */ /* 0x000fca0000000800 */
.L_x_224:
[----:B------:R-:W-:-:S04]  /*b190*/  UIADD3 UR4, UR4, 0x1f, URZ ;  /* 0x0000001f04047890 */ /* 0x000fc8000fffe03f */
[----:B------:R-:W-:-:S06]  /*b1a0*/  UISETP.GE.AND UP0, UPT, UR4, UR5, UPT ;  /* 0x000000050400728c */ /* 0x000fcc000bf06270 */
[----:B------:R-:W-:-:S13]  /*b1b0*/  PLOP3.LUT P6, PT, PT, PT, UP0, 0x40, 0x0 ;  /* 0x000000000000781c */ /* 0x000fda0003fce808 */
[----:B------:R-:W-:Y:S05]  /*b1c0*/  @!P6 BRA `(.L_x_223) ;  /* 0x0000000400c8e947 */ /* 0x000fea0003800000 */
[----:B------:R-:W-:Y:S02]  /*b1d0*/  VIADD R9, R7, UR4 ;  /* 0x0000000407097c36 */ /* 0x000fe40008000000 */
[----:B------:R-:W-:-:S03]  /*b1e0*/  IMAD.MOV.U32 R0, RZ, RZ, RZ ;  /* 0x000000ffff007224 */ /* 0x000fc600078e00ff */
[----:B------:R-:W-:-:S13]  /*b1f0*/  ISETP.GE.OR P6, PT, R9, UR5, !P0 ;  /* 0x0000000509007c0c */ /* 0x000fda000c7c6670 */
[----:B------:R-:W0:Y:S08]  /*b200*/  @!P6 LDC.64 R4, c[0x0][0xc80] ;  /* 0x00032000ff04eb82 */ /* 0x000e300000000a00 */
[----:B------:R-:W1:Y:S01]  /*b210*/  @!P6 LDC.64 R2, c[0x0][0xc78] ;  /* 0x00031e00ff02eb82 */ /* 0x000e620000000a00 */
[----:B0-----:R-:W-:-:S05]  /*b220*/  @!P6 IMAD.WIDE R4, R9, 0x4, R4 ;  /* 0x000000040904e825 */ /* 0x001fca00078e0204 */
[----:B------:R-:W2:Y:S01]  /*b230*/  @!P6 LDG.E R0, desc[UR50][R4.64] ;  /* 0x000000320400e981 */ /* 0x000ea2000c1e1900 */
[----:B-1----:R-:W-:-:S04]  /*b240*/  @!P6 IMAD.WIDE R2, R9, 0x4, R2 ;  /* 0x000000040902e825 */ /* 0x002fc800078e0202 */
[----:B------:R-:W-:-:S06]  /*b250*/  IMAD.MOV.U32 R9, RZ, RZ, RZ ;  /* 0x000000ffff097224 */ /* 0x000fcc00078e00ff */
[----:B------:R-:W2:Y:S02]  /*b260*/  @!P6 LDG.E R9, desc[UR50][R2.64] ;  /* 0x000000320209e981 */ /* 0x000ea4000c1e1900 */
        /* <DEDUP_REMOVED lines=11> */
[----:B0-----:R-:W-:-:S04]  /*b320*/  SEL R3, R2, RZ, P4 ;  /* 0x000000ff02037207 */ /* 0x001fc80002000000 */
[----:B------:R-:W-:-:S05]  /*b330*/  IADD3 R3, R10, R3, RZ ;  /* 0x000000030a037210 */ /* 0x000fca0007ffe0ff */
[----:B------:R-:W0:Y:S02]  /*b340*/  SHFL.UP PT, R2, R3, 0x10, RZ ;  /* 0x0600000003027989 */ /* 0x000e2400000e00ff */
[----:B0-----:R-:W-:-:S05]  /*b350*/  SEL R2, R2, RZ, P5 ;  /* 0x000000ff02027207 */ /* 0x001fca0002800000 */
[----:B------:R-:W-:Y:S02]  /*b360*/  IMAD.IADD R5, R3, 0x1, R2 ;  /* 0x0000000103057824 */ /* 0x000fe400078e0202 */
[----:B------:R-:W0:Y:S03]  /*b370*/  LDC R2, c[0x0][0xc38] ;  /* 0x00030e00ff027b82 */ /* 0x000e260000000800 */
[----:B------:R-:W0:Y:S02]  /*b380*/  SHFL.IDX PT, R15, R5, 0x1f, 0x1f ;  /* 0x03e01f00050f7f89 */ /* 0x000e2400000e0000 */
[----:B0-----:R-:W-:-:S04]  /*b390*/  IMAD R8, R15, R2, RZ ;  /* 0x000000020f087224 */ /* 0x001fc800078e02ff */
[----:B------:R-:W-:-:S05]  /*b3a0*/  IMAD.IADD R11, R8, 0x1, R11 ;  /* 0x00000001080b7824 */ /* 0x000fca00078e020b */
[----:B------:R-:W-:-:S13]  /*b3b0*/  ISETP.GT.AND P6, PT, R11, R6, PT ;  /* 0x000000060b00720c */ /* 0x000fda0003fc4270 */
[----:B------:R-:W-:Y:S05]  /*b3c0*/  @!P6 BRA `(.L_x_224) ;  /* 0xfffffffc0070e947 */ /* 0x000fea000383ffff */
.L_x_222:
[----:B------:R-:W-:-:S04]  /*b3d0*/  IMAD.IADD R10, R11, 0x1, -R8 ;  /* 0x000000010b0a7824 */ /* 0x000fc800078e0a08 */
[----:B------:R-:W-:-:S05]  /*b3e0*/  IMAD R3, R5, R2, R10 ;  /* 0x0000000205037224 */ /* 0x000fca00078e020a */
[----:B------:R-:W-:-:S13]  /*b3f0*/  ISETP.GT.AND P0, PT, R3, R6, PT ;  /* 0x000000060300720c */ /* 0x000fda0003f04270 */
[----:B------:R-:W-:Y:S02]  /*b400*/  VOTEU.ANY UR5, UPT, !P0 ;  /* 0x0000000000057886 */ /* 0x000fe400040e0100 */
[----:B------:R-:W-:Y:S02]  /*b410*/  UPOPC UR40, UR5 ;  /* 0x00000005002872bf */ /* 0x000fe40008000000 */
[----:B------:R-:W-:-:S04]  /*b420*/  ISETP.NE.AND P0, PT, RZ, UR5, PT ;  /* 0x00000005ff007c0c */ /* 0x000fc8000bf05270 */
[----:B------:R-:W-:Y:S02]  /*b430*/  IMAD.U32 R11, RZ, RZ, UR40 ;  /* 0x00000028ff0b7e24 */ /* 0x000fe4000f8e00ff */
[----:B------:R-:W-:-:S03]  /*b440*/  IMAD.U32 R12, RZ, RZ, UR40 ;  /* 0x00000028ff0c7e24 */ /* 0x000fc6000f8e00ff */
[----:B------:R0:W1:Y:S04]  /*b450*/  SHFL.IDX PT, R0, R0, R11, 0x1f ;  /* 0x00001f0b00007589 */ /* 0x00006800000e0000 */
[----:B------:R2:W3:Y:S01]  /*b460*/  SHFL.IDX PT, R9, R9, R12, 0x1f ;  /* 0x00001f0c09097589 */ /* 0x0004e200000e0000 */
[----:B0-----:R-:W-:Y:S01]  /*b470*/  IMAD.MOV.U32 R11, RZ, RZ, RZ ;  /* 0x000000ffff0b7224 */ /* 0x001fe200078e00ff */
[----:B-1----:R-:W-:-:S04]  /*b480*/  IABS R8, R0 ;  /* 0x0000000000087213 */ /* 0x002fc80000000000 */
[----:B------:R-:W0:Y:S08]  /*b490*/  I2F.RP R4, R8 ;  /* 0x0000000800047306 */ /* 0x000e300000209400 */
[----:B0-----:R-:W0:Y:S02]  /*b4a0*/  MUFU.RCP R4, R4 ;  /* 0x0000000400047308 */ /* 0x001e240000001000 */
[----:B0-----:R-:W-:-:S06]  /*b4b0*/  VIADD R3, R4, 0xffffffe ;  /* 0x0ffffffe04037836 */ /* 0x001fcc0000000000 */
[----:B------:R-:W0:Y:S02]  /*b4c0*/  F2I.FTZ.U32.TRUNC.NTZ R3, R3 ;  /* 0x0000000300037305 */ /* 0x000e24000021f000 */
[----:B0-----:R-:W-:Y:S01]  /*b4d0*/  IADD3 R13, RZ, -R3, RZ ;  /* 0x80000003ff0d7210 */ /* 0x001fe20007ffe0ff */
[----:B--23--:R-:W-:Y:S06]  /*b4e0*/  @!P0 BRA `(.L_x_225) ;  /* 0x00000000000c8947 */ /* 0x00cfec0003800000 */
[----:B------:R-:W-:-:S06]  /*b4f0*/  UIADD3 UR5, UR40, -0x1, URZ ;  /* 0xffffffff28057890 */ /* 0x000fcc000fffe03f */
[----:B------:R-:W-:-:S05]  /*b500*/  IMAD.U32 R4, RZ, RZ, UR5 ;  /* 0x00000005ff047e24 */ /* 0x000fca000f8e00ff */
[----:B------:R0:W1:Y:S02]  /*b510*/  SHFL.IDX PT, R11, R5, R4, 0x1f ;  /* 0x00001f04050b7589 */ /* 0x00006400000e0000 */
.L_x_225:
[----:B01----:R-:W-:Y:S01]  /*b520*/  IMAD R5, R11, R2, R10 ;  /* 0x000000020b057224 */ /* 0x003fe200078e020a */
[----:B------:R-:W-:Y:S01]  /*b530*/  IABS R12, R0 ;  /* 0x00000000000c7213 */ /* 0x000fe20000000000 */
[----:B------:R-:W-:Y:S01]  /*b540*/  IMAD.MOV.U32 R11, RZ, RZ, R13 ;  /* 0x000000ffff0b7224 */ /* 0x000fe200078e000d */
[----:B------:R-:W-:Y:S01]  /*b550*/  IABS R4, R9 ;  /* 0x0000000900047213 */ /* 0x000fe20000000000 */
[----:B------:R-:W-:Y:S01]  /*b560*/  IMAD.MOV.U32 R2, RZ, RZ, RZ ;  /* 0x000000ffff027224 */ /* 0x000fe200078e00ff */
[----:B------:R0:W-:Y:S01]  /*b570*/  STL [R1+0x10], R5 ;  /* 0x0000100501007387 */ /* 0x0001e20000100800 */
[----:B------:R-:W-:Y:S01]  /*b580*/  IMAD R11, R11, R8, RZ ;  /* 0x000000080b0b7224 */ /* 0x000fe200078e02ff */
[----:B------:R-:W1:Y:S01]  /*b590*/  I2F.RP R10, R4 ;  /* 0x00000004000a7306 */ /* 0x000e620000209400 */
[----:B------:R-:W-:Y:S01]  /*b5a0*/  IMAD.MOV R12, RZ, RZ, -R12 ;  /* 0x000000ffff0c7224 */ /* 0x000fe200078e0a0c */
[----:B------:R-:W-:Y:S01]  /*b5b0*/  UIADD3 UR40, UR40, UR4, URZ ;  /* 0x0000000428287290 */ /* 0x000fe2000fffe03f */
[----:B------:R-:W-:-:S04]  /*b5c0*/  IMAD.HI.U32 R2, R3, R11, R2 ;  /* 0x0000000b03027227 */ /* 0x000fc800078e0002 */
[----:B0-----:R-:W-:-:S05]  /*b5d0*/  IMAD.IADD R5, R6, 0x1, -R5 ;  /* 0x0000000106057824 */ /* 0x001fca00078e0a05 */
[----:B------:R-:W-:Y:S01]  /*b5e0*/  IABS R6, R5 ;  /* 0x0000000500067213 */ /* 0x000fe20000000000 */
[----:B-1----:R-:W0:Y:S03]  /*b5f0*/  MUFU.RCP R10, R10 ;  /* 0x0000000a000a7308 */ /* 0x002e260000001000 */
[----:B------:R-:W-:Y:S01]  /*b600*/  MOV R3, R6 ;  /* 0x0000000600037202 */ /* 0x000fe20000000f00 */
[----:B------:R-:W-:-:S04]  /*b610*/  IMAD.MOV.U32 R6, RZ, RZ, R12 ;  /* 0x000000ffff067224 */ /* 0x000fc800078e000c */
[----:B------:R-:W-:-:S04]  /*b620*/  IMAD.HI.U32 R2, R2, R3, RZ ;  /* 0x0000000302027227 */ /* 0x000fc800078e00ff */
[----:B------:R-:W-:Y:S01]  /*b630*/  IMAD R3, R2, R6, R3 ;  /* 0x0000000602037224 */ /* 0x000fe200078e0203 */
[----:B------:R-:W-:-:S04]  /*b640*/  LOP3.LUT R6, R5, R0, RZ, 0x3c, !PT ;  /* 0x0000000005067212 */ /* 0x000fc800078e3cff */
[----:B------:R-:W-:Y:S01]  /*b650*/  ISETP.GT.U32.AND P1, PT, R8, R3, PT ;  /* 0x000000030800720c */ /* 0x000fe20003f24070 */
[----:B0-----:R-:W-:Y:S01]  /*b660*/  VIADD R11, R10, 0xffffffe ;  /* 0x0ffffffe0a0b7836 */ /* 0x001fe20000000000 */
[----:B------:R-:W-:-:S11]  /*b670*/  ISETP.GE.AND P2, PT, R6, RZ, PT ;  /* 0x000000ff0600720c */ /* 0x000fd60003f46270 */
[----:B------:R-:W-:Y:S02]  /*b680*/  @!P1 IMAD.IADD R3, R3, 0x1, -R8 ;  /* 0x0000000103039824 */ /* 0x000fe400078e0a08 */
[----:B------:R-:W-:Y:S01]  /*b690*/  @!P1 VIADD R2, R2, 0x1 ;  /* 0x0000000102029836 */ /* 0x000fe20000000000 */
[----:B------:R-:W-:Y:S02]  /*b6a0*/  ISETP.NE.AND P1, PT, R0, RZ, PT ;  /* 0x000000ff0000720c */ /* 0x000fe40003f25270 */
[----:B------:R-:W-:Y:S02]  /*b6b0*/  ISETP.GE.U32.AND P0, PT, R3, R8, PT ;  /* 0x000000080300720c */ /* 0x000fe40003f06070 */
[----:B------:R-:W0:Y:S11]  /*b6c0*/  F2I.FTZ.U32.TRUNC.NTZ R3, R11 ;  /* 0x0000000b00037305 */ /* 0x000e36000021f000 */
[----:B------:R-:W-:-:S04]  /*b6d0*/  @P0 VIADD R2, R2, 0x1 ;  /* 0x0000000102020836 */ /* 0x000fc80000000000 */
[----:B------:R-:W-:Y:S01]  /*b6e0*/  IMAD.MOV.U32 R8, RZ, RZ, R2 ;  /* 0x000000ffff087224 */ /* 0x000fe200078e0002 */
[----:B------:R-:W-:Y:S02]  /*b6f0*/  IABS R2, R9 ;  /* 0x0000000900027213 */ /* 0x000fe40000000000 */
[----:B0-----:R-:W-:Y:S01]  /*b700*/  IADD3 R13, RZ, -R3, RZ ;  /* 0x80000003ff0d7210 */ /* 0x001fe20007ffe0ff */
[----:B------:R-:W-:Y:S01]  /*b710*/  @!P2 IMAD.MOV R8, RZ, RZ, -R8 ;  /* 0x000000ffff08a224 */ /* 0x000fe200078e0a08 */
[----:B------:R-:W-:Y:S01]  /*b720*/  @!P1 LOP3.LUT R8, RZ, R0, RZ, 0x33, !PT ;  /* 0x00000000ff089212 */ /* 0x000fe200078e33ff */
[----:B------:R-:W-:Y:S02]  /*b730*/  IMAD.MOV R10, RZ, RZ, -R2 ;  /* 0x000000ffff0a7224 */ /* 0x000fe400078e0a02 */
[----:B------:R-:W-:Y:S01]  /*b740*/  IMAD R11, R13, R4, RZ ;  /* 0x000000040d0b7224 */ /* 0x000fe200078e02ff */
[----:B------:R-:W-:Y:S01]  /*b750*/  IABS R6, R8 ;  /* 0x0000000800067213 */ /* 0x000fe20000000000 */
[----:B------:R-:W-:-:S04]  /*b760*/  IMAD.MOV.U32 R2, RZ, RZ, RZ ;  /* 0x000000ffff027224 */ /* 0x000fc800078e00ff */
[----:B------:R-:W-:-:S04]  /*b770*/  IMAD.HI.U32 R2, R3, R11, R2 ;  /* 0x0000000b03027227 */ /* 0x000fc800078e0002 */
[----:B------:R-:W-:Y:S02]  /*b780*/  IMAD.MOV.U32 R3, RZ, RZ, R6 ;  /* 0x000000ffff037224 */ /* 0x000fe400078e0006 */
[----:B------:R-:W-:Y:S02]  /*b790*/  IMAD.MOV.U32 R6, RZ, RZ, R10 ;  /* 0x000000ffff067224 */ /* 0x000fe400078e000a */
[----:B------:R-:W-:-:S04]  /*b7a0*/  IMAD.HI.U32 R2, R2, R3, RZ ;  /* 0x0000000302027227 */ /* 0x000fc800078e00ff */
[----:B------:R-:W-:Y:S02]  /*b7b0*/  IMAD R3, R2, R6, R3 ;  /* 0x0000000602037224 */ /* 0x000fe400078e0203 */
[----:B------:R-:W-:-:S03]  /*b7c0*/  IMAD R6, R0, R8, RZ ;  /* 0x0000000800067224 */ /* 0x000fc600078e02ff */
[----:B------:R-:W-:-:S13]  /*b7d0*/  ISETP.GT.U32.AND P1, PT, R4, R3, PT ;  /* 0x000000030400720c */ /* 0x000fda0003f24070 */
[----:B------:R-:W-:Y:S01]  /*b7e0*/  @!P1 IMAD.IADD R3, R3, 0x1, -R4 ;  /* 0x0000000103039824 */ /* 0x000fe200078e0a04 */
[----:B------:R-:W-:Y:S02]  /*b7f0*/  @!P1 IADD3 R2, R2, 0x1, RZ ;  /* 0x0000000102029810 */ /* 0x000fe40007ffe0ff */
[----:B------:R-:W-:Y:S02]  /*b800*/  ISETP.NE.AND P1, PT, R9, RZ, PT ;  /* 0x000000ff0900720c */ /* 0x000fe40003f25270 */
[----:B------:R-:W-:Y:S02]  /*b810*/  ISETP.GE.U32.AND P0, PT, R3, R4, PT ;  /* 0x000000040300720c */ /* 0x000fe40003f06070 */
[----:B------:R-:W-:-:S04]  /*b820*/  LOP3.LUT R3, R8, R9, RZ, 0x3c, !PT ;  /* 0x0000000908037212 */ /* 0x000fc800078e3cff */
[----:B------:R-:W-:-:S07]  /*b830*/  ISETP.GE.AND P2, PT, R3, RZ, PT ;  /* 0x000000ff0300720c */ /* 0x000fce0003f46270 */
[----:B------:R-:W-:-:S06]  /*b840*/  @P0 VIADD R2, R2, 0x1 ;  /* 0x0000000102020836 */ /* 0x000fcc0000000000 */
[----:B------:R-:W-:Y:S01]  /*b850*/  @!P2 IMAD.MOV R2, RZ, RZ, -R2 ;  /* 0x000000ffff02a224 */ /* 0x000fe200078e0a02 */
[----:B------:R-:W-:-:S05]  /*b860*/  @!P1 LOP3.LUT R2, RZ, R9, RZ, 0x33, !PT ;  /* 0x00000009ff029212 */ /* 0x000fca00078e33ff */
[----:B------:R-:W-:-:S04]  /*b870*/  IMAD.MOV R4, RZ, RZ, -R2 ;  /* 0x000000ffff047224 */ /* 0x000fc800078e0a02 */
[C---:B------:R-:W-:Y:S02]  /*b880*/  IMAD R0, R9.reuse, R4, R8 ;  /* 0x0000000409007224 */ /* 0x040fe400078e0208 */
[----:B------:R-:W-:Y:S02]  /*b890*/  IMAD R9, R9, 0x1000000, R2 ;  /* 0x0100000009097824 */ /* 0x000fe400078e0202 */
[----:B------:R-:W-:Y:S02]  /*b8a0*/  IMAD.IADD R2, R5, 0x1, -R6 ;  /* 0x0000000105027824 */ /* 0x000fe400078e0a06 */
[----:B------:R-:W-:-:S05]  /*b8b0*/  IMAD R0, R0, 0x10000, R9 ;  /* 0x0001000000007824 */ /* 0x000fca00078e0209 */
[----:B------:R0:W-:Y:S04]  /*b8c0*/  STL [R1+0x18], R0 ;  /* 0x0000180001007387 */ /* 0x0001e80000100800 */
[----:B------:R0:W-:Y:S01]  /*b8d0*/  STL [R1+0x14], R2 ;  /* 0x0000140201007387 */ /* 0x0001e20000100800 */
[----:B------:R-:W-:Y:S05]  /*b8e0*/  BRA `(.L_x_226) ;  /* 0x0000000000107947 */ /* 0x000fea0003800000 */
.L_x_223:
[----:B------:R1:W-:Y:S01]  /*b8f0*/  STL [R1+0x10], R6 ;  /* 0x0000100601007387 */ /* 0x0003e20000100800 */
[----:B------:R-:W-:-:S03]  /*b900*/  ULDC UR40, c[0x0][0xc3c] ;  /* 0x00030f0000287ab9 */ /* 0x000fc60000000800 */
[----:B------:R1:W-:Y:S04]  /*b910*/  STL [R1+0x14], RZ ;  /* 0x000014ff01007387 */ /* 0x0003e80000100800 */
[----:B------:R1:W-:Y:S02]  /*b920*/  STL [R1+0x18], RZ ;  /* 0x000018ff01007387 */ /* 0x0003e40000100800 */
.L_x_226:
[----:B------:R-:W2:Y:S04]  /*b930*/  LDL R8, [R1+0x10] ;  /* 0x0000100001087983 */ /* 0x000ea80000100800 */
[----:B------:R-:W2:Y:S04]  /*b940*/  LDL R9, [R1+0x14] ;  /* 0x0000140001097983 */ /* 0x000ea80000100800 */
[----:B------:R-:W2:Y:S01]  /*b950*/  LDL R10, [R1+0x18] ;  /* 0x00001800010a7983 */ /* 0x000ea20000100800 */
[----:B------:R-:W-:Y:S02]  /*b960*/  ISETP.NE.AND P0, PT, R7, RZ, PT ;  /* 0x000000ff0700720c */ /* 0x000fe40003f05270 */
[----:B0-----:R-:W-:-:S11]  /*b970*/  MOV R2, UR40 ;  /* 0x0000002800027c02 */ /* 0x001fd60008000f00 */
[----:B------:R-:W0:Y:S01]  /*b980*/  @!P0 S2R R3, SR_CgaCtaId ;  /* 0x0000000000038919 */ /* 0x000e220000008800 */
[----:B------:R-:W-:Y:S01]  /*b990*/  @!P0 MOV R0, 0x400 ;  /* 0x0000040000008802 */ /* 0x000fe20000000f00 */
[----:B------:R-:W-:-:S03]  /*b9a0*/  @!P0 IMAD.MOV.U32 R11, RZ, RZ, R2 ;  /* 0x000000ffff0b8224 */ /* 0x000fc600078e0002 */
[----:B0-----:R-:W-:-:S05]  /*b9b0*/  @!P0 LEA R0, R3, R0, 0x18 ;  /* 0x0000000003008211 */ /* 0x001fca00078ec0ff */
[----:B--2---:R2:W-:Y:S01]  /*b9c0*/  @!P0 STS.128 [R0+0x132d0], R8 ;  /* 0x0132d00800008388 */ /* 0x0045e20000000c00 */
[----:B------:R-:W-:Y:S06]  /*b9d0*/  BAR.ARV 0x5, 0x200 ;  /* 0x0148000000007b1d */ /* 0x000fec0000002000 */
.L_x_221:
[----:B--2---:R-:W-:Y:S01]  /*b9e0*/  IMAD.MOV.U32 R0, RZ, RZ, 0x1 ;  /* 0x00000001ff007424 */ /* 0x004fe200078e00ff */
[----:B------:R-:W-:Y:S01]  /*b9f0*/  ULDC UR4, c[0x0][0xc3c] ;  /* 0x00030f0000047ab9 */ /* 0x000fe20000000800 */
[----:B------:R-:W-:Y:S01]  /*ba00*/  IMAD.MOV.U32 R27, RZ, RZ, RZ ;  /* 0x000000ffff1b7224 */ /* 0x000fe200078e00ff */
[----:B------:R-:W-:Y:S02]  /*ba10*/  UISETP.GE.AND UP0, UPT, UR40, UR4, UPT ;  /* 0x000000042800728c */ /* 0x000fe4000bf06270 */
[----:B------:R2:W-:Y:S04]  /*ba20*/  STL [R1], R0 ;  /* 0x0000000001007387 */ /* 0x0005e80000100800 */
[----:B------:R2:W-:Y:S01]  /*ba30*/  STL [R1+0x3c], RZ ;  /* 0x00003cff01007387 */ /* 0x0005e20000100800 */
[----:B------:R-:W-:-:S13]  /*ba40*/  PLOP3.LUT P0, PT, PT, PT, UP0, 0x80, 0x0 ;  /* 0x000000000000781c */ /* 0x000fda0003f0f008 */
[----:B--2---:R-:W-:Y:S05]  /*ba50*/  @P0 BRA `(.L_x_227) ;  /* 0x0000005800200947 */ /* 0x004fea0003800000 */
[----:B------:R-:W2:Y:S01]  /*ba60*/  S2R R10, SR_TID.X ;  /* 0x00000000000a7919 */ /* 0x000ea20000002100 */
[----:B------:R-:W3:Y:S01]  /*ba70*/  S2UR UR4, SR_CgaCtaId ;  /* 0x00000000000479c3 */ /* 0x000ee20000008800 */
[----:B------:R-:W-:Y:S01]  /*ba80*/  MOV R16, 0x400 ;  /* 0x0000040000107802 */ /* 0x000fe20000000f00 */
[----:B------:R-:W-:Y:S01]  /*ba90*/  IMAD.MOV.U32 R27, RZ, RZ, RZ ;  /* 0x000000ffff1b7224 */ /* 0x000fe200078e00ff */
[----:B------:R-:W-:Y:S02]  /*baa0*/  ULOP3.LUT UR44, UR38, 0x2, URZ, 0xfc, !UPT ;  /* 0x00000002262c7892 */ /* 0x000fe4000f8efc3f */
[----:B------:R-:W-:Y:S01]  /*bab0*/  ULOP3.LUT UR45, UR38, 0x1, URZ, 0xfc, !UPT ;  /* 0x00000001262d7892 */ /* 0x000fe2000f8efc3f */
[----:B------:R-:W-:Y:S01]  /*bac0*/  ULDC UR46, c[0x0][0xc] ;  /* 0x00000300002e7ab9 */ /* 0x000fe20000000800 */
[C---:B--2---:R-:W-:Y:S01]  /*bad0*/  IMAD.SHL.U32 R3, R10.reuse, 0x40, RZ ;  /* 0x000000400a037824 */ /* 0x044fe200078e00ff */
[----:B0-----:R-:W-:Y:S01]  /*bae0*/  SHF.R.U32.HI R5, RZ, 0x1, R10 ;  /* 0x00000001ff057819 */ /* 0x001fe2000001160a */
[C---:B------:R-:W-:Y:S01]  /*baf0*/  IMAD.SHL.U32 R2, R10.reuse, 0x20, RZ ;  /* 0x000000200a027824 */ /* 0x040fe200078e00ff */
[C---:B------:R-:W-:Y:S01]  /*bb00*/  SHF.L.U32 R4, R10.reuse, 0x3, RZ ;  /* 0x000000030a047819 */ /* 0x040fe200000006ff */
[C---:B------:R-:W-:Y:S01]  /*bb10*/  IMAD.SHL.U32 R9, R10.reuse, 0x4, RZ ;  /* 0x000000040a097824 */ /* 0x040fe200078e00ff */
[----:B------:R-:W-:Y:S01]  /*bb20*/  LOP3.LUT R0, R3, 0x180, RZ, 0xc0, !PT ;  /* 0x0000018003007812 */ /* 0x000fe200078ec0ff */
[----:B------:R-:W-:Y:S01]  /*bb30*/  IMAD.SHL.U32 R8, R10, 0x2, RZ ;  /* 0x000000020a087824 */ /* 0x000fe200078e00ff */
[----:B-1----:R-:W-:-:S02]  /*bb40*/  LOP3.LUT R6, R2, 0x80, RZ, 0xc0, !PT ;  /* 0x0000008002067812 */ /* 0x002fc400078ec0ff */
[----:B------:R-:W-:Y:S01]  /*bb50*/  LOP3.LUT R5, R0, 0x30, R5, 0xf8, !PT ;  /* 0x0000003000057812 */ /* 0x000fe200078ef805 */
[----:B------:R-:W-:Y:S01]  /*bb60*/  IMAD.SHL.U32 R0, R10, 0x10, RZ ;  /* 0x000000100a007824 */ /* 0x000fe200078e00ff */
[----:B------:R-:W-:Y:S02]  /*bb70*/  LOP3.LUT R6, R6, 0x10, R10, 0xf8, !PT ;  /* 0x0000001006067812 */ /* 0x000fe400078ef80a */
[----:B------:R-:W-:Y:S02]  /*bb80*/  LOP3.LUT R4, R5, 0x30, R4, 0x78, !PT ;  /* 0x0000003005047812 */ /* 0x000fe400078e7804 */
[----:B------:R-:W-:Y:S02]  /*bb90*/  LOP3.LUT R7, R0, 0x600, RZ, 0xc0, !PT ;  /* 0x0000060000077812 */ /* 0x000fe400078ec0ff */
[----:B------:R-:W-:Y:S02]  /*bba0*/  LOP3.LUT R6, R6, 0x10, R9, 0x78, !PT ;  /* 0x0000001006067812 */ /* 0x000fe400078e7809 */
[----:B------:R-:W-:-:S02]  /*bbb0*/  LOP3.LUT R7, R7, 0x60, R2, 0xf8, !PT ;  /* 0x0000006007077812 */ /* 0x000fc400078ef802 */
[----:B------:R-:W-:Y:S02]  /*bbc0*/  LOP3.LUT R3, R4, 0x640, R3, 0xf8, !PT ;  /* 0x0000064004037812 */ /* 0x000fe400078ef803 */
[----:B------:R-:W-:Y:S02]  /*bbd0*/  LOP3.LUT R7, R7, 0x100, R2, 0xf8, !PT ;  /* 0x0000010007077812 */ /* 0x000fe400078ef802 */
[----:B------:R-:W-:Y:S01]  /*bbe0*/  LOP3.LUT R5, R0, 0x1b0, RZ, 0xc0, !PT ;  /* 0x000001b000057812 */ /* 0x000fe200078ec0ff */
[----:B------:R0:W-:Y:S01]  /*bbf0*/  STL [R1+0x30], R3 ;  /* 0x0000300301007387 */ /* 0x0001e20000100800 */
[----:B------:R-:W-:Y:S01]  /*bc00*/  LOP3.LUT R4, R7, R6, RZ, 0xfc, !PT ;  /* 0x0000000607047212 */ /* 0x000fe200078efcff */
[----:B------:R-:W-:Y:S01]  /*bc10*/  IMAD.MOV.U32 R6, RZ, RZ, 0x1 ;  /* 0x00000001ff067424 */ /* 0x000fe200078e00ff */
[----:B------:R-:W-:-:S03]  /*bc20*/  LOP3.LUT R5, R5, 0x30, R8, 0x78, !PT ;  /* 0x0000003005057812 */ /* 0x000fc600078e7808 */
[----:B------:R3:W-:Y:S01]  /*bc30*/  STL [R1+0x2c], R4 ;  /* 0x00002c0401007387 */ /* 0x0007e20000100800 */
[----:B0-----:R-:W-:-:S03]  /*bc40*/  LOP3.LUT R3, R10, 0x7f, RZ, 0xc0, !PT ;  /* 0x0000007f0a037812 */ /* 0x001fc600078ec0ff */
[----:B------:R0:W-:Y:S01]  /*bc50*/  STL [R1+0x3c], RZ ;  /* 0x00003cff01007387 */ /* 0x0001e20000100800 */
[----:B------:R-:W-:-:S03]  /*bc60*/  SHF.R.U32.HI R3, RZ, 0x2, R3 ;  /* 0x00000002ff037819 */ /* 0x000fc60000011603 */
[----:B------:R0:W-:Y:S01]  /*bc70*/  STL [R1], R6 ;  /* 0x0000000601007387 */ /* 0x0001e20000100800 */
[----:B---3--:R-:W-:Y:S01]  /*bc80*/  IMAD.U32 R4, RZ, RZ, UR4 ;  /* 0x00000004ff047e24 */ /* 0x008fe2000f8e00ff */
[----:B------:R-:W-:Y:S02]  /*bc90*/  LOP3.LUT R3, R3, 0x60, R2, 0xf8, !PT ;  /* 0x0000006003037812 */ /* 0x000fe400078ef802 */
[----:B------:R-:W-:Y:S02]  /*bca0*/  LOP3.LUT R2, R5, 0x640, R0, 0xf8, !PT ;  /* 0x0000064005027812 */ /* 0x000fe400078ef800 */
[----:B------:R0:W-:Y:S01]  /*bcb0*/  STL [R1+0x24], R4 ;  /* 0x0000240401007387 */ /* 0x0001e20000100800 */
[----:B------:R-:W-:Y:S02]  /*bcc0*/  LEA R16, R4, R16, 0x18 ;  /* 0x0000001004107211 */ /* 0x000fe400078ec0ff */
[----:B------:R-:W-:Y:S01]  /*bcd0*/  LOP3.LUT R3, R3, 0x80, RZ, 0xfc, !PT ;  /* 0x0000008003037812 */ /* 0x000fe200078efcff */
[----:B------:R0:W-:Y:S02]  /*bce0*/  STL [R1+0x28], R2 ;  /* 0x0000280201007387 */ /* 0x0001e40000100800 */
[----:B------:R-:W-:-:S05]  /*bcf0*/  IMAD.IADD R0, R16, 0x1, R2 ;  /* 0x0000000110007824 */ /* 0x000fca00078e0202 */
[----:B------:R0:W-:Y:S02]  /*bd00*/  STL [R1+0x38], R0 ;  /* 0x0000380001007387 */ /* 0x0001e40000100800 */
.L_x_301:
[----:B------:R-:W-:Y:S01]  /*bd10*/  ULDC.64 UR4, c[0x0][0xc88] ;  /* 0x0003220000047ab9 */ /* 0x000fe20000000a00 */
[----:B------:R-:W-:Y:S01]  /*bd20*/  ULDC.64 UR8, c[0x0][0xa18] ;  /* 0x0002860000087ab9 */ /* 0x000fe20000000a00 */
[----:B------:R-:W-:Y:S01]  /*bd30*/  UIMAD.WIDE UR4, UR40, 0x4, UR4 ;  /* 0x00000004280478a5 */ /* 0x000fe2000f8e0204 */
[----:B------:R-:W-:Y:S01]  /*bd40*/  ULDC.64 UR10, c[0x0][0xa28] ;  /* 0x00028a00000a7ab9 */ /* 0x000fe20000000a00 */
[----:B------:R-:W-:Y:S01]  /*bd50*/  ULDC.64 UR6, c[0x0][0xa00] ;  /* 0x0002800000067ab9 */ /* 0x000fe20000000a00 */
[----:B--2---:R-:W-:Y:S01]  /*bd60*/  IMAD.MOV.U32 R22, RZ, RZ, RZ ;  /* 0x000000ffff167224 */ /* 0x004fe200078e00ff */
[----:B-1----:R-:W1:Y:S02]  /*bd70*/  LDC R8, c[0x0][0x424] ;  /* 0x00010900ff087b82 */ /* 0x002e640000000800 */
[----:B0--3--:R-:W-:Y:S01]  /*bd80*/  MOV R2, UR4 ;  /* 0x0000000400027c02 */ /* 0x009fe20008000f00 */
[----:B------:R-:W-:-:S05]  /*bd90*/  IMAD.U32 R3, RZ, RZ, UR5 ;  /* 0x00000005ff037e24 */ /* 0x000fca000f8e00ff */
[----:B------:R-:W2:Y:S01]  /*bda0*/  LDG.E R2, desc[UR50][R2.64] ;  /* 0x0000003202027981 */ /* 0x000ea2000c1e1900 */
[----:B------:R-:W-:Y:S01]  /*bdb0*/  UISETP.NE.U32.AND UP1, UPT, UR8, URZ, UPT ;  /* 0x0000003f0800728c */ /* 0x000fe2000bf25070 */
[----:B------:R-:W0:Y:S01]  /*bdc0*/  LDC R7, c[0x0][0x2f0] ;  /* 0x0000bc00ff077b82 */ /* 0x000e220000000800 */
[----:B------:R-:W-:Y:S02]  /*bdd0*/  UISETP.NE.U32.AND UP0, UPT, UR10, URZ, UPT ;  /* 0x0000003f0a00728c */ /* 0x000fe4000bf05070 */
[----:B------:R-:W-:Y:S02]  /*bde0*/  UISETP.NE.AND.EX UP1, UPT, UR9, URZ, UPT, UP1 ;  /* 0x0000003f0900728c */ /* 0x000fe4000bf25310 */
[----:B------:R-:W-:Y:S02]  /*bdf0*/  UISETP.NE.U32.AND UP2, UPT, UR6, URZ, UPT ;  /* 0x0000003f0600728c */ /* 0x000fe4000bf45070 */
[----:B------:R-:W-:Y:S02]  /*be00*/  UISETP.NE.AND.EX UP0, UPT, UR11, URZ, UPT, UP0 ;  /* 0x0000003f0b00728c */ /* 0x000fe4000bf05300 */
[----:B------:R-:W-:Y:S01]  /*be10*/  UISETP.NE.AND.EX UP4, UPT, UR7, URZ, UPT, UP2 ;  /* 0x0000003f0700728c */ /* 0x000fe2000bf85320 */
[----:B------:R-:W-:-:S03]  /*be20*/  PLOP3.LUT P1, PT, PT, PT, UP1, 0x80, 0x0 ;  /* 0x000000000000781c */ /* 0x000fc60003f2f018 */
[----:B------:R-:W-:Y:S01]  /*be30*/  PLOP3.LUT P0, PT, PT, PT, UP0, 0x80, 0x0 ;  /* 0x000000000000781c */ /* 0x000fe20003f0f008 */
[----:B------:R-:W-:Y:S01]  /*be40*/  UMOV UR39, URZ ;  /* 0x0000003f00277c82 */ /* 0x000fe20008000000 */
[----:B------:R-:W-:Y:S01]  /*be50*/  PLOP3.LUT P2, PT, PT, PT, UP4, 0x80, 0x0 ;  /* 0x000000000000781c */ /* 0x000fe20003f4f048 */
[----:B------:R-:W-:Y:S01]  /*be60*/  UP2UR UR36, UPR, URZ, 0x10 ;  /* 0x000000103f247883 */ /* 0x000fe20008000000 */
[----:B--2---:R-:W-:-:S13]  /*be70*/  R2UR UR43, R2 ;  /* 0x00000000022b72ca */ /* 0x004fda00000e0000 */
[----:B------:R-:W-:Y:S02]  /*be80*/  USHF.R.S32.HI UR42, URZ, 0x1f, UR43 ;  /* 0x0000001f3f2a7899 */ /* 0x000fe4000801142b */
[----:B------:R-:W-:Y:S02]  /*be90*/  USHF.L.U32 UR48, UR43, 0x2, URZ ;  /* 0x000000022b307899 */ /* 0x000fe4000800063f */
[----:B------:R-:W-:Y:S02]  /*bea0*/  USHF.L.U64.HI UR37, UR43, 0x2, UR42 ;  /* 0x000000022b257899 */ /* 0x000fe4000801022a */
[----:B------:R-:W-:Y:S02]  /*beb0*/  UIADD3 UR5, UP2, UR48, UR6, URZ ;  /* 0x0000000630057290 */ /* 0x000fe4000ff5e03f */
[----:B------:R-:W-:Y:S02]  /*bec0*/  @UP1 UIADD3 UR6, UP3, UR48, UR8, URZ ;  /* 0x0000000830061290 */ /* 0x000fe4000ff7e03f */
[----:B------:R-:W-:-:S02]  /*bed0*/  UIADD3.X UR8, UR37, UR7, URZ, UP2, !UPT ;  /* 0x0000000725087290 */ /* 0x000fc400097fe43f */
[----:B------:R-:W-:Y:S01]  /*bee0*/  @UP1 UIADD3.X UR7, UR37, UR9, URZ, UP3, !UPT ;  /* 0x0000000925071290 */ /* 0x000fe20009ffe43f */
[----:B------:R-:W-:Y:S01]  /*bef0*/  IMAD.U32 R2, RZ, RZ, UR5 ;  /* 0x00000005ff027e24 */ /* 0x000fe2000f8e00ff */
[----:B------:R-:W-:Y:S01]  /*bf00*/  @UP0 ULEA UR4, UP1, UR43, UR10, 0x2 ;  /* 0x0000000a2b040291 */ /* 0x000fe2000f82103f */
[----:B------:R-:W-:Y:S02]  /*bf10*/  IMAD.U32 R4, RZ, RZ, UR6 ;  /* 0x00000006ff047e24 */ /* 0x000fe4000f8e00ff */
[----:B------:R-:W-:Y:S01]  /*bf20*/  IMAD.U32 R3, RZ, RZ, UR8 ;  /* 0x00000008ff037e24 */ /* 0x000fe2000f8e00ff */
[----:B------:R-:W-:Y:S01]  /*bf30*/  @UP0 ULEA.HI.X UR5, UR43, UR11, UR42, 0x2, UP1 ;  /* 0x0000000b2b050291 */ /* 0x000fe200088f142a */
[----:B------:R-:W-:-:S03]  /*bf40*/  IMAD.U32 R5, RZ, RZ, UR7 ;  /* 0x00000007ff057e24 */ /* 0x000fc6000f8e00ff */
[----:B------:R-:W2:Y:S04]  /*bf50*/  @P2 LDG.E R0, desc[UR50][R2.64] ;  /* 0x0000003202002981 */ /* 0x000ea8000c1e1900 */
[----:B------:R3:W4:Y:S02]  /*bf60*/  @P1 LDG.E R6, desc[UR50][R4.64] ;  /* 0x0000003204061981 */ /* 0x000724000c1e1900 */
[----:B---3--:R-:W-:Y:S01]  /*bf70*/  MOV R4, UR4 ;  /* 0x0000000400047c02 */ /* 0x008fe20008000f00 */
[----:B------:R-:W-:-:S05]  /*bf80*/  IMAD.U32 R5, RZ, RZ, UR5 ;  /* 0x00000005ff057e24 */ /* 0x000fca000f8e00ff */
[----:B-----5:R3:W5:Y:S01]  /*bf90*/  @P0 LDG.E R22, desc[UR50][R4.64] ;  /* 0x0000003204160981 */ /* 0x020762000c1e1900 */
[----:B------:R-:W-:Y:S01]  /*bfa0*/  PLOP3.LUT P2, PT, PT, PT, UP4, 0x80, 0x0 ;  /* 0x000000000000781c */ /* 0x000fe20003f4f048 */
[----:B---3--:R-:W3:Y:S02]  /*bfb0*/  LDC.64 R4, c[0x0][0x418] ;  /* 0x00010600ff047b82 */ /* 0x008ee40000000a00 */
[----:B---3--:R-:W-:-:S04]  /*bfc0*/  ISETP.NE.U32.AND P0, PT, R4, RZ, PT ;  /* 0x000000ff0400720c */ /* 0x008fc80003f05070 */
[----:B------:R-:W-:-:S06]  /*bfd0*/  ISETP.NE.AND.EX P0, PT, R5, RZ, PT, P0 ;  /* 0x000000ff0500720c */ /* 0x000fcc0003f05300 */
[----:B--2---:R-:W-:Y:S02]  /*bfe0*/  @P2 R2UR UR39, R0 ;  /* 0x00000000002722ca */ /* 0x004fe400000e0000 */
[----:B----4-:R-:W-:Y:S01]  /*bff0*/  @P1 R2UR UR41, R6 ;  /* 0x00000000062912ca */ /* 0x010fe200000e0000 */
[----:B-----5:R2:W-:Y:S01]  /*c000*/  STL [R1+0xc], R22 ;  /* 0x00000c1601007387 */ /* 0x0205e20000100800 */
[----:B01----:R-:W-:-:S13]  /*c010*/  @P1 BRA `(.L_x_228) ;  /* 0x0000000000241947 */ /* 0x003fda0003800000 */
[----:B------:R-:W-:Y:S01]  /*c020*/  UISETP.NE.AND UP0, UPT, UR36, URZ, UPT ;  /* 0x0000003f2400728c */ /* 0x000fe2000bf05270 */
[----:B------:R-:W-:-:S05]  /*c030*/  ULDC UR41, c[0x0][0x288] ;  /* 0x0000a20000297ab9 */ /* 0x000fca0000000800 */
[----:B------:R-:W-:-:S13]  /*c040*/  PLOP3.LUT P1, PT, PT, PT, UP0, 0x40, 0x0 ;  /* 0x000000000000781c */ /* 0x000fda0003f2e808 */
[----:B------:R-:W-:Y:S05]  /*c050*/  @P1 BRA `(.L_x_228) ;  /* 0x0000000000141947 */ /* 0x000fea0003800000 */
[----:B------:R-:W3:Y:S04]  /*c060*/  LDG.E R4, desc[UR50][R2.64] ;  /* 0x0000003202047981 */ /* 0x000ee8000c1e1900 */
[----:B------:R-:W4:Y:S01]  /*c070*/  LDG.E R0, desc[UR50][R2.64+0x4] ;  /* 0x0000043202007981 */ /* 0x000f22000c1e1900 */
[----:B---3--:R-:W-:Y:S02]  /*c080*/  R2UR UR4, R4 ;  /* 0x00000000040472ca */ /* 0x008fe400000e0000 */
[----:B----4-:R-:W-:-:S13]  /*c090*/  R2UR UR41, R0 ;  /* 0x00000000002972ca */ /* 0x010fda00000e0000 */
[----:B------:R-:W-:-:S12]  /*c0a0*/  UIADD3 UR41, -UR4, UR41, URZ ;  /* 0x0000002904297290 */ /* 0x000fd8000fffe13f */
.L_x_228:
[----:B------:R-:W-:Y:S01]  /*c0b0*/  ULDC.64 UR4, c[0x0][0xa20] ;  /* 0x0002880000047ab9 */ /* 0x000fe20000000a00 */
[----:B------:R-:W-:Y:S01]  /*c0c0*/  SEL R8, R8, 0x1, P0 ;  /* 0x0000000108087807 */ /* 0x000fe20000000000 */
[----:B------:R-:W-:Y:S01]  /*c0d0*/  IMAD.U32 R29, RZ, RZ, UR43 ;  /* 0x0000002bff1d7e24 */ /* 0x000fe2000f8e00ff */
[----:B------:R-:W-:-:S03]  /*c0e0*/  ISETP.NE.U32.AND P1, PT, RZ, UR4, PT ;  /* 0x00000004ff007c0c */ /* 0x000fc6000bf25070 */
[----:B------:R-:W-:Y:S01]  /*c0f0*/  IMAD R18, R8, R7, RZ ;  /* 0x0000000708127224 */ /* 0x000fe200078e02ff */
[----:B------:R-:W-:-:S13]  /*c100*/  ISETP.NE.AND.EX P1, PT, RZ, UR5, PT, P1 ;  /* 0x00000005ff007c0c */ /* 0x000fda000bf25310 */
[----:B------:R-:W-:Y:S05]  /*c110*/  @!P1 BRA `(.L_x_229) ;  /* 0x0000000000189947 */ /* 0x000fea0003800000 */
[----:B------:R-:W-:-:S04]  /*c120*/  UIADD3 UR4, UP0, UR48, UR4, URZ ;  /* 0x0000000430047290 */ /* 0x000fc8000ff1e03f */
[----:B------:R-:W-:Y:S02]  /*c130*/  UIADD3.X UR5, UR37, UR5, URZ, UP0, !UPT ;  /* 0x0000000525057290 */ /* 0x000fe400087fe43f */
[----:B------:R-:W-:-:S04]  /*c140*/  IMAD.U32 R2, RZ, RZ, UR4 ;  /* 0x00000004ff027e24 */ /* 0x000fc8000f8e00ff */
[----:B------:R-:W-:-:S05]  /*c150*/  IMAD.U32 R3, RZ, RZ, UR5 ;  /* 0x00000005ff037e24 */ /* 0x000fca000f8e00ff */
[----:B------:R0:W5:Y:S01]  /*c160*/  LDG.E R18, desc[UR50][R2.64] ;  /* 0x0000003202127981 */ /* 0x000162000c1e1900 */
[----:B------:R-:W-:Y:S05]  /*c170*/  BRA `(.L_x_230) ;  /* 0x0000000000247947 */ /* 0x000fea0003800000 */
.L_x_229:
[----:B------:R-:W-:Y:S02]  /*c180*/  ULDC.64 UR4, c[0x0][0xa08] ;  /* 0x0002820000047ab9 */ /* 0x000fe40000000a00 */
[----:B------:R-:W-:-:S04]  /*c190*/  ISETP.NE.U32.AND P0, PT, RZ, UR4, PT ;  /* 0x00000004ff007c0c */ /* 0x000fc8000bf05070 */
[----:B------:R-:W-:-:S13]  /*c1a0*/  ISETP.NE.AND.EX P0, PT, RZ, UR5, PT, P0 ;  /* 0x00000005ff007c0c */ /* 0x000fda000bf05300 */
[----:B------:R-:W-:Y:S05]  /*c1b0*/  @!P0 BRA `(.L_x_230) ;  /* 0x0000000000148947 */ /* 0x000fea0003800000 */
[----:B------:R-:W0:Y:S02]  /*c1c0*/  LDC.64 R2, c[0x0][0xa08] ;  /* 0x00028200ff027b82 */ /* 0x000e240000000a00 */
[----:B0-----:R-:W-:-:S05]  /*c1d0*/  IMAD.WIDE R2, R29, 0x4, R2 ;  /* 0x000000041d027825 */ /* 0x001fca00078e0202 */
[----:B------:R-:W3:Y:S04]  /*c1e0*/  LDG.E R18, desc[UR50][R2.64] ;  /* 0x0000003202127981 */ /* 0x000ee8000c1e1900 */
[----:B------:R-:W3:Y:S02]  /*c1f0*/  LDG.E R5, desc[UR50][R2.64+0x4] ;  /* 0x0000043202057981 */ /* 0x000ee4000c1e1900 */
[----:B---3--:R-:W-:-:S07]  /*c200*/  IMAD.IADD R18, R5, 0x1, -R18 ;  /* 0x0000000105127824 */ /* 0x008fce00078e0a12 */
.L_x_230:
[----:B------:R-:W3:Y:S01]  /*c210*/  LDL R17, [R1+0x18] ;  /* 0x0000180001117983 */ /* 0x000ee20000100800 */
[----:B-----5:R-:W-:-:S05]  /*c220*/  IMAD.IADD R18, R18, 0x1, -R22 ;  /* 0x0000000112127824 */ /* 0x020fca00078e0a16 */
[C---:B0-----:R-:W-:Y:S02]  /*c230*/  IADD3 R2, R18.reuse, 0x9f, RZ ;  /* 0x0000009f12027810 */ /* 0x041fe40007ffe0ff */
[----:B------:R-:W-:-:S03]  /*c240*/  ISETP.GE.AND P0, PT, R18, 0x1, PT ;  /* 0x000000011200780c */ /* 0x000fc60003f06270 */
[----:B------:R-:W-:Y:S01]  /*c250*/  IMAD.HI R2, R2, 0x66666667, RZ ;  /* 0x6666666702027827 */ /* 0x000fe200078e02ff */
[----:B---3--:R-:W-:-:S04]  /*c260*/  LOP3.LUT R0, R17, 0xff000000, RZ, 0xc0, !PT ;  /* 0xff00000011007812 */ /* 0x008fc800078ec0ff */
[----:B------:R-:W-:Y:S02]  /*c270*/  SHF.R.U32.HI R3, RZ, 0x8, R0 ;  /* 0x00000008ff037819 */ /* 0x000fe40000011600 */
[----:B------:R-:W-:-:S04]  /*c280*/  LOP3.LUT R0, R17, 0xff0000, RZ, 0xc0, !PT ;  /* 0x00ff000011007812 */ /* 0x000fc800078ec0ff */
[----:B------:R-:W-:Y:S02]  /*c290*/  LEA.HI R5, R0, R3, RZ, 0x10 ;  /* 0x0000000300057211 */ /* 0x000fe400078f80ff */
[----:B------:R-:W-:Y:S02]  /*c2a0*/  SHF.R.U32.HI R3, RZ, 0x1f, R2 ;  /* 0x0000001fff037819 */ /* 0x000fe40000011602 */
[----:B------:R-:W-:Y:S02]  /*c2b0*/  LOP3.LUT R4, R5, 0xff, RZ, 0xc0, !PT ;  /* 0x000000ff05047812 */ /* 0x000fe400078ec0ff */
[----:B------:R-:W-:Y:S01]  /*c2c0*/  LEA.HI.SX32 R0, R2, R3, 0x1a ;  /* 0x0000000302007211 */ /* 0x000fe200078fd2ff */
[----:B------:R-:W-:Y:S01]  /*c2d0*/  IMAD.MOV.U32 R3, RZ, RZ, RZ ;  /* 0x000000ffff037224 */ /* 0x000fe200078e00ff */
[----:B------:R-:W-:Y:S06]  /*c2e0*/  @!P0 BRA `(.L_x_231) ;  /* 0x0000000000748947 */ /* 0x000fec0003800000 */
[----:B------:R-:W-:-:S04]  /*c2f0*/  SHF.R.U32.HI R5, RZ, 0x10, R5 ;  /* 0x00000010ff057819 */ /* 0x000fc80000011605 */
[----:B------:R-:W-:-:S13]  /*c300*/  ISETP.NE.AND P0, PT, R5, RZ, PT ;  /* 0x000000ff0500720c */ /* 0x000fda0003f05270 */
[----:B------:R-:W0:Y:S02]  /*c310*/  @!P0 LDC R5, c[0x0][0x9f0] ;  /* 0x00027c00ff058b82 */ /* 0x000e240000000800 */
[-C--:B0-----:R-:W-:Y:S02]  /*c320*/  IABS R7, R5.reuse ;  /* 0x0000000500077213 */ /* 0x081fe40000000000 */
[----:B------:R-:W-:Y:S02]  /*c330*/  IADD3 R6, R5, -0x1, R0 ;  /* 0xffffffff05067810 */ /* 0x000fe40007ffe000 */
[----:B------:R-:W0:Y:S02]  /*c340*/  I2F.RP R9, R7 ;  /* 0x0000000700097306 */ /* 0x000e240000209400 */
[----:B------:R-:W-:-:S04]  /*c350*/  LOP3.LUT R2, R6, R5, RZ, 0x3c, !PT ;  /* 0x0000000506027212 */ /* 0x000fc800078e3cff */
[----:B------:R-:W-:Y:S02]  /*c360*/  ISETP.GE.AND P2, PT, R2, RZ, PT ;  /* 0x000000ff0200720c */ /* 0x000fe40003f46270 */
[----:B0-----:R-:W0:Y:S02]  /*c370*/  MUFU.RCP R9, R9 ;  /* 0x0000000900097308 */ /* 0x001e240000001000 */
[----:B0-----:R-:W-:-:S06]  /*c380*/  VIADD R10, R9, 0xffffffe ;  /* 0x0ffffffe090a7836 */ /* 0x001fcc0000000000 */
[----:B------:R-:W0:Y:S02]  /*c390*/  F2I.FTZ.U32.TRUNC.NTZ R3, R10 ;  /* 0x0000000a00037305 */ /* 0x000e24000021f000 */
[----:B0-----:R-:W-:-:S04]  /*c3a0*/  IMAD.MOV R2, RZ, RZ, -R3 ;  /* 0x000000ffff027224 */ /* 0x001fc800078e0a03 */
[----:B------:R-:W-:Y:S02]  /*c3b0*/  IMAD R8, R2, R7, RZ ;  /* 0x0000000702087224 */ /* 0x000fe400078e02ff */
[----:B------:R-:W-:-:S04]  /*c3c0*/  IMAD.MOV.U32 R2, RZ, RZ, RZ ;  /* 0x000000ffff027224 */ /* 0x000fc800078e00ff */
[----:B------:R-:W-:Y:S01]  /*c3d0*/  IMAD.HI.U32 R8, R3, R8, R2 ;  /* 0x0000000803087227 */ /* 0x000fe200078e0002 */
[----:B------:R-:W-:Y:S02]  /*c3e0*/  IABS R2, R6 ;  /* 0x0000000600027213 */ /* 0x000fe40000000000 */
[----:B------:R-:W-:-:S03]  /*c3f0*/  IABS R3, R5 ;  /* 0x0000000500037213 */ /* 0x000fc60000000000 */
[----:B------:R-:W-:-:S04]  /*c400*/  IMAD.HI.U32 R8, R8, R2, RZ ;  /* 0x0000000208087227 */ /* 0x000fc800078e00ff */
[----:B------:R-:W-:-:S04]  /*c410*/  IMAD.MOV R3, RZ, RZ, -R3 ;  /* 0x000000ffff037224 */ /* 0x000fc800078e0a03 */
[----:B------:R-:W-:-:S05]  /*c420*/  IMAD R2, R8, R3, R2 ;  /* 0x0000000308027224 */ /* 0x000fca00078e0202 */
[----:B------:R-:W-:-:S13]  /*c430*/  ISETP.GT.U32.AND P1, PT, R7, R2, PT ;  /* 0x000000020700720c */ /* 0x000fda0003f24070 */
[----:B------:R-:W-:Y:S01]  /*c440*/  @!P1 IMAD.IADD R2, R2, 0x1, -R7 ;  /* 0x0000000102029824 */ /* 0x000fe200078e0a07 */
[----:B------:R-:W-:Y:S02]  /*c450*/  @!P1 IADD3 R8, R8, 0x1, RZ ;  /* 0x0000000108089810 */ /* 0x000fe40007ffe0ff */
[----:B------:R-:W-:Y:S02]  /*c460*/  ISETP.NE.AND P1, PT, R5, RZ, PT ;  /* 0x000000ff0500720c */ /* 0x000fe40003f25270 */
[----:B------:R-:W-:-:S13]  /*c470*/  ISETP.GE.U32.AND P0, PT, R2, R7, PT ;  /* 0x000000070200720c */ /* 0x000fda0003f06070 */
[----:B------:R-:W-:-:S04]  /*c480*/  @P0 VIADD R8, R8, 0x1 ;  /* 0x0000000108080836 */ /* 0x000fc80000000000 */
[----:B------:R-:W-:-:S04]  /*c490*/  IMAD.MOV.U32 R3, RZ, RZ, R8 ;  /* 0x000000ffff037224 */ /* 0x000fc800078e0008 */
[----:B------:R-:W-:Y:S01]  /*c4a0*/  @!P2 IMAD.MOV R3, RZ, RZ, -R3 ;  /* 0x000000ffff03a224 */ /* 0x000fe200078e0a03 */
[----:B------:R-:W-:-:S07]  /*c4b0*/  @!P1 LOP3.LUT R3, RZ, R5, RZ, 0x33, !PT ;  /* 0x00000005ff039212 */ /* 0x000fce00078e33ff */
.L_x_231:
[-C--:B------:R-:W-:Y:S01]  /*c4c0*/  IMAD R2, R4, R3.reuse, RZ ;  /* 0x0000000304027224 */ /* 0x080fe200078e02ff */
[----:B------:R-:W-:Y:S04]  /*c4d0*/  BSSY B7, `(.L_x_232) ;  /* 0x0000413000077945 */ /* 0x000fe80003800000 */
[----:B------:R-:W-:Y:S01]  /*c4e0*/  VIADDMNMX R0, R2, R3, R0, PT ;  /* 0x0000000302007246 */ /* 0x000fe20003800100 */
[----:B------:R0:W-:Y:S03]  /*c4f0*/  STL [R1+0x20], R2 ;  /* 0x0000200201007387 */ /* 0x0001e60000100800 */
[----:B------:R-:W-:-:S13]  /*c500*/  R2UR UR47, R0 ;  /* 0x00000000002f72ca */ /* 0x000fda00000e0000 */
[----:B------:R-:W-:-:S13]  /*c510*/  ISETP.LT.AND P0, PT, R2, UR47, PT ;  /* 0x0000002f02007c0c */ /* 0x000fda000bf01270 */
[----:B0-----:R-:W-:Y:S05]  /*c520*/  @P0 BRA `(.L_x_233) ;  /* 0x0000000000480947 */ /* 0x001fea0003800000 */
[----:B------:R-:W0:Y:S02]  /*c530*/  S2R R2, SR_TID.X ;  /* 0x0000000000027919 */ /* 0x000e240000002100 */
[----:B0-----:R-:W-:-:S04]  /*c540*/  LOP3.LUT R2, R2, 0x7f, RZ, 0xc0, !PT ;  /* 0x0000007f02027812 */ /* 0x001fc800078ec0ff */
[----:B------:R-:W-:-:S13]  /*c550*/  ISETP.NE.AND P0, PT, R2, RZ, PT ;  /* 0x000000ff0200720c */ /* 0x000fda0003f05270 */
[----:B------:R-:W-:Y:S05]  /*c560*/  @P0 BRA `(.L_x_234) ;  /* 0x0000004000240947 */ /* 0x000fea0003800000 */
[----:B------:R-:W0:Y:S01]  /*c570*/  S2R R5, SR_LANEID ;  /* 0x0000000000057919 */ /* 0x000e220000000000 */
[----:B------:R-:W-:Y:S01]  /*c580*/  VOTEU.ANY UR4, UPT, PT ;  /* 0x0000000000047886 */ /* 0x000fe200038e0100 */
[----:B------:R-:W1:Y:S01]  /*c590*/  LDC.64 R2, c[0x0][0xc60] ;  /* 0x00031800ff027b82 */ /* 0x000e620000000a00 */
[----:B------:R-:W0:Y:S02]  /*c5a0*/  FLO.U32 R0, UR4 ;  /* 0x0000000400007d00 */ /* 0x000e2400080e0000 */
[----:B0-----:R-:W-:-:S06]  /*c5b0*/  ISETP.EQ.U32.AND P0, PT, R0, R5, PT ;  /* 0x000000050000720c */ /* 0x001fcc0003f02070 */
[----:B------:R-:W1:Y:S07]  /*c5c0*/  POPC R5, UR4 ;  /* 0x0000000400057d09 */ /* 0x000e6e0008000000 */
[----:B-1----:R-:W3:Y:S01]  /*c5d0*/  @P0 ATOMG.E.ADD.STRONG.GPU PT, R3, desc[UR50][R2.64], R5 ;  /* 0x00000005020309a8 */ /* 0x002ee200081ee1f2 */
[----:B------:R-:W0:Y:S02]  /*c5e0*/  S2R R4, SR_LTMASK ;  /* 0x0000000000047919 */ /* 0x000e240000003900 */
[----:B0-----:R-:W-:-:S04]  /*c5f0*/  LOP3.LUT R4, R4, UR4, RZ, 0xc0, !PT ;  /* 0x0000000404047c12 */ /* 0x001fc8000f8ec0ff */
[----:B------:R-:W0:Y:S01]  /*c600*/  POPC R7, R4 ;  /* 0x0000000400077309 */ /* 0x000e220000000000 */
[----:B---3--:R-:W0:Y:S02]  /*c610*/  SHFL.IDX PT, R0, R3, R0, 0x1f ;  /* 0x00001f0003007589 */ /* 0x008e2400000e0000 */
[----:B0-----:R-:W-:-:S05]  /*c620*/  IADD3 R0, R0, UR46, R7 ;  /* 0x0000002e00007c10 */ /* 0x001fca000fffe007 */
[----:B------:R1:W-:Y:S01]  /*c630*/  STL [R1+0x10], R0 ;  /* 0x0000100001007387 */ /* 0x0003e20000100800 */
[----:B------:R-:W-:Y:S05]  /*c640*/  BRA `(.L_x_234) ;  /* 0x0000003c00ec7947 */ /* 0x000fea0003800000 */
.L_x_233:
[----:B------:R-:W-:Y:S01]  /*c650*/  VIADD R0, R16, 0xe000 ;  /* 0x0000e00010007836 */ /* 0x000fe20000000000 */
[----:B------:R-:W-:Y:S04]  /*c660*/  BSSY B6, `(.L_x_235) ;  /* 0x0000013000067945 */ /* 0x000fe80003800000 */
[----:B------:R-:W-:-:S13]  /*c670*/  LOP3.LUT P0, RZ, R0, 0x1bf, RZ, 0xc0, !PT ;  /* 0x000001bf00ff7812 */ /* 0x000fda000780c0ff */
[----:B------:R-:W-:Y:S05]  /*c680*/  @!P0 BRA `(.L_x_236) ;  /* 0x0000000000408947 */ /* 0x000fea0003800000 */
[----:B------:R-:W-:Y:S01]  /*c690*/  MOV R2, 0x0 ;  /* 0x0000000000027802 */ /* 0x000fe20000000f00 */
[----:B------:R-:W-:Y:S01]  /*c6a0*/  ULDC.64 UR6, c[0x4][0x98] ;  /* 0x0100260000067ab9 */ /* 0x000fe20000000a00 */
[----:B------:R-:W-:Y:S01]  /*c6b0*/  ULDC.64 UR8, c[0x4][0xa0] ;  /* 0x0100280000087ab9 */ /* 0x000fe20000000a00 */
[----:B------:R-:W-:Y:S01]  /*c6c0*/  ULDC.64 UR4, c[0x4][0x8] ;  /* 0x0100020000047ab9 */ /* 0x000fe20000000a00 */
[----:B------:R-:W-:Y:S01]  /*c6d0*/  IMAD.U32 R4, RZ, RZ, UR6 ;  /* 0x00000006ff047e24 */ /* 0x000fe2000f8e00ff */
[----:B------:R-:W-:Y:S01]  /*c6e0*/  MOV R6, UR8 ;  /* 0x0000000800067c02 */ /* 0x000fe20008000f00 */
[----:B------:R-:W0:Y:S01]  /*c6f0*/  LDC.64 R2, c[0x4][R2] ;  /* 0x0100000002027b82 */ /* 0x000e220000000a00 */
[----:B------:R-:W-:Y:S02]  /*c700*/  IMAD.U32 R5, RZ, RZ, UR7 ;  /* 0x00000007ff057e24 */ /* 0x000fe4000f8e00ff */
[----:B------:R-:W-:Y:S02]  /*c710*/  IMAD.U32 R7, RZ, RZ, UR9 ;  /* 0x00000009ff077e24 */ /* 0x000fe4000f8e00ff */
[----:B------:R-:W-:-:S02]  /*c720*/  IMAD.U32 R10, RZ, RZ, UR4 ;  /* 0x00000004ff0a7e24 */ /* 0x000fc4000f8e00ff */
[----:B------:R-:W-:Y:S02]  /*c730*/  IMAD.U32 R11, RZ, RZ, UR5 ;  /* 0x00000005ff0b7e24 */ /* 0x000fe4000f8e00ff */
[----:B------:R-:W-:Y:S02]  /*c740*/  IMAD.MOV.U32 R8, RZ, RZ, 0x70 ;  /* 0x00000070ff087424 */ /* 0x000fe400078e00ff */
[----:B------:R-:W-:Y:S02]  /*c750*/  IMAD.MOV.U32 R12, RZ, RZ, 0x1 ;  /* 0x00000001ff0c7424 */ /* 0x000fe400078e00ff */
[----:B------:R-:W-:-:S07]  /*c760*/  IMAD.MOV.U32 R13, RZ, RZ, RZ ;  /* 0x000000ffff0d7224 */ /* 0x000fce00078e00ff */
[----:B------:R-:W-:-:S07]  /*c770*/  LEPC R20, `(.L_x_236) ;  /* 0x000000001014794e */ /* 0x000fce0000000000 */
[----:B0-2---:R-:W-:Y:S05]  /*c780*/  CALL.ABS.NOINC R2 ;  /* 0x0000000002007343 */ /* 0x005fea0003c00000 */
.L_x_236:
[----:B------:R-:W-:Y:S05]  /*c790*/  BSYNC B6 ;  /* 0x0000000000067941 */ /* 0x000fea0003800000 */
.L_x_235:
[----:B------:R-:W3:Y:S01]  /*c7a0*/  LDL.LU R19, [R1+0x8] ;  /* 0x0000080001137983 */ /* 0x000ee20000300800 */
[----:B------:R-:W-:Y:S01]  /*c7b0*/  IADD3 R0, R16, 0x6000, RZ ;  /* 0x0000600010007810 */ /* 0x000fe20007ffe0ff */
[----:B------:R-:W-:Y:S03]  /*c7c0*/  BSSY B6, `(.L_x_237) ;  /* 0x0000016000067945 */ /* 0x000fe60003800000 */
[----:B------:R-:W-:Y:S02]  /*c7d0*/  LOP3.LUT P0, RZ, R0, 0x1bf, RZ, 0xc0, !PT ;  /* 0x000001bf00ff7812 */ /* 0x000fe4000780c0ff */
[----:B---3--:R-:W-:-:S11]  /*c7e0*/  LOP3.LUT R19, R19, 0xfffffffe, RZ, 0xc0, !PT ;  /* 0xfffffffe13137812 */ /* 0x008fd600078ec0ff */
[----:B------:R-:W-:-:S05]  /*c7f0*/  @P0 LOP3.LUT R19, R19, 0x1, RZ, 0xfc, !PT ;  /* 0x0000000113130812 */ /* 0x000fca00078efcff */
[----:B------:R0:W-:Y:S01]  /*c800*/  STL [R1+0x8], R19 ;  /* 0x0000081301007387 */ /* 0x0001e20000100800 */
[----:B------:R-:W-:Y:S05]  /*c810*/  @!P0 BRA `(.L_x_238) ;  /* 0x0000000000408947 */ /* 0x000fea0003800000 */
[----:B------:R-:W-:Y:S01]  /*c820*/  MOV R2, 0x0 ;  /* 0x0000000000027802 */ /* 0x000fe20000000f00 */
[----:B------:R-:W-:Y:S01]  /*c830*/  ULDC.64 UR6, c[0x4][0x98] ;  /* 0x0100260000067ab9 */ /* 0x000fe20000000a00 */
[----:B------:R-:W-:Y:S01]  /*c840*/  ULDC.64 UR8, c[0x4][0xa0] ;  /* 0x0100280000087ab9 */ /* 0x000fe20000000a00 */
[----:B------:R-:W-:Y:S01]  /*c850*/  ULDC.64 UR4, c[0x4][0x10] ;  /* 0x0100040000047ab9 */ /* 0x000fe20000000a00 */
[----:B------:R-:W-:Y:S01]  /*c860*/  IMAD.U32 R4, RZ, RZ, UR6 ;  /* 0x00000006ff047e24 */ /* 0x000fe2000f8e00ff */
[----:B------:R-:W-:Y:S01]  /*c870*/  MOV R8, 0x70 ;  /* 0x0000007000087802 */ /* 0x000fe20000000f00 */
[----:B------:R-:W1:Y:S01]  /*c880*/  LDC.64 R2, c[0x4][R2] ;  /* 0x0100000002027b82 */ /* 0x000e620000000a00 */
[----:B------:R-:W-:Y:S02]  /*c890*/  IMAD.U32 R5, RZ, RZ, UR7 ;  /* 0x00000007ff057e24 */ /* 0x000fe4000f8e00ff */
[----:B------:R-:W-:Y:S02]  /*c8a0*/  IMAD.U32 R6, RZ, RZ, UR8 ;  /* 0x00000008ff067e24 */ /* 0x000fe4000f8e00ff */
[----:B------:R-:W-:-:S02]  /*c8b0*/  IMAD.U32 R7, RZ, RZ, UR9 ;  /* 0x00000009ff077e24 */ /* 0x000fc4000f8e00ff */
[----:B------:R-:W-:Y:S02]  /*c8c0*/  IMAD.U32 R10, RZ, RZ, UR4 ;  /* 0x00000004ff0a7e24 */ /* 0x000fe4000f8e00ff */
[----:B------:R-:W-:Y:S02]  /*c8d0*/  IMAD.U32 R11, RZ, RZ, UR5 ;  /* 0x00000005ff0b7e24 */ /* 0x000fe4000f8e00ff */
[----:B------:R-:W-:Y:S02]  /*c8e0*/  IMAD.MOV.U32 R12, RZ, RZ, 0x1 ;  /* 0x00000001ff0c7424 */ /* 0x000fe400078e00ff */
[----:B------:R-:W-:-:S07]  /*c8f0*/  IMAD.MOV.U32 R13, RZ, RZ, RZ ;  /* 0x000000ffff0d7224 */ /* 0x000fce00078e00ff */
[----:B------:R-:W-:-:S07]  /*c900*/  LEPC R20, `(.L_x_238) ;  /* 0x000000001014794e */ /* 0x000fce0000000000 */
[----:B012---:R-:W-:Y:S05]  /*c910*/  CALL.ABS.NOINC R2 ;  /* 0x0000000002007343 */ /* 0x007fea0003c00000 */
.L_x_238:
[----:B------:R-:W-:Y:S05]  /*c920*/  BSYNC B6 ;  /* 0x0000000000067941 */ /* 0x000fea0003800000 */
.L_x_237:
        /* <DEDUP_REMOVED lines=10> */
[----:B------:R-:W1:Y:S01]  /*c9d0*/  LDC.64 R2, c[0x4][R2] ;  /* 0x0100000002027b82 */ /* 0x000e620000000a00 */
        /* <DEDUP_REMOVED lines=8> */
[----:B012---:R-:W-:Y:S05]  /*ca60*/  CALL.ABS.NOINC R2 ;  /* 0x0000000002007343 */ /* 0x007fea0003c00000 */
.L_x_240:
[----:B------:R-:W-:Y:S05]  /*ca70*/  BSYNC B6 ;  /* 0x0000000000067941 */ /* 0x000fea0003800000 */
.L_x_239:
[----:B------:R-:W-:Y:S01]  /*ca80*/  IMAD.MOV.U32 R23, RZ, RZ, R19 ;  /* 0x000000ffff177224 */ /* 0x000fe200078e0013 */
[----:B------:R-:W-:Y:S04]  /*ca90*/  BSSY B6, `(.L_x_241) ;  /* 0x0000013000067945 */ /* 0x000fe80003800000 */
[----:B------:R-:W-:-:S13]  /*caa0*/  LOP3.LUT P6, RZ, R23, 0x1, RZ, 0xc0, !PT ;  /* 0x0000000117ff7812 */ /* 0x000fda00078cc0ff */
[----:B------:R-:W-:Y:S05]  /*cab0*/  @!P6 BRA `(.L_x_242) ;  /* 0x000000000040e947 */ /* 0x000fea0003800000 */
[----:B------:R-:W-:Y:S01]  /*cac0*/  MOV R2, 0x0 ;  /* 0x0000000000027802 */ /* 0x000fe20000000f00 */
[----:B------:R-:W-:Y:S01]  /*cad0*/  ULDC.64 UR6, c[0x4][0x98] ;  /* 0x0100260000067ab9 */ /* 0x000fe20000000a00 */
[----:B------:R-:W-:Y:S01]  /*cae0*/  ULDC.64 UR8, c[0x4][0xa0] ;  /* 0x0100280000087ab9 */ /* 0x000fe20000000a00 */
[----:B------:R-:W-:Y:S01]  /*caf0*/  ULDC.64 UR4, c[0x4][0x20] ;  /* 0x0100080000047ab9 */ /* 0x000fe20000000a00 */
[----:B------:R-:W-:Y:S01]  /*cb00*/  MOV R4, UR6 ;  /* 0x0000000600047c02 */ /* 0x000fe20008000f00 */
[----:B------:R-:W-:Y:S01]  /*cb10*/  IMAD.U32 R5, RZ, RZ, UR7 ;  /* 0x00000007ff057e24 */ /* 0x000fe2000f8e00ff */
[----:B------:R-:W1:Y:S01]  /*cb20*/  LDC.64 R2, c[0x4][R2] ;  /* 0x0100000002027b82 */ /* 0x000e620000000a00 */
[----:B------:R-:W-:Y:S01]  /*cb30*/  IMAD.U32 R6, RZ, RZ, UR8 ;  /* 0x00000008ff067e24 */ /* 0x000fe2000f8e00ff */
[----:B------:R-:W-:Y:S01]  /*cb40*/  MOV R12, 0x1 ;  /* 0x00000001000c7802 */ /* 0x000fe20000000f00 */
[----:B------:R-:W-:Y:S02]  /*cb50*/  IMAD.U32 R7, RZ, RZ, UR9 ;  /* 0x00000009ff077e24 */ /* 0x000fe4000f8e00ff */
[----:B------:R-:W-:-:S02]  /*cb60*/  IMAD.U32 R10, RZ, RZ, UR4 ;  /* 0x00000004ff0a7e24 */ /* 0x000fc4000f8e00ff */
[----:B------:R-:W-:Y:S02]  /*cb70*/  IMAD.U32 R11, RZ, RZ, UR5 ;  /* 0x00000005ff0b7e24 */ /* 0x000fe4000f8e00ff */
[----:B------:R-:W-:Y:S02]  /*cb80*/  IMAD.MOV.U32 R8, RZ, RZ, 0x70 ;  /* 0x00000070ff087424 */ /* 0x000fe400078e00ff */
[----:B------:R-:W-:-:S07]  /*cb90*/  IMAD.MOV.U32 R13, RZ, RZ, RZ ;  /* 0x000000ffff0d7224 */ /* 0x000fce00078e00ff */
[----:B------:R-:W-:-:S07]  /*cba0*/  LEPC R20, `(.L_x_242) ;  /* 0x000000001014794e */ /* 0x000fce0000000000 */
[----:B012---:R-:W-:Y:S05]  /*cbb0*/  CALL.ABS.NOINC R2 ;  /* 0x0000000002007343 */ /* 0x007fea0003c00000 */
.L_x_242:
[----:B------:R-:W-:Y:S05]  /*cbc0*/  BSYNC B6 ;  /* 0x0000000000067941 */ /* 0x000fea0003800000 */
.L_x_241:
[----:B------:R-:W-:Y:S01]  /*cbd0*/  ULDC.64 UR4, c[0x0][0x9f8] ;  /* 0x00027e0000047ab9 */ /* 0x000fe20000000a00 */
[----:B0-----:R-:W0:Y:S01]  /*cbe0*/  LDC R19, c[0x0][0x430] ;  /* 0x00010c00ff137b82 */ /* 0x001e220000000800 */
[----:B------:R-:W-:-:S04]  /*cbf0*/  UISETP.NE.U32.AND UP0, UPT, UR4, URZ, UPT ;  /* 0x0000003f0400728c */ /* 0x000fc8000bf05070 */
[----:B------:R-:W-:-:S06]  /*cc00*/  UISETP.NE.AND.EX UP0, UPT, UR5, URZ, UPT, UP0 ;  /* 0x0000003f0500728c */ /* 0x000fcc000bf05300 */
[----:B------:R-:W-:-:S05]  /*cc10*/  PLOP3.LUT P0, PT, PT, PT, UP0, 0x80, 0x0 ;  /* 0x000000000000781c */ /* 0x000fca0003f0f008 */
[----:B------:R-:W-:-:S04]  /*cc20*/  @UP0 UIADD3 UR4, UP1, UR48, UR4, URZ ;  /* 0x0000000430040290 */ /* 0x000fc8000ff3e03f */
[----:B------:R-:W-:Y:S02]  /*cc30*/  @UP0 UIADD3.X UR5, UR37, UR5, URZ, UP1, !UPT ;  /* 0x0000000525050290 */ /* 0x000fe40008ffe43f */
[----:B------:R-:W-:-:S04]  /*cc40*/  IMAD.U32 R2, RZ, RZ, UR4 ;  /* 0x00000004ff027e24 */ /* 0x000fc8000f8e00ff */
[----:B------:R-:W-:-:S05]  /*cc50*/  IMAD.U32 R3, RZ, RZ, UR5 ;  /* 0x00000005ff037e24 */ /* 0x000fca000f8e00ff */
[----:B------:R1:W5:Y:S01]  /*cc60*/  @P0 LDG.E R29, desc[UR50][R2.64] ;  /* 0x00000032021d0981 */ /* 0x000362000c1e1900 */
[----:B0-----:R-:W-:Y:S01]  /*cc70*/  ISETP.NE.AND P2, PT, R19, 0x1, PT ;  /* 0x000000011300780c */ /* 0x001fe20003f45270 */
[----:B------:R-:W-:Y:S01]  /*cc80*/  UMOV UR4, 0xffffffff ;  /* 0xffffffff00047882 */ /* 0x000fe20000000000 */
[----:B------:R-:W-:-:S11]  /*cc90*/  LOP3.LUT R23, R23, 0xfffffff7, RZ, 0xc0, !PT ;  /* 0xfffffff717177812 */ /* 0x000fd600078ec0ff */
[----:B------:R-:W-:-:S05]  /*cca0*/  @P2 LOP3.LUT R23, R23, 0x8, RZ, 0xfc, !PT ;  /* 0x0000000817172812 */ /* 0x000fca00078efcff */
[----:B------:R1:W-:Y:S01]  /*ccb0*/  STL [R1+0x8], R23 ;  /* 0x0000081701007387 */ /* 0x0003e20000100800 */
[----:B------:R-:W-:Y:S05]  /*ccc0*/  BRA.DIV UR4, `(.L_x_243) ;  /* 0x0000004e04047947 */ /* 0x000fea000b800000 */
.L_x_321:
[----:B------:R-:W1:Y:S01]  /*ccd0*/  S2R R0, SR_TID.X ;  /* 0x0000000000007919 */ /* 0x000e620000002100 */
[----:B------:R-:W-:Y:S01]  /*cce0*/  UMOV UR4, 0xa0 ;  /* 0x000000a000047882 */ /* 0x000fe20000000000 */
[----:B------:R-:W0:Y:S01]  /*ccf0*/  @P2 LDC R5, c[0x0][0x434] ;  /* 0x00010d00ff052b82 */ /* 0x000e220000000800 */
[----:B------:R-:W-:Y:S01]  /*cd00*/  UIMAD UR4, UR47, UR4, -0xa0 ;  /* 0xffffff602f0474a4 */ /* 0x000fe2000f8e0204 */
[----:B------:R-:W3:Y:S01]  /*cd10*/  S2R R9, SR_TID.X ;  /* 0x0000000000097919 */ /* 0x000ee20000002100 */
[----:B-----5:R-:W-:Y:S01]  /*cd20*/  SHF.R.S32.HI R14, RZ, 0x1f, R29 ;  /* 0x0000001fff0e7819 */ /* 0x020fe2000001141d */
[----:B------:R-:W-:Y:S01]  /*cd30*/  IMAD.MOV.U32 R12, RZ, RZ, R23 ;  /* 0x000000ffff0c7224 */ /* 0x000fe200078e0017 */
[----:B------:R-:W4:Y:S03]  /*cd40*/  S2R R11, SR_TID.X ;  /* 0x00000000000b7919 */ /* 0x000f260000002100 */
[----:B------:R-:W2:Y:S01]  /*cd50*/  @P2 LDC R4, c[0x0][0x438] ;  /* 0x00010e00ff042b82 */ /* 0x000ea20000000800 */
[----:B------:R0:W-:Y:S01]  /*cd60*/  STL [R1+0x1c], R14 ;  /* 0x00001c0e01007387 */ /* 0x0001e20000100800 */
[C---:B-1----:R-:W-:Y:S01]  /*cd70*/  LOP3.LUT R2, R0.reuse, 0x7f, RZ, 0xc0, !PT ;  /* 0x0000007f00027812 */ /* 0x042fe200078ec0ff */
[----:B------:R-:W-:-:S03]  /*cd80*/  IMAD.SHL.U32 R0, R0, 0x20, RZ ;  /* 0x0000002000007824 */ /* 0x000fc600078e00ff */
[----:B------:R-:W-:Y:S02]  /*cd90*/  SHF.R.U32.HI R2, RZ, 0x2, R2 ;  /* 0x00000002ff027819 */ /* 0x000fe40000011602 */
[----:B---3--:R-:W-:Y:S02]  /*cda0*/  LOP3.LUT R10, R9, 0x7f, RZ, 0xc0, !PT ;  /* 0x0000007f090a7812 */ /* 0x008fe400078ec0ff */
[----:B------:R-:W-:Y:S01]  /*cdb0*/  LOP3.LUT R0, R2, 0x60, R0, 0xf8, !PT ;  /* 0x0000006002007812 */ /* 0x000fe200078ef800 */
[----:B----4-:R-:W-:Y:S01]  /*cdc0*/  IMAD.SHL.U32 R13, R11, 0x20, RZ ;  /* 0x000000200b0d7824 */ /* 0x010fe200078e00ff */
[----:B------:R-:W-:-:S03]  /*cdd0*/  SHF.R.U32.HI R10, RZ, 0x2, R10 ;  /* 0x00000002ff0a7819 */ /* 0x000fc6000001160a */
[----:B------:R-:W-:Y:S01]  /*cde0*/  VIADD R3, R0, UR4 ;  /* 0x0000000400037c36 */ /* 0x000fe20008000000 */
[----:B------:R-:W-:-:S04]  /*cdf0*/  LOP3.LUT R13, R10, 0x60, R13, 0xf8, !PT ;  /* 0x000000600a0d7812 */ /* 0x000fc800078ef80d */
[C---:B------:R-:W-:Y:S02]  /*ce00*/  ISETP.GE.AND P0, PT, R3.reuse, R18, PT ;  /* 0x000000120300720c */ /* 0x040fe40003f06270 */
[----:B------:R-:W-:Y:S02]  /*ce10*/  IADD3 R0, R3, R22, RZ ;  /* 0x0000001603007210 */ /* 0x000fe40007ffe0ff */
[----:B------:R-:W-:-:S03]  /*ce20*/  LOP3.LUT R13, R13, 0x80, RZ, 0xfc, !PT ;  /* 0x000000800d0d7812 */ /* 0x000fc600078efcff */
[----:B0-----:R-:W-:-:S04]  /*ce30*/  @P2 IMAD.HI.U32 R5, R0, R5, RZ ;  /* 0x0000000500052227 */ /* 0x001fc800078e00ff */
[----:B------:R-:W-:Y:S01]  /*ce40*/  IMAD.MOV.U32 R6, RZ, RZ, R0 ;  /* 0x000000ffff067224 */ /* 0x000fe200078e0000 */
[----:B--2---:R-:W-:Y:S01]  /*ce50*/  @P2 SHF.R.U32.HI R6, RZ, R4, R5 ;  /* 0x00000004ff062219 */ /* 0x004fe20000011605 */
[----:B------:R-:W0:Y:S03]  /*ce60*/  @!P0 LDC.64 R2, c[0x0][0x428] ;  /* 0x00010a00ff028b82 */ /* 0x000e260000000a00 */
[----:B------:R-:W-:-:S05]  /*ce70*/  @!P0 SHF.R.S32.HI R7, RZ, 0x1f, R6 ;  /* 0x0000001fff078819 */ /* 0x000fca0000011406 */
[----:B------:R-:W1:Y:S01]  /*ce80*/  @!P0 LDC.64 R4, c[0x0][0x418] ;  /* 0x00010600ff048b82 */ /* 0x000e620000000a00 */
[----:B0-----:R-:W-:-:S04]  /*ce90*/  @!P0 IMAD R8, R14, R2, RZ ;  /* 0x000000020e088224 */ /* 0x001fc800078e02ff */
[C---:B------:R-:W-:Y:S02]  /*cea0*/  @!P0 IMAD R8, R29.reuse, R3, R8 ;  /* 0x000000031d088224 */ /* 0x040fe400078e0208 */
[----:B------:R-:W-:-:S04]  /*ceb0*/  @!P0 IMAD.WIDE.U32 R2, R29, R2, R6 ;  /* 0x000000021d028225 */ /* 0x000fc800078e0006 */
[----:B------:R-:W-:Y:S01]  /*cec0*/  @!P0 IMAD.IADD R3, R3, 0x1, R8 ;  /* 0x0000000103038824 */ /* 0x000fe200078e0208 */
[----:B-1----:R-:W-:-:S04]  /*ced0*/  @!P0 LEA R8, P1, R2, R4, 0x2 ;  /* 0x0000000402088211 */ /* 0x002fc800078210ff */
[----:B------:R-:W-:Y:S01]  /*cee0*/  @!P0 LEA.HI.X R9, R2, R5, R3, 0x2, P1 ;  /* 0x0000000502098211 */ /* 0x000fe200008f1403 */
[----:B------:R-:W-:Y:S01]  /*cef0*/  IMAD.MOV.U32 R5, RZ, RZ, RZ ;  /* 0x000000ffff057224 */ /* 0x000fe200078e00ff */
[----:B------:R-:W0:Y:S01]  /*cf00*/  @P2 LDC R3, c[0x0][0x434] ;  /* 0x00010d00ff032b82 */ /* 0x000e220000000800 */
[----:B------:R-:W-:-:S04]  /*cf10*/  VIADD R7, R13, UR4 ;  /* 0x000000040d077c36 */ /* 0x000fc80008000000 */
[----:B------:R1:W5:Y:S03]  /*cf20*/  @!P0 LDG.E R5, desc[UR50][R8.64] ;  /* 0x0000003208058981 */ /* 0x000366000c1e1900 */
[----:B------:R-:W2:Y:S01]  /*cf30*/  @P2 LDC R2, c[0x0][0x438] ;  /* 0x00010e00ff022b82 */ /* 0x000ea20000000800 */
[C---:B------:R-:W-:Y:S01]  /*cf40*/  ISETP.GE.AND P0, PT, R7.reuse, R18, PT ;  /* 0x000000120700720c */ /* 0x040fe20003f06270 */
[----:B------:R-:W-:-:S03]  /*cf50*/  IMAD.IADD R7, R7, 0x1, R22 ;  /* 0x0000000107077824 */ /* 0x000fc600078e0216 */
[----:B------:R-:W-:Y:S02]  /*cf60*/  ISETP.GT.U32.OR P0, PT, R13, 0x9f, P0 ;  /* 0x0000009f0d00780c */ /* 0x000fe40000704470 */
[----:B------:R-:W-:Y:S01]  /*cf70*/  MOV R10, R7 ;  /* 0x00000007000a7202 */ /* 0x000fe20000000f00 */
[----:B0-----:R-:W-:-:S05]  /*cf80*/  @P2 IMAD.HI.U32 R3, R7, R3, RZ ;  /* 0x0000000307032227 */ /* 0x001fca00078e00ff */
[----:B--2---:R-:W-:-:S05]  /*cf90*/  @P2 SHF.R.U32.HI R10, RZ, R2, R3 ;  /* 0x00000002ff0a2219 */ /* 0x004fca0000011603 */
[----:B------:R-:W0:Y:S01]  /*cfa0*/  @!P0 LDC.64 R2, c[0x0][0x428] ;  /* 0x00010a00ff028b82 */ /* 0x000e220000000a00 */
[----:B-1----:R-:W-:Y:S02]  /*cfb0*/  IMAD.MOV R9, RZ, RZ, -R10 ;  /* 0x000000ffff097224 */ /* 0x002fe400078e0a0a */
[----:B------:R-:W-:Y:S02]  /*cfc0*/  IMAD.MOV R4, RZ, RZ, -R6 ;  /* 0x000000ffff047224 */ /* 0x000fe400078e0a06 */
[----:B------:R-:W-:-:S03]  /*cfd0*/  IMAD R9, R19, R9, R7 ;  /* 0x0000000913097224 */ /* 0x000fc600078e0207 */
[----:B------:R-:W1:Y:S01]  /*cfe0*/  @!P0 LDC.64 R6, c[0x0][0x418] ;  /* 0x00010600ff068b82 */ /* 0x000e620000000a00 */
[----:B------:R-:W-:Y:S01]  /*cff0*/  @!P0 SHF.R.S32.HI R11, RZ, 0x1f, R10 ;  /* 0x0000001fff0b8819 */ /* 0x000fe2000001140a */
[----:B------:R-:W-:Y:S02]  /*d000*/  IMAD R4, R19, R4, R0 ;  /* 0x0000000413047224 */ /* 0x000fe400078e0200 */
[----:B0-----:R-:W-:-:S04]  /*d010*/  @!P0 IMAD.WIDE.U32 R10, R29, R2, R10 ;  /* 0x000000021d0a8225 */ /* 0x001fc800078e000a */
[----:B------:R-:W-:-:S04]  /*d020*/  @!P0 IMAD R2, R14, R2, RZ ;  /* 0x000000020e028224 */ /* 0x000fc800078e02ff */
[----:B------:R-:W-:Y:S01]  /*d030*/  @!P0 IMAD R0, R29, R3, R2 ;  /* 0x000000031d008224 */ /* 0x000fe200078e0202 */
[----:B-1----:R-:W-:-:S03]  /*d040*/  @!P0 LEA R2, P1, R10, R6, 0x2 ;  /* 0x000000060a028211 */ /* 0x002fc600078210ff */
[----:B------:R-:W-:Y:S02]  /*d050*/  @!P0 IMAD.IADD R0, R0, 0x1, R11 ;  /* 0x0000000100008824 */ /* 0x000fe400078e020b */
[----:B------:R-:W-:-:S03]  /*d060*/  IMAD.MOV.U32 R6, RZ, RZ, RZ ;  /* 0x000000ffff067224 */ /* 0x000fc600078e00ff */
[----:B------:R-:W-:Y:S01]  /*d070*/  @!P0 LEA.HI.X R3, R10, R7, R0, 0x2, P1 ;  /* 0x000000070a038211 */ /* 0x000fe200008f1400 */
[----:B------:R-:W-:-:S04]  /*d080*/  IMAD.U32 R8, RZ, RZ, UR44 ;  /* 0x0000002cff087e24 */ /* 0x000fc8000f8e00ff */
[----:B------:R0:W5:Y:S01]  /*d090*/  @!P0 LDG.E R6, desc[UR50][R2.64] ;  /* 0x0000003202068981 */ /* 0x000162000c1e1900 */
[----:B------:R-:W-:Y:S02]  /*d0a0*/  ISETP.GT.U32.AND P0, PT, R13, 0x9f, PT ;  /* 0x0000009f0d00780c */ /* 0x000fe40003f04070 */
[----:B------:R-:W-:Y:S02]  /*d0b0*/  ISETP.NE.AND P2, PT, R8, 0x3, PT ;  /* 0x000000030800780c */ /* 0x000fe40003f45270 */
[----:B------:R-:W-:-:S09]  /*d0c0*/  LOP3.LUT R12, R12, 0xfffffffd, RZ, 0xc0, !PT ;  /* 0xfffffffd0c0c7812 */ /* 0x000fd200078ec0ff */
[----:B------:R-:W-:-:S04]  /*d0d0*/  @P0 LOP3.LUT R12, R12, 0x2, RZ, 0xfc, !PT ;  /* 0x000000020c0c0812 */ /* 0x000fc800078efcff */
[----:B------:R-:W-:-:S04]  /*d0e0*/  LOP3.LUT R12, R12, 0xfffffffb, RZ, 0xc0, !PT ;  /* 0xfffffffb0c0c7812 */ /* 0x000fc800078ec0ff */
[----:B------:R-:W-:-:S05]  /*d0f0*/  @P2 LOP3.LUT R12, R12, 0x4, RZ, 0xfc, !PT ;  /* 0x000000040c0c2812 */ /* 0x000fca00078efcff */
[----:B------:R0:W-:Y:S01]  /*d100*/  STL [R1+0x8], R12 ;  /* 0x0000080c01007387 */ /* 0x0001e20000100800 */
[----:B------:R-:W-:Y:S01]  /*d110*/  IMAD.U32 R0, RZ, RZ, UR47 ;  /* 0x0000002fff007e24 */ /* 0x000fe2000f8e00ff */
[----:B------:R-:W-:-:S04]  /*d120*/  LOP3.LUT R17, R17, 0xffff, RZ, 0xc0, !PT ;  /* 0x0000ffff11117812 */ /* 0x000fc800078ec0ff */
[----:B------:R-:W-:Y:S01]  /*d130*/  IADD3 R0, R0, -0x1, RZ ;  /* 0xffffffff00007810 */ /* 0x000fe20007ffe0ff */
[----:B------:R-:W-:Y:S06]  /*d140*/  @!P2 BRA `(.L_x_244) ;  /* 0x000000000004a947 */ /* 0x000fec0003800000 */
[----:B------:R-:W-:Y:S01]  /*d150*/  BPT.TRAP 0x1 ;  /* 0x000000040000795c */ /* 0x000fe20000300000 */
.L_x_244:
[----:B0-----:R-:W2:Y:S01]  /*d160*/  LDL R2, [R1] ;  /* 0x0000000001027983 */ /* 0x001ea20000100800 */
[----:B------:R-:W-:Y:S01]  /*d170*/  IMAD R7, R27, 0x8, R16 ;  /* 0x000000081b077824 */ /* 0x000fe200078e0210 */
[----:B------:R-:W-:Y:S01]  /*d180*/  BSSY B0, `(.L_x_245) ;  /* 0x0000005000007945 */ /* 0x000fe20003800000 */
[----:B------:R-:W-:Y:S02]  /*d190*/  SHF.R.S32.HI R23, RZ, 0x1f, R4 ;  /* 0x0000001fff177819 */ /* 0x000fe40000011404 */
[----:B--2---:R-:W-:-:S04]  /*d1a0*/  SHF.L.U32 R28, R2, 0x1f, RZ ;  /* 0x0000001f021c7819 */ /* 0x004fc800000006ff */
[----:B------:R-:W0:Y:S02]  /*d1b0*/  SYNCS.PHASECHK.TRANS64.TRYWAIT P0, [R7+URZ+0x13280], R28 ;  /* 0x0132801c070075a7 */ /* 0x000e24000800017f */
[----:B0-----:R-:W-:Y:S05]  /*d1c0*/  @!P0 BRA `(.L_x_246) ;  /* 0x0000004400f08947 */ /* 0x001fea0003800000 */
.L_x_322:
[----:B------:R-:W-:Y:S05]  /*d1d0*/  BSYNC B0 ;  /* 0x0000000000007941 */ /* 0x000fea0003800000 */
.L_x_245:
[----:B------:R-:W1:Y:S01]  /*d1e0*/  S2R R15, SR_TID.X ;  /* 0x00000000000f7919 */ /* 0x000e620000002100 */
[----:B------:R-:W2:Y:S01]  /*d1f0*/  LDC R14, c[0x0][0x2f4] ;  /* 0x0000bd00ff0e7b82 */ /* 0x000ea20000000800 */
[----:B------:R-:W-:Y:S01]  /*d200*/  ULDC.64 UR4, c[0x0][0x328] ;  /* 0x0000ca0000047ab9 */ /* 0x000fe20000000a00 */
[----:B------:R-:W3:Y:S01]  /*d210*/  LDL.LU R11, [R1+0x8] ;  /* 0x00000800010b7983 */ /* 0x000ee20000300800 */
[----:B------:R-:W-:Y:S01]  /*d220*/  IMAD R8, R23, UR4, RZ ;  /* 0x0000000417087c24 */ /* 0x000fe2000f8e02ff */
[----:B-----5:R-:W-:Y:S01]  /*d230*/  SHF.R.S32.HI R25, RZ, 0x1f, R5 ;  /* 0x0000001fff197819 */ /* 0x020fe20000011405 */
[----:B------:R-:W-:Y:S01]  /*d240*/  IMAD.WIDE.U32 R2, R4, UR4, RZ ;  /* 0x0000000404027c25 */ /* 0x000fe2000f8e00ff */
[----:B------:R-:W-:-:S03]  /*d250*/  ULDC.64 UR6, c[0x0][0x338] ;  /* 0x0000ce0000067ab9 */ /* 0x000fc60000000a00 */
[----:B------:R-:W-:Y:S01]  /*d260*/  IMAD R8, R4, UR5, R8 ;  /* 0x0000000504087c24 */ /* 0x000fe2000f8e0208 */
[----:B------:R-:W-:Y:S01]  /*d270*/  SHF.R.S32.HI R24, RZ, 0x1f, R9 ;  /* 0x0000001fff187819 */ /* 0x000fe20000011409 */
[----:B------:R-:W-:Y:S02]  /*d280*/  IMAD R12, R25, UR6, RZ ;  /* 0x00000006190c7c24 */ /* 0x000fe4000f8e02ff */
[----:B------:R-:W-:Y:S02]  /*d290*/  IMAD.IADD R3, R3, 0x1, R8 ;  /* 0x0000000103037824 */ /* 0x000fe400078e0208 */
[C---:B------:R-:W-:Y:S02]  /*d2a0*/  IMAD R12, R5.reuse, UR7, R12 ;  /* 0x00000007050c7c24 */ /* 0x040fe4000f8e020c */
[----:B------:R-:W-:-:S04]  /*d2b0*/  IMAD.WIDE.U32 R2, R5, UR6, R2 ;  /* 0x0000000605027c25 */ /* 0x000fc8000f8e0002 */
[----:B------:R-:W-:Y:S02]  /*d2c0*/  IMAD R18, R0, -0xa0, R18 ;  /* 0xffffff6000127824 */ /* 0x000fe400078e0212 */
[----:B-1----:R-:W-:Y:S02]  /*d2d0*/  IMAD.SHL.U32 R19, R15, 0x10, RZ ;  /* 0x000000100f137824 */ /* 0x002fe400078e00ff */
[----:B------:R-:W-:Y:S02]  /*d2e0*/  IMAD.IADD R13, R3, 0x1, R12 ;  /* 0x00000001030d7824 */ /* 0x000fe400078e020c */
[----:B------:R-:W-:Y:S01]  /*d2f0*/  IMAD R0, R24, UR4, RZ ;  /* 0x0000000418007c24 */ /* 0x000fe2000f8e02ff */
[----:B------:R-:W-:Y:S01]  /*d300*/  LOP3.LUT R19, R19, 0x30, RZ, 0xc0, !PT ;  /* 0x0000003013137812 */ /* 0x000fe200078ec0ff */
[----:B------:R-:W-:-:S03]  /*d310*/  IMAD.MOV.U32 R12, RZ, RZ, R2 ;  /* 0x000000ffff0c7224 */ /* 0x000fc600078e0002 */
[CC--:B--2---:R-:W-:Y:S02]  /*d320*/  ISETP.GE.AND P1, PT, R19.reuse, R14.reuse, PT ;  /* 0x0000000e1300720c */ /* 0x0c4fe40003f26270 */
[----:B------:R-:W-:Y:S02]  /*d330*/  ISETP.GE.AND P0, PT, R19, R14, PT ;  /* 0x0000000e1300720c */ /* 0x000fe40003f06270 */
[----:B------:R-:W2:Y:S01]  /*d340*/  LDL R14, [R1+0x28] ;  /* 0x00002800010e7983 */ /* 0x000ea20000100800 */
[C---:B------:R-:W-:Y:S01]  /*d350*/  IMAD R0, R9.reuse, UR5, R0 ;  /* 0x0000000509007c24 */ /* 0x040fe2000f8e0200 */
[----:B------:R-:W-:Y:S01]  /*d360*/  SHF.R.S32.HI R26, RZ, 0x1f, R6 ;  /* 0x0000001fff1a7819 */ /* 0x000fe20000011406 */
[----:B------:R-:W-:Y:S01]  /*d370*/  IMAD.WIDE.U32 R2, R9, UR4, RZ ;  /* 0x0000000409027c25 */ /* 0x000fe2000f8e00ff */
[----:B------:R-:W-:Y:S01]  /*d380*/  ULDC.64 UR4, c[0x0][0x330] ;  /* 0x0000cc0000047ab9 */ /* 0x000fe20000000a00 */
[----:B------:R-:W-:Y:S02]  /*d390*/  LOP3.LUT R15, R15, 0x7f, RZ, 0xc0, !PT ;  /* 0x0000007f0f0f7812 */ /* 0x000fe400078ec0ff */
[----:B------:R-:W-:-:S02]  /*d3a0*/  IMAD.IADD R3, R3, 0x1, R0 ;  /* 0x0000000103037824 */ /* 0x000fc400078e0200 */
[----:B------:R-:W-:Y:S01]  /*d3b0*/  IMAD R0, R26, UR6, RZ ;  /* 0x000000061a007c24 */ /* 0x000fe2000f8e02ff */
[----:B------:R-:W-:Y:S01]  /*d3c0*/  SHF.R.U32.HI R15, RZ, 0x2, R15 ;  /* 0x00000002ff0f7819 */ /* 0x000fe2000001160f */
[----:B------:R-:W-:-:S04]  /*d3d0*/  IMAD.WIDE.U32 R2, R6, UR6, R2 ;  /* 0x0000000606027c25 */ /* 0x000fc8000f8e0002 */
[----:B------:R-:W-:Y:S01]  /*d3e0*/  IMAD R0, R6, UR7, R0 ;  /* 0x0000000706007c24 */ /* 0x000fe2000f8e0200 */
[----:B------:R-:W-:Y:S01]  /*d3f0*/  ULDC.64 UR6, c[0x0][0x318] ;  /* 0x0000c60000067ab9 */ /* 0x000fe20000000a00 */
[----:B------:R-:W-:Y:S02]  /*d400*/  IMAD.MOV.U32 R10, RZ, RZ, R2 ;  /* 0x000000ffff0a7224 */ /* 0x000fe400078e0002 */
[----:B------:R-:W-:Y:S01]  /*d410*/  IMAD R8, R17, UR5, RZ ;  /* 0x0000000511087c24 */ /* 0x000fe2000f8e02ff */
[----:B---3--:R-:W-:-:S04]  /*d420*/  LOP3.LUT R11, R11, 0xfffffffe, RZ, 0xc0, !PT ;  /* 0xfffffffe0b0b7812 */ /* 0x008fc800078ec0ff */
[----:B------:R-:W-:-:S05]  /*d430*/  @P1 LOP3.LUT R11, R11, 0x1, RZ, 0xfc, !PT ;  /* 0x000000010b0b1812 */ /* 0x000fca00078efcff */
[----:B------:R1:W-:Y:S02]  /*d440*/  STL [R1+0x8], R11 ;  /* 0x0000080b01007387 */ /* 0x0003e40000100800 */
[----:B-1----:R-:W-:Y:S01]  /*d450*/  IADD3 R11, R3, R0, RZ ;  /* 0x00000000030b7210 */ /* 0x002fe20007ffe0ff */
[----:B------:R-:W-:-:S04]  /*d460*/  IMAD.WIDE.U32 R2, R17, UR4, R12 ;  /* 0x0000000411027c25 */ /* 0x000fc8000f8e000c */
[----:B------:R-:W-:Y:S01]  /*d470*/  IMAD.WIDE.U32 R10, R17, UR4, R10 ;  /* 0x00000004110a7c25 */ /* 0x000fe2000f8e000a */
[----:B------:R-:W-:Y:S01]  /*d480*/  IADD3 R0, P1, R2, UR6, RZ ;  /* 0x0000000602007c10 */ /* 0x000fe2000ff3e0ff */
[----:B------:R-:W-:-:S03]  /*d490*/  UMOV UR4, 0xffffffff ;  /* 0xffffffff00047882 */ /* 0x000fc60000000000 */
[----:B------:R-:W-:Y:S02]  /*d4a0*/  IADD3.X R2, R3, UR7, R8, P1, !PT ;  /* 0x0000000703027c10 */ /* 0x000fe40008ffe408 */
[----:B------:R-:W-:-:S04]  /*d4b0*/  IADD3 R22, P1, R10, UR6, RZ ;  /* 0x000000060a167c10 */ /* 0x000fc8000ff3e0ff */
[----:B------:R-:W-:Y:S01]  /*d4c0*/  IADD3.X R21, R8, UR7, R11, P1, !PT ;  /* 0x0000000708157c10 */ /* 0x000fe20008ffe40b */
[----:B------:R-:W-:-:S05]  /*d4d0*/  IMAD.IADD R8, R18, 0x1, -R15 ;  /* 0x0000000112087824 */ /* 0x000fca00078e0a0f */
[----:B------:R-:W-:Y:S01]  /*d4e0*/  ISETP.GE.AND P5, PT, R8, 0x1, PT ;  /* 0x000000010800780c */ /* 0x000fe20003fa6270 */
[----:B--2---:R-:W-:Y:S01]  /*d4f0*/  IMAD R20, R27, 0x2800, R14 ;  /* 0x000028001b147824 */ /* 0x004fe200078e020e */
[----:B------:R-:W-:Y:S11]  /*d500*/  BRA.DIV UR4, `(.L_x_247) ;  /* 0x0000004604347947 */ /* 0x000ff6000b800000 */
[----:B------:R-:W2:Y:S01]  /*d510*/  LDL.LU R14, [R1+0x8] ;  /* 0x00000800010e7983 */ /* 0x000ea20000300800 */
[----:B------:R-:W1:Y:S03]  /*d520*/  S2R R11, SR_TID.X ;  /* 0x00000000000b7919 */ /* 0x000e660000002100 */
[----:B------:R-:W3:Y:S04]  /*d530*/  SHFL.IDX PT, R10, R0, RZ, 0x1c1f ;  /* 0x001c1fff000a7589 */ /* 0x000ee800000e0000 */
[----:B------:R-:W4:Y:S01]  /*d540*/  SHFL.IDX PT, R3, R2, RZ, 0x1c1f ;  /* 0x001c1fff02037589 */ /* 0x000f2200000e0000 */
[----:B-1----:R-:W-:-:S05]  /*d550*/  IMAD.SHL.U32 R15, R11, 0x10, RZ ;  /* 0x000000100b0f7824 */ /* 0x002fca00078e00ff */
[----:B------:R-:W-:-:S04]  /*d560*/  LOP3.LUT R15, R15, 0x30, RZ, 0xc0, !PT ;  /* 0x000000300f0f7812 */ /* 0x000fc800078ec0ff */
[----:B---3--:R-:W-:-:S05]  /*d570*/  IADD3 R10, P1, R15, R10, RZ ;  /* 0x0000000a0f0a7210 */ /* 0x008fca0007f3e0ff */
[----:B----4-:R-:W-:Y:S01]  /*d580*/  IMAD.X R11, RZ, RZ, R3, P1 ;  /* 0x000000ffff0b7224 */ /* 0x010fe200008e0603 */
[----:B------:R-:W-:Y:S01]  /*d590*/  ISETP.LT.OR P1, PT, R8, 0x1, P0 ;  /* 0x000000010800780c */ /* 0x000fe20000721670 */
[----:B------:R-:W-:Y:S01]  /*d5a0*/  IMAD.IADD R3, R16, 0x1, R20 ;  /* 0x0000000110037824 */ /* 0x000fe200078e0214 */
[----:B------:R-:W1:Y:S11]  /*d5b0*/  SHFL.IDX PT, R12, R0, 0x1, 0x1c1f ;  /* 0x003c1f00000c7f89 */ /* 0x000e7600000e0000 */
[----:B------:R3:W-:Y:S04]  /*d5c0*/  LDGSTS.E.BYPASS.LTC128B.128 [R3+0x6000], desc[UR50][R10.64], !P1 ;  /* 0x060000000a037fae */ /* 0x0007e8000c901d72 */
[----:B---3--:R-:W3:Y:S01]  /*d5d0*/  SHFL.IDX PT, R10, R2, 0x1, 0x1c1f ;  /* 0x003c1f00020a7f89 */ /* 0x008ee200000e0000 */
[----:B-1----:R-:W-:-:S05]  /*d5e0*/  IADD3 R12, P1, R15, R12, RZ ;  /* 0x0000000c0f0c7210 */ /* 0x002fca0007f3e0ff */
[----:B---3--:R-:W-:Y:S01]  /*d5f0*/  IMAD.X R13, RZ, RZ, R10, P1 ;  /* 0x000000ffff0d7224 */ /* 0x008fe200008e060a */
[----:B------:R-:W-:Y:S01]  /*d600*/  ISETP.LT.OR P1, PT, R8, 0x21, P0 ;  /* 0x000000210800780c */ /* 0x000fe20000721670 */
[----:B------:R-:W-:-:S12]  /*d610*/  SHFL.IDX PT, R10, R2, 0x2, 0x1c1f ;  /* 0x005c1f00020a7f89 */ /* 0x000fd800000e0000 */
[----:B------:R1:W-:Y:S04]  /*d620*/  LDGSTS.E.BYPASS.LTC128B.128 [R3+0x6800], desc[UR50][R12.64], !P1 ;  /* 0x068000000c037fae */ /* 0x0003e8000c901d72 */
[----:B-1----:R-:W1:Y:S04]  /*d630*/  SHFL.IDX PT, R12, R0, 0x2, 0x1c1f ;  /* 0x005c1f00000c7f89 */ /* 0x002e6800000e0000 */
[----:B------:R-:W3:Y:S04]  /*d640*/  SHFL.IDX PT, R0, R0, 0x3, 0x1c1f ;  /* 0x007c1f0000007f89 */ /* 0x000ee800000e0000 */
[----:B------:R-:W4:Y:S01]  /*d650*/  SHFL.IDX PT, R2, R2, 0x3, 0x1c1f ;  /* 0x007c1f0002027f89 */ /* 0x000f2200000e0000 */
[----:B-1----:R-:W-:-:S04]  /*d660*/  IADD3 R12, P1, R15, R12, RZ ;  /* 0x0000000c0f0c7210 */ /* 0x002fc80007f3e0ff */
[----:B------:R-:W-:Y:S02]  /*d670*/  IADD3.X R13, RZ, R10, RZ, P1, !PT ;  /* 0x0000000aff0d7210 */ /* 0x000fe40000ffe4ff */
[C---:B------:R-:W-:Y:S02]  /*d680*/  ISETP.LT.OR P1, PT, R8.reuse, 0x41, P0 ;  /* 0x000000410800780c */ /* 0x040fe40000721670 */
[----:B------:R-:W-:-:S11]  /*d690*/  ISETP.GE.AND P2, PT, R8, 0x81, PT ;  /* 0x000000810800780c */ /* 0x000fd60003f46270 */
[----:B------:R-:W-:Y:S01]  /*d6a0*/  LDGSTS.E.BYPASS.LTC128B.128 [R3+0x7000], desc[UR50][R12.64], !P1 ;  /* 0x070000000c037fae */ /* 0x000fe2000c901d72 */
[----:B---3--:R-:W-:-:S05]  /*d6b0*/  IADD3 R10, P1, R15, R0, RZ ;  /* 0x000000000f0a7210 */ /* 0x008fca0007f3e0ff */
[----:B----4-:R-:W-:Y:S01]  /*d6c0*/  IMAD.X R11, RZ, RZ, R2, P1 ;  /* 0x000000ffff0b7224 */ /* 0x010fe200008e0602 */
[----:B------:R-:W-:Y:S01]  /*d6d0*/  ISETP.LT.OR P1, PT, R8, 0x61, P0 ;  /* 0x000000610800780c */ /* 0x000fe20000721670 */
[----:B------:R1:W3:-:S12]  /*d6e0*/  SHFL.IDX PT, R0, R21, RZ, 0x1c1f ;  /* 0x001c1fff15007589 */ /* 0x0002d800000e0000 */
[----:B------:R4:W-:Y:S04]  /*d6f0*/  LDGSTS.E.BYPASS.LTC128B.128 [R3+0x7800], desc[UR50][R10.64], !P1 ;  /* 0x078000000a037fae */ /* 0x0009e8000c901d72 */
[----:B----4-:R1:W4:Y:S01]  /*d700*/  SHFL.IDX PT, R10, R22, RZ, 0x1c1f ;  /* 0x001c1fff160a7589 */ /* 0x01032200000e0000 */
[C---:B------:R-:W-:Y:S02]  /*d710*/  ISETP.GE.AND P4, PT, R8.reuse, 0x21, PT ;  /* 0x000000210800780c */ /* 0x040fe40003f86270 */
[C---:B------:R-:W-:Y:S02]  /*d720*/  ISETP.GE.AND P3, PT, R8.reuse, 0x41, PT ;  /* 0x000000410800780c */ /* 0x040fe40003f66270 */
[----:B------:R-:W-:Y:S02]  /*d730*/  ISETP.GE.AND P1, PT, R8, 0x61, PT ;  /* 0x000000610800780c */ /* 0x000fe40003f26270 */
[----:B--2---:R-:W-:-:S04]  /*d740*/  LOP3.LUT R14, R14, 0xffffffef, RZ, 0xc0, !PT ;  /* 0xffffffef0e0e7812 */ /* 0x004fc800078ec0ff */
[----:B------:R-:W-:-:S05]  /*d750*/  @P2 LOP3.LUT R14, R14, 0x10, RZ, 0xfc, !PT ;  /* 0x000000100e0e2812 */ /* 0x000fca00078efcff */
[----:B---34-:R1:W-:Y:S02]  /*d760*/  STL [R1+0x8], R14 ;  /* 0x0000080e01007387 */ /* 0x0183e40000100800 */
.L_x_334:
[----:B------:R-:W3:Y:S01]  /*d770*/  S2R R2, SR_TID.X ;  /* 0x0000000000027919 */ /* 0x000ee20000002100 */
[----:B------:R-:W-:Y:S01]  /*d780*/  ISETP.LT.OR P0, PT, R8, 0x81, P0 ;  /* 0x000000810800780c */ /* 0x000fe20000701670 */
[----:B---3--:R-:W-:-:S05]  /*d790*/  IMAD.SHL.U32 R2, R2, 0x10, RZ ;  /* 0x0000001002027824 */ /* 0x008fca00078e00ff */
[----:B------:R-:W-:-:S04]  /*d7a0*/  LOP3.LUT R2, R2, 0x30, RZ, 0xc0, !PT ;  /* 0x0000003002027812 */ /* 0x000fc800078ec0ff */
[----:B------:R-:W-:-:S05]  /*d7b0*/  IADD3 R10, P2, R2, R10, RZ ;  /* 0x0000000a020a7210 */ /* 0x000fca0007f5e0ff */
[----:B------:R-:W-:-:S05]  /*d7c0*/  IMAD.X R11, RZ, RZ, R0, P2 ;  /* 0x000000ffff0b7224 */ /* 0x000fca00010e0600 */
[----:B------:R-:W-:Y:S01]  /*d7d0*/  @!PT LDS RZ, [RZ] ;  /* 0x00000000fffff984 */ /* 0x000fe20000000800 */
[----:B------:R-:W-:Y:S01]  /*d7e0*/  @!PT LDS RZ, [RZ] ;  /* 0x00000000fffff984 */ /* 0x000fe20000000800 */
[----:B------:R-:W-:Y:S01]  /*d7f0*/  @!PT LDS RZ, [RZ] ;  /* 0x00000000fffff984 */ /* 0x000fe20000000800 */
[----:B------:R3:W-:Y:S01]  /*d800*/  LDGSTS.E.BYPASS.LTC128B.128 [R3+0x8000], desc[UR50][R10.64], !P0 ;  /* 0x080000000a037fae */ /* 0x0007e2000c101d72 */
[----:B------:R-:W-:Y:S01]  /*d810*/  PLOP3.LUT P0, PT, PT, PT, PT, 0x80, 0x0 ;  /* 0x000000000000781c */ /* 0x000fe20003f0f070 */
[----:B------:R-:W-:-:S12]  /*d820*/  NOP ;  /* 0x0000000000007918 */ /* 0x000fd80000000000 */
.L_x_248:
[----:B------:R-:W-:Y:S02]  /*d830*/  PLOP3.LUT P2, PT, P2, P0, PT, 0xa2, 0x0 ;  /* 0x000000000000781c */ /* 0x000fe40001741472 */
[----:B------:R-:W-:-:S08]  /*d840*/  @P0 R2UR P2, UR4, R7 ;  /* 0x00000000070402ca */ /* 0x000fd00000040000 */
[----:B------:R-:W-:-:S05]  /*d850*/  @P0 PLOP3.LUT P0, PT, P2, PT, PT, 0x80, 0x0 ;  /* 0x000000000000081c */ /* 0x000fca000170f070 */
[----:B------:R-:W-:Y:S01]  /*d860*/  @!P2 SYNCS.ARRIVE.TRANS64.RED.A0T1 RZ, [UR4+0x13270], RZ ;  /* 0x013270ffffffa9a7 */ /* 0x000fe20008200404 */
[----:B------:R-:W-:Y:S07]  /*d870*/  @!P2 ARRIVES.LDGSTSBAR.64.TRANSCNT [UR4+0x13270] ;  /* 0x01327000ff00a9b0 */ /* 0x000fee0008000a84 */
[----:B------:R-:W-:Y:S05]  /*d880*/  @P0 BRA.U.ANY `(.L_x_248) ;  /* 0xfffffffd00e80947 */ /* 0x000fea000393ffff */
[----:B------:R-:W-:Y:S01]  /*d890*/  NOP ;  /* 0x0000000000007918 */ /* 0x000fe20000000000 */
[----:B------:R-:W-:-:S05]  /*d8a0*/  IMAD.U32 R0, RZ, RZ, UR44 ;  /* 0x0000002cff007e24 */ /* 0x000fca000f8e00ff */
[----:B------:R-:W-:-:S13]  /*d8b0*/  ISETP.NE.AND P6, PT, R0, 0x3, PT ;  /* 0x000000030000780c */ /* 0x000fda0003fc5270 */
[----:B------:R-:W-:Y:S05]  /*d8c0*/  @!P6 BRA `(.L_x_249) ;  /* 0x000000000004e947 */ /* 0x000fea0003800000 */
[----:B------:R-:W-:Y:S01]  /*d8d0*/  BPT.TRAP 0x1 ;  /* 0x000000040000795c */ /* 0x000fe20000300000 */
.L_x_249:
[----:B------:R4:W-:Y:S01]  /*d8e0*/  SYNCS.ARRIVE.TRANS64.A1T0 RZ, [R7+URZ+0x13270], RZ ;  /* 0x013270ff07ff79a7 */ /* 0x0009e2000810003f */
[----:B------:R-:W-:Y:S05]  /*d8f0*/  @!P6 BRA `(.L_x_250) ;  /* 0x000000000004e947 */ /* 0x000fea0003800000 */
[----:B------:R-:W-:Y:S01]  /*d900*/  BPT.TRAP 0x1 ;  /* 0x000000040000795c */ /* 0x000fe20000300000 */
.L_x_250:
[----:B------:R-:W5:Y:S01]  /*d910*/  SYNCS.PHASECHK.TRANS64.TRYWAIT P0, [R7+URZ+0x13240], R28 ;  /* 0x0132401c070075a7 */ /* 0x000f62000800017f */
[----:B------:R-:W-:Y:S04]  /*d920*/  BSSY B0, `(.L_x_251) ;  /* 0x0000002000007945 */ /* 0x000fe80003800000 */
[----:B-----5:R-:W-:Y:S05]  /*d930*/  @!P0 BRA `(.L_x_252) ;  /* 0x0000004400dc8947 */ /* 0x020fea0003800000 */
.L_x_335:
[----:B------:R-:W-:Y:S05]  /*d940*/  BSYNC B0 ;  /* 0x0000000000007941 */ /* 0x000fea0003800000 */
.L_x_251:
[----:B------:R-:W-:Y:S01]  /*d950*/  ULDC.64 UR4, c[0x0][0x300] ;  /* 0x0000c00000047ab9 */ /* 0x000fe20000000a00 */
[----:B------:R-:W-:Y:S01]  /*d960*/  ULDC.64 UR6, c[0x0][0x310] ;  /* 0x0000c40000067ab9 */ /* 0x000fe20000000a00 */
[----:B------:R-:W-:Y:S02]  /*d970*/  IMAD R0, R23, UR4, RZ ;  /* 0x0000000417007c24 */ /* 0x000fe4000f8e02ff */
[----:B---3--:R-:W-:-:S04]  /*d980*/  IMAD.WIDE.U32 R10, R4, UR4, RZ ;  /* 0x00000004040a7c25 */ /* 0x008fc8000f8e00ff */
[----:B------:R-:W-:Y:S02]  /*d990*/  IMAD R0, R4, UR5, R0 ;  /* 0x0000000504007c24 */ /* 0x000fe4000f8e0200 */
[----:B------:R-:W-:Y:S02]  /*d9a0*/  IMAD R25, R25, UR6, RZ ;  /* 0x0000000619197c24 */ /* 0x000fe4000f8e02ff */
[----:B------:R-:W-:Y:S02]  /*d9b0*/  IMAD.IADD R11, R11, 0x1, R0 ;  /* 0x000000010b0b7824 */ /* 0x000fe400078e0200 */
[----:B------:R-:W-:Y:S02]  /*d9c0*/  IMAD R0, R24, UR4, RZ ;  /* 0x0000000418007c24 */ /* 0x000fe4000f8e02ff */
[----:B------:R-:W-:-:S04]  /*d9d0*/  IMAD.WIDE.U32 R10, R5, UR6, R10 ;  /* 0x00000006050a7c25 */ /* 0x000fc8000f8e000a */
[----:B------:R-:W-:Y:S02]  /*d9e0*/  IMAD R25, R5, UR7, R25 ;  /* 0x0000000705197c24 */ /* 0x000fe4000f8e0219 */
[C---:B------:R-:W-:Y:S02]  /*d9f0*/  IMAD R0, R9.reuse, UR5, R0 ;  /* 0x0000000509007c24 */ /* 0x040fe4000f8e0200 */
[----:B------:R-:W-:Y:S01]  /*da00*/  IMAD.WIDE.U32 R4, R9, UR4, RZ ;  /* 0x0000000409047c25 */ /* 0x000fe2000f8e00ff */
[----:B------:R-:W-:-:S03]  /*da10*/  ULDC.64 UR4, c[0x0][0x308] ;  /* 0x0000c20000047ab9 */ /* 0x000fc60000000a00 */
[----:B------:R-:W-:Y:S01]  /*da20*/  IMAD R8, R26, UR6, RZ ;  /* 0x000000061a087c24 */ /* 0x000fe2000f8e02ff */
[----:B------:R-:W-:Y:S01]  /*da30*/  IADD3 R5, R5, R0, RZ ;  /* 0x0000000005057210 */ /* 0x000fe20007ffe0ff */
[----:B------:R-:W-:Y:S02]  /*da40*/  IMAD.IADD R11, R11, 0x1, R25 ;  /* 0x000000010b0b7824 */ /* 0x000fe400078e0219 */
[C---:B------:R-:W-:Y:S02]  /*da50*/  IMAD R8, R6.reuse, UR7, R8 ;  /* 0x0000000706087c24 */ /* 0x040fe4000f8e0208 */
[----:B------:R-:W-:Y:S01]  /*da60*/  IMAD.WIDE.U32 R4, R6, UR6, R4 ;  /* 0x0000000606047c25 */ /* 0x000fe2000f8e0004 */
[----:B------:R-:W-:-:S03]  /*da70*/  ULDC.64 UR6, c[0x0][0x2e8] ;  /* 0x0000ba0000067ab9 */ /* 0x000fc60000000a00 */
[----:B------:R-:W-:-:S04]  /*da80*/  IMAD.WIDE.U32 R10, R17, UR4, R10 ;  /* 0x00000004110a7c25 */ /* 0x000fc8000f8e000a */
[----:B------:R-:W-:Y:S01]  /*da90*/  IMAD.IADD R5, R5, 0x1, R8 ;  /* 0x0000000105057824 */ /* 0x000fe200078e0208 */
[----:B------:R-:W-:Y:S01]  /*daa0*/  IADD3 R2, P0, R10, UR6, RZ ;  /* 0x000000060a027c10 */ /* 0x000fe2000ff1e0ff */
[C---:B------:R-:W-:Y:S02]  /*dab0*/  IMAD R6, R17.reuse, UR5, RZ ;  /* 0x0000000511067c24 */ /* 0x040fe4000f8e02ff */
[----:B------:R-:W-:Y:S01]  /*dac0*/  IMAD.WIDE.U32 R4, R17, UR4, R4 ;  /* 0x0000000411047c25 */ /* 0x000fe2000f8e0004 */
[----:B------:R-:W-:Y:S02]  /*dad0*/  UMOV UR4, 0xffffffff ;  /* 0xffffffff00047882 */ /* 0x000fe40000000000 */
[----:B------:R-:W-:Y:S02]  /*dae0*/  IADD3.X R0, R11, UR7, R6, P0, !PT ;  /* 0x000000070b007c10 */ /* 0x000fe400087fe406 */
[----:B------:R-:W-:-:S04]  /*daf0*/  IADD3 R8, P0, R4, UR6, RZ ;  /* 0x0000000604087c10 */ /* 0x000fc8000ff1e0ff */
[----:B------:R-:W-:Y:S01]  /*db00*/  IADD3.X R6, R6, UR7, R5, P0, !PT ;  /* 0x0000000706067c10 */ /* 0x000fe200087fe405 */
[----:B------:R-:W-:Y:S08]  /*db10*/  BRA.DIV UR4, `(.L_x_253) ;  /* 0x0000004604787947 */ /* 0x000ff0000b800000 */
[----:B------:R-:W3:Y:S01]  /*db20*/  S2R R5, SR_TID.X ;  /* 0x0000000000057919 */ /* 0x000ee20000002100 */
[----:B------:R-:W5:Y:S01]  /*db30*/  LDC R10, c[0x0][0x2f4] ;  /* 0x0000bd00ff0a7b82 */ /* 0x000f620000000800 */
[----:B------:R-:W-:Y:S04]  /*db40*/  SHFL.IDX PT, R4, R0, RZ, 0x1c1f ;  /* 0x001c1fff00047589 */ /* 0x000fe800000e0000 */
[----:B------:R-:W-:Y:S01]  /*db50*/  SHFL.IDX PT, R6, R6, RZ, 0x1c1f ;  /* 0x001c1fff06067589 */ /* 0x000fe200000e0000 */
[----:B---3--:R-:W-:-:S03]  /*db60*/  IMAD.SHL.U32 R9, R5, 0x10, RZ ;  /* 0x0000001005097824 */ /* 0x008fc600078e00ff */
[----:B------:R-:W3:Y:S02]  /*db70*/  SHFL.IDX PT, R5, R2, RZ, 0x1c1f ;  /* 0x001c1fff02057589 */ /* 0x000ee400000e0000 */
[----:B------:R-:W-:-:S04]  /*db80*/  LOP3.LUT R9, R9, 0x30, RZ, 0xc0, !PT ;  /* 0x0000003009097812 */ /* 0x000fc800078ec0ff */
[C---:B-----5:R-:W-:Y:S02]  /*db90*/  ISETP.GE.AND P2, PT, R9.reuse, R10, PT ;  /* 0x0000000a0900720c */ /* 0x060fe40003f46270 */
[----:B---3--:R-:W-:-:S05]  /*dba0*/  @P5 IADD3 R5, P0, R9, R5, RZ ;  /* 0x0000000509055210 */ /* 0x008fca0007f1e0ff */
[----:B------:R-:W-:-:S05]  /*dbb0*/  @P5 IMAD.X R4, RZ, RZ, R4, P0 ;  /* 0x000000ffff045224 */ /* 0x000fca00000e0604 */
[----:B------:R-:W-:-:S04]  /*dbc0*/  @P5 LOP3.LUT R5, R5, R4, RZ, 0x3c, !PT ;  /* 0x0000000405055212 */ /* 0x000fc800078e3cff */
[----:B------:R-:W-:-:S04]  /*dbd0*/  @P5 LOP3.LUT R4, R5, R4, RZ, 0x3c, !PT ;  /* 0x0000000405045212 */ /* 0x000fc800078e3cff */
[----:B------:R-:W-:-:S05]  /*dbe0*/  @P5 LOP3.LUT R5, R5, R4, RZ, 0x3c, !PT ;  /* 0x0000000405055212 */ /* 0x000fca00078e3cff */
[----:B------:R3:W-:Y:S04]  /*dbf0*/  @P5 LDGSTS.E.BYPASS.LTC128B.128 [R3+0xe000], desc[UR50][R4.64], !P2 ;  /* 0x0e00000004035fae */ /* 0x0007e8000d101d72 */
[----:B---3--:R-:W3:Y:S04]  /*dc00*/  SHFL.IDX PT, R5, R2, 0x1, 0x1c1f ;  /* 0x003c1f0002057f89 */ /* 0x008ee800000e0000 */
[----:B------:R-:W5:Y:S01]  /*dc10*/  SHFL.IDX PT, R4, R0, 0x1, 0x1c1f ;  /* 0x003c1f0000047f89 */ /* 0x000f6200000e0000 */
[----:B---3--:R-:W-:-:S05]  /*dc20*/  @P4 IADD3 R5, P0, R9, R5, RZ ;  /* 0x0000000509054210 */ /* 0x008fca0007f1e0ff */
[----:B-----5:R-:W-:-:S05]  /*dc30*/  @P4 IMAD.X R4, RZ, RZ, R4, P0 ;  /* 0x000000ffff044224 */ /* 0x020fca00000e0604 */
[----:B------:R-:W-:-:S04]  /*dc40*/  @P4 LOP3.LUT R5, R5, R4, RZ, 0x3c, !PT ;  /* 0x0000000405054212 */ /* 0x000fc800078e3cff */
[----:B------:R-:W-:-:S04]  /*dc50*/  @P4 LOP3.LUT R4, R5, R4, RZ, 0x3c, !PT ;  /* 0x0000000405044212 */ /* 0x000fc800078e3cff */
[----:B------:R-:W-:-:S05]  /*dc60*/  @P4 LOP3.LUT R5, R5, R4, RZ, 0x3c, !PT ;  /* 0x0000000405054212 */ /* 0x000fca00078e3cff */
[----:B------:R3:W-:Y:S04]  /*dc70*/  @P4 LDGSTS.E.BYPASS.LTC128B.128 [R3+0xe800], desc[UR50][R4.64], !P2 ;  /* 0x0e80000004034fae */ /* 0x0007e8000d101d72 */
[----:B---3--:R-:W3:Y:S04]  /*dc80*/  SHFL.IDX PT, R5, R2, 0x2, 0x1c1f ;  /* 0x005c1f0002057f89 */ /* 0x008ee800000e0000 */
[----:B------:R-:W5:Y:S04]  /*dc90*/  SHFL.IDX PT, R4, R0, 0x2, 0x1c1f ;  /* 0x005c1f0000047f89 */ /* 0x000f6800000e0000 */
[----:B------:R-:W0:Y:S04]  /*dca0*/  SHFL.IDX PT, R2, R2, 0x3, 0x1c1f ;  /* 0x007c1f0002027f89 */ /* 0x000e2800000e0000 */
[----:B------:R-:W1:Y:S01]  /*dcb0*/  SHFL.IDX PT, R0, R0, 0x3, 0x1c1f ;  /* 0x007c1f0000007f89 */ /* 0x000e6200000e0000 */
[----:B---3--:R-:W-:-:S05]  /*dcc0*/  @P3 IADD3 R5, P0, R9, R5, RZ ;  /* 0x0000000509053210 */ /* 0x008fca0007f1e0ff */
[----:B-----5:R-:W-:Y:S01]  /*dcd0*/  @P3 IMAD.X R4, RZ, RZ, R4, P0 ;  /* 0x000000ffff043224 */ /* 0x020fe200000e0604 */
[----:B0-----:R-:W-:-:S04]  /*dce0*/  @P1 IADD3 R2, P0, R9, R2, RZ ;  /* 0x0000000209021210 */ /* 0x001fc80007f1e0ff */
[----:B------:R-:W-:Y:S01]  /*dcf0*/  @P3 LOP3.LUT R5, R5, R4, RZ, 0x3c, !PT ;  /* 0x0000000405053212 */ /* 0x000fe200078e3cff */
[----:B-1----:R-:W-:-:S03]  /*dd00*/  @P1 IMAD.X R0, RZ, RZ, R0, P0 ;  /* 0x000000ffff001224 */ /* 0x002fc600000e0600 */
[----:B------:R-:W-:-:S04]  /*dd10*/  @P3 LOP3.LUT R4, R5, R4, RZ, 0x3c, !PT ;  /* 0x0000000405043212 */ /* 0x000fc800078e3cff */
[----:B------:R-:W-:-:S05]  /*dd20*/  @P3 LOP3.LUT R5, R5, R4, RZ, 0x3c, !PT ;  /* 0x0000000405053212 */ /* 0x000fca00078e3cff */
[----:B------:R0:W-:Y:S02]  /*dd30*/  @P3 LDGSTS.E.BYPASS.LTC128B.128 [R3+0xf000], desc[UR50][R4.64], !P2 ;  /* 0x0f00000004033fae */ /* 0x0001e4000d101d72 */
[----:B0-----:R-:W-:Y:S01]  /*dd40*/  @P1 MOV R4, R2 ;  /* 0x0000000200041202 */ /* 0x001fe20000000f00 */
[----:B------:R-:W-:-:S05]  /*dd50*/  @P1 IMAD.MOV.U32 R5, RZ, RZ, R0 ;  /* 0x000000ffff051224 */ /* 0x000fca00078e0000 */
[----:B------:R0:W-:Y:S04]  /*dd60*/  @P1 LDGSTS.E.BYPASS.LTC128B.128 [R3+0xf800], desc[UR50][R4.64], !P2 ;  /* 0x0f80000004031fae */ /* 0x0001e8000d101d72 */
[----:B0-----:R0:W1:Y:S02]  /*dd70*/  SHFL.IDX PT, R4, R8, RZ, 0x1c1f ;  /* 0x001c1fff08047589 */ /* 0x00106400000e0000 */
.L_x_347:
[----:B------:R-:W3:Y:S01]  /*dd80*/  LDL R0, [R1+0x8] ;  /* 0x0000080001007983 */ /* 0x000ee20000100800 */
[----:B------:R-:W-:Y:S01]  /*dd90*/  BSSY B0, `(.L_x_254) ;  /* 0x000000e000007945 */ /* 0x000fe20003800000 */
[----:B---3--:R-:W-:-:S13]  /*dda0*/  LOP3.LUT P0, RZ, R0, 0x10, RZ, 0xc0, !PT ;  /* 0x0000001000ff7812 */ /* 0x008fda000780c0ff */
[----:B------:R-:W-:Y:S05]  /*ddb0*/  @!P0 BRA `(.L_x_255) ;  /* 0x00000000002c8947 */ /* 0x000fea0003800000 */
[----:B------:R-:W3:Y:S01]  /*ddc0*/  S2R R0, SR_TID.X ;  /* 0x0000000000007919 */ /* 0x000ee20000002100 */
[----:B------:R-:W5:Y:S01]  /*ddd0*/  LDC R2, c[0x0][0x2f4] ;  /* 0x0000bd00ff027b82 */ /* 0x000f620000000800 */
[----:B---3--:R-:W-:-:S05]  /*dde0*/  IMAD.SHL.U32 R0, R0, 0x10, RZ ;  /* 0x0000001000007824 */ /* 0x008fca00078e00ff */
[----:B------:R-:W-:-:S04]  /*ddf0*/  LOP3.LUT R0, R0, 0x30, RZ, 0xc0, !PT ;  /* 0x0000003000007812 */ /* 0x000fc800078ec0ff */
[C---:B-----5:R-:W-:Y:S02]  /*de00*/  ISETP.GE.AND P1, PT, R0.reuse, R2, PT ;  /* 0x000000020000720c */ /* 0x060fe40003f26270 */
[----:B-1----:R-:W-:-:S05]  /*de10*/  IADD3 R4, P0, R0, R4, RZ ;  /* 0x0000000400047210 */ /* 0x002fca0007f1e0ff */
[----:B------:R-:W-:-:S06]  /*de20*/  IMAD.X R5, RZ, RZ, R6, P0 ;  /* 0x000000ffff057224 */ /* 0x000fcc00000e0606 */
[----:B------:R-:W-:Y:S01]  /*de30*/  @!PT LDS RZ, [RZ] ;  /* 0x00000000fffff984 */ /* 0x000fe20000000800 */
[----:B------:R-:W-:Y:S01]  /*de40*/  @!PT LDS RZ, [RZ] ;  /* 0x00000000fffff984 */ /* 0x000fe20000000800 */
[----:B------:R-:W-:Y:S01]  /*de50*/  @!PT LDS RZ, [RZ] ;  /* 0x00000000fffff984 */ /* 0x000fe20000000800 */
[----:B------:R3:W-:Y:S02]  /*de60*/  LDGSTS.E.BYPASS.LTC128B.128 [R3+0x10000], desc[UR50][R4.64], !P1 ;  /* 0x1000000004037fae */ /* 0x0007e4000c901d72 */
.L_x_255:
[----:B------:R-:W-:Y:S05]  /*de70*/  BSYNC B0 ;  /* 0x0000000000007941 */ /* 0x000fea0003800000 */
.L_x_254:
[----:B------:R-:W-:Y:S01]  /*de80*/  NOP ;  /* 0x0000000000007918 */ /* 0x000fe20000000000 */
[----:B------:R-:W-:-:S13]  /*de90*/  PLOP3.LUT P0, PT, PT, PT, PT, 0x80, 0x0 ;  /* 0x000000000000781c */ /* 0x000fda0003f0f070 */
.L_x_256:
        /* <DEDUP_REMOVED lines=11> */
.L_x_257:
[----:B------:R0:W-:Y:S02]  /*df50*/  SYNCS.ARRIVE.TRANS64.A1T0 RZ, [R7+URZ+0x13230], RZ ;  /* 0x013230ff07ff79a7 */ /* 0x0001e4000810003f */
[----:B------:R-:W-:Y:S05]  /*df60*/  WARPSYNC.ALL ;  /* 0x0000000000007948 */ /* 0x000fea0003800000 */
[----:B------:R-:W-:Y:S01]  /*df70*/  VIADD R0, R16, 0xb000 ;  /* 0x0000b00010007836 */ /* 0x000fe20000000000 */
[----:B------:R-:W-:Y:S01]  /*df80*/  USHF.R.S32.HI UR4, URZ, 0x1f, UR39 ;  /* 0x0000001f3f047899 */ /* 0x000fe20008011427 */
[----:B------:R-:W-:Y:S01]  /*df90*/  BAR.SYNC.DEFER_BLOCKING 0x8, 0x200 ;  /* 0x0208000000007b1d */ /* 0x000fe20000010000 */
[----:B------:R-:W-:Y:S02]  /*dfa0*/  UISETP.NE.AND UP0, UPT, UR36, URZ, UPT ;  /* 0x0000003f2400728c */ /* 0x000fe4000bf05270 */
[----:B------:R-:W-:-:S02]  /*dfb0*/  LOP3.LUT P0, RZ, R0, 0x1bf, RZ, 0xc0, !PT ;  /* 0x000001bf00ff7812 */ /* 0x000fc4000780c0ff */
[----:B------:R-:W-:Y:S01]  /*dfc0*/  USEL UR43, UR43, URZ, !UP0 ;  /* 0x0000003f2b2b7287 */ /* 0x000fe2000c000000 */
[----:B------:R-:W-:Y:S01]  /*dfd0*/  BSSY B6, `(.L_x_258) ;  /* 0x0000018000067945 */ /* 0x000fe20003800000 */
[----:B------:R-:W-:Y:S01]  /*dfe0*/  ULDC.64 UR6, c[0x0][0x298] ;  /* 0x0000a60000067ab9 */ /* 0x000fe20000000a00 */
[----:B------:R-:W-:Y:S02]  /*dff0*/  USEL UR42, UR42, URZ, !UP0 ;  /* 0x0000003f2a2a7287 */ /* 0x000fe4000c000000 */
[----:B------:R-:W-:Y:S02]  /*e000*/  UIMAD UR4, UR4, UR6, URZ ;  /* 0x00000006040472a4 */ /* 0x000fe4000f8e023f */
[----:B------:R-:W-:Y:S02]  /*e010*/  UIMAD.WIDE.U32 UR36, UR39, UR6, URZ ;  /* 0x00000006272472a5 */ /* 0x000fe4000f8e003f */
[----:B------:R-:W-:-:S04]  /*e020*/  UIMAD UR39, UR39, UR7, UR4 ;  /* 0x00000007272772a4 */ /* 0x000fc8000f8e0204 */
[----:B------:R-:W-:Y:S01]  /*e030*/  UIADD3 UR39, UR37, UR39, URZ ;  /* 0x0000002725277290 */ /* 0x000fe2000fffe03f */
[----:B------:R-:W-:Y:S11]  /*e040*/  @!P0 BRA `(.L_x_259) ;  /* 0x0000000000408947 */ /* 0x000ff60003800000 */
[----:B------:R-:W-:Y:S01]  /*e050*/  MOV R2, 0x0 ;  /* 0x0000000000027802 */ /* 0x000fe20000000f00 */
[----:B------:R-:W-:Y:S01]  /*e060*/  ULDC.64 UR6, c[0x4][0x98] ;  /* 0x0100260000067ab9 */ /* 0x000fe20000000a00 */
[----:B------:R-:W-:Y:S01]  /*e070*/  ULDC.64 UR8, c[0x4][0xa0] ;  /* 0x0100280000087ab9 */ /* 0x000fe20000000a00 */
[----:B------:R-:W-:Y:S01]  /*e080*/  ULDC.64 UR4, c[0x4][0x28] ;  /* 0x01000a0000047ab9 */ /* 0x000fe20000000a00 */
[----:B-1-3--:R-:W-:Y:S01]  /*e090*/  IMAD.U32 R4, RZ, RZ, UR6 ;  /* 0x00000006ff047e24 */ /* 0x00afe2000f8e00ff */
[----:B------:R-:W-:Y:S01]  /*e0a0*/  MOV R5, UR7 ;  /* 0x0000000700057c02 */ /* 0x000fe20008000f00 */
[----:B------:R-:W1:Y:S01]  /*e0b0*/  LDC.64 R2, c[0x4][R2] ;  /* 0x0100000002027b82 */ /* 0x000e620000000a00 */
[----:B------:R-:W-:Y:S01]  /*e0c0*/  IMAD.U32 R6, RZ, RZ, UR8 ;  /* 0x00000008ff067e24 */ /* 0x000fe2000f8e00ff */
[----:B------:R-:W-:Y:S01]  /*e0d0*/  MOV R13, RZ ;  /* 0x000000ff000d7202 */ /* 0x000fe20000000f00 */
[----:B0---4-:R-:W-:Y:S02]  /*e0e0*/  IMAD.U32 R7, RZ, RZ, UR9 ;  /* 0x00000009ff077e24 */ /* 0x011fe4000f8e00ff */
[----:B------:R-:W-:-:S02]  /*e0f0*/  IMAD.U32 R10, RZ, RZ, UR4 ;  /* 0x00000004ff0a7e24 */ /* 0x000fc4000f8e00ff */
[----:B------:R-:W-:Y:S02]  /*e100*/  IMAD.U32 R11, RZ, RZ, UR5 ;  /* 0x00000005ff0b7e24 */ /* 0x000fe4000f8e00ff */
[----:B------:R-:W-:Y:S02]  /*e110*/  IMAD.MOV.U32 R8, RZ, RZ, 0x70 ;  /* 0x00000070ff087424 */ /* 0x000fe400078e00ff */
[----:B------:R-:W-:-:S07]  /*e120*/  IMAD.MOV.U32 R12, RZ, RZ, 0x1 ;  /* 0x00000001ff0c7424 */ /* 0x000fce00078e00ff */
[----:B--2---:R-:W-:-:S07]  /*e130*/  LEPC R20, `(.L_x_259) ;  /* 0x000000001014794e */ /* 0x004fce0000000000 */
[----:B-1----:R-:W-:Y:S05]  /*e140*/  CALL.ABS.NOINC R2 ;  /* 0x0000000002007343 */ /* 0x002fea0003c00000 */
.L_x_259:
[----:B------:R-:W-:Y:S05]  /*e150*/  BSYNC B6 ;  /* 0x0000000000067941 */ /* 0x000fea0003800000 */
.L_x_258:
[----:B--2---:R-:W2:Y:S01]  /*e160*/  LDL R20, [R1+0x14] ;  /* 0x0000140001147983 */ /* 0x004ea20000100800 */
[----:B------:R-:W0:Y:S01]  /*e170*/  LDC R9, c[0x0][0x448] ;  /* 0x00011200ff097b82 */ /* 0x000e220000000800 */
[----:B------:R-:W1:Y:S01]  /*e180*/  S2R R2, SR_TID.X ;  /* 0x0000000000027919 */ /* 0x000e620000002100 */
[----:B------:R-:W-:Y:S01]  /*e190*/  R2UR UR8, R17 ;  /* 0x00000000110872ca */ /* 0x000fe200000e0000 */
[----:B------:R-:W-:Y:S01]  /*e1a0*/  ULDC.64 UR6, c[0x0][0x2d8] ;  /* 0x0000b60000067ab9 */ /* 0x000fe20000000a00 */
[C---:B-1----:R-:W-:Y:S01]  /*e1b0*/  LOP3.LUT R18, R2.reuse, 0x7f, RZ, 0xc0, !PT ;  /* 0x0000007f02127812 */ /* 0x042fe200078ec0ff */
[----:B------:R-:W-:-:S03]  /*e1c0*/  IMAD.SHL.U32 R2, R2, 0x20, RZ ;  /* 0x0000002002027824 */ /* 0x000fc600078e00ff */
[----:B------:R-:W-:-:S04]  /*e1d0*/  SHF.R.U32.HI R18, RZ, 0x2, R18 ;  /* 0x00000002ff127819 */ /* 0x000fc80000011612 */
[----:B------:R-:W-:Y:S02]  /*e1e0*/  LOP3.LUT R2, R18, 0x60, R2, 0xf8, !PT ;  /* 0x0000006012027812 */ /* 0x000fe400078ef802 */
[----:B------:R1:W5:Y:S01]  /*e1f0*/  LDL R18, [R1+0x38] ;  /* 0x0000380001127983 */ /* 0x0003620000100800 */
[----:B0-----:R-:W-:-:S13]  /*e200*/  ISETP.NE.AND P0, PT, R9, 0x1, PT ;  /* 0x000000010900780c */ /* 0x001fda0003f05270 */
[----:B---3--:R-:W0:Y:S08]  /*e210*/  @P0 LDC R3, c[0x0][0x44c] ;  /* 0x00011300ff030b82 */ /* 0x008e300000000800 */
[----:B------:R-:W3:Y:S01]  /*e220*/  @P0 LDC R0, c[0x0][0x450] ;  /* 0x00011400ff000b82 */ /* 0x000ee20000000800 */
[----:B------:R-:W-:Y:S01]  /*e230*/  R2UR UR10, R17 ;  /* 0x00000000110a72ca */ /* 0x000fe200000e0000 */
[----:B------:R-:W-:Y:S01]  /*e240*/  UMOV UR4, UR36 ;  /* 0x0000002400047c82 */ /* 0x000fe20008000000 */
[----:B------:R-:W-:-:S02]  /*e250*/  UMOV UR5, UR39 ;  /* 0x0000002700057c82 */ /* 0x000fc40008000000 */
[----:B------:R-:W-:-:S03]  /*e260*/  UIMAD.WIDE.U32 UR4, UR8, UR6, UR4 ;  /* 0x00000006080472a5 */ /* 0x000fc6000f8e0004 */
[----:B------:R-:W-:Y:S02]  /*e270*/  ULDC.64 UR8, c[0x0][0x2e0] ;  /* 0x0000b80000087ab9 */ /* 0x000fe40000000a00 */
[----:B------:R-:W-:-:S04]  /*e280*/  UIMAD UR6, UR42, UR8, URZ ;  /* 0x000000082a0672a4 */ /* 0x000fc8000f8e023f */
[----:B------:R-:W-:Y:S02]  /*e290*/  UIMAD UR5, UR10, UR7, UR5 ;  /* 0x000000070a0572a4 */ /* 0x000fe4000f8e0205 */
[----:B------:R-:W-:Y:S02]  /*e2a0*/  UIMAD UR6, UR43, UR9, UR6 ;  /* 0x000000092b0672a4 */ /* 0x000fe4000f8e0206 */
[----:B------:R-:W-:Y:S01]  /*e2b0*/  UIMAD.WIDE.U32 UR4, UR43, UR8, UR4 ;  /* 0x000000082b0472a5 */ /* 0x000fe2000f8e0004 */
[----:B------:R-:W-:Y:S02]  /*e2c0*/  ULDC.64 UR10, c[0x0][0x280] ;  /* 0x0000a000000a7ab9 */ /* 0x000fe40000000a00 */
[----:B------:R-:W-:Y:S01]  /*e2d0*/  ULDC.64 UR8, c[0x0][0x2c8] ;  /* 0x0000b20000087ab9 */ /* 0x000fe20000000a00 */
[----:B------:R-:W-:-:S03]  /*e2e0*/  UIADD3 UR5, UR5, UR6, URZ ;  /* 0x0000000605057290 */ /* 0x000fc6000fffe03f */
[----:B------:R-:W-:Y:S02]  /*e2f0*/  ULDC.64 UR6, c[0x0][0x2d0] ;  /* 0x0000b40000067ab9 */ /* 0x000fe40000000a00 */
[----:B------:R-:W-:Y:S01]  /*e300*/  IMAD.U32 R5, RZ, RZ, UR6 ;  /* 0x00000006ff057e24 */ /* 0x000fe2000f8e00ff */
[----:B------:R-:W4:Y:S02]  /*e310*/  S2R R21, SR_TID.X ;  /* 0x0000000000157919 */ /* 0x000f240000002100 */
[----:B----4-:R-:W-:-:S05]  /*e320*/  IMAD.SHL.U32 R19, R21, 0x10, RZ ;  /* 0x0000001015137824 */ /* 0x010fca00078e00ff */
[----:B------:R-:W-:Y:S02]  /*e330*/  LOP3.LUT R19, R19, 0x30, RZ, 0xc0, !PT ;  /* 0x0000003013137812 */ /* 0x000fe400078ec0ff */
[----:B------:R-:W-:-:S04]  /*e340*/  LOP3.LUT R21, R21, 0x7f, RZ, 0xc0, !PT ;  /* 0x0000007f15157812 */ /* 0x000fc800078ec0ff */
[----:B------:R-:W-:Y:S01]  /*e350*/  SHF.R.U32.HI R21, RZ, 0x2, R21 ;  /* 0x00000002ff157819 */ /* 0x000fe20000011615 */
[----:B--2---:R-:W-:-:S04]  /*e360*/  IMAD R6, R20, 0xc0, R2 ;  /* 0x000000c014067824 */ /* 0x004fc800078e0202 */
[----:B0-----:R-:W-:-:S04]  /*e370*/  @P0 IMAD.HI.U32 R3, R6, R3, RZ ;  /* 0x0000000306030227 */ /* 0x001fc800078e00ff */
[----:B------:R-:W-:Y:S01]  /*e380*/  IMAD.MOV.U32 R2, RZ, RZ, R6 ;  /* 0x000000ffff027224 */ /* 0x000fe200078e0006 */
[----:B---3--:R-:W-:-:S04]  /*e390*/  @P0 SHF.R.U32.HI R2, RZ, R0, R3 ;  /* 0x00000000ff020219 */ /* 0x008fc80000011603 */
[--C-:B------:R-:W-:Y:S01]  /*e3a0*/  SHF.R.S32.HI R4, RZ, 0x1f, R2.reuse ;  /* 0x0000001fff047819 */ /* 0x100fe20000011402 */
[----:B------:R-:W-:-:S04]  /*e3b0*/  IMAD.MOV R0, RZ, RZ, -R2 ;  /* 0x000000ffff007224 */ /* 0x000fc800078e0a02 */
[----:B------:R-:W-:Y:S02]  /*e3c0*/  IMAD R4, R4, UR6, RZ ;  /* 0x0000000604047c24 */ /* 0x000fe4000f8e02ff */
[----:B------:R-:W-:Y:S02]  /*e3d0*/  IMAD R0, R9, R0, R6 ;  /* 0x0000000009007224 */ /* 0x000fe400078e0206 */
[C---:B------:R-:W-:Y:S02]  /*e3e0*/  IMAD R4, R2.reuse, UR7, R4 ;  /* 0x0000000702047c24 */ /* 0x040fe4000f8e0204 */
[----:B------:R-:W-:-:S04]  /*e3f0*/  IMAD.WIDE.U32 R2, R2, R5, UR4 ;  /* 0x0000000402027e25 */ /* 0x000fc8000f8e0005 */
[----:B------:R-:W-:Y:S01]  /*e400*/  IMAD.IADD R3, R3, 0x1, R4 ;  /* 0x0000000103037824 */ /* 0x000fe200078e0204 */
[----:B------:R-:W-:Y:S01]  /*e410*/  SHF.R.S32.HI R4, RZ, 0x1f, R0 ;  /* 0x0000001fff047819 */ /* 0x000fe20000011400 */
[----:B------:R-:W-:-:S04]  /*e420*/  IMAD.WIDE.U32 R2, R0, UR8, R2 ;  /* 0x0000000800027c25 */ /* 0x000fc8000f8e0002 */
[----:B------:R-:W-:-:S04]  /*e430*/  IMAD R4, R4, UR8, RZ ;  /* 0x0000000804047c24 */ /* 0x000fc8000f8e02ff */
[----:B------:R-:W-:Y:S01]  /*e440*/  IMAD R4, R0, UR9, R4 ;  /* 0x0000000900047c24 */ /* 0x000fe2000f8e0204 */
[----:B------:R-:W-:Y:S02]  /*e450*/  IADD3 R0, P1, R2, UR10, RZ ;  /* 0x0000000a02007c10 */ /* 0x000fe4000ff3e0ff */
[----:B------:R-:W0:Y:S02]  /*e460*/  @P0 LDC R2, c[0x0][0x44c] ;  /* 0x00011300ff020b82 */ /* 0x000e240000000800 */
[----:B------:R-:W-:-:S06]  /*e470*/  IADD3.X R4, R3, UR11, R4, P1, !PT ;  /* 0x0000000b03047c10 */ /* 0x000fcc0008ffe404 */
[----:B------:R-:W2:Y:S01]  /*e480*/  @P0 LDC R3, c[0x0][0x450] ;  /* 0x00011400ff030b82 */ /* 0x000ea20000000800 */
[----:B------:R-:W-:-:S04]  /*e490*/  VIADD R6, R6, 0x80 ;  /* 0x0000008006067836 */ /* 0x000fc80000000000 */
[----:B0-----:R-:W-:Y:S01]  /*e4a0*/  @P0 IMAD.HI.U32 R7, R6, R2, RZ ;  /* 0x0000000206070227 */ /* 0x001fe200078e00ff */
[----:B------:R-:W-:-:S04]  /*e4b0*/  MOV R2, R6 ;  /* 0x0000000600027202 */ /* 0x000fc80000000f00 */
[----:B--2---:R-:W-:-:S05]  /*e4c0*/  @P0 SHF.R.U32.HI R2, RZ, R3, R7 ;  /* 0x00000003ff020219 */ /* 0x004fca0000011607 */
[----:B------:R-:W-:-:S04]  /*e4d0*/  IMAD.MOV R3, RZ, RZ, -R2 ;  /* 0x000000ffff037224 */ /* 0x000fc800078e0a02 */
[----:B------:R-:W-:Y:S01]  /*e4e0*/  IMAD R6, R9, R3, R6 ;  /* 0x0000000309067224 */ /* 0x000fe200078e0206 */
[----:B------:R-:W-:-:S05]  /*e4f0*/  SHF.R.S32.HI R3, RZ, 0x1f, R2 ;  /* 0x0000001fff037819 */ /* 0x000fca0000011402 */
[----:B------:R-:W-:-:S04]  /*e500*/  IMAD R3, R3, UR6, RZ ;  /* 0x0000000603037c24 */ /* 0x000fc8000f8e02ff */
[C---:B------:R-:W-:Y:S02]  /*e510*/  IMAD R7, R2.reuse, UR7, R3 ;  /* 0x0000000702077c24 */ /* 0x040fe4000f8e0203 */
[----:B------:R-:W-:Y:S01]  /*e520*/  IMAD.WIDE.U32 R2, R2, R5, UR4 ;  /* 0x0000000402027e25 */ /* 0x000fe2000f8e0005 */
[----:B------:R-:W-:Y:S01]  /*e530*/  SHF.R.S32.HI R5, RZ, 0x1f, R6 ;  /* 0x0000001fff057819 */ /* 0x000fe20000011406 */
[----:B------:R-:W-:Y:S02]  /*e540*/  ULDC UR4, c[0x0][0x2b8] ;  /* 0x0000ae0000047ab9 */ /* 0x000fe40000000800 */
[----:B------:R-:W-:Y:S02]  /*e550*/  IMAD.IADD R3, R3, 0x1, R7 ;  /* 0x0000000103037824 */ /* 0x000fe400078e0207 */
[----:B------:R-:W-:Y:S02]  /*e560*/  IMAD R5, R5, UR8, RZ ;  /* 0x0000000805057c24 */ /* 0x000fe4000f8e02ff */
[----:B------:R-:W-:-:S04]  /*e570*/  IMAD.WIDE.U32 R2, R6, UR8, R2 ;  /* 0x0000000806027c25 */ /* 0x000fc8000f8e0002 */
[----:B------:R-:W-:Y:S01]  /*e580*/  IMAD R6, R6, UR9, R5 ;  /* 0x0000000906067c24 */ /* 0x000fe2000f8e0205 */
[----:B------:R-:W-:-:S04]  /*e590*/  IADD3 R5, P0, R2, UR10, RZ ;  /* 0x0000000a02057c10 */ /* 0x000fc8000ff1e0ff */
[----:B------:R-:W-:Y:S02]  /*e5a0*/  IADD3.X R6, R3, UR11, R6, P0, !PT ;  /* 0x0000000b03067c10 */ /* 0x000fe400087fe406 */
[----:B------:R-:W-:Y:S01]  /*e5b0*/  ISETP.GE.AND P0, PT, R19, UR4, PT ;  /* 0x0000000413007c0c */ /* 0x000fe2000bf06270 */
[----:B------:R-:W-:-:S03]  /*e5c0*/  UMOV UR4, 0xffffffff ;  /* 0xffffffff00047882 */ /* 0x000fc60000000000 */
[----:B-1----:R-:W-:Y:S09]  /*e5d0*/  BRA.DIV UR4, `(.L_x_260) ;  /* 0x0000004204647947 */ /* 0x002ff2000b800000 */
[----:B------:R-:W0:Y:S01]  /*e5e0*/  SHFL.IDX PT, R3, R0, RZ, 0x1c1f ;  /* 0x001c1fff00037589 */ /* 0x000e2200000e0000 */
[----:B------:R-:W-:Y:S02]  /*e5f0*/  IMAD R8, R20, 0xc0, R21 ;  /* 0x000000c014087824 */ /* 0x000fe400078e0215 */
[----:B------:R-:W-:Y:S01]  /*e600*/  IMAD R7, R9, UR41, RZ ;  /* 0x0000002909077c24 */ /* 0x000fe2000f8e02ff */
[----:B------:R-:W1:Y:S04]  /*e610*/  SHFL.IDX PT, R2, R4, RZ, 0x1c1f ;  /* 0x001c1fff04027589 */ /* 0x000e6800000e0000 */
[----:B------:R-:W-:-:S13]  /*e620*/  ISETP.GE.AND P2, PT, R8, R7, PT ;  /* 0x000000070800720c */ /* 0x000fda0003f46270 */
[----:B0-----:R-:W-:-:S05]  /*e630*/  @!P2 IADD3 R3, P1, R19, R3, RZ ;  /* 0x000000031303a210 */ /* 0x001fca0007f3e0ff */
[----:B-1----:R-:W-:-:S05]  /*e640*/  @!P2 IMAD.X R2, RZ, RZ, R2, P1 ;  /* 0x000000ffff02a224 */ /* 0x002fca00008e0602 */
[----:B------:R-:W-:-:S04]  /*e650*/  @!P2 LOP3.LUT R3, R3, R2, RZ, 0x3c, !PT ;  /* 0x000000020303a212 */ /* 0x000fc800078e3cff */
[----:B------:R-:W-:-:S04]  /*e660*/  @!P2 LOP3.LUT R2, R3, R2, RZ, 0x3c, !PT ;  /* 0x000000020302a212 */ /* 0x000fc800078e3cff */
[----:B------:R-:W-:-:S05]  /*e670*/  @!P2 LOP3.LUT R3, R3, R2, RZ, 0x3c, !PT ;  /* 0x000000020303a212 */ /* 0x000fca00078e3cff */
[----:B------:R-:W-:Y:S01]  /*e680*/  @!PT LDS RZ, [RZ] ;  /* 0x00000000fffff984 */ /* 0x000fe20000000800 */
[----:B-----5:R0:W-:Y:S02]  /*e690*/  @!P2 LDGSTS.E.BYPASS.LTC128B.128 [R18+0xb000], desc[UR50][R2.64], !P0 ;  /* 0x0b0000000212afae */ /* 0x0201e4000c101d72 */
[----:B0-----:R-:W-:Y:S02]  /*e6a0*/  VIADD R2, R8, 0x20 ;  /* 0x0000002008027836 */ /* 0x001fe40000000000 */
[----:B------:R-:W0:Y:S03]  /*e6b0*/  SHFL.IDX PT, R3, R0, 0x1, 0x1c1f ;  /* 0x003c1f0000037f89 */ /* 0x000e2600000e0000 */
[----:B------:R-:W-:Y:S02]  /*e6c0*/  ISETP.GE.AND P2, PT, R2, R7, PT ;  /* 0x000000070200720c */ /* 0x000fe40003f46270 */
[----:B------:R-:W1:Y:S11]  /*e6d0*/  SHFL.IDX PT, R2, R4, 0x1, 0x1c1f ;  /* 0x003c1f0004027f89 */ /* 0x000e7600000e0000 */
[----:B0-----:R-:W-:-:S05]  /*e6e0*/  @!P2 IADD3 R3, P1, R19, R3, RZ ;  /* 0x000000031303a210 */ /* 0x001fca0007f3e0ff */
[----:B-1----:R-:W-:-:S05]  /*e6f0*/  @!P2 IMAD.X R2, RZ, RZ, R2, P1 ;  /* 0x000000ffff02a224 */ /* 0x002fca00008e0602 */
[----:B------:R-:W-:-:S04]  /*e700*/  @!P2 LOP3.LUT R3, R3, R2, RZ, 0x3c, !PT ;  /* 0x000000020303a212 */ /* 0x000fc800078e3cff */
[----:B------:R-:W-:-:S04]  /*e710*/  @!P2 LOP3.LUT R2, R3, R2, RZ, 0x3c, !PT ;  /* 0x000000020302a212 */ /* 0x000fc800078e3cff */
[----:B------:R-:W-:-:S05]  /*e720*/  @!P2 LOP3.LUT R3, R3, R2, RZ, 0x3c, !PT ;  /* 0x000000020303a212 */ /* 0x000fca00078e3cff */
[----:B------:R0:W-:Y:S02]  /*e730*/  @!P2 LDGSTS.E.BYPASS.LTC128B.128 [R18+0xb800], desc[UR50][R2.64], !P0 ;  /* 0x0b8000000212afae */ /* 0x0001e4000c101d72 */
[----:B0-----:R-:W-:Y:S02]  /*e740*/  IADD3 R2, R8, 0x40, RZ ;  /* 0x0000004008027810 */ /* 0x001fe40007ffe0ff */
[----:B------:R-:W0:Y:S02]  /*e750*/  SHFL.IDX PT, R3, R0, 0x2, 0x1c1f ;  /* 0x005c1f0000037f89 */ /* 0x000e2400000e0000 */
[----:B------:R-:W-:Y:S02]  /*e760*/  ISETP.GE.AND P2, PT, R2, R7, PT ;  /* 0x000000070200720c */ /* 0x000fe40003f46270 */
[----:B------:R-:W-:Y:S04]  /*e770*/  SHFL.IDX PT, R0, R0, 0x3, 0x1c1f ;  /* 0x007c1f0000007f89 */ /* 0x000fe800000e0000 */
[----:B------:R-:W1:Y:S04]  /*e780*/  SHFL.IDX PT, R2, R4, 0x2, 0x1c1f ;  /* 0x005c1f0004027f89 */ /* 0x000e6800000e0000 */
[----:B------:R-:W2:Y:S03]  /*e790*/  SHFL.IDX PT, R4, R4, 0x3, 0x1c1f ;  /* 0x007c1f0004047f89 */ /* 0x000ea600000e0000 */
[----:B0-----:R-:W-:-:S05]  /*e7a0*/  @!P2 IADD3 R3, P1, R19, R3, RZ ;  /* 0x000000031303a210 */ /* 0x001fca0007f3e0ff */
[----:B-1----:R-:W-:-:S05]  /*e7b0*/  @!P2 IMAD.X R2, RZ, RZ, R2, P1 ;  /* 0x000000ffff02a224 */ /* 0x002fca00008e0602 */
[----:B------:R-:W-:-:S04]  /*e7c0*/  @!P2 LOP3.LUT R3, R3, R2, RZ, 0x3c, !PT ;  /* 0x000000020303a212 */ /* 0x000fc800078e3cff */
[----:B------:R-:W-:-:S04]  /*e7d0*/  @!P2 LOP3.LUT R2, R3, R2, RZ, 0x3c, !PT ;  /* 0x000000020302a212 */ /* 0x000fc800078e3cff */
[----:B------:R-:W-:-:S05]  /*e7e0*/  @!P2 LOP3.LUT R3, R3, R2, RZ, 0x3c, !PT ;  /* 0x000000020303a212 */ /* 0x000fca00078e3cff */
[----:B------:R0:W-:Y:S02]  /*e7f0*/  @!P2 LDGSTS.E.BYPASS.LTC128B.128 [R18+0xc000], desc[UR50][R2.64], !P0 ;  /* 0x0c0000000212afae */ /* 0x0001e4000c101d72 */
[----:B0-----:R-:W-:-:S05]  /*e800*/  VIADD R2, R8, 0x60 ;  /* 0x0000006008027836 */ /* 0x001fca0000000000 */
[----:B------:R-:W-:-:S13]  /*e810*/  ISETP.GE.AND P2, PT, R2, R7, PT ;  /* 0x000000070200720c */ /* 0x000fda0003f46270 */
[----:B------:R-:W-:-:S05]  /*e820*/  @!P2 IADD3 R0, P1, R19, R0, RZ ;  /* 0x000000001300a210 */ /* 0x000fca0007f3e0ff */
[----:B--2---:R-:W-:-:S04]  /*e830*/  @!P2 IMAD.X R2, RZ, RZ, R4, P1 ;  /* 0x000000ffff02a224 */ /* 0x004fc800008e0604 */
[----:B------:R-:W-:Y:S02]  /*e840*/  @!P2 IMAD.MOV.U32 R3, RZ, RZ, R2 ;  /* 0x000000ffff03a224 */ /* 0x000fe400078e0002 */
[----:B------:R-:W-:Y:S02]  /*e850*/  @!P2 IMAD.MOV.U32 R2, RZ, RZ, R0 ;  /* 0x000000ffff02a224 */ /* 0x000fe400078e0000 */
[----:B------:R-:W-:-:S03]  /*e860*/  VIADD R0, R8, 0x80 ;  /* 0x0000008008007836 */ /* 0x000fc60000000000 */
[----:B------:R0:W-:Y:S02]  /*e870*/  @!P2 LDGSTS.E.BYPASS.LTC128B.128 [R18+0xc800], desc[UR50][R2.64], !P0 ;  /* 0x0c8000000212afae */ /* 0x0001e4000c101d72 */
[----:B------:R-:W-:Y:S02]  /*e880*/  ISETP.GE.AND P2, PT, R0, R7, PT ;  /* 0x000000070000720c */ /* 0x000fe40003f46270 */
[----:B------:R-:W-:Y:S04]  /*e890*/  SHFL.IDX PT, R0, R6, RZ, 0x1c1f ;  /* 0x001c1fff06007589 */ /* 0x000fe800000e0000 */
[----:B------:R-:W-:Y:S04]  /*e8a0*/  SHFL.IDX PT, R6, R6, 0x1, 0x1c1f ;  /* 0x003c1f0006067f89 */ /* 0x000fe800000e0000 */
[----:B0-----:R-:W0:Y:S03]  /*e8b0*/  SHFL.IDX PT, R2, R5, RZ, 0x1c1f ;  /* 0x001c1fff05027589 */ /* 0x001e2600000e0000 */
[----:B0-----:R-:W-:-:S04]  /*e8c0*/  @!P2 IADD3 R2, P1, R19, R2, RZ ;  /* 0x000000021302a210 */ /* 0x001fc80007f3e0ff */
[----:B------:R-:W-:-:S05]  /*e8d0*/  @!P2 IADD3.X R0, RZ, R0, RZ, P1, !PT ;  /* 0x00000000ff00a210 */ /* 0x000fca0000ffe4ff */
[----:B------:R-:W-:-:S05]  /*e8e0*/  @!P2 IMAD.MOV.U32 R3, RZ, RZ, R0 ;  /* 0x000000ffff03a224 */ /* 0x000fca00078e0000 */
[----:B------:R0:W-:Y:S04]  /*e8f0*/  @!P2 LDGSTS.E.BYPASS.LTC128B.128 [R18+0xd000], desc[UR50][R2.64], !P0 ;  /* 0x0d0000000212afae */ /* 0x0001e8000c101d72 */
[----:B0-----:R0:W1:Y:S02]  /*e900*/  SHFL.IDX PT, R2, R5, 0x1, 0x1c1f ;  /* 0x003c1f0005027f89 */ /* 0x00106400000e0000 */
.L_x_360:
[----:B------:R-:W-:-:S05]  /*e910*/  VIADD R8, R8, 0xa0 ;  /* 0x000000a008087836 */ /* 0x000fca0000000000 */
[----:B------:R-:W-:-:S13]  /*e920*/  ISETP.GE.AND P1, PT, R8, R7, PT ;  /* 0x000000070800720c */ /* 0x000fda0003f26270 */
[----:B-1----:R-:W-:-:S05]  /*e930*/  @!P1 IADD3 R2, P2, R19, R2, RZ ;  /* 0x0000000213029210 */ /* 0x002fca0007f5e0ff */
[----:B------:R-:W-:-:S05]  /*e940*/  @!P1 IMAD.X R3, RZ, RZ, R6, P2 ;  /* 0x000000ffff039224 */ /* 0x000fca00010e0606 */
[----:B------:R-:W-:Y:S01]  /*e950*/  @!PT LDS RZ, [RZ] ;  /* 0x00000000fffff984 */ /* 0x000fe20000000800 */
[----:B------:R-:W-:Y:S01]  /*e960*/  @!PT LDS RZ, [RZ] ;  /* 0x00000000fffff984 */ /* 0x000fe20000000800 */
[----:B------:R-:W-:Y:S01]  /*e970*/  @!PT LDS RZ, [RZ] ;  /* 0x00000000fffff984 */ /* 0x000fe20000000800 */
[----:B------:R1:W-:Y:S01]  /*e980*/  @!P1 LDGSTS.E.BYPASS.LTC128B.128 [R18+0xd800], desc[UR50][R2.64], !P0 ;  /* 0x0d80000002129fae */ /* 0x0003e2000c101d72 */
[----:B------:R-:W-:Y:S01]  /*e990*/  PLOP3.LUT P0, PT, PT, PT, PT, 0x80, 0x0 ;  /* 0x000000000000781c */ /* 0x000fe20003f0f070 */
[----:B------:R-:W-:-:S12]  /*e9a0*/  NOP ;  /* 0x0000000000007918 */ /* 0x000fd80000000000 */
.L_x_261:
[----:B------:R-:W-:Y:S02]  /*e9b0*/  PLOP3.LUT P1, PT, P1, P0, PT, 0xa2, 0x0 ;  /* 0x000000000000781c */ /* 0x000fe40000f21472 */
[----:B------:R-:W-:-:S08]  /*e9c0*/  @P0 R2UR P1, UR4, R16 ;  /* 0x00000000100402ca */ /* 0x000fd00000020000 */
[----:B------:R-:W-:-:S05]  /*e9d0*/  @P0 PLOP3.LUT P0, PT, P1, PT, PT, 0x80, 0x0 ;  /* 0x000000000000081c */ /* 0x000fca0000f0f070 */
[----:B------:R-:W-:Y:S01]  /*e9e0*/  @!P1 SYNCS.ARRIVE.TRANS64.RED.A0T1 RZ, [UR4+0x13200], RZ ;  /* 0x013200ffffff99a7 */ /* 0x000fe20008200404 */
[----:B------:R-:W-:Y:S07]  /*e9f0*/  @!P1 ARRIVES.LDGSTSBAR.64.TRANSCNT [UR4+0x13200] ;  /* 0x01320000ff0099b0 */ /* 0x000fee0008000a84 */
[----:B------:R-:W-:Y:S05]  /*ea00*/  @P0 BRA.U.ANY `(.L_x_261) ;  /* 0xfffffffd00e80947 */ /* 0x000fea000393ffff */
[----:B-1----:R-:W2:Y:S02]  /*ea10*/  LDL.LU R2, [R1+0x3c] ;  /* 0x00003c0001027983 */ /* 0x002ea40000300800 */
[----:B--2---:R-:W-:-:S05]  /*ea20*/  VIADD R2, R2, 0x1 ;  /* 0x0000000102027836 */ /* 0x004fca0000000000 */
[----:B------:R1:W-:Y:S01]  /*ea30*/  STL [R1+0x3c], R2 ;  /* 0x00003c0201007387 */ /* 0x0003e20000100800 */
[----:B------:R-:W-:-:S04]  /*ea40*/  LEA.HI R0, R2, R2, RZ, 0x1 ;  /* 0x0000000202007211 */ /* 0x000fc800078f08ff */
[----:B------:R-:W-:-:S05]  /*ea50*/  LOP3.LUT R0, R0, 0xfffffffe, RZ, 0xc0, !PT ;  /* 0xfffffffe00007812 */ /* 0x000fca00078ec0ff */
[----:B------:R-:W-:-:S05]  /*ea60*/  IMAD.IADD R0, R2, 0x1, -R0 ;  /* 0x0000000102007824 */ /* 0x000fca00078e0a00 */
[----:B------:R-:W-:Y:S01]  /*ea70*/  SHF.L.U32 R3, R0, 0x1f, RZ ;  /* 0x0000001f00037819 */ /* 0x000fe200000006ff */
[----:B------:R-:W-:Y:S01]  /*ea80*/  NOP ;  /* 0x0000000000007918 */ /* 0x000fe20000000000 */
[----:B------:R1:W-:Y:S01]  /*ea90*/  SYNCS.ARRIVE.TRANS64.A1T0 RZ, [R16+URZ+0x13200], RZ ;  /* 0x013200ff10ff79a7 */ /* 0x0003e2000810003f */
[----:B------:R-:W-:Y:S01]  /*eaa0*/  BSSY B0, `(.L_x_262) ;  /* 0x0000003000007945 */ /* 0x000fe20003800000 */
[----:B------:R-:W2:Y:S03]  /*eab0*/  SYNCS.PHASECHK.TRANS64.TRYWAIT P0, [R16+URZ+0x13220], R3 ;  /* 0x01322003100075a7 */ /* 0x000ea6000800017f */
[----:B-12---:R-:W-:Y:S05]  /*eac0*/  @!P0 BRA `(.L_x_263) ;  /* 0x0000004400108947 */ /* 0x006fea0003800000 */
.L_x_361:
[----:B------:R-:W-:Y:S05]  /*ead0*/  BSYNC B0 ;  /* 0x0000000000007941 */ /* 0x000fea0003800000 */
.L_x_262:
[----:B------:R-:W2:Y:S01]  /*eae0*/  LDL R0, [R1+0x20] ;  /* 0x0000200001007983 */ /* 0x000ea20000100800 */
[----:B------:R-:W-:-:S06]  /*eaf0*/  UIADD3 UR4, UR47, -0x2, URZ ;  /* 0xfffffffe2f047890 */ /* 0x000fcc000fffe03f */
[----:B--2---:R-:W-:-:S13]  /*eb00*/  ISETP.LE.AND P0, PT, R0, UR4, PT ;  /* 0x0000000400007c0c */ /* 0x004fda000bf03270 */
[----:B------:R-:W-:Y:S05]  /*eb10*/  @!P0 BRA `(.L_x_264) ;  /* 0x0000001400208947 */ /* 0x000fea0003800000 */
[----:B------:R2:W5:Y:S01]  /*eb20*/  LDL.LU R21, [R1] ;  /* 0x0000000001157983 */ /* 0x0005620000300800 */
[----:B------:R-:W-:Y:S01]  /*eb30*/  IMAD.MOV.U32 R20, RZ, RZ, R27 ;  /* 0x000000ffff147224 */ /* 0x000fe200078e001b */
[----:B------:R-:W-:-:S07]  /*eb40*/  MOV R28, UR4 ;  /* 0x00000004001c7c02 */ /* 0x000fce0008000f00 */
.L_x_284:
[----:B---3--:R-:W3:Y:S01]  /*eb50*/  LDL R6, [R1+0xc] ;  /* 0x00000c0001067983 */ /* 0x008ee20000100800 */
[----:B------:R-:W4:Y:S03]  /*eb60*/  LDC R2, c[0x0][0x430] ;  /* 0x00010c00ff027b82 */ /* 0x000f260000000800 */
[----:B0-----:R-:W2:Y:S01]  /*eb70*/  LDL R9, [R1+0x1c] ;  /* 0x00001c0001097983 */ /* 0x001ea20000100800 */
[----:B------:R-:W1:Y:S03]  /*eb80*/  S2R R0, SR_TID.X ;  /* 0x0000000000007919 */ /* 0x000e660000002100 */
[----:B------:R-:W2:Y:S01]  /*eb90*/  LDL R12, [R1+0x20] ;  /* 0x00002000010c7983 */ /* 0x000ea20000100800 */
[----:B----4-:R-:W-:Y:S02]  /*eba0*/  ISETP.NE.AND P0, PT, R2, 0x1, PT ;  /* 0x000000010200780c */ /* 0x010fe40003f05270 */
[----:B------:R-:W4:Y:S11]  /*ebb0*/  S2R R2, SR_TID.X ;  /* 0x0000000000027919 */ /* 0x000f360000002100 */
[----:B0-----:R-:W0:Y:S01]  /*ebc0*/  @P0 LDC R5, c[0x0][0x434] ;  /* 0x00010d00ff050b82 */ /* 0x001e220000000800 */
[----:B-1----:R-:W-:-:S04]  /*ebd0*/  LOP3.LUT R0, R0, 0x7f, RZ, 0xc0, !PT ;  /* 0x0000007f00007812 */ /* 0x002fc800078ec0ff */
[----:B------:R-:W-:-:S03]  /*ebe0*/  SHF.R.U32.HI R0, RZ, 0x2, R0 ;  /* 0x00000002ff007819 */ /* 0x000fc60000011600 */
[----:B------:R-:W1:Y:S08]  /*ebf0*/  @P0 LDC R3, c[0x0][0x434] ;  /* 0x00010d00ff030b82 */ /* 0x000e700000000800 */
[----:B------:R-:W1:Y:S01]  /*ec00*/  @P0 LDC R4, c[0x0][0x438] ;  /* 0x00010e00ff040b82 */ /* 0x000e620000000800 */
[C---:B----4-:R-:W-:Y:S01]  /*ec10*/  IMAD.SHL.U32 R7, R2.reuse, 0x20, RZ ;  /* 0x0000002002077824 */ /* 0x050fe200078e00ff */
[----:B------:R-:W-:-:S04]  /*ec20*/  LOP3.LUT R2, R2, 0x7f, RZ, 0xc0, !PT ;  /* 0x0000007f02027812 */ /* 0x000fc800078ec0ff */
[----:B------:R-:W-:Y:S02]  /*ec30*/  LOP3.LUT R7, R0, 0x60, R7, 0xf8, !PT ;  /* 0x0000006000077812 */ /* 0x000fe400078ef807 */
[----:B------:R-:W4:Y:S01]  /*ec40*/  @P0 LDC R0, c[0x0][0x438] ;  /* 0x00010e00ff000b82 */ /* 0x000f220000000800 */
[----:B------:R-:W-:Y:S01]  /*ec50*/  SHF.R.U32.HI R2, RZ, 0x2, R2 ;  /* 0x00000002ff027819 */ /* 0x000fe20000011602 */
[----:B------:R-:W-:Y:S05]  /*ec60*/  YIELD ;  /* 0x0000000000007946 */ /* 0x000fea0003800000 */
[----:B------:R-:W-:Y:S01]  /*ec70*/  ULDC.64 UR6, c[0x0][0x428] ;  /* 0x00010a0000067ab9 */ /* 0x000fe20000000a00 */
[----:B------:R-:W-:Y:S01]  /*ec80*/  ULDC UR4, c[0x0][0x430] ;  /* 0x00010c0000047ab9 */ /* 0x000fe20000000800 */
[----:B------:R-:W-:Y:S01]  /*ec90*/  ULDC.64 UR8, c[0x0][0x418] ;  /* 0x0001060000087ab9 */ /* 0x000fe20000000a00 */
[----:B---3--:R-:W-:-:S02]  /*eca0*/  IMAD R8, R28, 0xa0, R6 ;  /* 0x000000a01c087824 */ /* 0x008fc400078e0206 */
[----:B------:R-:W3:Y:S02]  /*ecb0*/  S2R R6, SR_TID.X ;  /* 0x0000000000067919 */ /* 0x000ee40000002100 */
[----:B------:R-:W-:-:S04]  /*ecc0*/  IMAD.IADD R10, R7, 0x1, R8 ;  /* 0x00000001070a7824 */ /* 0x000fc800078e0208 */
[----:B0-----:R-:W-:-:S04]  /*ecd0*/  @P0 IMAD.HI.U32 R5, R10, R5, RZ ;  /* 0x000000050a050227 */ /* 0x001fc800078e00ff */
[----:B---3--:R-:W-:-:S05]  /*ece0*/  IMAD.SHL.U32 R7, R6, 0x20, RZ ;  /* 0x0000002006077824 */ /* 0x008fca00078e00ff */
[----:B------:R-:W-:-:S04]  /*ecf0*/  LOP3.LUT R7, R2, 0x60, R7, 0xf8, !PT ;  /* 0x0000006002077812 */ /* 0x000fc800078ef807 */
[----:B------:R-:W-:-:S05]  /*ed00*/  LOP3.LUT R7, R7, 0x80, RZ, 0xfc, !PT ;  /* 0x0000008007077812 */ /* 0x000fca00078efcff */
[----:B------:R-:W-:Y:S02]  /*ed10*/  IMAD.IADD R8, R7, 0x1, R8 ;  /* 0x0000000107087824 */ /* 0x000fe400078e0208 */
[----:B------:R-:W-:Y:S02]  /*ed20*/  IMAD.MOV.U32 R2, RZ, RZ, R10 ;  /* 0x000000ffff027224 */ /* 0x000fe400078e000a */
[----:B-1----:R-:W-:Y:S01]  /*ed30*/  @P0 IMAD.HI.U32 R3, R8, R3, RZ ;  /* 0x0000000308030227 */ /* 0x002fe200078e00ff */
[----:B------:R-:W-:-:S03]  /*ed40*/  @P0 SHF.R.U32.HI R2, RZ, R4, R5 ;  /* 0x00000004ff020219 */ /* 0x000fc60000011605 */
[----:B------:R-:W-:Y:S01]  /*ed50*/  IMAD.MOV.U32 R6, RZ, RZ, R8 ;  /* 0x000000ffff067224 */ /* 0x000fe200078e0008 */
[----:B----4-:R-:W-:Y:S01]  /*ed60*/  @P0 SHF.R.U32.HI R6, RZ, R0, R3 ;  /* 0x00000000ff060219 */ /* 0x010fe20000011603 */
[----:B--2---:R-:W-:Y:S01]  /*ed70*/  IMAD R0, R9, UR6, RZ ;  /* 0x0000000609007c24 */ /* 0x004fe2000f8e02ff */
[----:B------:R-:W-:Y:S02]  /*ed80*/  SHF.R.S32.HI R3, RZ, 0x1f, R2 ;  /* 0x0000001fff037819 */ /* 0x000fe40000011402 */
[----:B------:R-:W-:Y:S01]  /*ed90*/  IADD3 R4, -R2, RZ, RZ ;  /* 0x000000ff02047210 */ /* 0x000fe20007ffe1ff */
[C---:B------:R-:W-:Y:S02]  /*eda0*/  IMAD R0, R29.reuse, UR7, R0 ;  /* 0x000000071d007c24 */ /* 0x040fe4000f8e0200 */
[----:B------:R-:W-:-:S04]  /*edb0*/  IMAD.WIDE.U32 R2, R29, UR6, R2 ;  /* 0x000000061d027c25 */ /* 0x000fc8000f8e0002 */
[----:B------:R-:W-:Y:S01]  /*edc0*/  IMAD R10, R4, UR4, R10 ;  /* 0x00000004040a7c24 */ /* 0x000fe2000f8e020a */
[----:B------:R-:W-:Y:S01]  /*edd0*/  LEA R4, P0, R2, UR8, 0x2 ;  /* 0x0000000802047c11 */ /* 0x000fe2000f8010ff */
[----:B------:R-:W-:-:S05]  /*ede0*/  IMAD.IADD R3, R0, 0x1, R3 ;  /* 0x0000000100037824 */ /* 0x000fca00078e0203 */
[----:B------:R-:W-:-:S05]  /*edf0*/  LEA.HI.X R5, R2, UR9, R3, 0x2, P0 ;  /* 0x0000000902057c11 */ /* 0x000fca00080f1403 */
[----:B------:R0:W2:Y:S01]  /*ee00*/  LDG.E R9, desc[UR50][R4.64] ;  /* 0x0000003204097981 */ /* 0x0000a2000c1e1900 */
[----:B------:R-:W-:Y:S01]  /*ee10*/  ISETP.GT.U32.AND P1, PT, R7, 0x9f, PT ;  /* 0x0000009f0700780c */ /* 0x000fe20003f24070 */
[----:B------:R-:W-:-:S12]  /*ee20*/  VIADD R27, R20, 0x1 ;  /* 0x00000001141b7836 */ /* 0x000fd80000000000 */
[--C-:B------:R-:W-:Y:S01]  /*ee30*/  @!P1 SHF.R.S32.HI R3, RZ, 0x1f, R6.reuse ;  /* 0x0000001fff039819 */ /* 0x100fe20000011406 */
[--C-:B------:R-:W-:Y:S02]  /*ee40*/  @!P1 IMAD.MOV.U32 R2, RZ, RZ, R6.reuse ;  /* 0x000000ffff029224 */ /* 0x100fe400078e0006 */
[----:B0-----:R-:W-:Y:S02]  /*ee50*/  IMAD.MOV R4, RZ, RZ, -R6 ;  /* 0x000000ffff047224 */ /* 0x001fe400078e0a06 */
[----:B------:R-:W-:-:S04]  /*ee60*/  @!P1 IMAD.WIDE.U32 R2, R29, UR6, R2 ;  /* 0x000000061d029c25 */ /* 0x000fc8000f8e0002 */
[----:B------:R-:W-:Y:S01]  /*ee70*/  IMAD R8, R4, UR4, R8 ;  /* 0x0000000404087c24 */ /* 0x000fe2000f8e0208 */
[----:B------:R-:W-:Y:S01]  /*ee80*/  @!P1 LEA R4, P0, R2, UR8, 0x2 ;  /* 0x0000000802049c11 */ /* 0x000fe2000f8010ff */
[----:B------:R-:W-:Y:S02]  /*ee90*/  @!P1 IMAD.IADD R0, R0, 0x1, R3 ;  /* 0x0000000100009824 */ /* 0x000fe400078e0203 */
[----:B------:R-:W-:-:S03]  /*eea0*/  IMAD.MOV.U32 R7, RZ, RZ, RZ ;  /* 0x000000ffff077224 */ /* 0x000fc600078e00ff */
[----:B------:R-:W-:Y:S02]  /*eeb0*/  @!P1 LEA.HI.X R5, R2, UR9, R0, 0x2, P0 ;  /* 0x0000000902059c11 */ /* 0x000fe400080f1400 */
[----:B------:R-:W-:Y:S02]  /*eec0*/  MOV R0, R28 ;  /* 0x0000001c00007202 */ /* 0x000fe40000000f00 */
[----:B------:R-:W-:Y:S01]  /*eed0*/  ISETP.NE.AND P0, PT, R27, 0x2, PT ;  /* 0x000000021b00780c */ /* 0x000fe20003f05270 */
[----:B-----5:R0:W5:Y:S01]  /*eee0*/  @!P1 LDG.E R7, desc[UR50][R4.64] ;  /* 0x0000003204079981 */ /* 0x020162000c1e1900 */
[----:B------:R-:W-:Y:S02]  /*eef0*/  ISETP.GT.AND P1, PT, R0, R12, PT ;  /* 0x0000000c0000720c */ /* 0x000fe40003f24270 */
[----:B------:R-:W-:-:S04]  /*ef00*/  SEL R0, RZ, 0x1, P0 ;  /* 0x00000001ff007807 */ /* 0x000fc80000000000 */
[----:B------:R-:W-:Y:S01]  /*ef10*/  LOP3.LUT R2, R21, R0, RZ, 0x3c, !PT ;  /* 0x0000000015027212 */ /* 0x000fe200078e3cff */
[----:B------:R-:W-:-:S04]  /*ef20*/  IMAD.U32 R11, RZ, RZ, UR44 ;  /* 0x0000002cff0b7e24 */ /* 0x000fc8000f8e00ff */
[----:B------:R0:W-:Y:S01]  /*ef30*/  STL [R1], R2 ;  /* 0x0000000201007387 */ /* 0x0001e20000100800 */
[----:B------:R-:W-:Y:S01]  /*ef40*/  ISETP.NE.AND P2, PT, R11, 0x3, PT ;  /* 0x000000030b00780c */ /* 0x000fe20003f45270 */
[----:B------:R-:W-:Y:S01]  /*ef50*/  VIADD R28, R28, 0xffffffff ;  /* 0xffffffff1c1c7836 */ /* 0x000fe20000000000 */
[----:B------:R-:W-:Y:S02]  /*ef60*/  SEL R27, R27, RZ, P0 ;  /* 0x000000ff1b1b7207 */ /* 0x000fe40000000000 */
[----:B--2---:R-:W-:-:S09]  /*ef70*/  SHF.R.S32.HI R25, RZ, 0x1f, R9 ;  /* 0x0000001fff197819 */ /* 0x004fd20000011409 */
[----:B0-----:R-:W-:Y:S05]  /*ef80*/  @!P2 BRA `(.L_x_265) ;  /* 0x000000000004a947 */ /* 0x001fea0003800000 */
[----:B------:R-:W-:Y:S01]  /*ef90*/  BPT.TRAP 0x1 ;  /* 0x000000040000795c */ /* 0x000fe20000300000 */
.L_x_265:
[----:B------:R-:W-:Y:S01]  /*efa0*/  IMAD R0, R27, 0x8, R16 ;  /* 0x000000081b007824 */ /* 0x000fe200078e0210 */
[----:B------:R-:W-:Y:S01]  /*efb0*/  SHF.L.U32 R26, R2, 0x1f, RZ ;  /* 0x0000001f021a7819 */ /* 0x000fe200000006ff */
[----:B------:R-:W-:Y:S01]  /*efc0*/  BSSY B0, `(.L_x_266) ;  /* 0x0000004000007945 */ /* 0x000fe20003800000 */
[----:B------:R-:W-:Y:S02]  /*efd0*/  SHF.R.S32.HI R22, RZ, 0x1f, R10 ;  /* 0x0000001fff167819 */ /* 0x000fe4000001140a */
[----:B------:R-:W0:Y:S02]  /*efe0*/  SYNCS.PHASECHK.TRANS64.TRYWAIT P0, [R0+URZ+0x13280], R26 ;  /* 0x0132801a000075a7 */ /* 0x000e24000800017f */
[----:B0-----:R-:W-:Y:S05]  /*eff0*/  @!P0 BRA `(.L_x_267) ;  /* 0x0000003c00d88947 */ /* 0x001fea0003800000 */
.L_x_362:
[----:B------:R-:W-:Y:S05]  /*f000*/  BSYNC B0 ;  /* 0x0000000000007941 */ /* 0x000fea0003800000 */
.L_x_266:
[----:B------:R-:W2:Y:S01]  /*f010*/  LDL R13, [R1+0x28] ;  /* 0x00002800010d7983 */ /* 0x000ea20000100800 */
[----:B------:R-:W-:Y:S01]  /*f020*/  ULDC.64 UR4, c[0x0][0x328] ;  /* 0x0000ca0000047ab9 */ /* 0x000fe20000000a00 */
[----:B------:R-:W-:Y:S01]  /*f030*/  ULDC.64 UR6, c[0x0][0x338] ;  /* 0x0000ce0000067ab9 */ /* 0x000fe20000000a00 */
[----:B------:R-:W-:Y:S01]  /*f040*/  IMAD R4, R22, UR4, RZ ;  /* 0x0000000416047c24 */ /* 0x000fe2000f8e02ff */
[----:B------:R-:W1:Y:S01]  /*f050*/  S2R R11, SR_TID.X ;  /* 0x00000000000b7919 */ /* 0x000e620000002100 */
[C---:B------:R-:W-:Y:S01]  /*f060*/  IMAD.WIDE.U32 R2, R10.reuse, UR4, RZ ;  /* 0x000000040a027c25 */ /* 0x040fe2000f8e00ff */
[----:B------:R-:W-:Y:S01]  /*f070*/  SHF.R.S32.HI R23, RZ, 0x1f, R8 ;  /* 0x0000001fff177819 */ /* 0x000fe20000011408 */
[----:B------:R-:W3:Y:S01]  /*f080*/  LDC R12, c[0x0][0x2f4] ;  /* 0x0000bd00ff0c7b82 */ /* 0x000ee20000000800 */
[----:B-----5:R-:W-:Y:S01]  /*f090*/  SHF.R.S32.HI R24, RZ, 0x1f, R7 ;  /* 0x0000001fff187819 */ /* 0x020fe20000011407 */
[----:B------:R-:W-:Y:S02]  /*f0a0*/  IMAD R4, R10, UR5, R4 ;  /* 0x000000050a047c24 */ /* 0x000fe4000f8e0204 */
[----:B------:R-:W-:-:S02]  /*f0b0*/  IMAD R6, R23, UR4, RZ ;  /* 0x0000000417067c24 */ /* 0x000fc4000f8e02ff */
[----:B------:R-:W-:Y:S02]  /*f0c0*/  IMAD.IADD R3, R3, 0x1, R4 ;  /* 0x0000000103037824 */ /* 0x000fe400078e0204 */
[----:B------:R-:W-:Y:S02]  /*f0d0*/  IMAD R4, R25, UR6, RZ ;  /* 0x0000000619047c24 */ /* 0x000fe4000f8e02ff */
[----:B------:R-:W-:-:S04]  /*f0e0*/  IMAD.WIDE.U32 R2, R9, UR6, R2 ;  /* 0x0000000609027c25 */ /* 0x000fc8000f8e0002 */
[----:B------:R-:W-:Y:S02]  /*f0f0*/  IMAD R4, R9, UR7, R4 ;  /* 0x0000000709047c24 */ /* 0x000fe4000f8e0204 */
[C---:B------:R-:W-:Y:S02]  /*f100*/  IMAD R6, R8.reuse, UR5, R6 ;  /* 0x0000000508067c24 */ /* 0x040fe4000f8e0206 */
[----:B------:R-:W-:Y:S02]  /*f110*/  IMAD.IADD R5, R3, 0x1, R4 ;  /* 0x0000000103057824 */ /* 0x000fe400078e0204 */
[----:B------:R-:W-:Y:S02]  /*f120*/  IMAD.MOV.U32 R4, RZ, RZ, R2 ;  /* 0x000000ffff047224 */ /* 0x000fe400078e0002 */
[----:B------:R-:W-:Y:S01]  /*f130*/  IMAD.WIDE.U32 R2, R8, UR4, RZ ;  /* 0x0000000408027c25 */ /* 0x000fe2000f8e00ff */
[----:B------:R-:W-:-:S03]  /*f140*/  ULDC.64 UR4, c[0x0][0x330] ;  /* 0x0000cc0000047ab9 */ /* 0x000fc60000000a00 */
[----:B------:R-:W-:Y:S01]  /*f150*/  IMAD.WIDE.U32 R4, R17, UR4, R4 ;  /* 0x0000000411047c25 */ /* 0x000fe2000f8e0004 */
[----:B------:R-:W-:-:S03]  /*f160*/  IADD3 R3, R3, R6, RZ ;  /* 0x0000000603037210 */ /* 0x000fc60007ffe0ff */
[----:B------:R-:W-:Y:S02]  /*f170*/  IMAD R6, R24, UR6, RZ ;  /* 0x0000000618067c24 */ /* 0x000fe4000f8e02ff */
[----:B------:R-:W-:-:S04]  /*f180*/  IMAD.WIDE.U32 R2, R7, UR6, R2 ;  /* 0x0000000607027c25 */ /* 0x000fc8000f8e0002 */
[----:B------:R-:W-:Y:S01]  /*f190*/  IMAD R6, R7, UR7, R6 ;  /* 0x0000000707067c24 */ /* 0x000fe2000f8e0206 */
[----:B------:R-:W-:Y:S01]  /*f1a0*/  ULDC.64 UR6, c[0x0][0x318] ;  /* 0x0000c60000067ab9 */ /* 0x000fe20000000a00 */
[----:B-1----:R-:W-:Y:S01]  /*f1b0*/  IMAD.SHL.U32 R11, R11, 0x10, RZ ;  /* 0x000000100b0b7824 */ /* 0x002fe200078e00ff */
[----:B------:R-:W-:Y:S01]  /*f1c0*/  IADD3 R4, P0, R4, UR6, RZ ;  /* 0x0000000604047c10 */ /* 0x000fe2000ff1e0ff */
[----:B------:R-:W-:Y:S02]  /*f1d0*/  IMAD.IADD R3, R3, 0x1, R6 ;  /* 0x0000000103037824 */ /* 0x000fe400078e0206 */
[----:B------:R-:W-:Y:S01]  /*f1e0*/  IMAD R6, R17, UR5, RZ ;  /* 0x0000000511067c24 */ /* 0x000fe2000f8e02ff */
[----:B------:R-:W-:Y:S01]  /*f1f0*/  LOP3.LUT R11, R11, 0x30, RZ, 0xc0, !PT ;  /* 0x000000300b0b7812 */ /* 0x000fe200078ec0ff */
[----:B------:R-:W-:Y:S01]  /*f200*/  IMAD.WIDE.U32 R2, R17, UR4, R2 ;  /* 0x0000000411027c25 */ /* 0x000fe2000f8e0002 */
[----:B------:R-:W-:Y:S02]  /*f210*/  UMOV UR4, 0xffffffff ;  /* 0xffffffff00047882 */ /* 0x000fe40000000000 */
[----:B------:R-:W-:-:S02]  /*f220*/  IADD3.X R5, R6, UR7, R5, P0, !PT ;  /* 0x0000000706057c10 */ /* 0x000fc400087fe405 */
[----:B------:R-:W-:Y:S02]  /*f230*/  IADD3 R19, P0, R2, UR6, RZ ;  /* 0x0000000602137c10 */ /* 0x000fe4000ff1e0ff */
[----:B---3--:R-:W-:Y:S02]  /*f240*/  ISETP.GE.AND P2, PT, R11, R12, PT ;  /* 0x0000000c0b00720c */ /* 0x008fe40003f46270 */
[----:B------:R-:W-:Y:S01]  /*f250*/  IADD3.X R18, R6, UR7, R3, P0, !PT ;  /* 0x0000000706127c10 */ /* 0x000fe200087fe403 */
[----:B--2---:R-:W-:Y:S01]  /*f260*/  IMAD R6, R27, 0x2800, R13 ;  /* 0x000028001b067824 */ /* 0x004fe200078e020d */
[----:B------:R-:W-:Y:S09]  /*f270*/  BRA.DIV UR4, `(.L_x_268) ;  /* 0x0000003e044c7947 */ /* 0x000ff2000b800000 */
[----:B------:R-:W1:Y:S01]  /*f280*/  S2R R11, SR_TID.X ;  /* 0x00000000000b7919 */ /* 0x000e620000002100 */
[----:B------:R-:W-:Y:S01]  /*f290*/  IMAD.IADD R6, R16, 0x1, R6 ;  /* 0x0000000110067824 */ /* 0x000fe200078e0206 */
[----:B------:R-:W2:Y:S04]  /*f2a0*/  SHFL.IDX PT, R2, R4, RZ, 0x1c1f ;  /* 0x001c1fff04027589 */ /* 0x000ea800000e0000 */
[----:B------:R-:W3:Y:S01]  /*f2b0*/  SHFL.IDX PT, R3, R5, RZ, 0x1c1f ;  /* 0x001c1fff05037589 */ /* 0x000ee200000e0000 */
[----:B-1----:R-:W-:-:S05]  /*f2c0*/  IMAD.SHL.U32 R11, R11, 0x10, RZ ;  /* 0x000000100b0b7824 */ /* 0x002fca00078e00ff */
[----:B------:R-:W-:-:S04]  /*f2d0*/  LOP3.LUT R11, R11, 0x30, RZ, 0xc0, !PT ;  /* 0x000000300b0b7812 */ /* 0x000fc800078ec0ff */
[----:B--2---:R-:W-:-:S05]  /*f2e0*/  IADD3 R2, P0, R11, R2, RZ ;  /* 0x000000020b027210 */ /* 0x004fca0007f1e0ff */
[----:B---3--:R-:W-:-:S05]  /*f2f0*/  IMAD.X R3, RZ, RZ, R3, P0 ;  /* 0x000000ffff037224 */ /* 0x008fca00000e0603 */
[----:B------:R-:W-:Y:S01]  /*f300*/  @!PT LDS RZ, [RZ] ;  /* 0x00000000fffff984 */ /* 0x000fe20000000800 */
[----:B------:R1:W-:Y:S04]  /*f310*/  LDGSTS.E.BYPASS.LTC128B.128 [R6+0x6000], desc[UR50][R2.64], !P2 ;  /* 0x0600000002067fae */ /* 0x0003e8000d101d72 */
[----:B-1----:R-:W1:Y:S04]  /*f320*/  SHFL.IDX PT, R2, R4, 0x1, 0x1c1f ;  /* 0x003c1f0004027f89 */ /* 0x002e6800000e0000 */
[----:B------:R-:W2:Y:S01]  /*f330*/  SHFL.IDX PT, R3, R5, 0x1, 0x1c1f ;  /* 0x003c1f0005037f89 */ /* 0x000ea200000e0000 */
[----:B-1----:R-:W-:-:S05]  /*f340*/  IADD3 R2, P0, R11, R2, RZ ;  /* 0x000000020b027210 */ /* 0x002fca0007f1e0ff */
[----:B--2---:R-:W-:-:S05]  /*f350*/  IMAD.X R3, RZ, RZ, R3, P0 ;  /* 0x000000ffff037224 */ /* 0x004fca00000e0603 */
[----:B------:R1:W-:Y:S04]  /*f360*/  LDGSTS.E.BYPASS.LTC128B.128 [R6+0x6800], desc[UR50][R2.64], !P2 ;  /* 0x0680000002067fae */ /* 0x0003e8000d101d72 */
[----:B-1----:R-:W1:Y:S04]  /*f370*/  SHFL.IDX PT, R2, R4, 0x2, 0x1c1f ;  /* 0x005c1f0004027f89 */ /* 0x002e6800000e0000 */
[----:B------:R-:W2:Y:S01]  /*f380*/  SHFL.IDX PT, R3, R5, 0x2, 0x1c1f ;  /* 0x005c1f0005037f89 */ /* 0x000ea200000e0000 */
[----:B-1----:R-:W-:-:S04]  /*f390*/  IADD3 R2, P0, R11, R2, RZ ;  /* 0x000000020b027210 */ /* 0x002fc80007f1e0ff */
[----:B--2---:R-:W-:-:S05]  /*f3a0*/  IADD3.X R3, RZ, R3, RZ, P0, !PT ;  /* 0x00000003ff037210 */ /* 0x004fca00007fe4ff */
[----:B------:R1:W-:Y:S04]  /*f3b0*/  LDGSTS.E.BYPASS.LTC128B.128 [R6+0x7000], desc[UR50][R2.64], !P2 ;  /* 0x0700000002067fae */ /* 0x0003e8000d101d72 */
[----:B-1----:R-:W1:Y:S04]  /*f3c0*/  SHFL.IDX PT, R2, R4, 0x3, 0x1c1f ;  /* 0x007c1f0004027f89 */ /* 0x002e6800000e0000 */
[----:B------:R-:W2:Y:S01]  /*f3d0*/  SHFL.IDX PT, R3, R5, 0x3, 0x1c1f ;  /* 0x007c1f0005037f89 */ /* 0x000ea200000e0000 */
[----:B-1----:R-:W-:-:S05]  /*f3e0*/  IADD3 R2, P0, R11, R2, RZ ;  /* 0x000000020b027210 */ /* 0x002fca0007f1e0ff */
[----:B--2---:R-:W-:-:S05]  /*f3f0*/  IMAD.X R3, RZ, RZ, R3, P0 ;  /* 0x000000ffff037224 */ /* 0x004fca00000e0603 */
[----:B------:R1:W-:Y:S04]  /*f400*/  LDGSTS.E.BYPASS.LTC128B.128 [R6+0x7800], desc[UR50][R2.64], !P2 ;  /* 0x0780000002067fae */ /* 0x0003e8000d101d72 */
[----:B-1----:R1:W2:Y:S04]  /*f410*/  SHFL.IDX PT, R3, R18, RZ, 0x1c1f ;  /* 0x001c1fff12037589 */ /* 0x0022a800000e0000 */
[----:B------:R1:W3:Y:S02]  /*f420*/  SHFL.IDX PT, R2, R19, RZ, 0x1c1f ;  /* 0x001c1fff13027589 */ /* 0x0002e400000e0000 */
.L_x_374:
[----:B------:R-:W4:Y:S02]  /*f430*/  S2R R4, SR_TID.X ;  /* 0x0000000000047919 */ /* 0x000f240000002100 */
[----:B----4-:R-:W-:-:S05]  /*f440*/  IMAD.SHL.U32 R4, R4, 0x10, RZ ;  /* 0x0000001004047824 */ /* 0x010fca00078e00ff */
[----:B------:R-:W-:-:S04]  /*f450*/  LOP3.LUT R4, R4, 0x30, RZ, 0xc0, !PT ;  /* 0x0000003004047812 */ /* 0x000fc800078ec0ff */
[----:B---3--:R-:W-:-:S05]  /*f460*/  IADD3 R2, P0, R4, R2, RZ ;  /* 0x0000000204027210 */ /* 0x008fca0007f1e0ff */
[----:B--2---:R-:W-:Y:S01]  /*f470*/  IMAD.X R3, RZ, RZ, R3, P0 ;  /* 0x000000ffff037224 */ /* 0x004fe200000e0603 */
[----:B------:R-:W-:-:S04]  /*f480*/  PLOP3.LUT P0, PT, PT, PT, PT, 0x80, 0x0 ;  /* 0x000000000000781c */ /* 0x000fc80003f0f070 */
[----:B------:R-:W-:Y:S01]  /*f490*/  @!PT LDS RZ, [RZ] ;  /* 0x00000000fffff984 */ /* 0x000fe20000000800 */
[----:B------:R-:W-:Y:S01]  /*f4a0*/  @!PT LDS RZ, [RZ] ;  /* 0x00000000fffff984 */ /* 0x000fe20000000800 */
[----:B------:R-:W-:Y:S01]  /*f4b0*/  @!PT LDS RZ, [RZ] ;  /* 0x00000000fffff984 */ /* 0x000fe20000000800 */
[----:B------:R2:W-:Y:S01]  /*f4c0*/  LDGSTS.E.BYPASS.LTC128B.128 [R6+0x8000], desc[UR50][R2.64], !P2 ;  /* 0x0800000002067fae */ /* 0x0005e2000d101d72 */
[----:B------:R-:W-:-:S08]  /*f4d0*/  NOP ;  /* 0x0000000000007918 */ /* 0x000fd00000000000 */
.L_x_269:
[----:B------:R-:W-:Y:S02]  /*f4e0*/  PLOP3.LUT P2, PT, P2, P0, PT, 0xa2, 0x0 ;  /* 0x000000000000781c */ /* 0x000fe40001741472 */
[----:B------:R-:W-:-:S08]  /*f4f0*/  @P0 R2UR P2, UR4, R0 ;  /* 0x00000000000402ca */ /* 0x000fd00000040000 */
[----:B------:R-:W-:-:S05]  /*f500*/  @P0 PLOP3.LUT P0, PT, P2, PT, PT, 0x80, 0x0 ;  /* 0x000000000000081c */ /* 0x000fca000170f070 */
[----:B------:R-:W-:Y:S01]  /*f510*/  @!P2 SYNCS.ARRIVE.TRANS64.RED.A0T1 RZ, [UR4+0x13270], RZ ;  /* 0x013270ffffffa9a7 */ /* 0x000fe20008200404 */
[----:B------:R-:W-:Y:S07]  /*f520*/  @!P2 ARRIVES.LDGSTSBAR.64.TRANSCNT [UR4+0x13270] ;  /* 0x01327000ff00a9b0 */ /* 0x000fee0008000a84 */
[----:B------:R-:W-:Y:S05]  /*f530*/  @P0 BRA.U.ANY `(.L_x_269) ;  /* 0xfffffffd00e80947 */ /* 0x000fea000393ffff */
[----:B------:R-:W-:Y:S01]  /*f540*/  NOP ;  /* 0x0000000000007918 */ /* 0x000fe20000000000 */
[----:B--2---:R-:W-:-:S05]  /*f550*/  IMAD.U32 R2, RZ, RZ, UR44 ;  /* 0x0000002cff027e24 */ /* 0x004fca000f8e00ff */
[----:B------:R-:W-:-:S13]  /*f560*/  ISETP.NE.AND P3, PT, R2, 0x3, PT ;  /* 0x000000030200780c */ /* 0x000fda0003f65270 */
[----:B------:R-:W-:Y:S05]  /*f570*/  @!P3 BRA `(.L_x_270) ;  /* 0x000000000004b947 */ /* 0x000fea0003800000 */
[----:B------:R-:W-:Y:S01]  /*f580*/  BPT.TRAP 0x1 ;  /* 0x000000040000795c */ /* 0x000fe20000300000 */
.L_x_270:
[----:B------:R2:W-:Y:S01]  /*f590*/  SYNCS.ARRIVE.TRANS64.A1T0 RZ, [R0+URZ+0x13270], RZ ;  /* 0x013270ff00ff79a7 */ /* 0x0005e2000810003f */
[----:B------:R-:W-:Y:S05]  /*f5a0*/  @!P3 BRA `(.L_x_271) ;  /* 0x000000000004b947 */ /* 0x000fea0003800000 */
[----:B------:R-:W-:Y:S01]  /*f5b0*/  BPT.TRAP 0x1 ;  /* 0x000000040000795c */ /* 0x000fe20000300000 */
.L_x_271:
[----:B------:R-:W3:Y:S01]  /*f5c0*/  SYNCS.PHASECHK.TRANS64.TRYWAIT P0, [R0+URZ+0x13240], R26 ;  /* 0x0132401a000075a7 */ /* 0x000ee2000800017f */
[----:B------:R-:W-:Y:S04]  /*f5d0*/  BSSY B0, `(.L_x_272) ;  /* 0x0000002000007945 */ /* 0x000fe80003800000 */
[----:B---3--:R-:W-:Y:S05]  /*f5e0*/  @!P0 BRA `(.L_x_273) ;  /* 0x00000040000c8947 */ /* 0x008fea0003800000 */
.L_x_375:
[----:B------:R-:W-:Y:S05]  /*f5f0*/  BSYNC B0 ;  /* 0x0000000000007941 */ /* 0x000fea0003800000 */
.L_x_272:
[----:B------:R-:W1:Y:S01]  /*f600*/  S2R R11, SR_TID.X ;  /* 0x00000000000b7919 */ /* 0x000e620000002100 */
[----:B------:R-:W-:Y:S01]  /*f610*/  ULDC.64 UR4, c[0x0][0x300] ;  /* 0x0000c00000047ab9 */ /* 0x000fe20000000a00 */
[----:B------:R-:W-:Y:S01]  /*f620*/  ULDC.64 UR6, c[0x0][0x310] ;  /* 0x0000c40000067ab9 */ /* 0x000fe20000000a00 */
[----:B------:R-:W-:Y:S02]  /*f630*/  IMAD R4, R22, UR4, RZ ;  /* 0x0000000416047c24 */ /* 0x000fe4000f8e02ff */
[----:B------:R-:W-:-:S04]  /*f640*/  IMAD.WIDE.U32 R2, R10, UR4, RZ ;  /* 0x000000040a027c25 */ /* 0x000fc8000f8e00ff */
[----:B------:R-:W-:Y:S02]  /*f650*/  IMAD R4, R10, UR5, R4 ;  /* 0x000000050a047c24 */ /* 0x000fe4000f8e0204 */
[----:B------:R-:W-:Y:S02]  /*f660*/  IMAD R25, R25, UR6, RZ ;  /* 0x0000000619197c24 */ /* 0x000fe4000f8e02ff */
[----:B------:R-:W-:Y:S02]  /*f670*/  IMAD.IADD R3, R3, 0x1, R4 ;  /* 0x0000000103037824 */ /* 0x000fe400078e0204 */
[C---:B------:R-:W-:Y:S02]  /*f680*/  IMAD R25, R9.reuse, UR7, R25 ;  /* 0x0000000709197c24 */ /* 0x040fe4000f8e0219 */
[----:B------:R-:W-:-:S04]  /*f690*/  IMAD.WIDE.U32 R2, R9, UR6, R2 ;  /* 0x0000000609027c25 */ /* 0x000fc8000f8e0002 */
[----:B------:R-:W-:Y:S01]  /*f6a0*/  IMAD R9, R23, UR4, RZ ;  /* 0x0000000417097c24 */ /* 0x000fe2000f8e02ff */
[----:B------:R-:W-:Y:S01]  /*f6b0*/  MOV R4, R2 ;  /* 0x0000000200047202 */ /* 0x000fe20000000f00 */
[----:B------:R-:W-:Y:S02]  /*f6c0*/  IMAD.IADD R5, R3, 0x1, R25 ;  /* 0x0000000103057824 */ /* 0x000fe400078e0219 */
[C---:B------:R-:W-:Y:S02]  /*f6d0*/  IMAD R9, R8.reuse, UR5, R9 ;  /* 0x0000000508097c24 */ /* 0x040fe4000f8e0209 */
[----:B------:R-:W-:Y:S01]  /*f6e0*/  IMAD.WIDE.U32 R2, R8, UR4, RZ ;  /* 0x0000000408027c25 */ /* 0x000fe2000f8e00ff */
[----:B------:R-:W-:-:S03]  /*f6f0*/  ULDC.64 UR4, c[0x0][0x308] ;  /* 0x0000c20000047ab9 */ /* 0x000fc60000000a00 */
[----:B------:R-:W-:Y:S02]  /*f700*/  IMAD.IADD R3, R3, 0x1, R9 ;  /* 0x0000000103037824 */ /* 0x000fe400078e0209 */
[----:B-1----:R-:W-:Y:S02]  /*f710*/  IMAD.SHL.U32 R18, R11, 0x10, RZ ;  /* 0x000000100b127824 */ /* 0x002fe400078e00ff */
[----:B------:R-:W-:Y:S01]  /*f720*/  IMAD R8, R24, UR6, RZ ;  /* 0x0000000618087c24 */ /* 0x000fe2000f8e02ff */
[----:B------:R-:W1:Y:S01]  /*f730*/  LDC R11, c[0x0][0x2f4] ;  /* 0x0000bd00ff0b7b82 */ /* 0x000e620000000800 */
[----:B------:R-:W-:Y:S01]  /*f740*/  IMAD.WIDE.U32 R2, R7, UR6, R2 ;  /* 0x0000000607027c25 */ /* 0x000fe2000f8e0002 */
[----:B------:R-:W-:-:S03]  /*f750*/  LOP3.LUT R18, R18, 0x30, RZ, 0xc0, !PT ;  /* 0x0000003012127812 */ /* 0x000fc600078ec0ff */
[----:B------:R-:W-:Y:S01]  /*f760*/  IMAD R8, R7, UR7, R8 ;  /* 0x0000000707087c24 */ /* 0x000fe2000f8e0208 */
[----:B------:R-:W-:Y:S01]  /*f770*/  ULDC.64 UR6, c[0x0][0x2e8] ;  /* 0x0000ba0000067ab9 */ /* 0x000fe20000000a00 */
        /* <DEDUP_REMOVED lines=8> */
[----:B------:R-:W-:Y:S02]  /*f800*/  IADD3.X R5, R9, UR7, R3, P0, !PT ;  /* 0x0000000709057c10 */ /* 0x000fe400087fe403 */
[----:B-1----:R-:W-:Y:S01]  /*f810*/  ISETP.GE.AND P2, PT, R18, R11, PT ;  /* 0x0000000b1200720c */ /* 0x002fe20003f46270 */
[----:B------:R-:W-:-:S12]  /*f820*/  BRA.DIV UR4, `(.L_x_274) ;  /* 0x0000003e04907947 */ /* 0x000fd8000b800000 */
[----:B------:R-:W1:Y:S04]  /*f830*/  SHFL.IDX PT, R2, R7, RZ, 0x1c1f ;  /* 0x001c1fff07027589 */ /* 0x000e6800000e0000 */
[----:B------:R-:W4:Y:S04]  /*f840*/  SHFL.IDX PT, R3, R8, RZ, 0x1c1f ;  /* 0x001c1fff08037589 */ /* 0x000f2800000e0000 */
[----:B------:R-:W-:Y:S01]  /*f850*/  SHFL.IDX PT, R5, R5, RZ, 0x1c1f ;  /* 0x001c1fff05057589 */ /* 0x000fe200000e0000 */
[----:B-1----:R-:W-:-:S05]  /*f860*/  IADD3 R2, P0, R18, R2, RZ ;  /* 0x0000000212027210 */ /* 0x002fca0007f1e0ff */
[----:B----4-:R-:W-:-:S05]  /*f870*/  IMAD.X R3, RZ, RZ, R3, P0 ;  /* 0x000000ffff037224 */ /* 0x010fca00000e0603 */
[----:B------:R1:W-:Y:S04]  /*f880*/  LDGSTS.E.BYPASS.LTC128B.128 [R6+0xe000], desc[UR50][R2.64], !P2 ;  /* 0x0e00000002067fae */ /* 0x0003e8000d101d72 */
[----:B-1----:R-:W1:Y:S04]  /*f890*/  SHFL.IDX PT, R2, R7, 0x1, 0x1c1f ;  /* 0x003c1f0007027f89 */ /* 0x002e6800000e0000 */
[----:B------:R-:W4:Y:S01]  /*f8a0*/  SHFL.IDX PT, R3, R8, 0x1, 0x1c1f ;  /* 0x003c1f0008037f89 */ /* 0x000f2200000e0000 */
[----:B-1----:R-:W-:-:S05]  /*f8b0*/  IADD3 R2, P0, R18, R2, RZ ;  /* 0x0000000212027210 */ /* 0x002fca0007f1e0ff */
[----:B----4-:R-:W-:-:S05]  /*f8c0*/  IMAD.X R3, RZ, RZ, R3, P0 ;  /* 0x000000ffff037224 */ /* 0x010fca00000e0603 */
[----:B------:R1:W-:Y:S04]  /*f8d0*/  LDGSTS.E.BYPASS.LTC128B.128 [R6+0xe800], desc[UR50][R2.64], !P2 ;  /* 0x0e80000002067fae */ /* 0x0003e8000d101d72 */
[----:B-1----:R-:W1:Y:S04]  /*f8e0*/  SHFL.IDX PT, R2, R7, 0x2, 0x1c1f ;  /* 0x005c1f0007027f89 */ /* 0x002e6800000e0000 */
[----:B------:R-:W4:Y:S04]  /*f8f0*/  SHFL.IDX PT, R3, R8, 0x2, 0x1c1f ;  /* 0x005c1f0008037f89 */ /* 0x000f2800000e0000 */
[----:B------:R-:W-:Y:S01]  /*f900*/  SHFL.IDX PT, R8, R8, 0x3, 0x1c1f ;  /* 0x007c1f0008087f89 */ /* 0x000fe200000e0000 */
[----:B-1----:R-:W-:-:S05]  /*f910*/  IADD3 R2, P0, R18, R2, RZ ;  /* 0x0000000212027210 */ /* 0x002fca0007f1e0ff */
[----:B----4-:R-:W-:-:S05]  /*f920*/  IMAD.X R3, RZ, RZ, R3, P0 ;  /* 0x000000ffff037224 */ /* 0x010fca00000e0603 */
[----:B------:R1:W-:Y:S04]  /*f930*/  LDGSTS.E.BYPASS.LTC128B.128 [R6+0xf000], desc[UR50][R2.64], !P2 ;  /* 0x0f00000002067fae */ /* 0x0003e8000d101d72 */
[----:B-1----:R-:W1:Y:S02]  /*f940*/  SHFL.IDX PT, R2, R7, 0x3, 0x1c1f ;  /* 0x007c1f0007027f89 */ /* 0x002e6400000e0000 */
[----:B-1----:R-:W-:-:S04]  /*f950*/  IADD3 R2, P0, R18, R2, RZ ;  /* 0x0000000212027210 */ /* 0x002fc80007f1e0ff */
[----:B------:R-:W-:-:S05]  /*f960*/  IADD3.X R3, RZ, R8, RZ, P0, !PT ;  /* 0x00000008ff037210 */ /* 0x000fca00007fe4ff */
[----:B------:R1:W-:Y:S04]  /*f970*/  LDGSTS.E.BYPASS.LTC128B.128 [R6+0xf800], desc[UR50][R2.64], !P2 ;  /* 0x0f80000002067fae */ /* 0x0003e8000d101d72 */
[----:B-1----:R1:W4:Y:S02]  /*f980*/  SHFL.IDX PT, R2, R4, RZ, 0x1c1f ;  /* 0x001c1fff04027589 */ /* 0x00232400000e0000 */
.L_x_387:
[----:B----4-:R-:W-:-:S05]  /*f990*/  IADD3 R2, P0, R18, R2, RZ ;  /* 0x0000000212027210 */ /* 0x010fca0007f1e0ff */
[----:B------:R-:W-:Y:S01]  /*f9a0*/  IMAD.X R3, RZ, RZ, R5, P0 ;  /* 0x000000ffff037224 */ /* 0x000fe200000e0605 */
[----:B------:R-:W-:-:S04]  /*f9b0*/  PLOP3.LUT P0, PT, PT, PT, PT, 0x80, 0x0 ;  /* 0x000000000000781c */ /* 0x000fc80003f0f070 */
[----:B------:R-:W-:Y:S01]  /*f9c0*/  @!PT LDS RZ, [RZ] ;  /* 0x00000000fffff984 */ /* 0x000fe20000000800 */
[----:B------:R-:W-:Y:S01]  /*f9d0*/  @!PT LDS RZ, [RZ] ;  /* 0x00000000fffff984 */ /* 0x000fe20000000800 */
[----:B------:R-:W-:Y:S01]  /*f9e0*/  @!PT LDS RZ, [RZ] ;  /* 0x00000000fffff984 */ /* 0x000fe20000000800 */
[----:B------:R4:W-:Y:S01]  /*f9f0*/  LDGSTS.E.BYPASS.LTC128B.128 [R6+0x10000], desc[UR50][R2.64], !P2 ;  /* 0x1000000002067fae */ /* 0x0009e2000d101d72 */
[----:B------:R-:W-:-:S08]  /*fa00*/  NOP ;  /* 0x0000000000007918 */ /* 0x000fd00000000000 */
.L_x_275:
[----:B------:R-:W-:Y:S02]  /*fa10*/  PLOP3.LUT P2, PT, P2, P0, PT, 0xa2, 0x0 ;  /* 0x000000000000781c */ /* 0x000fe40001741472 */
[----:B------:R-:W-:-:S08]  /*fa20*/  @P0 R2UR P2, UR4, R0 ;  /* 0x00000000000402ca */ /* 0x000fd00000040000 */
[----:B------:R-:W-:-:S05]  /*fa30*/  @P0 PLOP3.LUT P0, PT, P2, PT, PT, 0x80, 0x0 ;  /* 0x000000000000081c */ /* 0x000fca000170f070 */
[----:B------:R-:W-:Y:S01]  /*fa40*/  @!P2 SYNCS.ARRIVE.TRANS64.RED.A0T1 RZ, [UR4+0x13230], RZ ;  /* 0x013230ffffffa9a7 */ /* 0x000fe20008200404 */
[----:B------:R-:W-:Y:S07]  /*fa50*/  @!P2 ARRIVES.LDGSTSBAR.64.TRANSCNT [UR4+0x13230] ;  /* 0x01323000ff00a9b0 */ /* 0x000fee0008000a84 */
[----:B------:R-:W-:Y:S05]  /*fa60*/  @P0 BRA.U.ANY `(.L_x_275) ;  /* 0xfffffffd00e80947 */ /* 0x000fea000393ffff */
[----:B------:R-:W-:Y:S01]  /*fa70*/  NOP ;  /* 0x0000000000007918 */ /* 0x000fe20000000000 */
[----:B----4-:R-:W-:-:S05]  /*fa80*/  IMAD.U32 R2, RZ, RZ, UR44 ;  /* 0x0000002cff027e24 */ /* 0x010fca000f8e00ff */
[----:B------:R-:W-:-:S13]  /*fa90*/  ISETP.NE.AND P3, PT, R2, 0x3, PT ;  /* 0x000000030200780c */ /* 0x000fda0003f65270 */
[----:B------:R-:W-:Y:S05]  /*faa0*/  @!P3 BRA `(.L_x_276) ;  /* 0x000000000004b947 */ /* 0x000fea0003800000 */
[----:B------:R-:W-:Y:S01]  /*fab0*/  BPT.TRAP 0x1 ;  /* 0x000000040000795c */ /* 0x000fe20000300000 */
.L_x_276:
[----:B------:R0:W-:Y:S02]  /*fac0*/  SYNCS.ARRIVE.TRANS64.A1T0 RZ, [R0+URZ+0x13230], RZ ;  /* 0x013230ff00ff79a7 */ /* 0x0001e4000810003f */
[----:B0-23--:R-:W-:-:S05]  /*fad0*/  IMAD.U32 R0, RZ, RZ, UR45 ;  /* 0x0000002dff007e24 */ /* 0x00dfca000f8e00ff */
[----:B------:R-:W-:-:S13]  /*fae0*/  ISETP.NE.AND P0, PT, R0, 0x3, PT ;  /* 0x000000030000780c */ /* 0x000fda0003f05270 */
[----:B------:R-:W-:Y:S05]  /*faf0*/  @!P0 BRA `(.L_x_277) ;  /* 0x0000000000048947 */ /* 0x000fea0003800000 */
[----:B------:R-:W-:Y:S01]  /*fb00*/  BPT.TRAP 0x1 ;  /* 0x000000040000795c */ /* 0x000fe20000300000 */
.L_x_277:
[----:B------:R-:W-:Y:S01]  /*fb10*/  LOP3.LUT R0, R21, 0x1, RZ, 0x3c, !PT ;  /* 0x0000000115007812 */ /* 0x000fe200078e3cff */
[----:B------:R-:W-:Y:S01]  /*fb20*/  IMAD R2, R20, 0x8, R16 ;  /* 0x0000000814027824 */ /* 0x000fe200078e0210 */
[----:B------:R-:W-:Y:S02]  /*fb30*/  BSSY B0, `(.L_x_278) ;  /* 0x0000004000007945 */ /* 0x000fe40003800000 */
[----:B------:R-:W-:-:S04]  /*fb40*/  SHF.L.U32 R0, R0, 0x1f, RZ ;  /* 0x0000001f00007819 */ /* 0x000fc800000006ff */
[----:B------:R-:W0:Y:S02]  /*fb50*/  SYNCS.PHASECHK.TRANS64.TRYWAIT P2, [R2+URZ+0x13270], R0 ;  /* 0x01327000020075a7 */ /* 0x000e24000804017f */
[----:B0-----:R-:W-:Y:S05]  /*fb60*/  @!P2 BRA `(.L_x_279) ;  /* 0x00000040001ca947 */ /* 0x001fea0003800000 */
.L_x_388:
[----:B------:R-:W-:Y:S05]  /*fb70*/  BSYNC B0 ;  /* 0x0000000000007941 */ /* 0x000fea0003800000 */
.L_x_278:
[----:B------:R-:W-:-:S05]  /*fb80*/  IMAD.U32 R3, RZ, RZ, UR44 ;  /* 0x0000002cff037e24 */ /* 0x000fca000f8e00ff */
[----:B------:R-:W-:-:S13]  /*fb90*/  ISETP.NE.AND P2, PT, R3, 0x3, PT ;  /* 0x000000030300780c */ /* 0x000fda0003f45270 */
[----:B------:R-:W-:Y:S05]  /*fba0*/  @!P2 BRA `(.L_x_280) ;  /* 0x000000000004a947 */ /* 0x000fea0003800000 */
[----:B------:R-:W-:Y:S01]  /*fbb0*/  BPT.TRAP 0x1 ;  /* 0x000000040000795c */ /* 0x000fe20000300000 */
.L_x_280:
[----:B0-----:R-:W-:Y:S01]  /*fbc0*/  SHF.L.U32 R0, R21, 0x1f, RZ ;  /* 0x0000001f15007819 */ /* 0x001fe200000006ff */
[----:B------:R-:W-:-:S03]  /*fbd0*/  IMAD R3, R20, 0x2800, RZ ;  /* 0x0000280014037824 */ /* 0x000fc600078e02ff */
[----:B------:R-:W0:Y:S02]  /*fbe0*/  SYNCS.PHASECHK.TRANS64.TRYWAIT P2, [R2+URZ+0x13260], R0 ;  /* 0x01326000020075a7 */ /* 0x000e24000804017f */
[----:B0-----:R-:W-:Y:S05]  /*fbf0*/  @!P2 BRA `(.L_x_281) ;  /* 0x00000040000ca947 */ /* 0x001fea0003800000 */
.L_x_389:
[----:B-1----:R-:W0:Y:S04]  /*fc00*/  LDL R4, [R1+0x30] ;  /* 0x0000300001047983 */ /* 0x002e280000100800 */
[----:B------:R-:W2:Y:S01]  /*fc10*/  LDL R10, [R1+0x2c] ;  /* 0x00002c00010a7983 */ /* 0x000ea20000100800 */
[----:B------:R-:W-:Y:S05]  /*fc20*/  WARPSYNC.ALL ;  /* 0x0000000000007948 */ /* 0x000fea0003800000 */
[----:B------:R-:W-:-:S05]  /*fc30*/  IMAD.U32 R12, RZ, RZ, UR44 ;  /* 0x0000002cff0c7e24 */ /* 0x000fca000f8e00ff */
[----:B------:R-:W-:Y:S02]  /*fc40*/  ISETP.NE.AND P2, PT, R12, 0x3, PT ;  /* 0x000000030c00780c */ /* 0x000fe40003f45270 */
[C---:B0-----:R-:W-:Y:S02]  /*fc50*/  LOP3.LUT R0, R3.reuse, R4, RZ, 0xfc, !PT ;  /* 0x0000000403007212 */ /* 0x041fe400078efcff */
[----:B--2---:R-:W-:-:S03]  /*fc60*/  LOP3.LUT R3, R3, R10, RZ, 0xfc, !PT ;  /* 0x0000000a03037212 */ /* 0x004fc600078efcff */
[C---:B------:R-:W-:Y:S01]  /*fc70*/  IMAD.IADD R0, R16.reuse, 0x1, R0 ;  /* 0x0000000110007824 */ /* 0x040fe200078e0200 */
[----:B------:R-:W-:-:S04]  /*fc80*/  IADD3 R3, R16, R3, RZ ;  /* 0x0000000310037210 */ /* 0x000fc80007ffe0ff */
[----:B------:R-:W0:Y:S02]  /*fc90*/  LDSM.16.MT88.4 R4, [R0+0x6000] ;  /* 0x006000000004783b */ /* 0x000e240000004200 */
[C-C-:B0-----:R-:W-:Y:S02]  /*fca0*/  PRMT R8, R4.reuse, 0x6420, R5.reuse ;  /* 0x0000642004087816 */ /* 0x141fe40000000005 */
[----:B------:R-:W-:Y:S02]  /*fcb0*/  PRMT R9, R4, 0x7531, R5 ;  /* 0x0000753104097816 */ /* 0x000fe40000000005 */
[C-C-:B------:R-:W-:Y:S02]  /*fcc0*/  PRMT R10, R6.reuse, 0x6420, R7.reuse ;  /* 0x00006420060a7816 */ /* 0x140fe40000000007 */
[----:B------:R-:W-:-:S05]  /*fcd0*/  PRMT R11, R6, 0x7531, R7 ;  /* 0x00007531060b7816 */ /* 0x000fca0000000007 */
[----:B------:R-:W-:Y:S04]  /*fce0*/  STSM.16.M88.4 [R3+0x1000], R8 ;  /* 0x0010000803007844 */ /* 0x000fe80000000200 */
[----:B------:R-:W0:Y:S02]  /*fcf0*/  LDSM.16.MT88.4 R4, [R0+0x6800] ;  /* 0x006800000004783b */ /* 0x000e240000004200 */
[C-C-:B0-----:R-:W-:Y:S02]  /*fd00*/  PRMT R8, R4.reuse, 0x6420, R5.reuse ;  /* 0x0000642004087816 */ /* 0x141fe40000000005 */
[----:B------:R-:W-:Y:S02]  /*fd10*/  PRMT R9, R4, 0x7531, R5 ;  /* 0x0000753104097816 */ /* 0x000fe40000000005 */
[----:B------:R-:W-:-:S02]  /*fd20*/  PRMT R10, R6, 0x6420, R7 ;  /* 0x00006420060a7816 */ /* 0x000fc40000000007 */
        /* <DEDUP_REMOVED lines=28> */
.L_x_282:
[----:B-1----:R1:W-:Y:S01]  /*fef0*/  SYNCS.ARRIVE.TRANS64.A1T0 RZ, [R2+URZ+0x13250], RZ ;  /* 0x013250ff02ff79a7 */ /* 0x0023e2000810003f */
[----:B------:R-:W-:Y:S06]  /*ff00*/  BAR.SYNC.DEFER_BLOCKING 0x2, 0x80 ;  /* 0x0082000000007b1d */ /* 0x000fec0000010000 */
[----:B------:R-:W-:Y:S05]  /*ff10*/  @!P0 BRA `(.L_x_283) ;  /* 0x0000000000048947 */ /* 0x000fea0003800000 */
[----:B------:R-:W-:Y:S01]  /*ff20*/  BPT.TRAP 0x1 ;  /* 0x000000040000795c */ /* 0x000fe20000300000 */
.L_x_283:
[----:B------:R-:W2:Y:S01]  /*ff30*/  LDL R0, [R1+0x24] ;  /* 0x0000240001007983 */ /* 0x000ea20000100800 */
[----:B-1----:R-:W-:Y:S02]  /*ff40*/  VIADD R2, R2, 0x13280 ;  /* 0x0001328002027836 */ /* 0x002fe40000000000 */
[----:B------:R-:W-:Y:S01]  /*ff50*/  IMAD.MOV.U32 R20, RZ, RZ, R27 ;  /* 0x000000ffff147224 */ /* 0x000fe200078e001b */
[----:B------:R3:W5:Y:S02]  /*ff60*/  LDL R21, [R1] ;  /* 0x0000000001157983 */ /* 0x0007640000100800 */
[----:B--2---:R-:W-:-:S04]  /*ff70*/  PRMT R2, R0, 0x654, R2 ;  /* 0x0000065400027816 */ /* 0x004fc80000000002 */
[----:B------:R3:W-:Y:S01]  /*ff80*/  SYNCS.ARRIVE.TRANS64.RED.A1T0 RZ, [R2+URZ], RZ ;  /* 0x000000ff02ff79a7 */ /* 0x0007e2000810043f */
[----:B------:R-:W-:Y:S05]  /*ff90*/  @P1 BRA `(.L_x_284) ;  /* 0xffffffe800ec1947 */ /* 0x000fea000383ffff */
.L_x_264:
[----:B------:R-:W3:Y:S01]  /*ffa0*/  S2R R0, SR_TID.X ;  /* 0x0000000000007919 */ /* 0x000ee20000002100 */
[----:B------:R-:W-:Y:S01]  /*ffb0*/  BSSY B0, `(.L_x_285) ;  /* 0x0000013000007945 */ /* 0x000fe20003800000 */
[----:B---3--:R-:W-:Y:S01]  /*ffc0*/  LOP3.LUT R2, R0, 0x7f, RZ, 0xc0, !PT ;  /* 0x0000007f00027812 */ /* 0x008fe200078ec0ff */
[----:B------:R-:W-:-:S03]  /*ffd0*/  IMAD.U32 R0, RZ, RZ, UR45 ;  /* 0x0000002dff007e24 */ /* 0x000fc6000f8e00ff */
[----:B------:R-:W-:Y:S02]  /*ffe0*/  ISETP.NE.AND P1, PT, R2, RZ, PT ;  /* 0x000000ff0200720c */ /* 0x000fe40003f25270 */
[----:B------:R-:W-:-:S11]  /*fff0*/  ISETP.NE.AND P0, PT, R0, 0x3, PT ;  /* 0x000000030000780c */ /* 0x000fd60003f05270 */
[----:B------:R-:W-:Y:S05]  /*10000*/  @P1 BRA `(.L_x_286) ;  /* 0x0000000000341947 */ /* 0x000fea0003800000 */
[----:B0-----:R-:W0:Y:S01]  /*10010*/  S2R R5, SR_LANEID ;  /* 0x0000000000057919 */ /* 0x001e220000000000 */
[----:B------:R-:W-:Y:S01]  /*10020*/  VOTEU.ANY UR4, UPT, PT ;  /* 0x0000000000047886 */ /* 0x000fe200038e0100 */
[----:B-1----:R-:W1:Y:S01]  /*10030*/  LDC.64 R2, c[0x0][0xc60] ;  /* 0x00031800ff027b82 */ /* 0x002e620000000a00 */
[----:B------:R-:W0:Y:S02]  /*10040*/  FLO.U32 R0, UR4 ;  /* 0x0000000400007d00 */ /* 0x000e2400080e0000 */
[----:B0-----:R-:W-:-:S06]  /*10050*/  ISETP.EQ.U32.AND P1, PT, R0, R5, PT ;  /* 0x000000050000720c */ /* 0x001fcc0003f22070 */
[----:B------:R-:W1:Y:S07]  /*10060*/  POPC R5, UR4 ;  /* 0x0000000400057d09 */ /* 0x000e6e0008000000 */
[----:B-1----:R-:W2:Y:S01]  /*10070*/  @P1 ATOMG.E.ADD.STRONG.GPU PT, R3, desc[UR50][R2.64], R5 ;  /* 0x00000005020319a8 */ /* 0x002ea200081ee1f2 */
[----:B------:R-:W0:Y:S02]  /*10080*/  S2R R4, SR_LTMASK ;  /* 0x0000000000047919 */ /* 0x000e240000003900 */
[----:B0-----:R-:W-:-:S04]  /*10090*/  LOP3.LUT R4, R4, UR4, RZ, 0xc0, !PT ;  /* 0x0000000404047c12 */ /* 0x001fc8000f8ec0ff */
[----:B------:R-:W0:Y:S01]  /*100a0*/  POPC R7, R4 ;  /* 0x0000000400077309 */ /* 0x000e220000000000 */
[----:B--2---:R-:W0:Y:S02]  /*100b0*/  SHFL.IDX PT, R0, R3, R0, 0x1f ;  /* 0x00001f0003007589 */ /* 0x004e2400000e0000 */
[----:B0-----:R-:W-:-:S05]  /*100c0*/  IADD3 R0, R0, UR46, R7 ;  /* 0x0000002e00007c10 */ /* 0x001fca000fffe007 */
[----:B------:R2:W-:Y:S02]  /*100d0*/  STL [R1+0x10], R0 ;  /* 0x0000100001007387 */ /* 0x0005e40000100800 */
.L_x_286:
[----:B------:R-:W-:Y:S05]  /*100e0*/  BSYNC B0 ;  /* 0x0000000000007941 */ /* 0x000fea0003800000 */
.L_x_285:
[----:B------:R-:W-:Y:S05]  /*100f0*/  @!P0 BRA `(.L_x_287) ;  /* 0x0000000000048947 */ /* 0x000fea0003800000 */
[----:B------:R-:W-:Y:S01]  /*10100*/  BPT.TRAP 0x1 ;  /* 0x000000040000795c */ /* 0x000fe20000300000 */
.L_x_287:
[----:B--2---:R-:W2:Y:S01]  /*10110*/  LDL R0, [R1] ;  /* 0x0000000001007983 */ /* 0x004ea20000100800 */
[----:B01----:R-:W-:Y:S01]  /*10120*/  IMAD R3, R27, 0x8, R16 ;  /* 0x000000081b037824 */ /* 0x003fe200078e0210 */
[----:B------:R-:W-:Y:S01]  /*10130*/  BSSY B0, `(.L_x_288) ;  /* 0x0000005000007945 */ /* 0x000fe20003800000 */
[----:B--2---:R-:W-:-:S04]  /*10140*/  LOP3.LUT R0, R0, 0x1, RZ, 0x3c, !PT ;  /* 0x0000000100007812 */ /* 0x004fc800078e3cff */
[----:B------:R-:W-:-:S04]  /*10150*/  SHF.L.U32 R0, R0, 0x1f, RZ ;  /* 0x0000001f00007819 */ /* 0x000fc800000006ff */
[----:B------:R-:W0:Y:S02]  /*10160*/  SYNCS.PHASECHK.TRANS64.TRYWAIT P1, [R3+URZ+0x13270], R0 ;  /* 0x01327000030075a7 */ /* 0x000e24000802017f */
[----:B0-----:R-:W-:Y:S05]  /*10170*/  @!P1 BRA `(.L_x_289) ;  /* 0x0000003800c09947 */ /* 0x001fea0003800000 */
.L_x_390:
[----:B------:R-:W-:Y:S05]  /*10180*/  BSYNC B0 ;  /* 0x0000000000007941 */ /* 0x000fea0003800000 */
.L_x_288:
[----:B------:R-:W-:-:S05]  /*10190*/  IMAD.U32 R2, RZ, RZ, UR44 ;  /* 0x0000002cff027e24 */ /* 0x000fca000f8e00ff */
[----:B------:R-:W-:-:S13]  /*101a0*/  ISETP.NE.AND P1, PT, R2, 0x3, PT ;  /* 0x000000030200780c */ /* 0x000fda0003f25270 */
[----:B------:R-:W-:Y:S05]  /*101b0*/  @!P1 BRA `(.L_x_290) ;  /* 0x0000000000049947 */ /* 0x000fea0003800000 */
[----:B------:R-:W-:Y:S01]  /*101c0*/  BPT.TRAP 0x1 ;  /* 0x000000040000795c */ /* 0x000fe20000300000 */
.L_x_290:
[----:B0-----:R-:W2:Y:S02]  /*101d0*/  LDL R0, [R1] ;  /* 0x0000000001007983 */ /* 0x001ea40000100800 */
[----:B--2---:R-:W-:-:S04]  /*101e0*/  SHF.L.U32 R0, R0, 0x1f, RZ ;  /* 0x0000001f00007819 */ /* 0x004fc800000006ff */
[----:B------:R-:W0:Y:S02]  /*101f0*/  SYNCS.PHASECHK.TRANS64.TRYWAIT P1, [R3+URZ+0x13260], R0 ;  /* 0x01326000030075a7 */ /* 0x000e24000802017f */
[----:B0-----:R-:W-:Y:S05]  /*10200*/  @!P1 BRA `(.L_x_291) ;  /* 0x0000003800b09947 */ /* 0x001fea0003800000 */
.L_x_391:
[----:B------:R-:W2:Y:S04]  /*10210*/  LDL R4, [R1+0x30] ;  /* 0x0000300001047983 */ /* 0x000ea80000100800 */
[----:B------:R-:W3:Y:S01]  /*10220*/  LDL R10, [R1+0x2c] ;  /* 0x00002c00010a7983 */ /* 0x000ee20000100800 */
[----:B------:R-:W-:Y:S01]  /*10230*/  IMAD R2, R27, 0x2800, RZ ;  /* 0x000028001b027824 */ /* 0x000fe200078e02ff */
[----:B------:R-:W-:Y:S05]  /*10240*/  WARPSYNC.ALL ;  /* 0x0000000000007948 */ /* 0x000fea0003800000 */
[----:B------:R-:W-:-:S05]  /*10250*/  IMAD.U32 R12, RZ, RZ, UR44 ;  /* 0x0000002cff0c7e24 */ /* 0x000fca000f8e00ff */
[----:B------:R-:W-:Y:S02]  /*10260*/  ISETP.NE.AND P1, PT, R12, 0x3, PT ;  /* 0x000000030c00780c */ /* 0x000fe40003f25270 */
[----:B--2---:R-:W-:-:S04]  /*10270*/  LOP3.LUT R5, R2, R4, RZ, 0xfc, !PT ;  /* 0x0000000402057212 */ /* 0x004fc800078efcff */
[----:B0-----:R-:W-:-:S05]  /*10280*/  IADD3 R0, R16, R5, RZ ;  /* 0x0000000510007210 */ /* 0x001fca0007ffe0ff */
[----:B------:R-:W0:Y:S02]  /*10290*/  LDSM.16.MT88.4 R4, [R0+0x6000] ;  /* 0x006000000004783b */ /* 0x000e240000004200 */
[C-C-:B0-----:R-:W-:Y:S02]  /*102a0*/  PRMT R8, R4.reuse, 0x6420, R5.reuse ;  /* 0x0000642004087816 */ /* 0x141fe40000000005 */
[----:B------:R-:W-:Y:S02]  /*102b0*/  PRMT R9, R4, 0x7531, R5 ;  /* 0x0000753104097816 */ /* 0x000fe40000000005 */
[----:B---3--:R-:W-:Y:S02]  /*102c0*/  LOP3.LUT R5, R2, R10, RZ, 0xfc, !PT ;  /* 0x0000000a02057212 */ /* 0x008fe400078efcff */
[C-C-:B------:R-:W-:Y:S02]  /*102d0*/  PRMT R10, R6.reuse, 0x6420, R7.reuse ;  /* 0x00006420060a7816 */ /* 0x140fe40000000007 */
[----:B------:R-:W-:Y:S01]  /*102e0*/  PRMT R11, R6, 0x7531, R7 ;  /* 0x00007531060b7816 */ /* 0x000fe20000000007 */
[----:B------:R-:W-:-:S05]  /*102f0*/  IMAD.IADD R2, R16, 0x1, R5 ;  /* 0x0000000110027824 */ /* 0x000fca00078e0205 */
        /* <DEDUP_REMOVED lines=33> */
.L_x_292:
[----:B-1----:R1:W-:Y:S01]  /*10510*/  SYNCS.ARRIVE.TRANS64.A1T0 RZ, [R3+URZ+0x13250], RZ ;  /* 0x013250ff03ff79a7 */ /* 0x0023e2000810003f */
[----:B------:R-:W-:Y:S06]  /*10520*/  BAR.SYNC.DEFER_BLOCKING 0x2, 0x80 ;  /* 0x0082000000007b1d */ /* 0x000fec0000010000 */
[----:B------:R-:W-:Y:S05]  /*10530*/  @!P0 BRA `(.L_x_293) ;  /* 0x0000000000048947 */ /* 0x000fea0003800000 */
[----:B------:R-:W-:Y:S01]  /*10540*/  BPT.TRAP 0x1 ;  /* 0x000000040000795c */ /* 0x000fe20000300000 */
.L_x_293:
[----:B------:R-:W2:Y:S04]  /*10550*/  LDL R0, [R1+0x24] ;  /* 0x0000240001007983 */ /* 0x000ea80000100800 */
[----:B0-----:R-:W3:Y:S01]  /*10560*/  LDL.LU R2, [R1] ;  /* 0x0000000001027983 */ /* 0x001ee20000300800 */
[----:B------:R-:W-:Y:S02]  /*10570*/  VIADD R27, R27, 0x1 ;  /* 0x000000011b1b7836 */ /* 0x000fe40000000000 */
[----:B-1----:R-:W-:-:S03]  /*10580*/  VIADD R3, R3, 0x13280 ;  /* 0x0001328003037836 */ /* 0x002fc60000000000 */
[----:B------:R-:W-:-:S04]  /*10590*/  ISETP.NE.AND P0, PT, R27, 0x2, PT ;  /* 0x000000021b00780c */ /* 0x000fc80003f05270 */
[----:B------:R-:W-:Y:S02]  /*105a0*/  SEL R27, R27, RZ, P0 ;  /* 0x000000ff1b1b7207 */ /* 0x000fe40000000000 */
[----:B--2---:R-:W-:Y:S02]  /*105b0*/  PRMT R3, R0, 0x654, R3 ;  /* 0x0000065400037816 */ /* 0x004fe40000000003 */
[----:B------:R-:W-:Y:S02]  /*105c0*/  SEL R0, RZ, 0x1, P0 ;  /* 0x00000001ff007807 */ /* 0x000fe40000000000 */
[----:B------:R0:W-:Y:S02]  /*105d0*/  SYNCS.ARRIVE.TRANS64.RED.A1T0 RZ, [R3+URZ], RZ ;  /* 0x000000ff03ff79a7 */ /* 0x0001e4000810043f */
[----:B---3--:R-:W-:-:S05]  /*105e0*/  LOP3.LUT R2, R2, R0, RZ, 0x3c, !PT ;  /* 0x0000000002027212 */ /* 0x008fca00078e3cff */
[----:B------:R0:W-:Y:S02]  /*105f0*/  STL [R1], R2 ;  /* 0x0000000201007387 */ /* 0x0001e40000100800 */
.L_x_234:
[----:B------:R-:W-:Y:S05]  /*10600*/  BSYNC B7 ;  /* 0x0000000000077941 */ /* 0x000fea0003800000 */
.L_x_232:
[----:B-1----:R-:W3:Y:S02]  /*10610*/  LDL R0, [R1+0x8] ;  /* 0x0000080001007983 */ /* 0x002ee40000100800 */
[----:B---3--:R-:W-:-:S13]  /*10620*/  LOP3.LUT P0, RZ, R0, 0x20, RZ, 0xc0, !PT ;  /* 0x0000002000ff7812 */ /* 0x008fda000780c0ff */
[----:B------:R-:W-:Y:S05]  /*10630*/  @!P0 BRA `(.L_x_294) ;  /* 0x0000000000348947 */ /* 0x000fea0003800000 */
[----:B------:R-:W1:Y:S08]  /*10640*/  S2UR UR4, SR_CgaCtaId ;  /* 0x00000000000479c3 */ /* 0x000e700000008800 */
[----:B------:R-:W-:Y:S01]  /*10650*/  BAR.SYNC.DEFER_BLOCKING 0x5, 0x200 ;  /* 0x0148000000007b1d */ /* 0x000fe20000010000 */
[----:B------:R-:W-:Y:S01]  /*10660*/  MOV R16, 0x400 ;  /* 0x0000040000107802 */ /* 0x000fe20000000f00 */
[----:B-1----:R-:W-:-:S05]  /*10670*/  IMAD.U32 R0, RZ, RZ, UR4 ;  /* 0x00000004ff007e24 */ /* 0x002fca000f8e00ff */
[----:B------:R-:W-:Y:S01]  /*10680*/  LEA R16, R0, R16, 0x18 ;  /* 0x0000001000107211 */ /* 0x000fe200078ec0ff */
[----:B------:R-:W-:Y:S04]  /*10690*/  STL [R1+0x24], R0 ;  /* 0x0000240001007387 */ /* 0x000fe80000100800 */
[----:B------:R-:W1:Y:S04]  /*106a0*/  LDS.128 R4, [R16+0x132d0] ;  /* 0x0132d00010047984 */ /* 0x000e680000000c00 */
[----:B-1----:R1:W-:Y:S01]  /*106b0*/  STL.64 [R1+0x10], R4 ;  /* 0x0000100401007387 */ /* 0x0023e20000100a00 */
[----:B------:R-:W-:-:S03]  /*106c0*/  IMAD.MOV.U32 R0, RZ, RZ, R7 ;  /* 0x000000ffff007224 */ /* 0x000fc600078e0007 */
[----:B------:R1:W-:Y:S02]  /*106d0*/  STL [R1+0x18], R6 ;  /* 0x0000180601007387 */ /* 0x0003e40000100800 */
[----:B------:R-:W-:Y:S01]  /*106e0*/  R2UR UR40, R0 ;  /* 0x00000000002872ca */ /* 0x000fe200000e0000 */
[----:B------:R-:W-:Y:S06]  /*106f0*/  BAR.ARV 0x4, 0x200 ;  /* 0x0108000000007b1d */ /* 0x000fec0000002000 */
[----:B------:R-:W-:Y:S08]  /*10700*/  BRA `(.L_x_295) ;  /* 0x0000000800e47947 */ /* 0x000ff00003800000 */
.L_x_294:
[----:B------:R-:W3:Y:S01]  /*10710*/  LDL.LU R0, [R1+0x10] ;  /* 0x0000100001007983 */ /* 0x000ee20000300800 */
[----:B------:R-:W-:Y:S01]  /*10720*/  ULDC UR4, c[0x0][0xc3c] ;  /* 0x00030f0000047ab9 */ /* 0x000fe20000000800 */
[----:B0-----:R-:W0:Y:S02]  /*10730*/  S2R R2, SR_TID.X ;  /* 0x0000000000027919 */ /* 0x001e240000002100 */
[----:B0-----:R-:W-:-:S04]  /*10740*/  LOP3.LUT R10, R2, 0x1f, RZ, 0xc0, !PT ;  /* 0x0000001f020a7812 */ /* 0x001fc800078ec0ff */
[C---:B------:R-:W-:Y:S01]  /*10750*/  ISETP.NE.AND P0, PT, R10.reuse, 0x1f, PT ;  /* 0x0000001f0a00780c */ /* 0x040fe20003f05270 */
[----:B------:R-:W-:-:S05]  /*10760*/  VIADD R7, R10, UR40 ;  /* 0x000000280a077c36 */ /* 0x000fca0008000000 */
[----:B------:R-:W-:Y:S01]  /*10770*/  ISETP.GE.OR P1, PT, R7, UR4, !P0 ;  /* 0x0000000407007c0c */ /* 0x000fe2000c726670 */
[----:B------:R-:W-:-:S12]  /*10780*/  ULDC UR4, c[0x0][0xc3c] ;  /* 0x00030f0000047ab9 */ /* 0x000fd80000000800 */
[----:B------:R-:W0:Y:S08]  /*10790*/  @!P1 LDC.64 R2, c[0x0][0xc80] ;  /* 0x00032000ff029b82 */ /* 0x000e300000000a00 */
[----:B------:R-:W1:Y:S01]  /*107a0*/  @!P1 LDC.64 R4, c[0x0][0xc78] ;  /* 0x00031e00ff049b82 */ /* 0x000e620000000a00 */
[----:B0-----:R-:W-:Y:S01]  /*107b0*/  @!P1 IMAD.WIDE R2, R7, 0x4, R2 ;  /* 0x0000000407029825 */ /* 0x001fe200078e0202 */
[----:B---3--:R-:W-:-:S03]  /*107c0*/  MOV R9, R0 ;  /* 0x0000000000097202 */ /* 0x008fc60000000f00 */
[----:B------:R-:W-:-:S06]  /*107d0*/  IMAD.MOV.U32 R0, RZ, RZ, RZ ;  /* 0x000000ffff007224 */ /* 0x000fcc00078e00ff */
[----:B------:R1:W3:Y:S02]  /*107e0*/  @!P1 LDG.E R0, desc[UR50][R2.64] ;  /* 0x0000003202009981 */ /* 0x0002e4000c1e1900 */
[----:B-1----:R-:W-:-:S04]  /*107f0*/  @!P1 IMAD.WIDE R2, R7, 0x4, R4 ;  /* 0x0000000407029825 */ /* 0x002fc800078e0204 */
[----:B------:R-:W-:-:S06]  /*10800*/  IMAD.MOV.U32 R5, RZ, RZ, RZ ;  /* 0x000000ffff057224 */ /* 0x000fcc00078e00ff */
[----:B------:R-:W3:Y:S01]  /*10810*/  @!P1 LDG.E R5, desc[UR50][R2.64] ;  /* 0x0000003202059981 */ /* 0x000ee2000c1e1900 */
[C---:B------:R-:W-:Y:S02]  /*10820*/  ISETP.NE.AND P1, PT, R10.reuse, RZ, PT ;  /* 0x000000ff0a00720c */ /* 0x040fe40003f25270 */
[C---:B------:R-:W-:Y:S02]  /*10830*/  ISETP.GE.U32.AND P2, PT, R10.reuse, 0x2, PT ;  /* 0x000000020a00780c */ /* 0x040fe40003f46070 */
[C---:B------:R-:W-:Y:S02]  /*10840*/  ISETP.GE.U32.AND P3, PT, R10.reuse, 0x4, PT ;  /* 0x000000040a00780c */ /* 0x040fe40003f66070 */
[C---:B------:R-:W-:Y:S02]  /*10850*/  ISETP.GE.U32.AND P4, PT, R10.reuse, 0x8, PT ;  /* 0x000000080a00780c */ /* 0x040fe40003f86070 */
[----:B------:R-:W-:Y:S01]  /*10860*/  ISETP.GE.U32.AND P5, PT, R10, 0x10, PT ;  /* 0x000000100a00780c */ /* 0x000fe20003fa6070 */
[----:B---3--:R-:W-:-:S05]  /*10870*/  IMAD R4, R5, R0, RZ ;  /* 0x0000000005047224 */ /* 0x008fca00078e02ff */
[----:B------:R-:W0:Y:S02]  /*10880*/  SHFL.UP PT, R6, R4, 0x1, RZ ;  /* 0x0420000004067989 */ /* 0x000e2400000e00ff */
[----:B0-----:R-:W-:-:S05]  /*10890*/  SEL R7, R6, RZ, P1 ;  /* 0x000000ff06077207 */ /* 0x001fca0000800000 */
[----:B------:R-:W-:-:S05]  /*108a0*/  IMAD.IADD R7, R4, 0x1, R7 ;  /* 0x0000000104077824 */ /* 0x000fca00078e0207 */
[----:B------:R-:W0:Y:S02]  /*108b0*/  SHFL.UP PT, R6, R7, 0x2, RZ ;  /* 0x0440000007067989 */ /* 0x000e2400000e00ff */
[----:B0-----:R-:W-:-:S05]  /*108c0*/  SEL R6, R6, RZ, P2 ;  /* 0x000000ff06067207 */ /* 0x001fca0001000000 */
[----:B------:R-:W-:Y:S02]  /*108d0*/  IMAD.IADD R6, R7, 0x1, R6 ;  /* 0x0000000107067824 */ /* 0x000fe400078e0206 */
[----:B------:R-:W-:Y:S04]  /*108e0*/  SHFL.IDX PT, R7, R9, 0x1, 0x1f ;  /* 0x00201f0009077f89 */ /* 0x000fe800000e0000 */
[----:B------:R-:W0:Y:S02]  /*108f0*/  SHFL.UP PT, R8, R6, 0x4, RZ ;  /* 0x0480000006087989 */ /* 0x000e2400000e00ff */
[----:B0-----:R-:W-:-:S05]  /*10900*/  SEL R3, R8, RZ, P3 ;  /* 0x000000ff08037207 */ /* 0x001fca0001800000 */
[----:B------:R-:W-:Y:S02]  /*10910*/  IMAD.IADD R4, R6, 0x1, R3 ;  /* 0x0000000106047824 */ /* 0x000fe400078e0203 */
[----:B------:R-:W-:Y:S04]  /*10920*/  SHFL.IDX PT, R6, R9, RZ, 0x1f ;  /* 0x00001fff09067589 */ /* 0x000fe800000e0000 */
[----:B------:R-:W0:Y:S02]  /*10930*/  SHFL.UP PT, R2, R4, 0x8, RZ ;  /* 0x0500000004027989 */ /* 0x000e2400000e00ff */
[----:B0-----:R-:W-:-:S04]  /*10940*/  SEL R3, R2, RZ, P4 ;  /* 0x000000ff02037207 */ /* 0x001fc80002000000 */
[----:B------:R-:W-:-:S05]  /*10950*/  IADD3 R8, R4, R3, RZ ;  /* 0x0000000304087210 */ /* 0x000fca0007ffe0ff */
[----:B------:R-:W0:Y:S02]  /*10960*/  SHFL.UP PT, R2, R8, 0x10, RZ ;  /* 0x0600000008027989 */ /* 0x000e2400000e00ff */
[----:B0-----:R-:W-:-:S05]  /*10970*/  SEL R3, R2, RZ, P5 ;  /* 0x000000ff02037207 */ /* 0x001fca0002800000 */
[----:B------:R-:W-:Y:S02]  /*10980*/  IMAD.IADD R2, R8, 0x1, R3 ;  /* 0x0000000108027824 */ /* 0x000fe400078e0203 */
[----:B------:R-:W0:Y:S01]  /*10990*/  LDC R3, c[0x0][0xc38] ;  /* 0x00030e00ff037b82 */ /* 0x000e220000000800 */
[----:B------:R-:W-:Y:S02]  /*109a0*/  IMAD.MOV.U32 R8, RZ, RZ, RZ ;  /* 0x000000ffff087224 */ /* 0x000fe400078e00ff */
[----:B------:R-:W0:Y:S02]  /*109b0*/  SHFL.IDX PT, R10, R2, 0x1f, 0x1f ;  /* 0x03e01f00020a7f89 */ /* 0x000e2400000e0000 */
[----:B0-----:R-:W-:-:S04]  /*109c0*/  IMAD R10, R10, R3, RZ ;  /* 0x000000030a0a7224 */ /* 0x001fc800078e02ff */
[----:B------:R-:W-:-:S05]  /*109d0*/  IMAD.IADD R7, R7, 0x1, R10 ;  /* 0x0000000107077824 */ /* 0x000fca00078e020a */
[----:B------:R-:W-:-:S13]  /*109e0*/  ISETP.GT.AND P6, PT, R7, R6, PT ;  /* 0x000000060700720c */ /* 0x000fda0003fc4270 */
[----:B------:R-:W-:Y:S05]  /*109f0*/  @P6 BRA `(.L_x_296) ;  /* 0x00000000009c6947 */ /* 0x000fea0003800000 */
.L_x_298:
[----:B------:R-:W-:-:S04]  /*10a00*/  UIADD3 UR40, UR40, 0x1f, URZ ;  /* 0x0000001f28287890 */ /* 0x000fc8000fffe03f */
[----:B------:R-:W-:-:S06]  /*10a10*/  UISETP.GE.AND UP0, UPT, UR40, UR4, UPT ;  /* 0x000000042800728c */ /* 0x000fcc000bf06270 */
[----:B------:R-:W-:-:S13]  /*10a20*/  PLOP3.LUT P6, PT, PT, PT, UP0, 0x40, 0x0 ;  /* 0x000000000000781c */ /* 0x000fda0003fce808 */
[----:B------:R-:W-:Y:S05]  /*10a30*/  @!P6 BRA `(.L_x_297) ;  /* 0x0000000400bce947 */ /* 0x000fea0003800000 */
[----:B------:R-:W0:Y:S02]  /*10a40*/  S2R R0, SR_TID.X ;  /* 0x0000000000007919 */ /* 0x000e240000002100 */
[----:B0-----:R-:W-:-:S05]  /*10a50*/  LOP3.LUT R0, R0, 0x1f, RZ, 0xc0, !PT ;  /* 0x0000001f00007812 */ /* 0x001fca00078ec0ff */
[----:B------:R-:W-:Y:S02]  /*10a60*/  VIADD R9, R0, UR40 ;  /* 0x0000002800097c36 */ /* 0x000fe40008000000 */
[----:B------:R-:W-:-:S03]  /*10a70*/  IMAD.MOV.U32 R0, RZ, RZ, RZ ;  /* 0x000000ffff007224 */ /* 0x000fc600078e00ff */
[----:B------:R-:W-:-:S13]  /*10a80*/  ISETP.GE.OR P6, PT, R9, UR4, !P0 ;  /* 0x0000000409007c0c */ /* 0x000fda000c7c6670 */
[----:B------:R-:W0:Y:S08]  /*10a90*/  @!P6 LDC.64 R2, c[0x0][0xc80] ;  /* 0x00032000ff02eb82 */ /* 0x000e300000000a00 */
[----:B------:R-:W1:Y:S01]  /*10aa0*/  @!P6 LDC.64 R4, c[0x0][0xc78] ;  /* 0x00031e00ff04eb82 */ /* 0x000e620000000a00 */
[----:B0-----:R-:W-:-:S05]  /*10ab0*/  @!P6 IMAD.WIDE R2, R9, 0x4, R2 ;  /* 0x000000040902e825 */ /* 0x001fca00078e0202 */
[----:B------:R1:W3:Y:S02]  /*10ac0*/  @!P6 LDG.E R0, desc[UR50][R2.64] ;  /* 0x000000320200e981 */ /* 0x0002e4000c1e1900 */
[----:B-1----:R-:W-:-:S04]  /*10ad0*/  @!P6 IMAD.WIDE R2, R9, 0x4, R4 ;  /* 0x000000040902e825 */ /* 0x002fc800078e0204 */
[----:B------:R-:W-:-:S06]  /*10ae0*/  IMAD.MOV.U32 R5, RZ, RZ, RZ ;  /* 0x000000ffff057224 */ /* 0x000fcc00078e00ff */
[----:B------:R-:W3:Y:S02]  /*10af0*/  @!P6 LDG.E R5, desc[UR50][R2.64] ;  /* 0x000000320205e981 */ /* 0x000ee4000c1e1900 */
[----:B---3--:R-:W-:-:S05]  /*10b00*/  IMAD R11, R5, R0, RZ ;  /* 0x00000000050b7224 */ /* 0x008fca00078e02ff */
[----:B------:R-:W0:Y:S02]  /*10b10*/  SHFL.UP PT, R4, R11, 0x1, RZ ;  /* 0x042000000b047989 */ /* 0x000e2400000e00ff */
[----:B0-----:R-:W-:-:S04]  /*10b20*/  SEL R4, R4, RZ, P1 ;  /* 0x000000ff04047207 */ /* 0x001fc80000800000 */
[----:B------:R-:W-:-:S05]  /*10b30*/  IADD3 R4, R11, R4, RZ ;  /* 0x000000040b047210 */ /* 0x000fca0007ffe0ff */
        /* <DEDUP_REMOVED lines=18> */
[----:B------:R-:W-:-:S07]  /*10c60*/  IMAD.MOV.U32 R10, RZ, RZ, R4 ;  /* 0x000000ffff0a7224 */ /* 0x000fce00078e0004 */
.L_x_296:
[----:B------:R-:W-:-:S05]  /*10c70*/  IADD3 R9, -R10, R7, RZ ;  /* 0x000000070a097210 */ /* 0x000fca0007ffe1ff */
[----:B------:R-:W-:-:S05]  /*10c80*/  IMAD R7, R2, R3, R9 ;  /* 0x0000000302077224 */ /* 0x000fca00078e0209 */
[----:B------:R-:W-:-:S13]  /*10c90*/  ISETP.GT.AND P0, PT, R7, R6, PT ;  /* 0x000000060700720c */ /* 0x000fda0003f04270 */
[----:B------:R-:W-:Y:S02]  /*10ca0*/  VOTEU.ANY UR5, UPT, !P0 ;  /* 0x0000000000057886 */ /* 0x000fe400040e0100 */
[----:B------:R-:W-:Y:S02]  /*10cb0*/  UPOPC UR4, UR5 ;  /* 0x00000005000472bf */ /* 0x000fe40008000000 */
[----:B------:R-:W-:-:S04]  /*10cc0*/  ISETP.NE.AND P0, PT, RZ, UR5, PT ;  /* 0x00000005ff007c0c */ /* 0x000fc8000bf05270 */
[----:B------:R-:W-:Y:S02]  /*10cd0*/  IMAD.U32 R11, RZ, RZ, UR4 ;  /* 0x00000004ff0b7e24 */ /* 0x000fe4000f8e00ff */
[----:B------:R-:W-:-:S03]  /*10ce0*/  IMAD.U32 R12, RZ, RZ, UR4 ;  /* 0x00000004ff0c7e24 */ /* 0x000fc6000f8e00ff */
[----:B------:R-:W0:Y:S04]  /*10cf0*/  SHFL.IDX PT, R0, R0, R11, 0x1f ;  /* 0x00001f0b00007589 */ /* 0x000e2800000e0000 */
[----:B------:R1:W3:Y:S01]  /*10d00*/  SHFL.IDX PT, R5, R5, R12, 0x1f ;  /* 0x00001f0c05057589 */ /* 0x0002e200000e0000 */
[----:B0-----:R-:W-:-:S04]  /*10d10*/  IABS R4, R0 ;  /* 0x0000000000047213 */ /* 0x001fc80000000000 */
[----:B------:R-:W0:Y:S08]  /*10d20*/  I2F.RP R10, R4 ;  /* 0x00000004000a7306 */ /* 0x000e300000209400 */
[----:B0-----:R-:W0:Y:S02]  /*10d30*/  MUFU.RCP R10, R10 ;  /* 0x0000000a000a7308 */ /* 0x001e240000001000 */
[----:B0-----:R-:W-:-:S06]  /*10d40*/  VIADD R7, R10, 0xffffffe ;  /* 0x0ffffffe0a077836 */ /* 0x001fcc0000000000 */
[----:B------:R-:W0:Y:S01]  /*10d50*/  F2I.FTZ.U32.TRUNC.NTZ R7, R7 ;  /* 0x0000000700077305 */ /* 0x000e22000021f000 */
[----:B-1-3--:R-:W-:Y:S05]  /*10d60*/  @!P0 BRA `(.L_x_299) ;  /* 0x00000000000c8947 */ /* 0x00afea0003800000 */
[----:B------:R-:W-:-:S06]  /*10d70*/  UIADD3 UR5, UR4, -0x1, URZ ;  /* 0xffffffff04057890 */ /* 0x000fcc000fffe03f */
[----:B------:R-:W-:-:S05]  /*10d80*/  IMAD.U32 R11, RZ, RZ, UR5 ;  /* 0x00000005ff0b7e24 */ /* 0x000fca000f8e00ff */
[----:B------:R1:W3:Y:S02]  /*10d90*/  SHFL.IDX PT, R8, R2, R11, 0x1f ;  /* 0x00001f0b02087589 */ /* 0x0002e400000e0000 */
.L_x_299:
[----:B---3--:R-:W-:Y:S01]  /*10da0*/  IMAD R9, R8, R3, R9 ;  /* 0x0000000308097224 */ /* 0x008fe200078e0209 */
[----:B------:R-:W-:Y:S01]  /*10db0*/  UIADD3 UR40, UR4, UR40, URZ ;  /* 0x0000002804287290 */ /* 0x000fe2000fffe03f */
[----:B0-----:R-:W-:Y:S02]  /*10dc0*/  IMAD.MOV R3, RZ, RZ, -R7 ;  /* 0x000000ffff037224 */ /* 0x001fe400078e0a07 */
[----:B-1----:R-:W-:Y:S01]  /*10dd0*/  IMAD.MOV.U32 R2, RZ, RZ, RZ ;  /* 0x000000ffff027224 */ /* 0x002fe200078e00ff */
[----:B------:R0:W-:Y:S01]  /*10de0*/  STL [R1+0x10], R9 ;  /* 0x0000100901007387 */ /* 0x0001e20000100800 */
[----:B------:R-:W-:Y:S01]  /*10df0*/  IMAD R8, R3, R4, RZ ;  /* 0x0000000403087224 */ /* 0x000fe200078e02ff */
[----:B------:R-:W-:-:S03]  /*10e00*/  MOV R3, R7 ;  /* 0x0000000700037202 */ /* 0x000fc60000000f00 */
[----:B------:R-:W-:Y:S01]  /*10e10*/  IMAD.HI.U32 R3, R7, R8, R2 ;  /* 0x0000000807037227 */ /* 0x000fe200078e0002 */
[----:B------:R-:W-:-:S03]  /*10e20*/  IABS R7, R5 ;  /* 0x0000000500077213 */ /* 0x000fc60000000000 */
[----:B0-----:R-:W-:Y:S01]  /*10e30*/  IMAD.IADD R9, R6, 0x1, -R9 ;  /* 0x0000000106097824 */ /* 0x001fe200078e0a09 */
[----:B------:R-:W0:Y:S01]  /*10e40*/  I2F.RP R8, R7 ;  /* 0x0000000700087306 */ /* 0x000e220000209400 */
[----:B------:R-:W-:-:S03]  /*10e50*/  IABS R6, R0 ;  /* 0x0000000000067213 */ /* 0x000fc60000000000 */
[----:B------:R-:W-:Y:S02]  /*10e60*/  IABS R11, R9 ;  /* 0x00000009000b7213 */ /* 0x000fe40000000000 */
[----:B------:R-:W-:-:S03]  /*10e70*/  IMAD.MOV R10, RZ, RZ, -R6 ;  /* 0x000000ffff0a7224 */ /* 0x000fc600078e0a06 */
[----:B------:R-:W-:-:S04]  /*10e80*/  IMAD.HI.U32 R6, R3, R11, RZ ;  /* 0x0000000b03067227 */ /* 0x000fc800078e00ff */
[----:B------:R-:W-:Y:S01]  /*10e90*/  IMAD R11, R6, R10, R11 ;  /* 0x0000000a060b7224 */ /* 0x000fe200078e020b */
[----:B0-----:R-:W0:Y:S04]  /*10ea0*/  MUFU.RCP R2, R8 ;  /* 0x0000000800027308 */ /* 0x001e280000001000 */
[----:B------:R-:W-:-:S13]  /*10eb0*/  ISETP.GT.U32.AND P1, PT, R4, R11, PT ;  /* 0x0000000b0400720c */ /* 0x000fda0003f24070 */
[----:B------:R-:W-:Y:S01]  /*10ec0*/  @!P1 IMAD.IADD R11, R11, 0x1, -R4 ;  /* 0x000000010b0b9824 */ /* 0x000fe200078e0a04 */
[----:B------:R-:W-:Y:S01]  /*10ed0*/  @!P1 IADD3 R6, R6, 0x1, RZ ;  /* 0x0000000106069810 */ /* 0x000fe20007ffe0ff */
[----:B0-----:R-:W-:Y:S01]  /*10ee0*/  VIADD R10, R2, 0xffffffe ;  /* 0x0ffffffe020a7836 */ /* 0x001fe20000000000 */
[----:B------:R-:W-:Y:S02]  /*10ef0*/  ISETP.NE.AND P1, PT, R0, RZ, PT ;  /* 0x000000ff0000720c */ /* 0x000fe40003f25270 */
[----:B------:R-:W-:Y:S01]  /*10f00*/  ISETP.GE.U32.AND P0, PT, R11, R4, PT ;  /* 0x000000040b00720c */ /* 0x000fe20003f06070 */
[----:B------:R-:W0:Y:S01]  /*10f10*/  F2I.FTZ.U32.TRUNC.NTZ R3, R10 ;  /* 0x0000000a00037305 */ /* 0x000e22000021f000 */
[----:B------:R-:W-:-:S05]  /*10f20*/  IABS R4, R5 ;  /* 0x0000000500047213 */ /* 0x000fca0000000000 */
[----:B------:R-:W-:-:S06]  /*10f30*/  IMAD.MOV R4, RZ, RZ, -R4 ;  /* 0x000000ffff047224 */ /* 0x000fcc00078e0a04 */
[----:B------:R-:W-:Y:S02]  /*10f40*/  @P0 VIADD R6, R6, 0x1 ;  /* 0x0000000106060836 */ /* 0x000fe40000000000 */
[----:B0-----:R-:W-:-:S04]  /*10f50*/  IMAD.MOV R2, RZ, RZ, -R3 ;  /* 0x000000ffff027224 */ /* 0x001fc800078e0a03 */
[----:B------:R-:W-:Y:S02]  /*10f60*/  IMAD R11, R2, R7, RZ ;  /* 0x00000007020b7224 */ /* 0x000fe400078e02ff */
[----:B------:R-:W-:-:S04]  /*10f70*/  IMAD.MOV.U32 R2, RZ, RZ, RZ ;  /* 0x000000ffff027224 */ /* 0x000fc800078e00ff */
[----:B------:R-:W-:Y:S01]  /*10f80*/  IMAD.HI.U32 R2, R3, R11, R2 ;  /* 0x0000000b03027227 */ /* 0x000fe200078e0002 */
[----:B------:R-:W-:-:S04]  /*10f90*/  LOP3.LUT R3, R9, R0, RZ, 0x3c, !PT ;  /* 0x0000000009037212 */ /* 0x000fc800078e3cff */
[----:B------:R-:W-:-:S13]  /*10fa0*/  ISETP.GE.AND P2, PT, R3, RZ, PT ;  /* 0x000000ff0300720c */ /* 0x000fda0003f46270 */
[----:B------:R-:W-:Y:S01]  /*10fb0*/  @!P2 IMAD.MOV R6, RZ, RZ, -R6 ;  /* 0x000000ffff06a224 */ /* 0x000fe200078e0a06 */
[----:B------:R-:W-:-:S04]  /*10fc0*/  @!P1 LOP3.LUT R6, RZ, R0, RZ, 0x33, !PT ;  /* 0x00000000ff069212 */ /* 0x000fc800078e33ff */
[-C--:B------:R-:W-:Y:S01]  /*10fd0*/  IABS R3, R6.reuse ;  /* 0x0000000600037213 */ /* 0x080fe20000000000 */
[----:B------:R-:W-:-:S04]  /*10fe0*/  IMAD R0, R0, R6, RZ ;  /* 0x0000000600007224 */ /* 0x000fc800078e02ff */
[----:B------:R-:W-:-:S04]  /*10ff0*/  IMAD.HI.U32 R2, R2, R3, RZ ;  /* 0x0000000302027227 */ /* 0x000fc800078e00ff */
[----:B------:R-:W-:Y:S01]  /*11000*/  IMAD R4, R2, R4, R3 ;  /* 0x0000000402047224 */ /* 0x000fe200078e0203 */
[----:B------:R-:W-:-:S04]  /*11010*/  LOP3.LUT R3, R6, R5, RZ, 0x3c, !PT ;  /* 0x0000000506037212 */ /* 0x000fc800078e3cff */
[----:B------:R-:W-:Y:S02]  /*11020*/  ISETP.GT.U32.AND P1, PT, R7, R4, PT ;  /* 0x000000040700720c */ /* 0x000fe40003f24070 */
[----:B------:R-:W-:-:S11]  /*11030*/  ISETP.GE.AND P2, PT, R3, RZ, PT ;  /* 0x000000ff0300720c */ /* 0x000fd60003f46270 */
[----:B------:R-:W-:Y:S02]  /*11040*/  @!P1 IMAD.IADD R4, R4, 0x1, -R7 ;  /* 0x0000000104049824 */ /* 0x000fe400078e0a07 */
[----:B------:R-:W-:Y:S01]  /*11050*/  @!P1 VIADD R2, R2, 0x1 ;  /* 0x0000000102029836 */ /* 0x000fe20000000000 */
[----:B------:R-:W-:Y:S02]  /*11060*/  ISETP.NE.AND P1, PT, R5, RZ, PT ;  /* 0x000000ff0500720c */ /* 0x000fe40003f25270 */
[----:B------:R-:W-:-:S13]  /*11070*/  ISETP.GE.U32.AND P0, PT, R4, R7, PT ;  /* 0x000000070400720c */ /* 0x000fda0003f06070 */
[----:B------:R-:W-:-:S05]  /*11080*/  @P0 VIADD R2, R2, 0x1 ;  /* 0x0000000102020836 */ /* 0x000fca0000000000 */
[----:B------:R-:W-:Y:S02]  /*11090*/  @!P2 IADD3 R2, -R2, RZ, RZ ;  /* 0x000000ff0202a210 */ /* 0x000fe40007ffe1ff */
        /* <DEDUP_REMOVED lines=9> */
.L_x_297:
[----:B------:R0:W-:Y:S01]  /*11130*/  STL [R1+0x10], R6 ;  /* 0x0000100601007387 */ /* 0x0001e20000100800 */
[----:B------:R-:W-:-:S03]  /*11140*/  ULDC UR40, c[0x0][0xc3c] ;  /* 0x00030f0000287ab9 */ /* 0x000fc60000000800 */
[----:B------:R0:W-:Y:S04]  /*11150*/  STL [R1+0x14], RZ ;  /* 0x000014ff01007387 */ /* 0x0001e80000100800 */
[----:B------:R0:W-:Y:S02]  /*11160*/  STL [R1+0x18], RZ ;  /* 0x000018ff01007387 */ /* 0x0001e40000100800 */
.L_x_300:
[----:B------:R-:W3:Y:S04]  /*11170*/  LDL R3, [R1+0x14] ;  /* 0x0000140001037983 */ /* 0x000ee80000100800 */
[----:B-1----:R-:W4:Y:S04]  /*11180*/  LDL R2, [R1+0x18] ;  /* 0x0000180001027983 */ /* 0x002f280000100800 */
[----:B------:R-:W2:Y:S01]  /*11190*/  LDL R4, [R1+0x10] ;  /* 0x0000100001047983 */ /* 0x000ea20000100800 */
[----:B------:R-:W1:Y:S01]  /*111a0*/  S2R R0, SR_TID.X ;  /* 0x0000000000007919 */ /* 0x000e620000002100 */
[----:B------:R-:W-:Y:S01]  /*111b0*/  BAR.SYNC.DEFER_BLOCKING 0x4, 0x200 ;  /* 0x0108000000007b1d */ /* 0x000fe20000010000 */
[----:B---3--:R-:W-:-:S02]  /*111c0*/  IMAD.MOV.U32 R5, RZ, RZ, R3 ;  /* 0x000000ffff057224 */ /* 0x008fc400078e0003 */
[----:B----4-:R-:W-:-:S03]  /*111d0*/  IMAD.MOV.U32 R3, RZ, RZ, R2 ;  /* 0x000000ffff037224 */ /* 0x010fc600078e0002 */
[----:B------:R3:W4:Y:S01]  /*111e0*/  LDL R2, [R1+0x24] ;  /* 0x0000240001027983 */ /* 0x0007220000100800 */
[----:B-1----:R-:W-:Y:S02]  /*111f0*/  LOP3.LUT R0, R0, 0x1f, RZ, 0xc0, !PT ;  /* 0x0000001f00007812 */ /* 0x002fe400078ec0ff */
[----:B0-----:R-:W-:Y:S02]  /*11200*/  MOV R6, R3 ;  /* 0x0000000300067202 */ /* 0x001fe40000000f00 */
[----:B------:R-:W-:-:S13]  /*11210*/  ISETP.NE.AND P0, PT, R0, RZ, PT ;  /* 0x000000ff0000720c */ /* 0x000fda0003f05270 */
[----:B------:R-:W-:Y:S01]  /*11220*/  @!P0 MOV R0, 0x400 ;  /* 0x0000040000008802 */ /* 0x000fe20000000f00 */
[----:B----4-:R-:W0:Y:S03]  /*11230*/  @!P0 S2R R2, SR_CgaCtaId ;  /* 0x0000000000028919 */ /* 0x010e260000008800 */
[----:B0-----:R-:W-:Y:S01]  /*11240*/  @!P0 LEA R16, R2, R0, 0x18 ;  /* 0x0000000002108211 */ /* 0x001fe200078ec0ff */
[----:B------:R-:W-:Y:S01]  /*11250*/  IMAD.U32 R0, RZ, RZ, UR40 ;  /* 0x00000028ff007e24 */ /* 0x000fe2000f8e00ff */
[----:B------:R3:W-:Y:S03]  /*11260*/  @!P0 STL [R1+0x24], R2 ;  /* 0x0000240201008387 */ /* 0x0007e60000100800 */
[----:B------:R-:W-:-:S05]  /*11270*/  @!P0 IMAD.MOV.U32 R7, RZ, RZ, R0 ;  /* 0x000000ffff078224 */ /* 0x000fca00078e0000 */
[----:B--2---:R3:W-:Y:S01]  /*11280*/  @!P0 STS.128 [R16+0x132d0], R4 ;  /* 0x0132d00410008388 */ /* 0x0047e20000000c00 */
[----:B------:R-:W-:Y:S06]  /*11290*/  BAR.ARV 0x5, 0x200 ;  /* 0x0148000000007b1d */ /* 0x000fec0000002000 */
.L_x_295:
[----:B------:R-:W-:Y:S02]  /*112a0*/  ULDC UR4, c[0x0][0xc3c] ;  /* 0x00030f0000047ab9 */ /* 0x000fe40000000800 */
[----:B------:R-:W-:-:S06]  /*112b0*/  UISETP.GE.AND UP0, UPT, UR40, UR4, UPT ;  /* 0x000000042800728c */ /* 0x000fcc000bf06270 */
[----:B------:R-:W-:-:S13]  /*112c0*/  PLOP3.LUT P0, PT, PT, PT, UP0, 0x80, 0x0 ;  /* 0x000000000000781c */ /* 0x000fda0003f0f008 */
[----:B------:R-:W-:Y:S05]  /*112d0*/  @!P0 BRA `(.L_x_301) ;  /* 0xffffffa8008c8947 */ /* 0x000fea000383ffff */
.L_x_227:
[----:B------:R-:W4:Y:S01]  /*112e0*/  LDL.LU R0, [R1+0x3c] ;  /* 0x00003c0001007983 */ /* 0x000f220000300800 */
[----:B------:R-:W-:Y:S01]  /*112f0*/  BSSY B0, `(.L_x_302) ;  /* 0x000000b000007945 */ /* 0x000fe20003800000 */
[----:B01-3--:R-:W0:Y:S01]  /*11300*/  S2R R5, SR_CgaCtaId ;  /* 0x0000000000057919 */ /* 0x00be220000008800 */
[----:B----4-:R-:W-:-:S05]  /*11310*/  VIADD R0, R0, 0x1 ;  /* 0x0000000100007836 */ /* 0x010fca0000000000 */
[----:B------:R-:W-:-:S04]  /*11320*/  LEA.HI R2, R0, R0, RZ, 0x1 ;  /* 0x0000000000027211 */ /* 0x000fc800078f08ff */
[----:B------:R-:W-:Y:S02]  /*11330*/  LOP3.LUT R3, R2, 0xfffffffe, RZ, 0xc0, !PT ;  /* 0xfffffffe02037812 */ /* 0x000fe400078ec0ff */
[----:B------:R-:W-:-:S03]  /*11340*/  MOV R2, 0x400 ;  /* 0x0000040000027802 */ /* 0x000fc60000000f00 */
[----:B------:R-:W-:Y:S01]  /*11350*/  IMAD.IADD R0, R0, 0x1, -R3 ;  /* 0x0000000100007824 */ /* 0x000fe200078e0a03 */
[----:B0-----:R-:W-:-:S04]  /*11360*/  LEA R5, R5, R2, 0x18 ;  /* 0x0000000205057211 */ /* 0x001fc800078ec0ff */
[----:B------:R-:W-:-:S04]  /*11370*/  SHF.L.U32 R0, R0, 0x1f, RZ ;  /* 0x0000001f00007819 */ /* 0x000fc800000006ff */
[----:B------:R-:W0:Y:S02]  /*11380*/  SYNCS.PHASECHK.TRANS64.TRYWAIT P0, [R5+URZ+0x13220], R0 ;  /* 0x01322000050075a7 */ /* 0x000e24000800017f */
[----:B0-----:R-:W-:Y:S05]  /*11390*/  @!P0 BRA `(.L_x_303) ;  /* 0x0000002800608947 */ /* 0x001fea0003800000 */
.L_x_392:
[----:B------:R-:W-:Y:S05]  /*113a0*/  BSYNC B0 ;  /* 0x0000000000007941 */ /* 0x000fea0003800000 */
.L_x_302:
[----:B------:R-:W-:-:S03]  /*113b0*/  UMOV UR4, 0xffffffff ;  /* 0xffffffff00047882 */ /* 0x000fc60000000000 */
[----:B------:R-:W-:Y:S05]  /*113c0*/  BRA.DIV UR4, `(.L_x_304) ;  /* 0x0000002a04687947 */ /* 0x000fea000b800000 */
[----:B0-----:R-:W0:Y:S02]  /*113d0*/  S2R R0, SR_TID.X ;  /* 0x0000000000007919 */ /* 0x001e240000002100 */
[----:B0-----:R-:W-:-:S04]  /*113e0*/  SHF.R.U32.HI R0, RZ, 0x5, R0 ;  /* 0x00000005ff007819 */ /* 0x001fc80000011600 */
[----:B------:R-:W-:-:S05]  /*113f0*/  LOP3.LUT R0, R0, 0x3, RZ, 0xc0, !PT ;  /* 0x0000000300007812 */ /* 0x000fca00078ec0ff */
[----:B------:R0:W1:Y:S02]  /*11400*/  SHFL.IDX PT, R14, R0, RZ, 0x1f ;  /* 0x00001fff000e7589 */ /* 0x00006400000e0000 */
.L_x_395:
[----:B-1----:R-:W-:Y:S01]  /*11410*/  ISETP.NE.AND P0, PT, R14, RZ, PT ;  /* 0x000000ff0e00720c */ /* 0x002fe20003f05270 */
[----:B------:R-:W-:-:S12]  /*11420*/  BSSY B0, `(.L_x_305) ;  /* 0x000002e000007945 */ /* 0x000fd80003800000 */
[----:B------:R-:W-:Y:S05]  /*11430*/  @P0 BRA `(.L_x_306) ;  /* 0x0000000000b00947 */ /* 0x000fea0003800000 */
[----:B------:R-:W-:-:S03]  /*11440*/  UMOV UR4, 0xffffffff ;  /* 0xffffffff00047882 */ /* 0x000fc60000000000 */
[----:B------:R-:W-:Y:S05]  /*11450*/  BRA.DIV UR4, `(.L_x_307) ;  /* 0x0000002a04787947 */ /* 0x000fea000b800000 */
[----:B------:R-:W-:-:S13]  /*11460*/  ELECT P6, URZ, PT ;  /* 0x00000000003f782f */ /* 0x000fda00038c0000 */
.L_x_398:
[----:B------:R-:W-:Y:S05]  /*11470*/  @!P6 BRA `(.L_x_306) ;  /* 0x0000000000a0e947 */ /* 0x000fea0003800000 */
[----:B------:R-:W-:-:S06]  /*11480*/  ULOP3.LUT UR4, UR38, 0x2, URZ, 0xfc, !UPT ;  /* 0x0000000226047892 */ /* 0x000fcc000f8efc3f */
[----:B0-----:R-:W-:-:S05]  /*11490*/  IMAD.U32 R0, RZ, RZ, UR4 ;  /* 0x00000004ff007e24 */ /* 0x001fca000f8e00ff */
[----:B------:R-:W-:-:S13]  /*114a0*/  ISETP.NE.AND P0, PT, R0, 0x3, PT ;  /* 0x000000030000780c */ /* 0x000fda0003f05270 */
[----:B------:R-:W-:Y:S05]  /*114b0*/  @!P0 BRA `(.L_x_308) ;  /* 0x0000000000048947 */ /* 0x000fea0003800000 */
[----:B------:R-:W-:Y:S01]  /*114c0*/  BPT.TRAP 0x1 ;  /* 0x000000040000795c */ /* 0x000fe20000300000 */
.L_x_308:
[----:B------:R-:W3:Y:S01]  /*114d0*/  LDL R0, [R1] ;  /* 0x0000000001007983 */ /* 0x000ee20000100800 */
[C---:B------:R-:W-:Y:S01]  /*114e0*/  IMAD R3, R27.reuse, 0x8, R5 ;  /* 0x000000081b037824 */ /* 0x040fe200078e0205 */
[----:B------:R-:W-:-:S04]  /*114f0*/  IADD3 R27, R27, 0x1, RZ ;  /* 0x000000011b1b7810 */ /* 0x000fc80007ffe0ff */
[----:B------:R-:W-:Y:S02]  /*11500*/  ISETP.NE.AND P2, PT, R27, 0x2, PT ;  /* 0x000000021b00780c */ /* 0x000fe40003f45270 */
[----:B---3--:R-:W-:Y:S02]  /*11510*/  SHF.L.U32 R2, R0, 0x1f, RZ ;  /* 0x0000001f00027819 */ /* 0x008fe400000006ff */
[----:B------:R-:W-:Y:S02]  /*11520*/  SEL R0, RZ, 0x1, P2 ;  /* 0x00000001ff007807 */ /* 0x000fe40001000000 */
[----:B------:R-:W0:Y:S02]  /*11530*/  SYNCS.PHASECHK.TRANS64.TRYWAIT P1, [R3+URZ+0x13240], R2 ;  /* 0x01324002030075a7 */ /* 0x000e24000802017f */
[----:B0-----:R-:W-:Y:S05]  /*11540*/  @!P1 BRA `(.L_x_309) ;  /* 0x00000028005c9947 */ /* 0x001fea0003800000 */
.L_x_399:
[----:B------:R-:W3:Y:S01]  /*11550*/  LDL.LU R4, [R1] ;  /* 0x0000000001047983 */ /* 0x000ee20000300800 */
[----:B------:R-:W-:Y:S02]  /*11560*/  SEL R27, R27, RZ, P2 ;  /* 0x000000ff1b1b7207 */ /* 0x000fe40001000000 */
[----:B---3--:R-:W-:Y:S01]  /*11570*/  LOP3.LUT R0, R4, R0, RZ, 0x3c, !PT ;  /* 0x0000000004007212 */ /* 0x008fe200078e3cff */
[----:B------:R-:W-:Y:S06]  /*11580*/  @!P0 BRA `(.L_x_310) ;  /* 0x0000000000048947 */ /* 0x000fec0003800000 */
[----:B------:R-:W-:Y:S01]  /*11590*/  BPT.TRAP 0x1 ;  /* 0x000000040000795c */ /* 0x000fe20000300000 */
.L_x_310:
[----:B------:R-:W-:Y:S01]  /*115a0*/  IMAD R27, R27, 0x8, R5 ;  /* 0x000000081b1b7824 */ /* 0x000fe200078e0205 */
[----:B------:R-:W-:-:S04]  /*115b0*/  SHF.L.U32 R0, R0, 0x1f, RZ ;  /* 0x0000001f00007819 */ /* 0x000fc800000006ff */
[----:B------:R-:W1:Y:S02]  /*115c0*/  SYNCS.PHASECHK.TRANS64.TRYWAIT P1, [R27+URZ+0x13240], R0 ;  /* 0x013240001b0075a7 */ /* 0x000e64000802017f */
[----:B-1----:R-:W-:Y:S05]  /*115d0*/  @!P1 BRA `(.L_x_311) ;  /* 0x00000028004c9947 */ /* 0x002fea0003800000 */
.L_x_400:
[----:B------:R-:W-:Y:S05]  /*115e0*/  @!P0 BRA `(.L_x_312) ;  /* 0x0000000000048947 */ /* 0x000fea0003800000 */
[----:B------:R-:W-:Y:S01]  /*115f0*/  BPT.TRAP 0x1 ;  /* 0x000000040000795c */ /* 0x000fe20000300000 */
.L_x_312:
[----:B------:R-:W3:Y:S02]  /*11600*/  SYNCS.PHASECHK.TRANS64.TRYWAIT P1, [R3+URZ+0x13260], R2 ;  /* 0x01326002030075a7 */ /* 0x000ee4000802017f */
[----:B---3--:R-:W-:Y:S05]  /*11610*/  @!P1 BRA `(.L_x_313) ;  /* 0x0000002800509947 */ /* 0x008fea0003800000 */
.L_x_401:
[----:B------:R-:W-:Y:S05]  /*11620*/  @!P0 BRA `(.L_x_314) ;  /* 0x0000000000048947 */ /* 0x000fea0003800000 */
[----:B------:R-:W-:Y:S01]  /*11630*/  BPT.TRAP 0x1 ;  /* 0x000000040000795c */ /* 0x000fe20000300000 */
.L_x_314:
[----:B------:R-:W4:Y:S02]  /*11640*/  SYNCS.PHASECHK.TRANS64.TRYWAIT P1, [R27+URZ+0x13260], R0 ;  /* 0x013260001b0075a7 */ /* 0x000f24000802017f */
[----:B----4-:R-:W-:Y:S05]  /*11650*/  @!P1 BRA `(.L_x_315) ;  /* 0x0000002800549947 */ /* 0x010fea0003800000 */
.L_x_402:
[----:B------:R-:W-:Y:S05]  /*11660*/  @!P0 BRA `(.L_x_316) ;  /* 0x0000000000048947 */ /* 0x000fea0003800000 */
[----:B------:R-:W-:Y:S01]  /*11670*/  BPT.TRAP 0x1 ;  /* 0x000000040000795c */ /* 0x000fe20000300000 */
.L_x_316:
[----:B------:R-:W0:Y:S02]  /*11680*/  SYNCS.PHASECHK.TRANS64.TRYWAIT P1, [R3+URZ+0x13280], R2 ;  /* 0x01328002030075a7 */ /* 0x000e24000802017f */
[----:B0-----:R-:W-:Y:S05]  /*11690*/  @!P1 BRA `(.L_x_317) ;  /* 0x0000002800589947 */ /* 0x001fea0003800000 */
.L_x_403:
[----:B------:R-:W-:Y:S05]  /*116a0*/  @!P0 BRA `(.L_x_318) ;  /* 0x0000000000048947 */ /* 0x000fea0003800000 */
[----:B------:R-:W-:Y:S01]  /*116b0*/  BPT.TRAP 0x1 ;  /* 0x000000040000795c */ /* 0x000fe20000300000 */
.L_x_318:
[----:B------:R0:W0:Y:S02]  /*116c0*/  SYNCS.PHASECHK.TRANS64.TRYWAIT P0, [R27+URZ+0x13280], R0 ;  /* 0x013280001b0075a7 */ /* 0x000024000800017f */
[----:B0-----:R-:W-:Y:S05]  /*116d0*/  @!P0 NANOSLEEP.SYNCS 0x989680 ;  /* 0x009896800000895d */ /* 0x001fea0003900000 */
[----:B------:R-:W0:Y:S02]  /*116e0*/  @!P0 SYNCS.PHASECHK.TRANS64 P0, [R27+URZ+0x13280], R0 ;  /* 0x013280001b0085a7 */ /* 0x000e24000800007f */
[----:B0-----:R-:W-:Y:S05]  /*116f0*/  @!P0 BRA `(.L_x_318) ;  /* 0xfffffffc00f08947 */ /* 0x001fea000383ffff */
.L_x_306:
[----:B------:R-:W-:Y:S05]  /*11700*/  BSYNC B0 ;  /* 0x0000000000007941 */ /* 0x000fea0003800000 */
.L_x_305:
[----:B------:R-:W-:Y:S05]  /*11710*/  EXIT ;  /* 0x000000000000794d */ /* 0x000fea0003800000 */
.L_x_187:
[----:B0-----:R0:W1:Y:S02]  /*11720*/  SYNCS.PHASECHK.TRANS64.TRYWAIT P1, [R25+URZ+0x13200], R2 ;  /* 0x01320002190075a7 */ /* 0x001064000802017f */
[----:B-1----:R-:W-:Y:S05]  /*11730*/  @!P1 NANOSLEEP.SYNCS 0x989680 ;  /* 0x009896800000995d */ /* 0x002fea0003900000 */
[----:B------:R-:W1:Y:S02]  /*11740*/  @!P1 SYNCS.PHASECHK.TRANS64 P1, [R25+URZ+0x13200], R2 ;  /* 0x01320002190095a7 */ /* 0x000e64000802007f */
[----:B-1----:R-:W-:Y:S05]  /*11750*/  @!P1 BRA `(.L_x_187) ;  /* 0xfffffffc00f09947 */ /* 0x002fea000383ffff */
[----:B------:R-:W-:Y:S05]  /*11760*/  BRA `(.L_x_319) ;  /* 0xffffff0000e87947 */ /* 0x000fea000383ffff */
.L_x_191:
[----:B-1----:R1:W2:Y:S02]  /*11770*/  SYNCS.PHASECHK.TRANS64.TRYWAIT P1, [R3+URZ+0x13230], R4 ;  /* 0x01323004030075a7 */ /* 0x0022a4000802017f */
[----:B--2---:R-:W-:Y:S05]  /*11780*/  @!P1 NANOSLEEP.SYNCS 0x989680 ;  /* 0x009896800000995d */ /* 0x004fea0003900000 */
[----:B------:R-:W2:Y:S02]  /*11790*/  @!P1 SYNCS.PHASECHK.TRANS64 P1, [R3+URZ+0x13230], R4 ;  /* 0x01323004030095a7 */ /* 0x000ea4000802007f */
[----:B--2---:R-:W-:Y:S05]  /*117a0*/  @!P1 BRA `(.L_x_191) ;  /* 0xfffffffc00f09947 */ /* 0x004fea000383ffff */
[----:B------:R-:W-:Y:S05]  /*117b0*/  BRA `(.L_x_190) ;  /* 0xffffff0400147947 */ /* 0x000fea000383ffff */
.L_x_197:
[----:B-1----:R-:W-:-:S04]  /*117c0*/  IMAD.U32 R8, RZ, RZ, UR22 ;  /* 0x00000016ff087e24 */ /* 0x002fc8000f8e00ff */
[----:B------:R1:W2:Y:S03]  /*117d0*/  SYNCS.PHASECHK.TRANS64.TRYWAIT P1, [R8+URZ+0x13230], R7 ;  /* 0x01323007080075a7 */ /* 0x0002a6000802017f */
[----:B--2---:R-:W-:Y:S05]  /*117e0*/  @!P1 NANOSLEEP.SYNCS 0x989680 ;  /* 0x009896800000995d */ /* 0x004fea0003900000 */
[----:B------:R-:W2:Y:S02]  /*117f0*/  @!P1 SYNCS.PHASECHK.TRANS64 P1, [R8+URZ+0x13230], R7 ;  /* 0x01323007080095a7 */ /* 0x000ea4000802007f */
[----:B--2---:R-:W-:Y:S05]  /*11800*/  @!P1 BRA `(.L_x_197) ;  /* 0xfffffffc00ec9947 */ /* 0x004fea000383ffff */
[----:B------:R-:W-:Y:S05]  /*11810*/  BRA `(.L_x_196) ;  /* 0xffffff3400a07947 */ /* 0x000fea000383ffff */
.L_x_201:
[----:B-1----:R-:W-:-:S04]  /*11820*/  IMAD.U32 R8, RZ, RZ, UR11 ;  /* 0x0000000bff087e24 */ /* 0x002fc8000f8e00ff */
[----:B------:R1:W2:Y:S03]  /*11830*/  SYNCS.PHASECHK.TRANS64.TRYWAIT P1, [R8+URZ+0x13250], R7 ;  /* 0x01325007080075a7 */ /* 0x0002a6000802017f */
[----:B--2---:R-:W-:Y:S05]  /*11840*/  @!P1 NANOSLEEP.SYNCS 0x989680 ;  /* 0x009896800000995d */ /* 0x004fea0003900000 */
[----:B------:R-:W2:Y:S02]  /*11850*/  @!P1 SYNCS.PHASECHK.TRANS64 P1, [R8+URZ+0x13250], R7 ;  /* 0x01325007080095a7 */ /* 0x000ea4000802007f */
[----:B--2---:R-:W-:Y:S05]  /*11860*/  @!P1 BRA `(.L_x_201) ;  /* 0xfffffffc00ec9947 */ /* 0x004fea000383ffff */
[----:B------:R-:W-:Y:S05]  /*11870*/  BRA `(.L_x_200) ;  /* 0xffffff3800ac7947 */ /* 0x000fea000383ffff */
.L_x_208:
[----:B-1----:R-:W-:-:S04]  /*11880*/  IMAD.U32 R5, RZ, RZ, UR5 ;  /* 0x00000005ff057e24 */ /* 0x002fc8000f8e00ff */
[----:B------:R1:W2:Y:S03]  /*11890*/  SYNCS.PHASECHK.TRANS64.TRYWAIT P1, [R5+URZ+0x13250], R0 ;  /* 0x01325000050075a7 */ /* 0x0002a6000802017f */
[----:B--2---:R-:W-:Y:S05]  /*118a0*/  @!P1 NANOSLEEP.SYNCS 0x989680 ;  /* 0x009896800000995d */ /* 0x004fea0003900000 */
[----:B------:R-:W2:Y:S02]  /*118b0*/  @!P1 SYNCS.PHASECHK.TRANS64 P1, [R5+URZ+0x13250], R0 ;  /* 0x01325000050095a7 */ /* 0x000ea4000802007f */
[----:B--2---:R-:W-:Y:S05]  /*118c0*/  @!P1 BRA `(.L_x_208) ;  /* 0xfffffffc00ec9947 */ /* 0x004fea000383ffff */
[----:B------:R-:W-:Y:S05]  /*118d0*/  BRA `(.L_x_207) ;  /* 0xffffff6000787947 */ /* 0x000fea000383ffff */
.L_x_243:
[----:B------:R-:W0:Y:S01]  /*118e0*/  S2R R20, SR_TID.X ;  /* 0x0000000000147919 */ /* 0x000e220000002100 */
[----:B------:R-:W-:Y:S01]  /*118f0*/  IMAD.MOV.U32 R12, RZ, RZ, RZ ;  /* 0x000000ffff0c7224 */ /* 0x000fe200078e00ff */
[----:B------:R-:W-:Y:S01]  /*11900*/  MOV R11, 0x1f ;  /* 0x0000001f000b7802 */ /* 0x000fe20000000f00 */
[----:B------:R-:W-:Y:S01]  /*11910*/  IMAD.MOV.U32 R15, RZ, RZ, -0x1 ;  /* 0xffffffffff0f7424 */ /* 0x000fe200078e00ff */
[----:B0-----:R-:W-:-:S04]  /*11920*/  SHF.R.U32.HI R20, RZ, 0x5, R20 ;  /* 0x00000005ff147819 */ /* 0x001fc80000011614 */
[----:B------:R-:W-:-:S05]  /*11930*/  LOP3.LUT R20, R20, 0x3, RZ, 0xc0, !PT ;  /* 0x0000000314147812 */ /* 0x000fca00078ec0ff */
[----:B------:R-:W-:-:S07]  /*11940*/  IMAD.MOV.U32 R13, RZ, RZ, R20 ;  /* 0x000000ffff0d7224 */ /* 0x000fce00078e0014 */
[----:B-12--5:R-:W-:Y:S05]  /*11950*/  WARPSYNC.COLLECTIVE R15, `(.L_x_320) ;  /* 0x000000000f087348 */ /* 0x026fea0003c00000 */
[----:B------:R0:W3:Y:S02]  /*11960*/  SHFL.IDX P6, R14, R13, R12, R11 ;  /* 0x0000000c0d0e7389 */ /* 0x0000e400000c000b */
[----:B0123-5:R-:W-:Y:S01]  /*11970*/  ENDCOLLECTIVE ;  /* 0x000000000000791b */ /* 0x02ffe20003800000 */
.L_x_320:
[----:B------:R-:W-:Y:S05]  /*11980*/  BRA `(.L_x_321) ;  /* 0xffffffb000d07947 */ /* 0x000fea000383ffff */
.L_x_246:
[----:B0-----:R0:W1:Y:S02]  /*11990*/  SYNCS.PHASECHK.TRANS64.TRYWAIT P0, [R7+URZ+0x13280], R28 ;  /* 0x0132801c070075a7 */ /* 0x001064000800017f */
[----:B-1----:R-:W-:Y:S05]  /*119a0*/  @!P0 NANOSLEEP.SYNCS 0x989680 ;  /* 0x009896800000895d */ /* 0x002fea0003900000 */
[----:B------:R-:W1:Y:S02]  /*119b0*/  @!P0 SYNCS.PHASECHK.TRANS64 P0, [R7+URZ+0x13280], R28 ;  /* 0x0132801c070085a7 */ /* 0x000e64000800007f */
[----:B-1----:R-:W-:Y:S05]  /*119c0*/  @!P0 BRA `(.L_x_246) ;  /* 0xfffffffc00f08947 */ /* 0x002fea000383ffff */
[----:B------:R-:W-:Y:S05]  /*119d0*/  BRA `(.L_x_322) ;  /* 0xffffffb400fc7947 */ /* 0x000fea000383ffff */
.L_x_247:
[----:B------:R-:W-:Y:S01]  /*119e0*/  BSSY B0, `(.L_x_323) ;  /* 0x0000008000007945 */ /* 0x000fe20003800000 */
[----:B------:R-:W-:Y:S02]  /*119f0*/  IMAD.MOV.U32 R13, RZ, RZ, R2 ;  /* 0x000000ffff0d7224 */ /* 0x000fe400078e0002 */
[----:B------:R-:W-:Y:S02]  /*11a00*/  IMAD.MOV.U32 R12, RZ, RZ, RZ ;  /* 0x000000ffff0c7224 */ /* 0x000fe400078e00ff */
[----:B------:R-:W-:Y:S02]  /*11a10*/  IMAD.MOV.U32 R11, RZ, RZ, 0x1c1f ;  /* 0x00001c1fff0b7424 */ /* 0x000fe400078e00ff */
[----:B------:R-:W-:-:S07]  /*11a20*/  IMAD.MOV.U32 R15, RZ, RZ, -0x1 ;  /* 0xffffffffff0f7424 */ /* 0x000fce00078e00ff */
[----:B0-----:R-:W-:Y:S05]  /*11a30*/  WARPSYNC.COLLECTIVE R15, `(.L_x_324) ;  /* 0x000000000f087348 */ /* 0x001fea0003c00000 */
[----:B------:R1:W2:Y:S02]  /*11a40*/  SHFL.IDX P6, R14, R13, R12, R11 ;  /* 0x0000000c0d0e7389 */ /* 0x0002a400000c000b */
[----:B012---:R-:W-:Y:S01]  /*11a50*/  ENDCOLLECTIVE ;  /* 0x000000000000791b */ /* 0x007fe20003800000 */
.L_x_324:
[----:B------:R-:W-:Y:S05]  /*11a60*/  BSYNC B0 ;  /* 0x0000000000007941 */ /* 0x000fea0003800000 */
.L_x_323:
[----:B------:R-:W-:Y:S01]  /*11a70*/  MOV R13, R0 ;  /* 0x00000000000d7202 */ /* 0x000fe20000000f00 */
[----:B------:R-:W-:Y:S02]  /*11a80*/  IMAD.MOV.U32 R12, RZ, RZ, RZ ;  /* 0x000000ffff0c7224 */ /* 0x000fe400078e00ff */
[----:B------:R-:W-:Y:S02]  /*11a90*/  IMAD.MOV.U32 R11, RZ, RZ, 0x1c1f ;  /* 0x00001c1fff0b7424 */ /* 0x000fe400078e00ff */
[----:B------:R-:W-:Y:S02]  /*11aa0*/  IMAD.MOV.U32 R15, RZ, RZ, -0x1 ;  /* 0xffffffffff0f7424 */ /* 0x000fe400078e00ff */
[----:B------:R-:W-:-:S07]  /*11ab0*/  IMAD.MOV.U32 R3, RZ, RZ, R14 ;  /* 0x000000ffff037224 */ /* 0x000fce00078e000e */
[----:B------:R-:W-:Y:S05]  /*11ac0*/  WARPSYNC.COLLECTIVE R15, `(.L_x_325) ;  /* 0x000000000f087348 */ /* 0x000fea0003c00000 */
[----:B------:R0:W1:Y:S02]  /*11ad0*/  SHFL.IDX P6, R14, R13, R12, R11 ;  /* 0x0000000c0d0e7389 */ /* 0x00006400000c000b */
[----:B01----:R-:W-:Y:S01]  /*11ae0*/  ENDCOLLECTIVE ;  /* 0x000000000000791b */ /* 0x003fe20003800000 */
.L_x_325:
[----:B------:R-:W-:-:S05]  /*11af0*/  IMAD.MOV.U32 R10, RZ, RZ, R14 ;  /* 0x000000ffff0a7224 */ /* 0x000fca00078e000e */
[----:B------:R-:W-:-:S05]  /*11b00*/  IADD3 R18, P1, R19, R10, RZ ;  /* 0x0000000a13127210 */ /* 0x000fca0007f3e0ff */
[----:B------:R-:W-:Y:S02]  /*11b10*/  IMAD.X R19, RZ, RZ, R3, P1 ;  /* 0x000000ffff137224 */ /* 0x000fe400008e0603 */
[----:B------:R-:W-:Y:S02]  /*11b20*/  IMAD.IADD R3, R16, 0x1, R20 ;  /* 0x0000000110037824 */ /* 0x000fe400078e0214 */
[----:B------:R0:W5:Y:S01]  /*11b30*/  LDL.LU R20, [R1+0x8] ;  /* 0x0000080001147983 */ /* 0x0001620000300800 */
[----:B------:R-:W-:Y:S01]  /*11b40*/  MOV R13, R2 ;  /* 0x00000002000d7202 */ /* 0x000fe20000000f00 */
[----:B------:R-:W-:Y:S01]  /*11b50*/  IMAD.MOV.U32 R12, RZ, RZ, 0x1 ;  /* 0x00000001ff0c7424 */ /* 0x000fe200078e00ff */
[C---:B------:R-:W-:Y:S02]  /*11b60*/  ISETP.LT.OR P1, PT, R8.reuse, 0x1, P0 ;  /* 0x000000010800780c */ /* 0x040fe40000721670 */
[----:B------:R-:W-:-:S13]  /*11b70*/  ISETP.GE.AND P2, PT, R8, 0x81, PT ;  /* 0x000000810800780c */ /* 0x000fda0003f46270 */
[----:B0----5:R-:W-:Y:S05]  /*11b80*/  WARPSYNC.COLLECTIVE R15, `(.L_x_326) ;  /* 0x000000000f087348 */ /* 0x021fea0003c00000 */
[----:B------:R1:W2:Y:S02]  /*11b90*/  SHFL.IDX P6, R14, R13, R12, R11 ;  /* 0x0000000c0d0e7389 */ /* 0x0002a400000c000b */
[----:B012--5:R-:W-:Y:S01]  /*11ba0*/  ENDCOLLECTIVE ;  /* 0x000000000000791b */ /* 0x027fe20003800000 */
.L_x_326:
[C---:B------:R-:W-:Y:S02]  /*11bb0*/  ISETP.GE.AND P4, PT, R8.reuse, 0x21, PT ;  /* 0x000000210800780c */ /* 0x040fe40003f86270 */
[----:B------:R-:W-:Y:S01]  /*11bc0*/  ISETP.GE.AND P3, PT, R8, 0x41, PT ;  /* 0x000000410800780c */ /* 0x000fe20003f66270 */
[----:B------:R-:W-:Y:S01]  /*11bd0*/  @!PT LDS RZ, [RZ] ;  /* 0x00000000fffff984 */ /* 0x000fe20000000800 */
[----:B------:R-:W-:Y:S01]  /*11be0*/  @!PT LDS RZ, [RZ] ;  /* 0x00000000fffff984 */ /* 0x000fe20000000800 */
[----:B------:R-:W-:Y:S01]  /*11bf0*/  @!PT LDS RZ, [RZ] ;  /* 0x00000000fffff984 */ /* 0x000fe20000000800 */
[----:B------:R0:W-:Y:S01]  /*11c00*/  LDGSTS.E.BYPASS.LTC128B.128 [R3+0x6000], desc[UR50][R18.64], !P1 ;  /* 0x0600000012037fae */ /* 0x0001e2000c901d72 */
[----:B------:R-:W-:Y:S01]  /*11c10*/  IMAD.MOV.U32 R13, RZ, RZ, R0 ;  /* 0x000000ffff0d7224 */ /* 0x000fe200078e0000 */
[----:B0-----:R-:W0:Y:S01]  /*11c20*/  S2R R19, SR_TID.X ;  /* 0x0000000000137919 */ /* 0x001e220000002100 */
[----:B------:R-:W-:-:S09]  /*11c30*/  IMAD.MOV.U32 R10, RZ, RZ, R14 ;  /* 0x000000ffff0a7224 */ /* 0x000fd200078e000e */
[----:B0-----:R-:W-:Y:S05]  /*11c40*/  WARPSYNC.COLLECTIVE R15, `(.L_x_327) ;  /* 0x000000000f087348 */ /* 0x001fea0003c00000 */
[----:B------:R1:W2:Y:S02]  /*11c50*/  SHFL.IDX P6, R14, R13, R12, R11 ;  /* 0x0000000c0d0e7389 */ /* 0x0002a400000c000b */
[----:B012---:R-:W-:Y:S01]  /*11c60*/  ENDCOLLECTIVE ;  /* 0x000000000000791b */ /* 0x007fe20003800000 */
.L_x_327:
[----:B------:R-:W-:Y:S01]  /*11c70*/  MOV R13, R2 ;  /* 0x00000002000d7202 */ /* 0x000fe20000000f00 */
[----:B------:R-:W-:Y:S02]  /*11c80*/  IMAD.MOV.U32 R12, RZ, RZ, R14 ;  /* 0x000000ffff0c7224 */ /* 0x000fe400078e000e */
[----:B------:R-:W-:-:S05]  /*11c90*/  IMAD.SHL.U32 R19, R19, 0x10, RZ ;  /* 0x0000001013137824 */ /* 0x000fca00078e00ff */
[----:B------:R-:W-:-:S04]  /*11ca0*/  LOP3.LUT R19, R19, 0x30, RZ, 0xc0, !PT ;  /* 0x0000003013137812 */ /* 0x000fc800078ec0ff */
[----:B------:R-:W-:Y:S01]  /*11cb0*/  IADD3 R18, P1, R19, R12, RZ ;  /* 0x0000000c13127210 */ /* 0x000fe20007f3e0ff */
[----:B------:R-:W-:-:S04]  /*11cc0*/  IMAD.MOV.U32 R12, RZ, RZ, 0x2 ;  /* 0x00000002ff0c7424 */ /* 0x000fc800078e00ff */
[----:B------:R-:W-:Y:S01]  /*11cd0*/  IMAD.X R19, RZ, RZ, R10, P1 ;  /* 0x000000ffff137224 */ /* 0x000fe200008e060a */
[----:B------:R-:W-:-:S13]  /*11ce0*/  ISETP.LT.OR P1, PT, R8, 0x21, P0 ;  /* 0x000000210800780c */ /* 0x000fda0000721670 */
[----:B------:R-:W-:Y:S05]  /*11cf0*/  WARPSYNC.COLLECTIVE R15, `(.L_x_328) ;  /* 0x000000000f087348 */ /* 0x000fea0003c00000 */
[----:B------:R0:W1:Y:S02]  /*11d00*/  SHFL.IDX P6, R14, R13, R12, R11 ;  /* 0x0000000c0d0e7389 */ /* 0x00006400000c000b */
[----:B01----:R-:W-:Y:S01]  /*11d10*/  ENDCOLLECTIVE ;  /* 0x000000000000791b */ /* 0x003fe20003800000 */
.L_x_328:
[----:B------:R-:W-:Y:S01]  /*11d20*/  @!PT LDS RZ, [RZ] ;  /* 0x00000000fffff984 */ /* 0x000fe20000000800 */
[----:B------:R-:W-:Y:S01]  /*11d30*/  @!PT LDS RZ, [RZ] ;  /* 0x00000000fffff984 */ /* 0x000fe20000000800 */
[----:B------:R-:W-:Y:S01]  /*11d40*/  @!PT LDS RZ, [RZ] ;  /* 0x00000000fffff984 */ /* 0x000fe20000000800 */
[----:B------:R0:W-:Y:S01]  /*11d50*/  LDGSTS.E.BYPASS.LTC128B.128 [R3+0x6800], desc[UR50][R18.64], !P1 ;  /* 0x0680000012037fae */ /* 0x0001e2000c901d72 */
[----:B------:R-:W-:Y:S01]  /*11d60*/  IMAD.MOV.U32 R13, RZ, RZ, R0 ;  /* 0x000000ffff0d7224 */ /* 0x000fe200078e0000 */
[----:B0-----:R-:W0:Y:S01]  /*11d70*/  S2R R19, SR_TID.X ;  /* 0x0000000000137919 */ /* 0x001e220000002100 */
[----:B------:R-:W-:-:S07]  /*11d80*/  IMAD.MOV.U32 R10, RZ, RZ, R14 ;  /* 0x000000ffff0a7224 */ /* 0x000fce00078e000e */
[----:B0-----:R-:W-:Y:S05]  /*11d90*/  WARPSYNC.COLLECTIVE R15, `(.L_x_329) ;  /* 0x000000000f087348 */ /* 0x001fea0003c00000 */
[----:B------:R1:W2:Y:S02]  /*11da0*/  SHFL.IDX P6, R14, R13, R12, R11 ;  /* 0x0000000c0d0e7389 */ /* 0x0002a400000c000b */
[----:B012---:R-:W-:Y:S01]  /*11db0*/  ENDCOLLECTIVE ;  /* 0x000000000000791b */ /* 0x007fe20003800000 */
.L_x_329:
[----:B------:R-:W-:Y:S01]  /*11dc0*/  MOV R13, R2 ;  /* 0x00000002000d7202 */ /* 0x000fe20000000f00 */
[----:B------:R-:W-:Y:S02]  /*11dd0*/  IMAD.MOV.U32 R12, RZ, RZ, R14 ;  /* 0x000000ffff0c7224 */ /* 0x000fe400078e000e */
[----:B------:R-:W-:-:S05]  /*11de0*/  IMAD.SHL.U32 R19, R19, 0x10, RZ ;  /* 0x0000001013137824 */ /* 0x000fca00078e00ff */
[----:B------:R-:W-:-:S04]  /*11df0*/  LOP3.LUT R19, R19, 0x30, RZ, 0xc0, !PT ;  /* 0x0000003013137812 */ /* 0x000fc800078ec0ff */
[----:B------:R-:W-:Y:S01]  /*11e00*/  IADD3 R18, P1, R19, R12, RZ ;  /* 0x0000000c13127210 */ /* 0x000fe20007f3e0ff */
[----:B------:R-:W-:-:S04]  /*11e10*/  IMAD.MOV.U32 R12, RZ, RZ, 0x3 ;  /* 0x00000003ff0c7424 */ /* 0x000fc800078e00ff */
[----:B------:R-:W-:-:S08]  /*11e20*/  IMAD.X R19, RZ, RZ, R10, P1 ;  /* 0x000000ffff137224 */ /* 0x000fd000008e060a */
[----:B------:R-:W-:Y:S05]  /*11e30*/  WARPSYNC.COLLECTIVE R15, `(.L_x_330) ;  /* 0x000000000f087348 */ /* 0x000fea0003c00000 */
[----:B------:R0:W1:Y:S02]  /*11e40*/  SHFL.IDX P6, R14, R13, R12, R11 ;  /* 0x0000000c0d0e7389 */ /* 0x00006400000c000b */
[----:B01----:R-:W-:Y:S01]  /*11e50*/  ENDCOLLECTIVE ;  /* 0x000000000000791b */ /* 0x003fe20003800000 */
.L_x_330:
[----:B------:R-:W-:Y:S01]  /*11e60*/  ISETP.LT.OR P1, PT, R8, 0x41, P0 ;  /* 0x000000410800780c */ /* 0x000fe20000721670 */
[----:B------:R-:W0:Y:S01]  /*11e70*/  S2R R10, SR_TID.X ;  /* 0x00000000000a7919 */ /* 0x000e220000002100 */
[----:B------:R-:W-:-:S11]  /*11e80*/  IMAD.MOV.U32 R13, RZ, RZ, R0 ;  /* 0x000000ffff0d7224 */ /* 0x000fd600078e0000 */
[----:B------:R-:W-:Y:S01]  /*11e90*/  @!PT LDS RZ, [RZ] ;  /* 0x00000000fffff984 */ /* 0x000fe20000000800 */
[----:B------:R-:W-:Y:S01]  /*11ea0*/  @!PT LDS RZ, [RZ] ;  /* 0x00000000fffff984 */ /* 0x000fe20000000800 */
[----:B------:R-:W-:Y:S01]  /*11eb0*/  @!PT LDS RZ, [RZ] ;  /* 0x00000000fffff984 */ /* 0x000fe20000000800 */
[----:B------:R1:W-:Y:S01]  /*11ec0*/  LDGSTS.E.BYPASS.LTC128B.128 [R3+0x7000], desc[UR50][R18.64], !P1 ;  /* 0x0700000012037fae */ /* 0x0003e2000c901d72 */
[----:B------:R-:W-:-:S07]  /*11ed0*/  IMAD.MOV.U32 R2, RZ, RZ, R14 ;  /* 0x000000ffff027224 */ /* 0x000fce00078e000e */
[----:B01----:R-:W-:Y:S05]  /*11ee0*/  WARPSYNC.COLLECTIVE R15, `(.L_x_331) ;  /* 0x000000000f087348 */ /* 0x003fea0003c00000 */
[----:B------:R2:W3:Y:S02]  /*11ef0*/  SHFL.IDX P6, R14, R13, R12, R11 ;  /* 0x0000000c0d0e7389 */ /* 0x0004e400000c000b */
[----:B0123--:R-:W-:Y:S01]  /*11f00*/  ENDCOLLECTIVE ;  /* 0x000000000000791b */ /* 0x00ffe20003800000 */
.L_x_331:
[----:B------:R-:W-:Y:S01]  /*11f10*/  IMAD.SHL.U32 R10, R10, 0x10, RZ ;  /* 0x000000100a0a7824 */ /* 0x000fe200078e00ff */
[----:B------:R-:W-:Y:S01]  /*11f20*/  MOV R13, R21 ;  /* 0x00000015000d7202 */ /* 0x000fe20000000f00 */
[----:B------:R-:W-:-:S03]  /*11f30*/  IMAD.MOV.U32 R12, RZ, RZ, RZ ;  /* 0x000000ffff0c7224 */ /* 0x000fc600078e00ff */
[----:B------:R-:W-:Y:S01]  /*11f40*/  LOP3.LUT R10, R10, 0x30, RZ, 0xc0, !PT ;  /* 0x000000300a0a7812 */ /* 0x000fe200078ec0ff */
[----:B------:R-:W-:-:S07]  /*11f50*/  IMAD.MOV.U32 R0, RZ, RZ, R14 ;  /* 0x000000ffff007224 */ /* 0x000fce00078e000e */
[----:B------:R-:W-:Y:S05]  /*11f60*/  WARPSYNC.COLLECTIVE R15, `(.L_x_332) ;  /* 0x000000000f087348 */ /* 0x000fea0003c00000 */
[----:B------:R0:W1:Y:S02]  /*11f70*/  SHFL.IDX P6, R14, R13, R12, R11 ;  /* 0x0000000c0d0e7389 */ /* 0x00006400000c000b */
[----:B01----:R-:W-:Y:S01]  /*11f80*/  ENDCOLLECTIVE ;  /* 0x000000000000791b */ /* 0x003fe20003800000 */
.L_x_332:
[----:B------:R-:W-:-:S05]  /*11f90*/  IADD3 R18, P1, R10, R0, RZ ;  /* 0x000000000a127210 */ /* 0x000fca0007f3e0ff */
[----:B------:R-:W-:Y:S01]  /*11fa0*/  IMAD.X R19, RZ, RZ, R2, P1 ;  /* 0x000000ffff137224 */ /* 0x000fe200008e0602 */
[----:B------:R-:W-:Y:S01]  /*11fb0*/  ISETP.LT.OR P1, PT, R8, 0x61, P0 ;  /* 0x000000610800780c */ /* 0x000fe20000721670 */
[----:B------:R-:W-:-:S12]  /*11fc0*/  IMAD.MOV.U32 R13, RZ, RZ, R22 ;  /* 0x000000ffff0d7224 */ /* 0x000fd800078e0016 */
        /* <DEDUP_REMOVED lines=9> */
.L_x_333:
[----:B------:R-:W-:Y:S01]  /*12060*/  IMAD.MOV.U32 R10, RZ, RZ, R14 ;  /* 0x000000ffff0a7224 */ /* 0x000fe200078e000e */
[----:B------:R-:W-:-:S04]  /*12070*/  LOP3.LUT R20, R20, 0xffffffef, RZ, 0xc0, !PT ;  /* 0xffffffef14147812 */ /* 0x000fc800078ec0ff */
[----:B------:R-:W-:-:S05]  /*12080*/  @P2 LOP3.LUT R20, R20, 0x10, RZ, 0xfc, !PT ;  /* 0x0000001014142812 */ /* 0x000fca00078efcff */
[----:B------:R2:W-:Y:S01]  /*12090*/  STL [R1+0x8], R20 ;  /* 0x0000081401007387 */ /* 0x0005e20000100800 */
[----:B------:R-:W-:Y:S05]  /*120a0*/  BRA `(.L_x_334) ;  /* 0xffffffb400b07947 */ /* 0x000fea000383ffff */
.L_x_252:
[----:B------:R0:W0:Y:S02]  /*120b0*/  SYNCS.PHASECHK.TRANS64.TRYWAIT P0, [R7+URZ+0x13240], R28 ;  /* 0x0132401c070075a7 */ /* 0x000024000800017f */
[----:B0-----:R-:W-:Y:S05]  /*120c0*/  @!P0 NANOSLEEP.SYNCS 0x989680 ;  /* 0x009896800000895d */ /* 0x001fea0003900000 */
[----:B------:R-:W0:Y:S02]  /*120d0*/  @!P0 SYNCS.PHASECHK.TRANS64 P0, [R7+URZ+0x13240], R28 ;  /* 0x0132401c070085a7 */ /* 0x000e24000800007f */
[----:B0-----:R-:W-:Y:S05]  /*120e0*/  @!P0 BRA `(.L_x_252) ;  /* 0xfffffffc00f08947 */ /* 0x001fea000383ffff */
[----:B------:R-:W-:Y:S05]  /*120f0*/  BRA `(.L_x_335) ;  /* 0xffffffb800107947 */ /* 0x000fea000383ffff */
.L_x_253:
[----:B------:R-:W-:Y:S01]  /*12100*/  BSSY B0, `(.L_x_336) ;  /* 0x0000008000007945 */ /* 0x000fe20003800000 */
[----:B------:R-:W-:Y:S01]  /*12110*/  IMAD.MOV.U32 R13, RZ, RZ, R0 ;  /* 0x000000ffff0d7224 */ /* 0x000fe200078e0000 */
[----:B------:R-:W-:Y:S01]  /*12120*/  MOV R11, 0x1c1f ;  /* 0x00001c1f000b7802 */ /* 0x000fe20000000f00 */
[----:B------:R-:W-:Y:S02]  /*12130*/  IMAD.MOV.U32 R12, RZ, RZ, RZ ;  /* 0x000000ffff0c7224 */ /* 0x000fe400078e00ff */
[----:B------:R-:W-:-:S07]  /*12140*/  IMAD.MOV.U32 R15, RZ, RZ, -0x1 ;  /* 0xffffffffff0f7424 */ /* 0x000fce00078e00ff */
[----:B012-4-:R-:W-:Y:S05]  /*12150*/  WARPSYNC.COLLECTIVE R15, `(.L_x_337) ;  /* 0x000000000f087348 */ /* 0x017fea0003c00000 */
[----:B-1----:R1:W3:Y:S02]  /*12160*/  SHFL.IDX P6, R14, R13, R12, R11 ;  /* 0x0000000c0d0e7389 */ /* 0x0022e400000c000b */
[----:B01234-:R-:W-:Y:S01]  /*12170*/  ENDCOLLECTIVE ;  /* 0x000000000000791b */ /* 0x01ffe20003800000 */
.L_x_337:
[----:B------:R-:W-:Y:S05]  /*12180*/  BSYNC B0 ;  /* 0x0000000000007941 */ /* 0x000fea0003800000 */
.L_x_336:
[----:B------:R-:W0:Y:S01]  /*12190*/  S2R R18, SR_TID.X ;  /* 0x0000000000127919 */ /* 0x000e220000002100 */
[----:B------:R-:W-:Y:S01]  /*121a0*/  IMAD.MOV.U32 R13, RZ, RZ, R2 ;  /* 0x000000ffff0d7224 */ /* 0x000fe200078e0002 */
[----:B------:R-:W-:Y:S01]  /*121b0*/  MOV R15, 0xffffffff ;  /* 0xffffffff000f7802 */ /* 0x000fe20000000f00 */
[----:B------:R-:W-:Y:S01]  /*121c0*/  IMAD.MOV.U32 R12, RZ, RZ, RZ ;  /* 0x000000ffff0c7224 */ /* 0x000fe200078e00ff */
[----:B------:R-:W1:Y:S01]  /*121d0*/  LDC R19, c[0x0][0x2f4] ;  /* 0x0000bd00ff137b82 */ /* 0x000e620000000800 */
[----:B------:R-:W-:Y:S02]  /*121e0*/  IMAD.MOV.U32 R11, RZ, RZ, 0x1c1f ;  /* 0x00001c1fff0b7424 */ /* 0x000fe400078e00ff */
[----:B------:R-:W-:-:S07]  /*121f0*/  IMAD.MOV.U32 R4, RZ, RZ, R14 ;  /* 0x000000ffff047224 */ /* 0x000fce00078e000e */
[----:B01----:R-:W-:Y:S05]  /*12200*/  WARPSYNC.COLLECTIVE R15, `(.L_x_338) ;  /* 0x000000000f087348 */ /* 0x003fea0003c00000 */
[----:B------:R2:W3:Y:S02]  /*12210*/  SHFL.IDX P6, R14, R13, R12, R11 ;  /* 0x0000000c0d0e7389 */ /* 0x0004e400000c000b */
[----:B0123--:R-:W-:Y:S01]  /*12220*/  ENDCOLLECTIVE ;  /* 0x000000000000791b */ /* 0x00ffe20003800000 */
.L_x_338:
[----:B------:R-:W-:Y:S02]  /*12230*/  IMAD.MOV.U32 R13, RZ, RZ, R0 ;  /* 0x000000ffff0d7224 */ /* 0x000fe400078e0000 */
[----:B------:R-:W-:Y:S02]  /*12240*/  IMAD.MOV.U32 R12, RZ, RZ, 0x1 ;  /* 0x00000001ff0c7424 */ /* 0x000fe400078e00ff */
[----:B------:R-:W-:Y:S02]  /*12250*/  IMAD.SHL.U32 R18, R18, 0x10, RZ ;  /* 0x0000001012127824 */ /* 0x000fe400078e00ff */
[----:B------:R-:W-:-:S07]  /*12260*/  IMAD.MOV.U32 R5, RZ, RZ, R14 ;  /* 0x000000ffff057224 */ /* 0x000fce00078e000e */
[----:B------:R-:W-:Y:S05]  /*12270*/  WARPSYNC.COLLECTIVE R15, `(.L_x_339) ;  /* 0x000000000f087348 */ /* 0x000fea0003c00000 */
[----:B------:R0:W1:Y:S02]  /*12280*/  SHFL.IDX P6, R14, R13, R12, R11 ;  /* 0x0000000c0d0e7389 */ /* 0x00006400000c000b */
[----:B01----:R-:W-:Y:S01]  /*12290*/  ENDCOLLECTIVE ;  /* 0x000000000000791b */ /* 0x003fe20003800000 */
.L_x_339:
[----:B------:R-:W-:-:S04]  /*122a0*/  LOP3.LUT R18, R18, 0x30, RZ, 0xc0, !PT ;  /* 0x0000003012127812 */ /* 0x000fc800078ec0ff */
[C---:B------:R-:W-:Y:S02]  /*122b0*/  @P5 IADD3 R5, P0, R18.reuse, R5, RZ ;  /* 0x0000000512055210 */ /* 0x040fe40007f1e0ff */
[----:B------:R-:W-:-:S03]  /*122c0*/  ISETP.GE.AND P2, PT, R18, R19, PT ;  /* 0x000000131200720c */ /* 0x000fc60003f46270 */
[----:B------:R-:W-:Y:S02]  /*122d0*/  @P5 IMAD.X R4, RZ, RZ, R4, P0 ;  /* 0x000000ffff045224 */ /* 0x000fe400000e0604 */
[----:B------:R-:W-:-:S03]  /*122e0*/  IMAD.MOV.U32 R13, RZ, RZ, R2 ;  /* 0x000000ffff0d7224 */ /* 0x000fc600078e0002 */
[----:B------:R-:W-:-:S04]  /*122f0*/  @P5 LOP3.LUT R5, R5, R4, RZ, 0x3c, !PT ;  /* 0x0000000405055212 */ /* 0x000fc800078e3cff */
[----:B------:R-:W-:-:S04]  /*12300*/  @P5 LOP3.LUT R4, R5, R4, RZ, 0x3c, !PT ;  /* 0x0000000405045212 */ /* 0x000fc800078e3cff */
[----:B------:R-:W-:-:S05]  /*12310*/  @P5 LOP3.LUT R5, R5, R4, RZ, 0x3c, !PT ;  /* 0x0000000405055212 */ /* 0x000fca00078e3cff */
[----:B------:R-:W-:Y:S01]  /*12320*/  @!PT LDS RZ, [RZ] ;  /* 0x00000000fffff984 */ /* 0x000fe20000000800 */
[----:B------:R-:W-:Y:S01]  /*12330*/  @!PT LDS RZ, [RZ] ;  /* 0x00000000fffff984 */ /* 0x000fe20000000800 */
[----:B------:R-:W-:Y:S01]  /*12340*/  @!PT LDS RZ, [RZ] ;  /* 0x00000000fffff984 */ /* 0x000fe20000000800 */
[----:B------:R0:W-:Y:S02]  /*12350*/  @P5 LDGSTS.E.BYPASS.LTC128B.128 [R3+0xe000], desc[UR50][R4.64], !P2 ;  /* 0x0e00000004035fae */ /* 0x0001e4000d101d72 */
[----:B0-----:R-:W-:-:S07]  /*12360*/  IMAD.MOV.U32 R4, RZ, RZ, R14 ;  /* 0x000000ffff047224 */ /* 0x001fce00078e000e */
[----:B------:R-:W-:Y:S05]  /*12370*/  WARPSYNC.COLLECTIVE R15, `(.L_x_340) ;  /* 0x000000000f087348 */ /* 0x000fea0003c00000 */
[----:B------:R0:W1:Y:S02]  /*12380*/  SHFL.IDX P6, R14, R13, R12, R11 ;  /* 0x0000000c0d0e7389 */ /* 0x00006400000c000b */
[----:B01----:R-:W-:Y:S01]  /*12390*/  ENDCOLLECTIVE ;  /* 0x000000000000791b */ /* 0x003fe20003800000 */
.L_x_340:
[----:B------:R-:W-:Y:S02]  /*123a0*/  IMAD.MOV.U32 R13, RZ, RZ, R0 ;  /* 0x000000ffff0d7224 */ /* 0x000fe400078e0000 */
[----:B------:R-:W-:Y:S01]  /*123b0*/  IMAD.MOV.U32 R12, RZ, RZ, 0x2 ;  /* 0x00000002ff0c7424 */ /* 0x000fe200078e00ff */
[----:B------:R-:W-:-:S07]  /*123c0*/  MOV R5, R14 ;  /* 0x0000000e00057202 */ /* 0x000fce0000000f00 */
[----:B------:R-:W-:Y:S05]  /*123d0*/  WARPSYNC.COLLECTIVE R15, `(.L_x_341) ;  /* 0x000000000f087348 */ /* 0x000fea0003c00000 */
[----:B------:R0:W1:Y:S02]  /*123e0*/  SHFL.IDX P6, R14, R13, R12, R11 ;  /* 0x0000000c0d0e7389 */ /* 0x00006400000c000b */
[----:B01----:R-:W-:Y:S01]  /*123f0*/  ENDCOLLECTIVE ;  /* 0x000000000000791b */ /* 0x003fe20003800000 */
.L_x_341:
[----:B------:R-:W-:-:S05]  /*12400*/  @P4 IADD3 R5, P0, R18, R5, RZ ;  /* 0x0000000512054210 */ /* 0x000fca0007f1e0ff */
[----:B------:R-:W-:-:S05]  /*12410*/  @P4 IMAD.X R4, RZ, RZ, R4, P0 ;  /* 0x000000ffff044224 */ /* 0x000fca00000e0604 */
[----:B------:R-:W-:Y:S01]  /*12420*/  @P4 LOP3.LUT R5, R5, R4, RZ, 0x3c, !PT ;  /* 0x0000000405054212 */ /* 0x000fe200078e3cff */
[----:B------:R-:W-:-:S03]  /*12430*/  IMAD.MOV.U32 R13, RZ, RZ, R2 ;  /* 0x000000ffff0d7224 */ /* 0x000fc600078e0002 */
        /* <DEDUP_REMOVED lines=10> */
.L_x_342:
[----:B------:R-:W-:Y:S02]  /*124e0*/  IMAD.MOV.U32 R13, RZ, RZ, R0 ;  /* 0x000000ffff0d7224 */ /* 0x000fe400078e0000 */
[----:B------:R-:W-:Y:S02]  /*124f0*/  IMAD.MOV.U32 R12, RZ, RZ, 0x3 ;  /* 0x00000003ff0c7424 */ /* 0x000fe400078e00ff */
[----:B------:R-:W-:-:S07]  /*12500*/  IMAD.MOV.U32 R5, RZ, RZ, R14 ;  /* 0x000000ffff057224 */ /* 0x000fce00078e000e */
[----:B------:R-:W-:Y:S05]  /*12510*/  WARPSYNC.COLLECTIVE R15, `(.L_x_343) ;  /* 0x000000000f087348 */ /* 0x000fea0003c00000 */
[----:B------:R0:W1:Y:S02]  /*12520*/  SHFL.IDX P6, R14, R13, R12, R11 ;  /* 0x0000000c0d0e7389 */ /* 0x00006400000c000b */
[----:B01----:R-:W-:Y:S01]  /*12530*/  ENDCOLLECTIVE ;  /* 0x000000000000791b */ /* 0x003fe20003800000 */
.L_x_343:
[----:B------:R-:W-:-:S04]  /*12540*/  @P3 IADD3 R5, P0, R18, R5, RZ ;  /* 0x0000000512053210 */ /* 0x000fc80007f1e0ff */
[----:B------:R-:W-:-:S04]  /*12550*/  @P3 IADD3.X R4, RZ, R4, RZ, P0, !PT ;  /* 0x00000004ff043210 */ /* 0x000fc800007fe4ff */
[----:B------:R-:W-:Y:S01]  /*12560*/  @P3 LOP3.LUT R5, R5, R4, RZ, 0x3c, !PT ;  /* 0x0000000405053212 */ /* 0x000fe200078e3cff */
[----:B------:R-:W-:-:S03]  /*12570*/  IMAD.MOV.U32 R13, RZ, RZ, R2 ;  /* 0x000000ffff0d7224 */ /* 0x000fc600078e0002 */
[----:B------:R-:W-:-:S04]  /*12580*/  @P3 LOP3.LUT R4, R5, R4, RZ, 0x3c, !PT ;  /* 0x0000000405043212 */ /* 0x000fc800078e3cff */
[----:B------:R-:W-:Y:S01]  /*12590*/  @P3 LOP3.LUT R5, R5, R4, RZ, 0x3c, !PT ;  /* 0x0000000405053212 */ /* 0x000fe200078e3cff */
[----:B------:R-:W-:-:S04]  /*125a0*/  IMAD.MOV.U32 R0, RZ, RZ, R14 ;  /* 0x000000ffff007224 */ /* 0x000fc800078e000e */
[----:B------:R-:W-:Y:S01]  /*125b0*/  @!PT LDS RZ, [RZ] ;  /* 0x00000000fffff984 */ /* 0x000fe20000000800 */
[----:B------:R-:W-:Y:S01]  /*125c0*/  @!PT LDS RZ, [RZ] ;  /* 0x00000000fffff984 */ /* 0x000fe20000000800 */
[----:B------:R-:W-:Y:S01]  /*125d0*/  @!PT LDS RZ, [RZ] ;  /* 0x00000000fffff984 */ /* 0x000fe20000000800 */
[----:B------:R0:W-:Y:S03]  /*125e0*/  @P3 LDGSTS.E.BYPASS.LTC128B.128 [R3+0xf000], desc[UR50][R4.64], !P2 ;  /* 0x0f00000004033fae */ /* 0x0001e6000d101d72 */
[----:B0-----:R-:W-:Y:S05]  /*125f0*/  WARPSYNC.COLLECTIVE R15, `(.L_x_344) ;  /* 0x000000000f087348 */ /* 0x001fea0003c00000 */
[----:B------:R1:W2:Y:S02]  /*12600*/  SHFL.IDX P6, R14, R13, R12, R11 ;  /* 0x0000000c0d0e7389 */ /* 0x0002a400000c000b */
[----:B012---:R-:W-:Y:S01]  /*12610*/  ENDCOLLECTIVE ;  /* 0x000000000000791b */ /* 0x007fe20003800000 */
.L_x_344:
[----:B------:R-:W-:Y:S02]  /*12620*/  IMAD.MOV.U32 R13, RZ, RZ, R6 ;  /* 0x000000ffff0d7224 */ /* 0x000fe400078e0006 */
[----:B------:R-:W-:Y:S02]  /*12630*/  IMAD.MOV.U32 R12, RZ, RZ, RZ ;  /* 0x000000ffff0c7224 */ /* 0x000fe400078e00ff */
[----:B------:R-:W-:-:S07]  /*12640*/  IMAD.MOV.U32 R2, RZ, RZ, R14 ;  /* 0x000000ffff027224 */ /* 0x000fce00078e000e */
[----:B------:R-:W-:Y:S05]  /*12650*/  WARPSYNC.COLLECTIVE R15, `(.L_x_345) ;  /* 0x000000000f087348 */ /* 0x000fea0003c00000 */
[----:B------:R0:W1:Y:S02]  /*12660*/  SHFL.IDX P6, R14, R13, R12, R11 ;  /* 0x0000000c0d0e7389 */ /* 0x00006400000c000b */
[----:B01----:R-:W-:Y:S01]  /*12670*/  ENDCOLLECTIVE ;  /* 0x000000000000791b */ /* 0x003fe20003800000 */
.L_x_345:
[----:B------:R-:W-:-:S04]  /*12680*/  @P1 IADD3 R2, P0, R18, R2, RZ ;  /* 0x0000000212021210 */ /* 0x000fc80007f1e0ff */
[----:B------:R-:W-:Y:S01]  /*12690*/  @P1 MOV R4, R2 ;  /* 0x0000000200041202 */ /* 0x000fe20000000f00 */
[----:B------:R-:W-:-:S04]  /*126a0*/  @P1 IMAD.X R0, RZ, RZ, R0, P0 ;  /* 0x000000ffff001224 */ /* 0x000fc800000e0600 */
[----:B------:R-:W-:Y:S02]  /*126b0*/  @P1 IMAD.MOV.U32 R5, RZ, RZ, R0 ;  /* 0x000000ffff051224 */ /* 0x000fe400078e0000 */
[----:B------:R-:W-:-:S03]  /*126c0*/  IMAD.MOV.U32 R13, RZ, RZ, R8 ;  /* 0x000000ffff0d7224 */ /* 0x000fc600078e0008 */
[----:B------:R-:W-:Y:S01]  /*126d0*/  @!PT LDS RZ, [RZ] ;  /* 0x00000000fffff984 */ /* 0x000fe20000000800 */
[----:B------:R-:W-:Y:S01]  /*126e0*/  @!PT LDS RZ, [RZ] ;  /* 0x00000000fffff984 */ /* 0x000fe20000000800 */
[----:B------:R-:W-:Y:S01]  /*126f0*/  @!PT LDS RZ, [RZ] ;  /* 0x00000000fffff984 */ /* 0x000fe20000000800 */
[----:B------:R0:W-:Y:S01]  /*12700*/  @P1 LDGSTS.E.BYPASS.LTC128B.128 [R3+0xf800], desc[UR50][R4.64], !P2 ;  /* 0x0f80000004031fae */ /* 0x0001e2000d101d72 */
[----:B------:R-:W-:-:S07]  /*12710*/  IMAD.MOV.U32 R6, RZ, RZ, R14 ;  /* 0x000000ffff067224 */ /* 0x000fce00078e000e */
[----:B0-----:R-:W-:Y:S05]  /*12720*/  WARPSYNC.COLLECTIVE R15, `(.L_x_346) ;  /* 0x000000000f087348 */ /* 0x001fea0003c00000 */
[----:B------:R1:W2:Y:S02]  /*12730*/  SHFL.IDX P6, R14, R13, R12, R11 ;  /* 0x0000000c0d0e7389 */ /* 0x0002a400000c000b */
[----:B012---:R-:W-:Y:S01]  /*12740*/  ENDCOLLECTIVE ;  /* 0x000000000000791b */ /* 0x007fe20003800000 */
.L_x_346:
[----:B------:R-:W-:Y:S01]  /*12750*/  IMAD.MOV.U32 R4, RZ, RZ, R14 ;  /* 0x000000ffff047224 */ /* 0x000fe200078e000e */
[----:B------:R-:W-:Y:S06]  /*12760*/  BRA `(.L_x_347) ;  /* 0xffffffb400847947 */ /* 0x000fec000383ffff */
.L_x_260:
[----:B------:R-:W-:Y:S01]  /*12770*/  MOV R13, R4 ;  /* 0x00000004000d7202 */ /* 0x000fe20000000f00 */
[----:B------:R-:W-:Y:S02]  /*12780*/  IMAD.MOV.U32 R12, RZ, RZ, RZ ;  /* 0x000000ffff0c7224 */ /* 0x000fe400078e00ff */
[----:B------:R-:W-:Y:S02]  /*12790*/  IMAD.MOV.U32 R11, RZ, RZ, 0x1c1f ;  /* 0x00001c1fff0b7424 */ /* 0x000fe400078e00ff */
[----:B------:R-:W-:Y:S02]  /*127a0*/  IMAD.MOV.U32 R15, RZ, RZ, -0x1 ;  /* 0xffffffffff0f7424 */ /* 0x000fe400078e00ff */
[----:B------:R-:W-:Y:S02]  /*127b0*/  IMAD R8, R20, 0xc0, R21 ;  /* 0x000000c014087824 */ /* 0x000fe400078e0215 */
[----:B------:R-:W-:-:S07]  /*127c0*/  IMAD R7, R9, UR41, RZ ;  /* 0x0000002909077c24 */ /* 0x000fce000f8e02ff */
[----:B-----5:R-:W-:Y:S05]  /*127d0*/  WARPSYNC.COLLECTIVE R15, `(.L_x_348) ;  /* 0x000000000f087348 */ /* 0x020fea0003c00000 */
[----:B------:R0:W1:Y:S02]  /*127e0*/  SHFL.IDX P6, R14, R13, R12, R11 ;  /* 0x0000000c0d0e7389 */ /* 0x00006400000c000b */
[----:B01---5:R-:W-:Y:S01]  /*127f0*/  ENDCOLLECTIVE ;  /* 0x000000000000791b */ /* 0x023fe20003800000 */
.L_x_348:
[C---:B------:R-:W-:Y:S01]  /*12800*/  VIADD R10, R8.reuse, 0x20 ;  /* 0x00000020080a7836 */ /* 0x040fe20000000000 */
[----:B------:R-:W-:Y:S01]  /*12810*/  ISETP.GE.AND P2, PT, R8, R7, PT ;  /* 0x000000070800720c */ /* 0x000fe20003f46270 */
[----:B------:R-:W-:Y:S02]  /*12820*/  IMAD.MOV.U32 R13, RZ, RZ, R0 ;  /* 0x000000ffff0d7224 */ /* 0x000fe400078e0000 */
[----:B------:R-:W-:-:S10]  /*12830*/  IMAD.MOV.U32 R2, RZ, RZ, R14 ;  /* 0x000000ffff027224 */ /* 0x000fd400078e000e */
[----:B------:R-:W-:Y:S05]  /*12840*/  WARPSYNC.COLLECTIVE R15, `(.L_x_349) ;  /* 0x000000000f087348 */ /* 0x000fea0003c00000 */
[----:B------:R0:W1:Y:S02]  /*12850*/  SHFL.IDX P6, R14, R13, R12, R11 ;  /* 0x0000000c0d0e7389 */ /* 0x00006400000c000b */
[----:B01----:R-:W-:Y:S01]  /*12860*/  ENDCOLLECTIVE ;  /* 0x000000000000791b */ /* 0x003fe20003800000 */
.L_x_349:
[----:B------:R-:W-:Y:S02]  /*12870*/  IMAD.MOV.U32 R13, RZ, RZ, R4 ;  /* 0x000000ffff0d7224 */ /* 0x000fe400078e0004 */
[----:B------:R-:W-:Y:S02]  /*12880*/  IMAD.MOV.U32 R12, RZ, RZ, 0x1 ;  /* 0x00000001ff0c7424 */ /* 0x000fe400078e00ff */
[----:B------:R-:W-:-:S07]  /*12890*/  IMAD.MOV.U32 R3, RZ, RZ, R14 ;  /* 0x000000ffff037224 */ /* 0x000fce00078e000e */
[----:B------:R-:W-:Y:S05]  /*128a0*/  WARPSYNC.COLLECTIVE R15, `(.L_x_350) ;  /* 0x000000000f087348 */ /* 0x000fea0003c00000 */
[----:B------:R0:W1:Y:S02]  /*128b0*/  SHFL.IDX P6, R14, R13, R12, R11 ;  /* 0x0000000c0d0e7389 */ /* 0x00006400000c000b */
[----:B01----:R-:W-:Y:S01]  /*128c0*/  ENDCOLLECTIVE ;  /* 0x000000000000791b */ /* 0x003fe20003800000 */
.L_x_350:
[----:B------:R-:W-:-:S04]  /*128d0*/  @!P2 IADD3 R3, P1, R19, R3, RZ ;  /* 0x000000031303a210 */ /* 0x000fc80007f3e0ff */
[----:B------:R-:W-:-:S04]  /*128e0*/  @!P2 IADD3.X R2, RZ, R2, RZ, P1, !PT ;  /* 0x00000002ff02a210 */ /* 0x000fc80000ffe4ff */
[----:B------:R-:W-:Y:S01]  /*128f0*/  @!P2 LOP3.LUT R3, R3, R2, RZ, 0x3c, !PT ;  /* 0x000000020303a212 */ /* 0x000fe200078e3cff */
[----:B------:R-:W-:-:S03]  /*12900*/  IMAD.MOV.U32 R13, RZ, RZ, R0 ;  /* 0x000000ffff0d7224 */ /* 0x000fc600078e0000 */
[----:B------:R-:W-:-:S04]  /*12910*/  @!P2 LOP3.LUT R2, R3, R2, RZ, 0x3c, !PT ;  /* 0x000000020302a212 */ /* 0x000fc800078e3cff */
[----:B------:R-:W-:-:S05]  /*12920*/  @!P2 LOP3.LUT R3, R3, R2, RZ, 0x3c, !PT ;  /* 0x000000020303a212 */ /* 0x000fca00078e3cff */
[----:B------:R-:W-:Y:S01]  /*12930*/  @!PT LDS RZ, [RZ] ;  /* 0x00000000fffff984 */ /* 0x000fe20000000800 */
[----:B------:R-:W-:Y:S01]  /*12940*/  @!PT LDS RZ, [RZ] ;  /* 0x00000000fffff984 */ /* 0x000fe20000000800 */
[----:B------:R-:W-:Y:S01]  /*12950*/  @!PT LDS RZ, [RZ] ;  /* 0x00000000fffff984 */ /* 0x000fe20000000800 */
[----:B------:R0:W-:Y:S01]  /*12960*/  @!P2 LDGSTS.E.BYPASS.LTC128B.128 [R18+0xb000], desc[UR50][R2.64], !P0 ;  /* 0x0b0000000212afae */ /* 0x0001e2000c101d72 */
[----:B------:R-:W-:Y:S01]  /*12970*/  ISETP.GE.AND P2, PT, R10, R7, PT ;  /* 0x000000070a00720c */ /* 0x000fe20003f46270 */
[----:B0-----:R-:W-:-:S12]  /*12980*/  IMAD.MOV.U32 R2, RZ, RZ, R14 ;  /* 0x000000ffff027224 */ /* 0x001fd800078e000e */
[----:B------:R-:W-:Y:S05]  /*12990*/  WARPSYNC.COLLECTIVE R15, `(.L_x_351) ;  /* 0x000000000f087348 */ /* 0x000fea0003c00000 */
[----:B------:R0:W1:Y:S02]  /*129a0*/  SHFL.IDX P6, R14, R13, R12, R11 ;  /* 0x0000000c0d0e7389 */ /* 0x00006400000c000b */
[----:B01----:R-:W-:Y:S01]  /*129b0*/  ENDCOLLECTIVE ;  /* 0x000000000000791b */ /* 0x003fe20003800000 */
.L_x_351:
[----:B------:R-:W-:Y:S02]  /*129c0*/  IMAD.MOV.U32 R13, RZ, RZ, R4 ;  /* 0x000000ffff0d7224 */ /* 0x000fe400078e0004 */
[----:B------:R-:W-:Y:S02]  /*129d0*/  IMAD.MOV.U32 R12, RZ, RZ, 0x2 ;  /* 0x00000002ff0c7424 */ /* 0x000fe400078e00ff */
[----:B------:R-:W-:-:S07]  /*129e0*/  IMAD.MOV.U32 R3, RZ, RZ, R14 ;  /* 0x000000ffff037224 */ /* 0x000fce00078e000e */
[----:B------:R-:W-:Y:S05]  /*129f0*/  WARPSYNC.COLLECTIVE R15, `(.L_x_352) ;  /* 0x000000000f087348 */ /* 0x000fea0003c00000 */
[----:B------:R0:W1:Y:S02]  /*12a00*/  SHFL.IDX P6, R14, R13, R12, R11 ;  /* 0x0000000c0d0e7389 */ /* 0x00006400000c000b */
[----:B01----:R-:W-:Y:S01]  /*12a10*/  ENDCOLLECTIVE ;  /* 0x000000000000791b */ /* 0x003fe20003800000 */
.L_x_352:
        /* <DEDUP_REMOVED lines=9> */
[----:B------:R0:W-:Y:S02]  /*12ab0*/  @!P2 LDGSTS.E.BYPASS.LTC128B.128 [R18+0xb800], desc[UR50][R2.64], !P0 ;  /* 0x0b8000000212afae */ /* 0x0001e4000c101d72 */
[----:B0-----:R-:W-:-:S05]  /*12ac0*/  VIADD R2, R8, 0x40 ;  /* 0x0000004008027836 */ /* 0x001fca0000000000 */
[----:B------:R-:W-:Y:S01]  /*12ad0*/  ISETP.GE.AND P2, PT, R2, R7, PT ;  /* 0x000000070200720c */ /* 0x000fe20003f46270 */
[----:B------:R-:W-:-:S12]  /*12ae0*/  IMAD.MOV.U32 R2, RZ, RZ, R14 ;  /* 0x000000ffff027224 */ /* 0x000fd800078e000e */
[----:B------:R-:W-:Y:S05]  /*12af0*/  WARPSYNC.COLLECTIVE R15, `(.L_x_353) ;  /* 0x000000000f087348 */ /* 0x000fea0003c00000 */
[----:B------:R0:W1:Y:S02]  /*12b00*/  SHFL.IDX P6, R14, R13, R12, R11 ;  /* 0x0000000c0d0e7389 */ /* 0x00006400000c000b */
[----:B01----:R-:W-:Y:S01]  /*12b10*/  ENDCOLLECTIVE ;  /* 0x000000000000791b */ /* 0x003fe20003800000 */
.L_x_353:
[----:B------:R-:W-:Y:S02]  /*12b20*/  IMAD.MOV.U32 R13, RZ, RZ, R4 ;  /* 0x000000ffff0d7224 */ /* 0x000fe400078e0004 */
[----:B------:R-:W-:Y:S02]  /*12b30*/  IMAD.MOV.U32 R12, RZ, RZ, 0x3 ;  /* 0x00000003ff0c7424 */ /* 0x000fe400078e00ff */
[----:B------:R-:W-:-:S07]  /*12b40*/  IMAD.MOV.U32 R3, RZ, RZ, R14 ;  /* 0x000000ffff037224 */ /* 0x000fce00078e000e */
[----:B------:R-:W-:Y:S05]  /*12b50*/  WARPSYNC.COLLECTIVE R15, `(.L_x_354) ;  /* 0x000000000f087348 */ /* 0x000fea0003c00000 */
[----:B------:R0:W1:Y:S02]  /*12b60*/  SHFL.IDX P6, R14, R13, R12, R11 ;  /* 0x0000000c0d0e7389 */ /* 0x00006400000c000b */
[----:B01----:R-:W-:Y:S01]  /*12b70*/  ENDCOLLECTIVE ;  /* 0x000000000000791b */ /* 0x003fe20003800000 */
.L_x_354:
[----:B------:R-:W-:-:S04]  /*12b80*/  @!P2 IADD3 R3, P1, R19, R3, RZ ;  /* 0x000000031303a210 */ /* 0x000fc80007f3e0ff */
[----:B------:R-:W-:-:S04]  /*12b90*/  @!P2 IADD3.X R2, RZ, R2, RZ, P1, !PT ;  /* 0x00000002ff02a210 */ /* 0x000fc80000ffe4ff */
[----:B------:R-:W-:Y:S01]  /*12ba0*/  @!P2 LOP3.LUT R3, R3, R2, RZ, 0x3c, !PT ;  /* 0x000000020303a212 */ /* 0x000fe200078e3cff */
[----:B------:R-:W-:-:S03]  /*12bb0*/  IMAD.MOV.U32 R13, RZ, RZ, R0 ;  /* 0x000000ffff0d7224 */ /* 0x000fc600078e0000 */
[----:B------:R-:W-:-:S04]  /*12bc0*/  @!P2 LOP3.LUT R2, R3, R2, RZ, 0x3c, !PT ;  /* 0x000000020302a212 */ /* 0x000fc800078e3cff */
[----:B------:R-:W-:Y:S01]  /*12bd0*/  @!P2 LOP3.LUT R3, R3, R2, RZ, 0x3c, !PT ;  /* 0x000000020303a212 */ /* 0x000fe200078e3cff */
[----:B------:R-:W-:-:S04]  /*12be0*/  IMAD.MOV.U32 R4, RZ, RZ, R14 ;  /* 0x000000ffff047224 */ /* 0x000fc800078e000e */
[----:B------:R-:W-:Y:S01]  /*12bf0*/  @!PT LDS RZ, [RZ] ;  /* 0x00000000fffff984 */ /* 0x000fe20000000800 */
[----:B------:R-:W-:Y:S01]  /*12c00*/  @!PT LDS RZ, [RZ] ;  /* 0x00000000fffff984 */ /* 0x000fe20000000800 */
[----:B------:R-:W-:Y:S01]  /*12c10*/  @!PT LDS RZ, [RZ] ;  /* 0x00000000fffff984 */ /* 0x000fe20000000800 */
[----:B------:R0:W-:Y:S03]  /*12c20*/  @!P2 LDGSTS.E.BYPASS.LTC128B.128 [R18+0xc000], desc[UR50][R2.64], !P0 ;  /* 0x0c0000000212afae */ /* 0x0001e6000c101d72 */
[----:B0-----:R-:W-:Y:S05]  /*12c30*/  WARPSYNC.COLLECTIVE R15, `(.L_x_355) ;  /* 0x000000000f087348 */ /* 0x001fea0003c00000 */
[----:B------:R1:W2:Y:S02]  /*12c40*/  SHFL.IDX P6, R14, R13, R12, R11 ;  /* 0x0000000c0d0e7389 */ /* 0x0002a400000c000b */
[----:B012---:R-:W-:Y:S01]  /*12c50*/  ENDCOLLECTIVE ;  /* 0x000000000000791b */ /* 0x007fe20003800000 */
.L_x_355:
[----:B------:R-:W-:-:S05]  /*12c60*/  VIADD R2, R8, 0x60 ;  /* 0x0000006008027836 */ /* 0x000fca0000000000 */
[----:B------:R-:W-:Y:S01]  /*12c70*/  ISETP.GE.AND P2, PT, R2, R7, PT ;  /* 0x000000070200720c */ /* 0x000fe20003f46270 */
[----:B------:R-:W-:Y:S02]  /*12c80*/  IMAD.MOV.U32 R13, RZ, RZ, R6 ;  /* 0x000000ffff0d7224 */ /* 0x000fe400078e0006 */
[----:B------:R-:W-:Y:S02]  /*12c90*/  IMAD.MOV.U32 R12, RZ, RZ, RZ ;  /* 0x000000ffff0c7224 */ /* 0x000fe400078e00ff */
[----:B------:R-:W-:-:S08]  /*12ca0*/  IMAD.MOV.U32 R0, RZ, RZ, R14 ;  /* 0x000000ffff007224 */ /* 0x000fd000078e000e */
[----:B------:R-:W-:Y:S05]  /*12cb0*/  WARPSYNC.COLLECTIVE R15, `(.L_x_356) ;  /* 0x000000000f087348 */ /* 0x000fea0003c00000 */
[----:B------:R0:W1:Y:S02]  /*12cc0*/  SHFL.IDX P6, R14, R13, R12, R11 ;  /* 0x0000000c0d0e7389 */ /* 0x00006400000c000b */
[----:B01----:R-:W-:Y:S01]  /*12cd0*/  ENDCOLLECTIVE ;  /* 0x000000000000791b */ /* 0x003fe20003800000 */
.L_x_356:
[----:B------:R-:W-:-:S04]  /*12ce0*/  @!P2 IADD3 R0, P1, R19, R0, RZ ;  /* 0x000000001300a210 */ /* 0x000fc80007f3e0ff */
[----:B------:R-:W-:-:S05]  /*12cf0*/  @!P2 IADD3.X R2, RZ, R4, RZ, P1, !PT ;  /* 0x00000004ff02a210 */ /* 0x000fca0000ffe4ff */
[----:B------:R-:W-:Y:S02]  /*12d00*/  @!P2 IMAD.MOV.U32 R3, RZ, RZ, R2 ;  /* 0x000000ffff03a224 */ /* 0x000fe400078e0002 */
[----:B------:R-:W-:Y:S02]  /*12d10*/  IMAD.MOV.U32 R13, RZ, RZ, R5 ;  /* 0x000000ffff0d7224 */ /* 0x000fe400078e0005 */
[----:B------:R-:W-:-:S05]  /*12d20*/  @!P2 IMAD.MOV.U32 R2, RZ, RZ, R0 ;  /* 0x000000ffff02a224 */ /* 0x000fca00078e0000 */
[----:B------:R-:W-:Y:S01]  /*12d30*/  @!PT LDS RZ, [RZ] ;  /* 0x00000000fffff984 */ /* 0x000fe20000000800 */
[----:B------:R-:W-:Y:S01]  /*12d40*/  @!PT LDS RZ, [RZ] ;  /* 0x00000000fffff984 */ /* 0x000fe20000000800 */
[----:B------:R-:W-:Y:S01]  /*12d50*/  @!PT LDS RZ, [RZ] ;  /* 0x00000000fffff984 */ /* 0x000fe20000000800 */
[----:B------:R0:W-:Y:S01]  /*12d60*/  @!P2 LDGSTS.E.BYPASS.LTC128B.128 [R18+0xc800], desc[UR50][R2.64], !P0 ;  /* 0x0c8000000212afae */ /* 0x0001e2000c101d72 */
[----:B------:R-:W-:-:S07]  /*12d70*/  IMAD.MOV.U32 R0, RZ, RZ, R14 ;  /* 0x000000ffff007224 */ /* 0x000fce00078e000e */
[----:B0-----:R-:W-:Y:S05]  /*12d80*/  WARPSYNC.COLLECTIVE R15, `(.L_x_357) ;  /* 0x000000000f087348 */ /* 0x001fea0003c00000 */
[----:B------:R1:W2:Y:S02]  /*12d90*/  SHFL.IDX P6, R14, R13, R12, R11 ;  /* 0x0000000c0d0e7389 */ /* 0x0002a400000c000b */
[----:B012---:R-:W-:Y:S01]  /*12da0*/  ENDCOLLECTIVE ;  /* 0x000000000000791b */ /* 0x007fe20003800000 */
.L_x_357:
[----:B------:R-:W-:-:S05]  /*12db0*/  VIADD R3, R8, 0x80 ;  /* 0x0000008008037836 */ /* 0x000fca0000000000 */
[----:B------:R-:W-:Y:S01]  /*12dc0*/  ISETP.GE.AND P2, PT, R3, R7, PT ;  /* 0x000000070300720c */ /* 0x000fe20003f46270 */
[----:B------:R-:W-:Y:S02]  /*12dd0*/  IMAD.MOV.U32 R13, RZ, RZ, R6 ;  /* 0x000000ffff0d7224 */ /* 0x000fe400078e0006 */
[----:B------:R-:W-:Y:S01]  /*12de0*/  IMAD.MOV.U32 R12, RZ, RZ, 0x1 ;  /* 0x00000001ff0c7424 */ /* 0x000fe200078e00ff */
[----:B------:R-:W-:-:S09]  /*12df0*/  MOV R2, R14 ;  /* 0x0000000e00027202 */ /* 0x000fd20000000f00 */
[----:B------:R-:W-:Y:S05]  /*12e00*/  WARPSYNC.COLLECTIVE R15, `(.L_x_358) ;  /* 0x000000000f087348 */ /* 0x000fea0003c00000 */
[----:B------:R0:W1:Y:S02]  /*12e10*/  SHFL.IDX P6, R14, R13, R12, R11 ;  /* 0x0000000c0d0e7389 */ /* 0x00006400000c000b */
[----:B01----:R-:W-:Y:S01]  /*12e20*/  ENDCOLLECTIVE ;  /* 0x000000000000791b */ /* 0x003fe20003800000 */
.L_x_358:
[----:B------:R-:W-:-:S05]  /*12e30*/  @!P2 IADD3 R2, P1, R19, R2, RZ ;  /* 0x000000021302a210 */ /* 0x000fca0007f3e0ff */
[----:B------:R-:W-:-:S04]  /*12e40*/  @!P2 IMAD.X R0, RZ, RZ, R0, P1 ;  /* 0x000000ffff00a224 */ /* 0x000fc800008e0600 */
[----:B------:R-:W-:Y:S01]  /*12e50*/  @!P2 IMAD.MOV.U32 R3, RZ, RZ, R0 ;  /* 0x000000ffff03a224 */ /* 0x000fe200078e0000 */
[----:B------:R-:W-:-:S04]  /*12e60*/  MOV R13, R5 ;  /* 0x00000005000d7202 */ /* 0x000fc80000000f00 */
        /* <DEDUP_REMOVED lines=8> */
.L_x_359:
[----:B------:R-:W-:Y:S01]  /*12ef0*/  IMAD.MOV.U32 R2, RZ, RZ, R14 ;  /* 0x000000ffff027224 */ /* 0x000fe200078e000e */
[----:B------:R-:W-:Y:S06]  /*12f00*/  BRA `(.L_x_360) ;  /* 0xffffffb800807947 */ /* 0x000fec000383ffff */
.L_x_263:
[----:B-1----:R1:W2:Y:S02]  /*12f10*/  SYNCS.PHASECHK.TRANS64.TRYWAIT P0, [R16+URZ+0x13220], R3 ;  /* 0x01322003100075a7 */ /* 0x0022a4000800017f */
[----:B--2---:R-:W-:Y:S05]  /*12f20*/  @!P0 NANOSLEEP.SYNCS 0x989680 ;  /* 0x009896800000895d */ /* 0x004fea0003900000 */
[----:B------:R-:W2:Y:S02]  /*12f30*/  @!P0 SYNCS.PHASECHK.TRANS64 P0, [R16+URZ+0x13220], R3 ;  /* 0x01322003100085a7 */ /* 0x000ea4000800007f */
[----:B--2---:R-:W-:Y:S05]  /*12f40*/  @!P0 BRA `(.L_x_263) ;  /* 0xfffffffc00f08947 */ /* 0x004fea000383ffff */
[----:B------:R-:W-:Y:S05]  /*12f50*/  BRA `(.L_x_361) ;  /* 0xffffffb800dc7947 */ /* 0x000fea000383ffff */
.L_x_267:
[----:B0-----:R0:W1:Y:S02]  /*12f60*/  SYNCS.PHASECHK.TRANS64.TRYWAIT P0, [R0+URZ+0x13280], R26 ;  /* 0x0132801a000075a7 */ /* 0x001064000800017f */
[----:B-1----:R-:W-:Y:S05]  /*12f70*/  @!P0 NANOSLEEP.SYNCS 0x989680 ;  /* 0x009896800000895d */ /* 0x002fea0003900000 */
[----:B------:R-:W1:Y:S02]  /*12f80*/  @!P0 SYNCS.PHASECHK.TRANS64 P0, [R0+URZ+0x13280], R26 ;  /* 0x0132801a000085a7 */ /* 0x000e64000800007f */
[----:B-1----:R-:W-:Y:S05]  /*12f90*/  @!P0 BRA `(.L_x_267) ;  /* 0xfffffffc00f08947 */ /* 0x002fea000383ffff */
[----:B------:R-:W-:Y:S05]  /*12fa0*/  BRA `(.L_x_362) ;  /* 0xffffffc000147947 */ /* 0x000fea000383ffff */
.L_x_268:
        /* <DEDUP_REMOVED lines=8> */
.L_x_364:
[----:B------:R-:W-:Y:S05]  /*13030*/  BSYNC B0 ;  /* 0x0000000000007941 */ /* 0x000fea0003800000 */
.L_x_363:
[----:B------:R-:W0:Y:S01]  /*13040*/  S2R R2, SR_TID.X ;  /* 0x0000000000027919 */ /* 0x000e220000002100 */
[----:B------:R-:W-:Y:S01]  /*13050*/  MOV R13, R4 ;  /* 0x00000004000d7202 */ /* 0x000fe20000000f00 */
[----:B------:R-:W-:Y:S01]  /*13060*/  IMAD.MOV.U32 R12, RZ, RZ, RZ ;  /* 0x000000ffff0c7224 */ /* 0x000fe200078e00ff */
[----:B------:R-:W-:Y:S01]  /*13070*/  IADD3 R6, R16, R6, RZ ;  /* 0x0000000610067210 */ /* 0x000fe20007ffe0ff */
[----:B------:R-:W-:Y:S02]  /*13080*/  IMAD.MOV.U32 R11, RZ, RZ, 0x1c1f ;  /* 0x00001c1fff0b7424 */ /* 0x000fe400078e00ff */
[----:B------:R-:W-:Y:S02]  /*13090*/  IMAD.MOV.U32 R15, RZ, RZ, -0x1 ;  /* 0xffffffffff0f7424 */ /* 0x000fe400078e00ff */
[----:B------:R-:W-:-:S07]  /*130a0*/  IMAD.MOV.U32 R3, RZ, RZ, R14 ;  /* 0x000000ffff037224 */ /* 0x000fce00078e000e */
[----:B0-----:R-:W-:Y:S05]  /*130b0*/  WARPSYNC.COLLECTIVE R15, `(.L_x_365) ;  /* 0x000000000f087348 */ /* 0x001fea0003c00000 */
[----:B------:R1:W2:Y:S02]  /*130c0*/  SHFL.IDX P6, R14, R13, R12, R11 ;  /* 0x0000000c0d0e7389 */ /* 0x0002a400000c000b */
[----:B012---:R-:W-:Y:S01]  /*130d0*/  ENDCOLLECTIVE ;  /* 0x000000000000791b */ /* 0x007fe20003800000 */
.L_x_365:
[----:B------:R-:W-:Y:S02]  /*130e0*/  IMAD.MOV.U32 R13, RZ, RZ, R5 ;  /* 0x000000ffff0d7224 */ /* 0x000fe400078e0005 */
[----:B------:R-:W-:Y:S02]  /*130f0*/  IMAD.MOV.U32 R12, RZ, RZ, 0x1 ;  /* 0x00000001ff0c7424 */ /* 0x000fe400078e00ff */
[----:B------:R-:W-:Y:S02]  /*13100*/  IMAD.SHL.U32 R15, R2, 0x10, RZ ;  /* 0x00000010020f7824 */ /* 0x000fe400078e00ff */
[----:B------:R-:W-:-:S03]  /*13110*/  IMAD.MOV.U32 R2, RZ, RZ, R14 ;  /* 0x000000ffff027224 */ /* 0x000fc600078e000e */
[----:B------:R-:W-:-:S04]  /*13120*/  LOP3.LUT R15, R15, 0x30, RZ, 0xc0, !PT ;  /* 0x000000300f0f7812 */ /* 0x000fc800078ec0ff */
[----:B------:R-:W-:Y:S01]  /*13130*/  IADD3 R2, P0, R15, R2, RZ ;  /* 0x000000020f027210 */ /* 0x000fe20007f1e0ff */
[----:B------:R-:W-:-:S04]  /*13140*/  IMAD.MOV.U32 R15, RZ, RZ, -0x1 ;  /* 0xffffffffff0f7424 */ /* 0x000fc800078e00ff */
[----:B------:R-:W-:-:S08]  /*13150*/  IMAD.X R3, RZ, RZ, R3, P0 ;  /* 0x000000ffff037224 */ /* 0x000fd000000e0603 */
[----:B------:R-:W-:Y:S05]  /*13160*/  WARPSYNC.COLLECTIVE R15, `(.L_x_366) ;  /* 0x000000000f087348 */ /* 0x000fea0003c00000 */
[----:B------:R0:W1:Y:S02]  /*13170*/  SHFL.IDX P6, R14, R13, R12, R11 ;  /* 0x0000000c0d0e7389 */ /* 0x00006400000c000b */
[----:B01----:R-:W-:Y:S01]  /*13180*/  ENDCOLLECTIVE ;  /* 0x000000000000791b */ /* 0x003fe20003800000 */
.L_x_366:
        /* <DEDUP_REMOVED lines=10> */
.L_x_367:
[----:B------:R-:W-:Y:S02]  /*13230*/  IMAD.MOV.U32 R13, RZ, RZ, R5 ;  /* 0x000000ffff0d7224 */ /* 0x000fe400078e0005 */
[----:B------:R-:W-:Y:S02]  /*13240*/  IMAD.MOV.U32 R12, RZ, RZ, 0x2 ;  /* 0x00000002ff0c7424 */ /* 0x000fe400078e00ff */
[----:B------:R-:W-:Y:S01]  /*13250*/  IMAD.SHL.U32 R15, R2, 0x10, RZ ;  /* 0x00000010020f7824 */ /* 0x000fe200078e00ff */
[----:B------:R-:W-:-:S04]  /*13260*/  MOV R2, R14 ;  /* 0x0000000e00027202 */ /* 0x000fc80000000f00 */
[----:B------:R-:W-:-:S04]  /*13270*/  LOP3.LUT R15, R15, 0x30, RZ, 0xc0, !PT ;  /* 0x000000300f0f7812 */ /* 0x000fc800078ec0ff */
[----:B------:R-:W-:Y:S01]  /*13280*/  IADD3 R2, P0, R15, R2, RZ ;  /* 0x000000020f027210 */ /* 0x000fe20007f1e0ff */
[----:B------:R-:W-:-:S04]  /*13290*/  IMAD.MOV.U32 R15, RZ, RZ, -0x1 ;  /* 0xffffffffff0f7424 */ /* 0x000fc800078e00ff */
[----:B------:R-:W-:-:S08]  /*132a0*/  IMAD.X R3, RZ, RZ, R3, P0 ;  /* 0x000000ffff037224 */ /* 0x000fd000000e0603 */
[----:B------:R-:W-:Y:S05]  /*132b0*/  WARPSYNC.COLLECTIVE R15, `(.L_x_368) ;  /* 0x000000000f087348 */ /* 0x000fea0003c00000 */
[----:B------:R0:W1:Y:S02]  /*132c0*/  SHFL.IDX P6, R14, R13, R12, R11 ;  /* 0x0000000c0d0e7389 */ /* 0x00006400000c000b */
[----:B01----:R-:W-:Y:S01]  /*132d0*/  ENDCOLLECTIVE ;  /* 0x000000000000791b */ /* 0x003fe20003800000 */
.L_x_368:
        /* <DEDUP_REMOVED lines=10> */
.L_x_369:
[----:B------:R-:W-:Y:S02]  /*13380*/  IMAD.MOV.U32 R13, RZ, RZ, R5 ;  /* 0x000000ffff0d7224 */ /* 0x000fe400078e0005 */
[----:B------:R-:W-:Y:S01]  /*13390*/  IMAD.MOV.U32 R12, RZ, RZ, 0x3 ;  /* 0x00000003ff0c7424 */ /* 0x000fe200078e00ff */
[----:B------:R-:W-:Y:S01]  /*133a0*/  SHF.L.U32 R15, R2, 0x4, RZ ;  /* 0x00000004020f7819 */ /* 0x000fe200000006ff */
        /* <DEDUP_REMOVED lines=8> */
.L_x_370:
        /* <DEDUP_REMOVED lines=10> */
.L_x_371:
[----:B------:R-:W-:Y:S02]  /*134d0*/  IMAD.MOV.U32 R13, RZ, RZ, R18 ;  /* 0x000000ffff0d7224 */ /* 0x000fe400078e0012 */
[----:B------:R-:W-:Y:S02]  /*134e0*/  IMAD.MOV.U32 R12, RZ, RZ, RZ ;  /* 0x000000ffff0c7224 */ /* 0x000fe400078e00ff */
[----:B------:R-:W-:Y:S02]  /*134f0*/  IMAD.SHL.U32 R5, R2, 0x10, RZ ;  /* 0x0000001002057824 */ /* 0x000fe400078e00ff */
[----:B------:R-:W-:-:S07]  /*13500*/  IMAD.MOV.U32 R2, RZ, RZ, R14 ;  /* 0x000000ffff027224 */ /* 0x000fce00078e000e */
[----:B------:R-:W-:Y:S05]  /*13510*/  WARPSYNC.COLLECTIVE R15, `(.L_x_372) ;  /* 0x000000000f087348 */ /* 0x000fea0003c00000 */
[----:B------:R0:W1:Y:S02]  /*13520*/  SHFL.IDX P6, R14, R13, R12, R11 ;  /* 0x0000000c0d0e7389 */ /* 0x00006400000c000b */
[----:B01----:R-:W-:Y:S01]  /*13530*/  ENDCOLLECTIVE ;  /* 0x000000000000791b */ /* 0x003fe20003800000 */
.L_x_372:
[----:B------:R-:W-:-:S04]  /*13540*/  LOP3.LUT R5, R5, 0x30, RZ, 0xc0, !PT ;  /* 0x0000003005057812 */ /* 0x000fc800078ec0ff */
[----:B------:R-:W-:-:S05]  /*13550*/  IADD3 R2, P0, R5, R2, RZ ;  /* 0x0000000205027210 */ /* 0x000fca0007f1e0ff */
[----:B------:R-:W-:Y:S01]  /*13560*/  IMAD.X R3, RZ, RZ, R3, P0 ;  /* 0x000000ffff037224 */ /* 0x000fe200000e0603 */
[----:B------:R-:W-:-:S04]  /*13570*/  MOV R13, R19 ;  /* 0x00000013000d7202 */ /* 0x000fc80000000f00 */
        /* <DEDUP_REMOVED lines=8> */
.L_x_373:
[----:B------:R-:W-:Y:S01]  /*13600*/  IMAD.MOV.U32 R2, RZ, RZ, R14 ;  /* 0x000000ffff027224 */ /* 0x000fe200078e000e */
[----:B------:R-:W-:Y:S06]  /*13610*/  BRA `(.L_x_374) ;  /* 0xffffffbc00847947 */ /* 0x000fec000383ffff */
.L_x_273:
[----:B---3--:R3:W4:Y:S02]  /*13620*/  SYNCS.PHASECHK.TRANS64.TRYWAIT P0, [R0+URZ+0x13240], R26 ;  /* 0x0132401a000075a7 */ /* 0x008724000800017f */
[----:B----4-:R-:W-:Y:S05]  /*13630*/  @!P0 NANOSLEEP.SYNCS 0x989680 ;  /* 0x009896800000895d */ /* 0x010fea0003900000 */
[----:B------:R-:W4:Y:S02]  /*13640*/  @!P0 SYNCS.PHASECHK.TRANS64 P0, [R0+URZ+0x13240], R26 ;  /* 0x0132401a000085a7 */ /* 0x000f24000800007f */
[----:B----4-:R-:W-:Y:S05]  /*13650*/  @!P0 BRA `(.L_x_273) ;  /* 0xfffffffc00f08947 */ /* 0x010fea000383ffff */
[----:B------:R-:W-:Y:S05]  /*13660*/  BRA `(.L_x_375) ;  /* 0xffffffbc00e07947 */ /* 0x000fea000383ffff */
.L_x_274:
[----:B------:R-:W-:Y:S01]  /*13670*/  BSSY B0, `(.L_x_376) ;  /* 0x0000008000007945 */ /* 0x000fe20003800000 */
[----:B------:R-:W-:Y:S02]  /*13680*/  IMAD.MOV.U32 R13, RZ, RZ, R8 ;  /* 0x000000ffff0d7224 */ /* 0x000fe400078e0008 */
[----:B------:R-:W-:Y:S02]  /*13690*/  IMAD.MOV.U32 R12, RZ, RZ, RZ ;  /* 0x000000ffff0c7224 */ /* 0x000fe400078e00ff */
[----:B------:R-:W-:Y:S02]  /*136a0*/  IMAD.MOV.U32 R11, RZ, RZ, 0x1c1f ;  /* 0x00001c1fff0b7424 */ /* 0x000fe400078e00ff */
[----:B------:R-:W-:-:S07]  /*136b0*/  IMAD.MOV.U32 R15, RZ, RZ, -0x1 ;  /* 0xffffffffff0f7424 */ /* 0x000fce00078e00ff */
[----:B0-23--:R-:W-:Y:S05]  /*136c0*/  WARPSYNC.COLLECTIVE R15, `(.L_x_377) ;  /* 0x000000000f087348 */ /* 0x00dfea0003c00000 */
[----:B------:R1:W4:Y:S02]  /*136d0*/  SHFL.IDX P6, R14, R13, R12, R11 ;  /* 0x0000000c0d0e7389 */ /* 0x00032400000c000b */
[----:B01234-:R-:W-:Y:S01]  /*136e0*/  ENDCOLLECTIVE ;  /* 0x000000000000791b */ /* 0x01ffe20003800000 */
.L_x_377:
[----:B------:R-:W-:Y:S05]  /*136f0*/  BSYNC B0 ;  /* 0x0000000000007941 */ /* 0x000fea0003800000 */
.L_x_376:
        /* <DEDUP_REMOVED lines=8> */
.L_x_378:
[----:B------:R-:W-:Y:S01]  /*13780*/  IMAD.MOV.U32 R13, RZ, RZ, R8 ;  /* 0x000000ffff0d7224 */ /* 0x000fe200078e0008 */
[----:B------:R-:W-:Y:S01]  /*13790*/  MOV R12, 0x1 ;  /* 0x00000001000c7802 */ /* 0x000fe20000000f00 */
[----:B------:R-:W-:-:S07]  /*137a0*/  IMAD.MOV.U32 R2, RZ, RZ, R14 ;  /* 0x000000ffff027224 */ /* 0x000fce00078e000e */
[----:B------:R-:W-:Y:S05]  /*137b0*/  WARPSYNC.COLLECTIVE R15, `(.L_x_379) ;  /* 0x000000000f087348 */ /* 0x000fea0003c00000 */
[----:B------:R0:W1:Y:S02]  /*137c0*/  SHFL.IDX P6, R14, R13, R12, R11 ;  /* 0x0000000c0d0e7389 */ /* 0x00006400000c000b */
[----:B01----:R-:W-:Y:S01]  /*137d0*/  ENDCOLLECTIVE ;  /* 0x000000000000791b */ /* 0x003fe20003800000 */
.L_x_379:
[----:B------:R-:W-:-:S05]  /*137e0*/  IADD3 R2, P0, R18, R2, RZ ;  /* 0x0000000212027210 */ /* 0x000fca0007f1e0ff */
        /* <DEDUP_REMOVED lines=10> */
.L_x_380:
[----:B------:R-:W-:Y:S02]  /*13890*/  IMAD.MOV.U32 R13, RZ, RZ, R8 ;  /* 0x000000ffff0d7224 */ /* 0x000fe400078e0008 */
[----:B------:R-:W-:Y:S02]  /*138a0*/  IMAD.MOV.U32 R12, RZ, RZ, 0x2 ;  /* 0x00000002ff0c7424 */ /* 0x000fe400078e00ff */
[----:B------:R-:W-:-:S07]  /*138b0*/  IMAD.MOV.U32 R2, RZ, RZ, R14 ;  /* 0x000000ffff027224 */ /* 0x000fce00078e000e */
[----:B------:R-:W-:Y:S05]  /*138c0*/  WARPSYNC.COLLECTIVE R15, `(.L_x_381) ;  /* 0x000000000f087348 */ /* 0x000fea0003c00000 */
[----:B------:R0:W1:Y:S02]  /*138d0*/  SHFL.IDX P6, R14, R13, R12, R11 ;  /* 0x0000000c0d0e7389 */ /* 0x00006400000c000b */
[----:B01----:R-:W-:Y:S01]  /*138e0*/  ENDCOLLECTIVE ;  /* 0x000000000000791b */ /* 0x003fe20003800000 */
.L_x_381:
[----:B------:R-:W-:-:S05]  /*138f0*/  IADD3 R2, P0, R18, R2, RZ ;  /* 0x0000000212027210 */ /* 0x000fca0007f1e0ff */
[----:B------:R-:W-:-:S05]  /*13900*/  IMAD.X R3, RZ, RZ, R3, P0 ;  /* 0x000000ffff037224 */ /* 0x000fca00000e0603 */
        /* <DEDUP_REMOVED lines=9> */
.L_x_382:
[----:B------:R-:W-:Y:S02]  /*139a0*/  IMAD.MOV.U32 R13, RZ, RZ, R8 ;  /* 0x000000ffff0d7224 */ /* 0x000fe400078e0008 */
[----:B------:R-:W-:Y:S02]  /*139b0*/  IMAD.MOV.U32 R12, RZ, RZ, 0x3 ;  /* 0x00000003ff0c7424 */ /* 0x000fe400078e00ff */
[----:B------:R-:W-:-:S07]  /*139c0*/  IMAD.MOV.U32 R2, RZ, RZ, R14 ;  /* 0x000000ffff027224 */ /* 0x000fce00078e000e */
[----:B------:R-:W-:Y:S05]  /*139d0*/  WARPSYNC.COLLECTIVE R15, `(.L_x_383) ;  /* 0x000000000f087348 */ /* 0x000fea0003c00000 */
[----:B------:R0:W1:Y:S02]  /*139e0*/  SHFL.IDX P6, R14, R13, R12, R11 ;  /* 0x0000000c0d0e7389 */ /* 0x00006400000c000b */
[----:B01----:R-:W-:Y:S01]  /*139f0*/  ENDCOLLECTIVE ;  /* 0x000000000000791b */ /* 0x003fe20003800000 */
.L_x_383:
[----:B------:R-:W-:-:S05]  /*13a00*/  IADD3 R2, P0, R18, R2, RZ ;  /* 0x0000000212027210 */ /* 0x000fca0007f1e0ff */
[----:B------:R-:W-:-:S05]  /*13a10*/  IMAD.X R3, RZ, RZ, R3, P0 ;  /* 0x000000ffff037224 */ /* 0x000fca00000e0603 */
[----:B------:R-:W-:Y:S01]  /*13a20*/  @!PT LDS RZ, [RZ] ;  /* 0x00000000fffff984 */ /* 0x000fe20000000800 */
[----:B------:R-:W-:Y:S01]  /*13a30*/  @!PT LDS RZ, [RZ] ;  /* 0x00000000fffff984 */ /* 0x000fe20000000800 */
[----:B------:R-:W-:Y:S01]  /*13a40*/  @!PT LDS RZ, [RZ] ;  /* 0x00000000fffff984 */ /* 0x000fe20000000800 */
[----:B------:R0:W-:Y:S01]  /*13a50*/  LDGSTS.E.BYPASS.LTC128B.128 [R6+0xf000], desc[UR50][R2.64], !P2 ;  /* 0x0f00000002067fae */ /* 0x0001e2000d101d72 */
[----:B------:R-:W-:Y:S01]  /*13a60*/  MOV R13, R7 ;  /* 0x00000007000d7202 */ /* 0x000fe20000000f00 */
[----:B------:R-:W-:-:S07]  /*13a70*/  IMAD.MOV.U32 R8, RZ, RZ, R14 ;  /* 0x000000ffff087224 */ /* 0x000fce00078e000e */
[----:B0-----:R-:W-:Y:S05]  /*13a80*/  WARPSYNC.COLLECTIVE R15, `(.L_x_384) ;  /* 0x000000000f087348 */ /* 0x001fea0003c00000 */
[----:B------:R1:W2:Y:S02]  /*13a90*/  SHFL.IDX P6, R14, R13, R12, R11 ;  /* 0x0000000c0d0e7389 */ /* 0x0002a400000c000b */
[----:B012---:R-:W-:Y:S01]  /*13aa0*/  ENDCOLLECTIVE ;  /* 0x000000000000791b */ /* 0x007fe20003800000 */
.L_x_384:
[----:B------:R-:W-:Y:S02]  /*13ab0*/  IMAD.MOV.U32 R13, RZ, RZ, R5 ;  /* 0x000000ffff0d7224 */ /* 0x000fe400078e0005 */
[----:B------:R-:W-:Y:S02]  /*13ac0*/  IMAD.MOV.U32 R12, RZ, RZ, RZ ;  /* 0x000000ffff0c7224 */ /* 0x000fe400078e00ff */
[----:B------:R-:W-:-:S07]  /*13ad0*/  IMAD.MOV.U32 R2, RZ, RZ, R14 ;  /* 0x000000ffff027224 */ /* 0x000fce00078e000e */
[----:B------:R-:W-:Y:S05]  /*13ae0*/  WARPSYNC.COLLECTIVE R15, `(.L_x_385) ;  /* 0x000000000f087348 */ /* 0x000fea0003c00000 */
[----:B------:R0:W1:Y:S02]  /*13af0*/  SHFL.IDX P6, R14, R13, R12, R11 ;  /* 0x0000000c0d0e7389 */ /* 0x00006400000c000b */
[----:B01----:R-:W-:Y:S01]  /*13b00*/  ENDCOLLECTIVE ;  /* 0x000000000000791b */ /* 0x003fe20003800000 */
.L_x_385:
[----:B------:R-:W-:-:S05]  /*13b10*/  IADD3 R2, P0, R18, R2, RZ ;  /* 0x0000000212027210 */ /* 0x000fca0007f1e0ff */
[----:B------:R-:W-:-:S05]  /*13b20*/  IMAD.X R3, RZ, RZ, R8, P0 ;  /* 0x000000ffff037224 */ /* 0x000fca00000e0608 */
[----:B------:R-:W-:Y:S01]  /*13b30*/  @!PT LDS RZ, [RZ] ;  /* 0x00000000fffff984 */ /* 0x000fe20000000800 */
[----:B------:R-:W-:Y:S01]  /*13b40*/  @!PT LDS RZ, [RZ] ;  /* 0x00000000fffff984 */ /* 0x000fe20000000800 */
[----:B------:R-:W-:Y:S01]  /*13b50*/  @!PT LDS RZ, [RZ] ;  /* 0x00000000fffff984 */ /* 0x000fe20000000800 */
[----:B------:R0:W-:Y:S01]  /*13b60*/  LDGSTS.E.BYPASS.LTC128B.128 [R6+0xf800], desc[UR50][R2.64], !P2 ;  /* 0x0f80000002067fae */ /* 0x0001e2000d101d72 */
[----:B------:R-:W-:Y:S02]  /*13b70*/  IMAD.MOV.U32 R13, RZ, RZ, R4 ;  /* 0x000000ffff0d7224 */ /* 0x000fe400078e0004 */
[----:B------:R-:W-:-:S07]  /*13b80*/  IMAD.MOV.U32 R5, RZ, RZ, R14 ;  /* 0x000000ffff057224 */ /* 0x000fce00078e000e */
[----:B0-----:R-:W-:Y:S05]  /*13b90*/  WARPSYNC.COLLECTIVE R15, `(.L_x_386) ;  /* 0x000000000f087348 */ /* 0x001fea0003c00000 */
[----:B------:R1:W2:Y:S02]  /*13ba0*/  SHFL.IDX P6, R14, R13, R12, R11 ;  /* 0x0000000c0d0e7389 */ /* 0x0002a400000c000b */
[----:B012---:R-:W-:Y:S01]  /*13bb0*/  ENDCOLLECTIVE ;  /* 0x000000000000791b */ /* 0x007fe20003800000 */
.L_x_386:
[----:B------:R-:W-:Y:S01]  /*13bc0*/  MOV R2, R14 ;  /* 0x0000000e00027202 */ /* 0x000fe20000000f00 */
[----:B------:R-:W-:Y:S06]  /*13bd0*/  BRA `(.L_x_387) ;  /* 0xffffffbc006c7947 */ /* 0x000fec000383ffff */
.L_x_279:
[----:B0-----:R0:W2:Y:S02]  /*13be0*/  SYNCS.PHASECHK.TRANS64.TRYWAIT P2, [R2+URZ+0x13270], R0 ;  /* 0x01327000020075a7 */ /* 0x0010a4000804017f */
[----:B--2---:R-:W-:Y:S05]  /*13bf0*/  @!P2 NANOSLEEP.SYNCS 0x989680 ;  /* 0x009896800000a95d */ /* 0x004fea0003900000 */
[----:B------:R-:W2:Y:S02]  /*13c00*/  @!P2 SYNCS.PHASECHK.TRANS64 P2, [R2+URZ+0x13270], R0 ;  /* 0x013270000200a5a7 */ /* 0x000ea4000804007f */
[----:B--2---:R-:W-:Y:S05]  /*13c10*/  @!P2 BRA `(.L_x_279) ;  /* 0xfffffffc00f0a947 */ /* 0x004fea000383ffff */
[----:B------:R-:W-:Y:S05]  /*13c20*/  BRA `(.L_x_388) ;  /* 0xffffffbc00d07947 */ /* 0x000fea000383ffff */
.L_x_281:
[----:B0-----:R0:W2:Y:S02]  /*13c30*/  SYNCS.PHASECHK.TRANS64.TRYWAIT P2, [R2+URZ+0x13260], R0 ;  /* 0x01326000020075a7 */ /* 0x0010a4000804017f */
[----:B--2---:R-:W-:Y:S05]  /*13c40*/  @!P2 NANOSLEEP.SYNCS 0x989680 ;  /* 0x009896800000a95d */ /* 0x004fea0003900000 */
[----:B------:R-:W2:Y:S02]  /*13c50*/  @!P2 SYNCS.PHASECHK.TRANS64 P2, [R2+URZ+0x13260], R0 ;  /* 0x013260000200a5a7 */ /* 0x000ea4000804007f */
[----:B--2---:R-:W-:Y:S05]  /*13c60*/  @!P2 BRA `(.L_x_281) ;  /* 0xfffffffc00f0a947 */ /* 0x004fea000383ffff */
[----:B------:R-:W-:Y:S05]  /*13c70*/  BRA `(.L_x_389) ;  /* 0xffffffbc00e07947 */ /* 0x000fea000383ffff */
.L_x_289:
[----:B0-----:R0:W1:Y:S02]  /*13c80*/  SYNCS.PHASECHK.TRANS64.TRYWAIT P1, [R3+URZ+0x13270], R0 ;  /* 0x01327000030075a7 */ /* 0x001064000802017f */
[----:B-1----:R-:W-:Y:S05]  /*13c90*/  @!P1 NANOSLEEP.SYNCS 0x989680 ;  /* 0x009896800000995d */ /* 0x002fea0003900000 */
[----:B------:R-:W1:Y:S02]  /*13ca0*/  @!P1 SYNCS.PHASECHK.TRANS64 P1, [R3+URZ+0x13270], R0 ;  /* 0x01327000030095a7 */ /* 0x000e64000802007f */
[----:B-1----:R-:W-:Y:S05]  /*13cb0*/  @!P1 BRA `(.L_x_289) ;  /* 0xfffffffc00f09947 */ /* 0x002fea000383ffff */
[----:B------:R-:W-:Y:S05]  /*13cc0*/  BRA `(.L_x_390) ;  /* 0xffffffc4002c7947 */ /* 0x000fea000383ffff */
.L_x_291:
[----:B0-----:R0:W1:Y:S02]  /*13cd0*/  SYNCS.PHASECHK.TRANS64.TRYWAIT P1, [R3+URZ+0x13260], R0 ;  /* 0x01326000030075a7 */ /* 0x001064000802017f */
[----:B-1----:R-:W-:Y:S05]  /*13ce0*/  @!P1 NANOSLEEP.SYNCS 0x989680 ;  /* 0x009896800000995d */ /* 0x002fea0003900000 */
[----:B------:R-:W1:Y:S02]  /*13cf0*/  @!P1 SYNCS.PHASECHK.TRANS64 P1, [R3+URZ+0x13260], R0 ;  /* 0x01326000030095a7 */ /* 0x000e64000802007f */
[----:B-1----:R-:W-:Y:S05]  /*13d00*/  @!P1 BRA `(.L_x_291) ;  /* 0xfffffffc00f09947 */ /* 0x002fea000383ffff */
[----:B------:R-:W-:Y:S05]  /*13d10*/  BRA `(.L_x_391) ;  /* 0xffffffc4003c7947 */ /* 0x000fea000383ffff */
.L_x_303:
[----:B0-----:R0:W1:Y:S02]  /*13d20*/  SYNCS.PHASECHK.TRANS64.TRYWAIT P0, [R5+URZ+0x13220], R0 ;  /* 0x01322000050075a7 */ /* 0x001064000800017f */
[----:B-1----:R-:W-:Y:S05]  /*13d30*/  @!P0 NANOSLEEP.SYNCS 0x989680 ;  /* 0x009896800000895d */ /* 0x002fea0003900000 */
[----:B------:R-:W1:Y:S02]  /*13d40*/  @!P0 SYNCS.PHASECHK.TRANS64 P0, [R5+URZ+0x13220], R0 ;  /* 0x01322000050085a7 */ /* 0x000e64000800007f */
[----:B-1----:R-:W-:Y:S05]  /*13d50*/  @!P0 BRA `(.L_x_303) ;  /* 0xfffffffc00f08947 */ /* 0x002fea000383ffff */
[----:B------:R-:W-:Y:S05]  /*13d60*/  BRA `(.L_x_392) ;  /* 0xffffffd4008c7947 */ /* 0x000fea000383ffff */
.L_x_304:
[----:B------:R-:W1:Y:S01]  /*13d70*/  S2R R2, SR_TID.X ;  /* 0x0000000000027919 */ /* 0x000e620000002100 */
[----:B------:R-:W-:Y:S01]  /*13d80*/  BSSY B0, `(.L_x_393) ;  /* 0x000000a000007945 */ /* 0x000fe20003800000 */
[----:B------:R-:W-:Y:S02]  /*13d90*/  IMAD.MOV.U32 R12, RZ, RZ, RZ ;  /* 0x000000ffff0c7224 */ /* 0x000fe400078e00ff */
[----:B------:R-:W-:Y:S02]  /*13da0*/  IMAD.MOV.U32 R11, RZ, RZ, 0x1f ;  /* 0x0000001fff0b7424 */ /* 0x000fe400078e00ff */
[----:B------:R-:W-:Y:S01]  /*13db0*/  IMAD.MOV.U32 R15, RZ, RZ, -0x1 ;  /* 0xffffffffff0f7424 */ /* 0x000fe200078e00ff */
[----:B-1----:R-:W-:-:S04]  /*13dc0*/  SHF.R.U32.HI R2, RZ, 0x5, R2 ;  /* 0x00000005ff027819 */ /* 0x002fc80000011602 */
[----:B------:R-:W-:-:S05]  /*13dd0*/  LOP3.LUT R2, R2, 0x3, RZ, 0xc0, !PT ;  /* 0x0000000302027812 */ /* 0x000fca00078ec0ff */
[----:B------:R-:W-:-:S07]  /*13de0*/  IMAD.MOV.U32 R13, RZ, RZ, R2 ;  /* 0x000000ffff0d7224 */ /* 0x000fce00078e0002 */
[----:B0-2--5:R-:W-:Y:S05]  /*13df0*/  WARPSYNC.COLLECTIVE R15, `(.L_x_394) ;  /* 0x000000000f087348 */ /* 0x025fea0003c00000 */
[----:B------:R1:W3:Y:S02]  /*13e00*/  SHFL.IDX P6, R14, R13, R12, R11 ;  /* 0x0000000c0d0e7389 */ /* 0x0002e400000c000b */
[----:B0123-5:R-:W-:Y:S01]  /*13e10*/  ENDCOLLECTIVE ;  /* 0x000000000000791b */ /* 0x02ffe20003800000 */
.L_x_394:
[----:B------:R-:W-:Y:S05]  /*13e20*/  BSYNC B0 ;  /* 0x0000000000007941 */ /* 0x000fea0003800000 */
.L_x_393:
[----:B------:R-:W-:Y:S05]  /*13e30*/  BRA `(.L_x_395) ;  /* 0xffffffd400747947 */ /* 0x000fea000383ffff */
.L_x_307:
[----:B------:R-:W-:Y:S01]  /*13e40*/  BSSY B1, `(.L_x_396) ;  /* 0x0000006000017945 */ /* 0x000fe20003800000 */
[----:B------:R-:W-:-:S07]  /*13e50*/  IMAD.MOV.U32 R15, RZ, RZ, -0x1 ;  /* 0xffffffffff0f7424 */ /* 0x000fce00078e00ff */
[----:B0-2--5:R-:W-:Y:S05]  /*13e60*/  WARPSYNC.COLLECTIVE R15, `(.L_x_397) ;  /* 0x000000000f0c7348 */ /* 0x025fea0003c00000 */
[----:B------:R-:W-:Y:S02]  /*13e70*/  ELECT P6, UR62, PT ;  /* 0x00000000003e782f */ /* 0x000fe400038c0000 */
[----:B------:R-:W-:Y:S01]  /*13e80*/  MOV R14, UR62 ;  /* 0x0000003e000e7c02 */ /* 0x000fe20008000f00 */
[----:B0-2--5:R-:W-:Y:S10]  /*13e90*/  ENDCOLLECTIVE ;  /* 0x000000000000791b */ /* 0x025ff40003800000 */
.L_x_397:
[----:B------:R-:W-:Y:S05]  /*13ea0*/  BSYNC B1 ;  /* 0x0000000000017941 */ /* 0x000fea0003800000 */
.L_x_396:
[----:B------:R-:W-:Y:S05]  /*13eb0*/  BRA `(.L_x_398) ;  /* 0xffffffd4006c7947 */ /* 0x000fea000383ffff */
.L_x_309:
[----:B0-----:R0:W1:Y:S02]  /*13ec0*/  SYNCS.PHASECHK.TRANS64.TRYWAIT P1, [R3+URZ+0x13240], R2 ;  /* 0x01324002030075a7 */ /* 0x001064000802017f */
[----:B-1----:R-:W-:Y:S05]  /*13ed0*/  @!P1 NANOSLEEP.SYNCS 0x989680 ;  /* 0x009896800000995d */ /* 0x002fea0003900000 */
[----:B------:R-:W1:Y:S02]  /*13ee0*/  @!P1 SYNCS.PHASECHK.TRANS64 P1, [R3+URZ+0x13240], R2 ;  /* 0x01324002030095a7 */ /* 0x000e64000802007f */
[----:B-1----:R-:W-:Y:S05]  /*13ef0*/  @!P1 BRA `(.L_x_309) ;  /* 0xfffffffc00f09947 */ /* 0x002fea000383ffff */
[----:B------:R-:W-:Y:S05]  /*13f00*/  BRA `(.L_x_399) ;  /* 0xffffffd400907947 */ /* 0x000fea000383ffff */
.L_x_311:
[----:B-1----:R1:W3:Y:S02]  /*13f10*/  SYNCS.PHASECHK.TRANS64.TRYWAIT P1, [R27+URZ+0x13240], R0 ;  /* 0x013240001b0075a7 */ /* 0x0022e4000802017f */
[----:B---3--:R-:W-:Y:S05]  /*13f20*/  @!P1 NANOSLEEP.SYNCS 0x989680 ;  /* 0x009896800000995d */ /* 0x008fea0003900000 */
[----:B------:R-:W3:Y:S02]  /*13f30*/  @!P1 SYNCS.PHASECHK.TRANS64 P1, [R27+URZ+0x13240], R0 ;  /* 0x013240001b0095a7 */ /* 0x000ee4000802007f */
[----:B---3--:R-:W-:Y:S05]  /*13f40*/  @!P1 BRA `(.L_x_311) ;  /* 0xfffffffc00f09947 */ /* 0x008fea000383ffff */
[----:B------:R-:W-:Y:S05]  /*13f50*/  BRA `(.L_x_400) ;  /* 0xffffffd400a07947 */ /* 0x000fea000383ffff */
.L_x_313:
[----:B---3--:R3:W4:Y:S02]  /*13f60*/  SYNCS.PHASECHK.TRANS64.TRYWAIT P1, [R3+URZ+0x13260], R2 ;  /* 0x01326002030075a7 */ /* 0x008724000802017f */
[----:B----4-:R-:W-:Y:S05]  /*13f70*/  @!P1 NANOSLEEP.SYNCS 0x989680 ;  /* 0x009896800000995d */ /* 0x010fea0003900000 */
[----:B------:R-:W4:Y:S02]  /*13f80*/  @!P1 SYNCS.PHASECHK.TRANS64 P1, [R3+URZ+0x13260], R2 ;  /* 0x01326002030095a7 */ /* 0x000f24000802007f */
[----:B----4-:R-:W-:Y:S05]  /*13f90*/  @!P1 BRA `(.L_x_313) ;  /* 0xfffffffc00f09947 */ /* 0x010fea000383ffff */
[----:B------:R-:W-:Y:S05]  /*13fa0*/  BRA `(.L_x_401) ;  /* 0xffffffd4009c7947 */ /* 0x000fea000383ffff */
.L_x_315:
[----:B----4-:R4:W0:Y:S02]  /*13fb0*/  SYNCS.PHASECHK.TRANS64.TRYWAIT P1, [R27+URZ+0x13260], R0 ;  /* 0x013260001b0075a7 */ /* 0x010824000802017f */
[----:B0-----:R-:W-:Y:S05]  /*13fc0*/  @!P1 NANOSLEEP.SYNCS 0x989680 ;  /* 0x009896800000995d */ /* 0x001fea0003900000 */
[----:B------:R-:W0:Y:S02]  /*13fd0*/  @!P1 SYNCS.PHASECHK.TRANS64 P1, [R27+URZ+0x13260], R0 ;  /* 0x013260001b0095a7 */ /* 0x000e24000802007f */
[----:B0-----:R-:W-:Y:S05]  /*13fe0*/  @!P1 BRA `(.L_x_315) ;  /* 0xfffffffc00f09947 */ /* 0x001fea000383ffff */
[----:B------:R-:W-:Y:S05]  /*13ff0*/  BRA `(.L_x_402) ;  /* 0xffffffd400987947 */ /* 0x000fea000383ffff */
.L_x_317:
[----:B------:R0:W0:Y:S02]  /*14000*/  SYNCS.PHASECHK.TRANS64.TRYWAIT P1, [R3+URZ+0x13280], R2 ;  /* 0x01328002030075a7 */ /* 0x000024000802017f */
[----:B0-----:R-:W-:Y:S05]  /*14010*/  @!P1 NANOSLEEP.SYNCS 0x989680 ;  /* 0x009896800000995d */ /* 0x001fea0003900000 */
[----:B------:R-:W0:Y:S02]  /*14020*/  @!P1 SYNCS.PHASECHK.TRANS64 P1, [R3+URZ+0x13280], R2 ;  /* 0x01328002030095a7 */ /* 0x000e24000802007f */
[----:B0-----:R-:W-:Y:S05]  /*14030*/  @!P1 BRA `(.L_x_317) ;  /* 0xfffffffc00f09947 */ /* 0x001fea000383ffff */
[----:B------:R-:W-:Y:S05]  /*14040*/  BRA `(.L_x_403) ;  /* 0xffffffd400947947 */ /* 0x000fea000383ffff */
.L_x_404:
        /* <DEDUP_REMOVED lines=11> */
.L_x_2720:


//--------------------- .text._ZN7cutlass13device_kernelIN5flash11enable_sm90INS1_16FlashAttnFwdSm90INS1_25CollectiveMainloopFwdSm90ILi2EN4cute5tupleIJNS5_1CILi1EEES8_S8_EEENS6_IJNS7_ILi192EEENS7_ILi160EEENS7_ILi64EEEEEELi64ENS_12float_e4m3_tEfNS_4arch4Sm90ELb0ELb0ELb1ELb1ELb1ELb1ELb0ELb1ELb1ELb1ELb1ELb0EEENS1_21CollectiveEpilogueFwdINS6_IJSA_SC_SB_EEES9_NS_10bfloat16_tESG_Li384ELb1ELb1ELb1ELb1EEENS1_36VarlenDynamicPersistentTileSchedulerILi192ELi160ELi384ELi128ELb1ELb1ELb1ELb0ELb1ELb1EEEEEEEEEvNT_6ParamsE --------------------------
	.section	.text._ZN7cutlass13device_kernelIN5flash11enable_sm90INS1_16FlashAttnFwdSm90INS1_25CollectiveMainloopFwdSm90ILi2EN4cute5tupleIJNS5_1CILi1EEES8_S8_EEENS6_IJNS7_ILi192EEENS7_ILi160EEENS7_ILi64EEEEEELi64ENS_12float_e4m3_tEfNS_4arch4Sm90ELb0ELb0ELb1ELb1ELb1ELb1ELb0ELb1ELb1ELb1ELb1ELb0EEENS1_21CollectiveEpilogueFwdINS6_IJSA_SC_SB_EEES9_NS_10bfloat16_tESG_Li384ELb1ELb1ELb1ELb1EEENS1_36VarlenDynamicPersistentTileSchedulerILi192ELi160ELi384ELi128ELb1ELb1ELb1ELb0ELb1ELb1EEEEEEEEEvNT_6ParamsE,"ax",@progbits
	.align	128
.text._ZN7cutlass13device_kernelIN5flash11enable_sm90INS1_16FlashAttnFwdSm90INS1_25CollectiveMainloopFwdSm90ILi2EN4cute5tupleIJNS5_1CILi1EEES8_S8_EEENS6_IJNS7_ILi192EEENS7_ILi160EEENS7_ILi64EEEEEELi64ENS_12float_e4m3_tEfNS_4arch4Sm90ELb0ELb0ELb1ELb1ELb1ELb1ELb0ELb1ELb1ELb1ELb1ELb0EEENS1_21CollectiveEpilogueFwdINS6_IJSA_SC_SB_EEES9_NS_10bfloat16_tESG_Li384ELb1ELb1ELb1ELb1EEENS1_36VarlenDynamicPersistentTileSchedulerILi192ELi160ELi384ELi128ELb1ELb1ELb1ELb0ELb1ELb1EEEEEEEEEvNT_6ParamsE:
        .type           _ZN7cutlass13device_kernelIN5flash11enable_sm90INS1_16FlashAttnFwdSm90INS1_25CollectiveMainloopFwdSm90ILi2EN4cute5tupleIJNS5_1CILi1EEES8_S8_EEENS6_IJNS7_ILi192EEENS7_ILi160EEENS7_ILi64EEEEEELi64ENS_12float_e4m3_tEfNS_4arch4Sm90ELb0ELb0ELb1ELb1ELb1ELb1ELb0ELb1ELb1ELb1ELb1ELb0EEENS1_21CollectiveEpilogueFwdINS6_IJSA_SC_SB_EEES9_NS_10bfloat16_tESG_Li384ELb1ELb1ELb1ELb1EEENS1_36VarlenDynamicPersistentTileSchedulerILi192ELi160ELi384ELi128ELb1ELb1ELb1ELb0ELb1ELb1EEEEEEEEEvNT_6ParamsE,@function
        .size           _ZN7cutlass13device_kernelIN5flash11enable_sm90INS1_16FlashAttnFwdSm90INS1_25CollectiveMainloopFwdSm90ILi2EN4cute5tupleIJNS5_1CILi1EEES8_S8_EEENS6_IJNS7_ILi192EEENS7_ILi160EEENS7_ILi64EEEEEELi64ENS_12float_e4m3_tEfNS_4arch4Sm90ELb0ELb0ELb1ELb1ELb1ELb1ELb0ELb1ELb1ELb1ELb1ELb0EEENS1_21CollectiveEpilogueFwdINS6_IJSA_SC_SB_EEES9_NS_10bfloat16_tESG_Li384ELb1ELb1ELb1ELb1EEENS1_36VarlenDynamicPersistentTileSchedulerILi192ELi160ELi384ELi128ELb1ELb1ELb1ELb0ELb1ELb1EEEEEEEEEvNT_6ParamsE,(.L_x_2721 - _ZN7cutlass13device_kernelIN5flash11enable_sm90INS1_16FlashAttnFwdSm90INS1_25CollectiveMainloopFwdSm90ILi2EN4cute5tupleIJNS5_1CILi1EEES8_S8_EEENS6_IJNS7_ILi192EEENS7_ILi160EEENS7_ILi64EEEEEELi64ENS_12float_e4m3_tEfNS_4arch4Sm90ELb0ELb0ELb1ELb1ELb1ELb1ELb0ELb1ELb1ELb1ELb1ELb0EEENS1_21CollectiveEpilogueFwdINS6_IJSA_SC_SB_EEES9_NS_10bfloat16_tESG_Li384ELb1ELb1ELb1ELb1EEENS1_36VarlenDynamicPersistentTileSchedulerILi192ELi160ELi384ELi128ELb1ELb1ELb1ELb0ELb1ELb1EEEEEEEEEvNT_6ParamsE)
        .other          _ZN7cutlass13device_kernelIN5flash11enable_sm90INS1_16FlashAttnFwdSm90INS1_25CollectiveMainloopFwdSm90ILi2EN4cute5tupleIJNS5_1CILi1EEES8_S8_EEENS6_IJNS7_ILi192EEENS7_ILi160EEENS7_ILi64EEEEEELi64ENS_12float_e4m3_tEfNS_4arch4Sm90ELb0ELb0ELb1ELb1ELb1ELb1ELb0ELb1ELb1ELb1ELb1ELb0EEENS1_21CollectiveEpilogueFwdINS6_IJSA_SC_SB_EEES9_NS_10bfloat16_tESG_Li384ELb1ELb1ELb1ELb1EEENS1_36VarlenDynamicPersistentTileSchedulerILi192ELi160ELi384ELi128ELb1ELb1ELb1ELb0ELb1ELb1EEEEEEEEEvNT_6ParamsE,@"STO_CUDA_ENTRY STV_DEFAULT"
_ZN7cutlass13device_kernelIN5flash11enable_sm90INS1_16FlashAttnFwdSm90INS1_25CollectiveMainloopFwdSm90ILi2EN4cute5tupleIJNS5_1CILi1EEES8_S8_EEENS6_IJNS7_ILi192EEENS7_ILi160EEENS7_ILi64EEEEEELi64ENS_12float_e4m3_tEfNS_4arch4Sm90ELb0ELb0ELb1ELb1ELb1ELb1ELb0ELb1ELb1ELb1ELb1ELb0EEENS1_21CollectiveEpilogueFwdINS6_IJSA_SC_SB_EEES9_NS_10bfloat16_tESG_Li384ELb1ELb1ELb1ELb1EEENS1_36VarlenDynamicPersistentTileSchedulerILi192ELi160ELi384ELi128ELb1ELb1ELb1ELb0ELb1ELb1EEEEEEEEEvNT_6ParamsE:
[----:B------:R-:W0:Y:S02]  /*0000*/  LDC R1, c[0x0][0x28] ;  /* 0x00000a00ff017b82 */ /* 0x000e240000000800 */
[----:B0-----:R-:W-:Y:S01]  /*0010*/  VIADD R1, R1, 0xffffff60 ;  /* 0xffffff6001017836 */ /* 0x001fe20000000000 */
[----:B------:R-:W0:Y:S01]  /*0020*/  S2R R3, SR_TID.X ;  /* 0x0000000000037919 */ /* 0x000e220000002100 */
[----:B------:R-:W-:Y:S01]  /*0030*/  ELECT P0, URZ, PT ;  /* 0x00000000003f782f */ /* 0x000fe20003800000 */
[----:B------:R-:W-:Y:S01]  /*0040*/  BSSY B0, `(.L_x_405) ;  /* 0x000000d000007945 */ /* 0x000fe20003800000 */
[----:B0-----:R-:W-:-:S05]  /*0050*/  SHF.R.U32.HI R0, RZ, 0x5, R3 ;  /* 0x00000005ff007819 */ /* 0x001fca0000011603 */
[----:B------:R-:W0:Y:S02]  /*0060*/  SHFL.IDX PT, R2, R0, RZ, 0x1f ;  /* 0x00001fff00027589 */ /* 0x000e2400000e0000 */
[----:B0-----:R-:W-:-:S13]  /*0070*/  ISETP.EQ.AND P0, PT, R2, RZ, P0 ;  /* 0x000000ff0200720c */ /* 0x001fda0000702270 */
[----:B------:R-:W-:Y:S05]  /*0080*/  @!P0 BRA `(.L_x_406) ;  /* 0x0000000000208947 */ /* 0x000fea0003800000 */
[----:B------:R-:W-:Y:S02]  /*0090*/  ULDC.64 UR4, c[0x0][0x198] ;  /* 0x0000660000047ab9 */ /* 0x000fe40000000a00 */
[----:B------:R-:W-:Y:S02]  /*00a0*/  UIADD3 UR6, UP0, UR4, 0x570, URZ ;  /* 0x0000057004067890 */ /* 0x000fe4000ff1e03f */
[----:B------:R-:W-:Y:S02]  /*00b0*/  UIADD3 UR4, UP1, UR4, 0x670, URZ ;  /* 0x0000067004047890 */ /* 0x000fe4000ff3e03f */
[----:B------:R-:W-:Y:S02]  /*00c0*/  UIADD3.X UR7, URZ, UR5, URZ, UP0, !UPT ;  /* 0x000000053f077290 */ /* 0x000fe400087fe43f */
[----:B------:R-:W-:-:S07]  /*00d0*/  UIADD3.X UR5, URZ, UR5, URZ, UP1, !UPT ;  /* 0x000000053f057290 */ /* 0x000fce0008ffe43f */
[----:B------:R0:W-:Y:S02]  /*00e0*/  UTMACCTL.PF [UR6] ;  /* 0x00000000060079b9 */ /* 0x0001e40008040000 */
[----:B------:R0:W-:Y:S02]  /*00f0*/  UTMACCTL.PF [UR4] ;  /* 0x00000000040079b9 */ /* 0x0001e40008040000 */
[----:B0-----:R-:W-:Y:S01]  /*0100*/  NOP ;  /* 0x0000000000007918 */ /* 0x001fe20000000000 */
.L_x_406:
[----:B------:R-:W-:Y:S05]  /*0110*/  BSYNC B0 ;  /* 0x0000000000007941 */ /* 0x000fea0003800000 */
.L_x_405:
[----:B------:R-:W-:Y:S01]  /*0120*/  VOTEU.ANY UP0, P0 ;  /* 0x00000000003f7886 */ /* 0x000fe20000000100 */
[----:B------:R-:W0:Y:S01]  /*0130*/  SHFL.IDX PT, R2, R0, RZ, 0x1f ;  /* 0x00001fff00027589 */ /* 0x000e2200000e0000 */
[----:B------:R-:W-:Y:S01]  /*0140*/  UMOV UR4, 0x80 ;  /* 0x0000008000047882 */ /* 0x000fe20000000000 */
[----:B------:R-:W-:Y:S01]  /*0150*/  UMOV UR7, 0x180 ;  /* 0x0000018000077882 */ /* 0x000fe20000000000 */
[----:B------:R-:W-:Y:S01]  /*0160*/  SHF.R.U32.HI R3, RZ, 0x7, R3 ;  /* 0x00000007ff037819 */ /* 0x000fe20000011603 */
[----:B------:R-:W1:Y:S01]  /*0170*/  @UP0 S2UR UR8, SR_CgaCtaId ;  /* 0x00000000000809c3 */ /* 0x000e620000008800 */
[----:B------:R-:W-:Y:S01]  /*0180*/  @UP0 UMOV UR6, 0x400 ;  /* 0x0000040000060882 */ /* 0x000fe20000000000 */
[----:B------:R-:W-:-:S04]  /*0190*/  @UP0 UIADD3 UR4, -UR4, 0x100000, URZ ;  /* 0x0010000004040890 */ /* 0x000fc8000fffe13f */
[----:B------:R-:W-:Y:S02]  /*01a0*/  @UP0 USHF.L.U32 UR5, UR4, 0xb, URZ ;  /* 0x0000000b04050899 */ /* 0x000fe4000800063f */
[----:B------:R-:W-:Y:S01]  /*01b0*/  @UP0 USHF.L.U32 UR4, UR4, 0x1, URZ ;  /* 0x0000000104040899 */ /* 0x000fe2000800063f */
[----:B------:R-:W-:Y:S01]  /*01c0*/  VOTEU.ANY UP1, P0 ;  /* 0x00000000003f7886 */ /* 0x000fe20000020100 */
[----:B0-----:R-:W-:Y:S02]  /*01d0*/  ISETP.NE.AND P1, PT, R2, RZ, PT ;  /* 0x000000ff0200720c */ /* 0x001fe40003f25270 */
[----:B------:R0:W2:Y:S01]  /*01e0*/  SHFL.IDX PT, R2, R3, RZ, 0x1f ;  /* 0x00001fff03027589 */ /* 0x0000a200000e0000 */
[----:B-1----:R-:W-:Y:S02]  /*01f0*/  @UP0 ULEA UR8, UR8, UR6, 0x18 ;  /* 0x0000000608080291 */ /* 0x002fe4000f8ec03f */
[----:B------:R-:W-:-:S04]  /*0200*/  @UP0 UIADD3 UR6, -UR7, 0x100000, URZ ;  /* 0x0010000007060890 */ /* 0x000fc8000fffe13f */
[----:B------:R-:W-:Y:S02]  /*0210*/  @UP0 USHF.L.U32 UR7, UR6, 0xb, URZ ;  /* 0x0000000b06070899 */ /* 0x000fe4000800063f */
[----:B------:R-:W-:Y:S01]  /*0220*/  @UP0 USHF.L.U32 UR6, UR6, 0x1, URZ ;  /* 0x0000000106060899 */ /* 0x000fe2000800063f */
[----:B------:R-:W-:Y:S01]  /*0230*/  VOTEU.ANY UP0, P0 ;  /* 0x00000000003f7886 */ /* 0x000fe20000000100 */
[----:B------:R-:W1:Y:S04]  /*0240*/  FENCE.VIEW.ASYNC.S ;  /* 0x00000000000073c6 */ /* 0x000e680000000000 */
[----:B-1----:R0:W1:Y:S06]  /*0250*/  @UP0 SYNCS.EXCH.64 URZ, [UR8+0x13200], UR4 ;  /* 0x01320004083f05b2 */ /* 0x00206c0008000100 */
[----:B------:R0:W3:Y:S02]  /*0260*/  @UP1 SYNCS.EXCH.64 URZ, [UR8+0x13220], UR6 ;  /* 0x01322006083f15b2 */ /* 0x0000e40008000100 */
        /* <DEDUP_REMOVED lines=14> */
[----:B0-----:R0:W4:Y:S08]  /*0350*/  SYNCS.EXCH.64 URZ, [UR8+0x13230], UR4 ;  /* 0x01323004083f75b2 */ /* 0x0011300008000100 */
[----:B------:R0:W0:Y:S01]  /*0360*/  SYNCS.EXCH.64 URZ, [UR8+0x13240], UR6 ;  /* 0x01324006083f75b2 */ /* 0x0000220008000100 */
[----:B------:R0:W0:Y:S01]  /*0370*/  SYNCS.EXCH.64 URZ, [UR8+0x13238], UR4 ;  /* 0x01323804083f75b2 */ /* 0x0000220008000100 */
[----:B------:R0:W0:Y:S01]  /*0380*/  SYNCS.EXCH.64 URZ, [UR8+0x13248], UR6 ;  /* 0x01324806083f75b2 */ /* 0x0000220008000100 */
[----:B------:R-:W-:Y:S01]  /*0390*/  NOP ;  /* 0x0000000000007918 */ /* 0x000fe20000000000 */
.L_x_407:
        /* <DEDUP_REMOVED lines=22> */
.L_x_408:
        /* <DEDUP_REMOVED lines=18> */
.L_x_409:
        /* <DEDUP_REMOVED lines=22> */
.L_x_410:
[----:B------:R-:W5:Y:S01]  /*0780*/  SHFL.IDX PT, R4, R0, RZ, 0x1f ;  /* 0x00001fff00047589 */ /* 0x000f6200000e0000 */
        /* <DEDUP_REMOVED lines=22> */
.L_x_411:
[----:B--2---:R-:W-:Y:S01]  /*08f0*/  ISETP.NE.AND P0, PT, R2, RZ, PT ;  /* 0x000000ff0200720c */ /* 0x004fe20003f05270 */
[----:B------:R-:W-:Y:S01]  /*0900*/  IMAD.MOV.U32 R2, RZ, RZ, 0x1 ;  /* 0x00000001ff027424 */ /* 0x000fe200078e00ff */
[----:B------:R-:W-:Y:S01]  /*0910*/  NOP ;  /* 0x0000000000007918 */ /* 0x000fe20000000000 */
[----:B------:R-:W-:Y:S01]  /*0920*/  ULDC.64 UR40, c[0x0][0x208] ;  /* 0x0000820000287ab9 */ /* 0x000fe20000000a00 */
[----:B------:R-:W-:Y:S02]  /*0930*/  BSSY B8, `(.L_x_412) ;  /* 0x00018c2000087945 */ /* 0x000fe40003800000 */
[----:B------:R-:W-:-:S05]  /*0940*/  SEL R2, R2, 0x2, !P0 ;  /* 0x0000000202027807 */ /* 0x000fca0004000000 */
[----:B------:R2:W-:Y:S01]  /*0950*/  STL [R1+0x2c], R2 ;  /* 0x00002c0201007387 */ /* 0x0005e20000100800 */
[----:B01-34-:R-:W-:Y:S06]  /*0960*/  BAR.SYNC.DEFER_BLOCKING 0x0 ;  /* 0x0000000000007b1d */ /* 0x01bfec0000010000 */
[----:B------:R-:W-:Y:S05]  /*0970*/  @!P0 BRA `(.L_x_413) ;  /* 0x0000011000b48947 */ /* 0x000fea0003800000 */
.L_x_414:
[----:B------:R-:W-:-:S08]  /*0980*/  NOP ;  /* 0x0000000000007918 */ /* 0x000fd00000000000 */
[----:B------:R-:W0:Y:S02]  /*0990*/  USETMAXREG.TRY_ALLOC.CTAPOOL UP0, 0xa0 ;  /* 0x000000a0000079c8 */ /* 0x000e240008000600 */
[----:B0-----:R-:W-:-:S13]  /*09a0*/  PLOP3.LUT P0, PT, PT, PT, UP0, 0x80, 0x0 ;  /* 0x000000000000781c */ /* 0x001fda0003f0f008 */
[----:B------:R-:W-:Y:S05]  /*09b0*/  @!P0 BRA `(.L_x_414) ;  /* 0xfffffffc00f08947 */ /* 0x000fea000383ffff */
[----:B------:R-:W0:Y:S08]  /*09c0*/  S2UR UR4, SR_CgaCtaId ;  /* 0x00000000000479c3 */ /* 0x000e300000008800 */
[----:B------:R-:W-:Y:S06]  /*09d0*/  BAR.ARV 0x8, 0x200 ;  /* 0x0208000000007b1d */ /* 0x000fec0000002000 */
[----:B------:R-:W-:-:S02]  /*09e0*/  MOV R18, 0x400 ;  /* 0x0000040000127802 */ /* 0x000fc40000000f00 */
[----:B------:R-:W-:Y:S01]  /*09f0*/  BAR.SYNC.DEFER_BLOCKING 0x5, 0x200 ;  /* 0x0148000000007b1d */ /* 0x000fe20000010000 */
[----:B0-----:R-:W-:-:S05]  /*0a00*/  IMAD.U32 R0, RZ, RZ, UR4 ;  /* 0x00000004ff007e24 */ /* 0x001fca000f8e00ff */
[----:B------:R-:W-:Y:S01]  /*0a10*/  ULDC UR4, c[0x0][0xc3c] ;  /* 0x00030f0000047ab9 */ /* 0x000fe20000000800 */
[----:B------:R-:W-:Y:S01]  /*0a20*/  LEA R18, R0, R18, 0x18 ;  /* 0x0000001200127211 */ /* 0x000fe200078ec0ff */
[----:B------:R-:W-:Y:S04]  /*0a30*/  STL [R1+0x20], R0 ;  /* 0x0000200001007387 */ /* 0x000fe80000100800 */
[----:B------:R-:W0:Y:S01]  /*0a40*/  LDS.128 R24, [R18+0x132d0] ;  /* 0x0132d00012187984 */ /* 0x000e220000000c00 */
[----:B------:R-:W-:Y:S06]  /*0a50*/  BAR.ARV 0x4, 0x200 ;  /* 0x0108000000007b1d */ /* 0x000fec0000002000 */
[----:B0-----:R-:W-:-:S13]  /*0a60*/  ISETP.GE.AND P0, PT, R27, UR4, PT ;  /* 0x000000041b007c0c */ /* 0x001fda000bf06270 */
[----:B------:R-:W-:Y:S05]  /*0a70*/  @P0 BRA `(.L_x_415) ;  /* 0x0000018800b40947 */ /* 0x000fea0003800000 */
[----:B------:R-:W3:Y:S01]  /*0a80*/  LDL.LU R16, [R1+0x2c] ;  /* 0x00002c0001107983 */ /* 0x000ee20000300800 */
[----:B------:R-:W0:Y:S02]  /*0a90*/  S2R R0, SR_TID.X ;  /* 0x0000000000007919 */ /* 0x000e240000002100 */
[----:B0-----:R-:W-:-:S05]  /*0aa0*/  VIADD R15, R0, 0xffffff80 ;  /* 0xffffff80000f7836 */ /* 0x001fca0000000000 */
[----:B------:R-:W-:Y:S02]  /*0ab0*/  SHF.R.S32.HI R0, RZ, 0x1f, R15 ;  /* 0x0000001fff007819 */ /* 0x000fe4000001140f */
[-C--:B------:R-:W-:Y:S02]  /*0ac0*/  LEA.HI R3, R15, R15.reuse, RZ, 0x1 ;  /* 0x0000000f0f037211 */ /* 0x080fe400078f08ff */
[CC--:B------:R-:W-:Y:S02]  /*0ad0*/  LEA.HI R4, R0.reuse, R15.reuse, RZ, 0x5 ;  /* 0x0000000f00047211 */ /* 0x0c0fe400078f28ff */
[CC--:B--2---:R-:W-:Y:S02]  /*0ae0*/  LEA.HI R2, R0.reuse, R15.reuse, RZ, 0x7 ;  /* 0x0000000f00027211 */ /* 0x0c4fe400078f38ff */
[----:B------:R-:W-:Y:S01]  /*0af0*/  LEA.HI R5, R0, R15, RZ, 0x4 ;  /* 0x0000000f00057211 */ /* 0x000fe200078f20ff */
[----:B------:R-:W-:Y:S01]  /*0b00*/  IMAD.SHL.U32 R8, R4, 0x20, RZ ;  /* 0x0000002004087824 */ /* 0x000fe200078e00ff */
[----:B------:R-:W-:-:S02]  /*0b10*/  SHF.R.S32.HI R10, RZ, 0x1, R3 ;  /* 0x00000001ff0a7819 */ /* 0x000fc40000011403 */
[----:B------:R-:W-:Y:S02]  /*0b20*/  LOP3.LUT R9, R2, 0xffffff80, RZ, 0xc0, !PT ;  /* 0xffffff8002097812 */ /* 0x000fe400078ec0ff */
[----:B------:R-:W-:Y:S02]  /*0b30*/  LOP3.LUT R7, R5, 0x3fffff0, RZ, 0xc0, !PT ;  /* 0x03fffff005077812 */ /* 0x000fe400078ec0ff */
[----:B------:R-:W-:Y:S02]  /*0b40*/  LEA.HI R4, R3, R10, RZ, 0x1 ;  /* 0x0000000a03047211 */ /* 0x000fe400078f08ff */
[C---:B------:R-:W-:Y:S01]  /*0b50*/  IADD3 R14, R15.reuse, -R9, RZ ;  /* 0x800000090f0e7210 */ /* 0x040fe20007ffe0ff */
[----:B------:R-:W-:Y:S01]  /*0b60*/  IMAD.IADD R7, R15, 0x1, -R7 ;  /* 0x000000010f077824 */ /* 0x000fe200078e0a07 */
[----:B------:R-:W-:Y:S02]  /*0b70*/  SHF.R.S32.HI R6, RZ, 0x4, R5 ;  /* 0x00000004ff067819 */ /* 0x000fe40000011405 */
[----:B------:R-:W-:-:S02]  /*0b80*/  LOP3.LUT R8, R8, 0xfffffc00, RZ, 0xc0, !PT ;  /* 0xfffffc0008087812 */ /* 0x000fc400078ec0ff */
[----:B------:R-:W-:Y:S02]  /*0b90*/  LOP3.LUT R4, R4, 0x3fffffe, RZ, 0xc0, !PT ;  /* 0x03fffffe04047812 */ /* 0x000fe400078ec0ff */
[----:B------:R-:W-:Y:S01]  /*0ba0*/  SHF.R.S32.HI R9, RZ, 0x1f, R14 ;  /* 0x0000001fff097819 */ /* 0x000fe2000001140e */
[----:B------:R-:W-:Y:S01]  /*0bb0*/  IMAD R7, R7, 0x40, R8 ;  /* 0x0000004007077824 */ /* 0x000fe200078e0208 */
[----:B------:R-:W-:Y:S01]  /*0bc0*/  LEA.HI R5, R5, R6, RZ, 0x1 ;  /* 0x0000000605057211 */ /* 0x000fe200078f08ff */
[----:B------:R-:W-:Y:S01]  /*0bd0*/  IMAD.IADD R4, R10, 0x1, -R4 ;  /* 0x000000010a047824 */ /* 0x000fe200078e0a04 */
[----:B------:R-:W-:Y:S02]  /*0be0*/  LEA.HI R8, R9, R14, RZ, 0x2 ;  /* 0x0000000e09087211 */ /* 0x000fe400078f10ff */
[----:B------:R-:W-:Y:S01]  /*0bf0*/  LOP3.LUT R5, R5, 0x1ffffffe, RZ, 0xc0, !PT ;  /* 0x1ffffffe05057812 */ /* 0x000fe200078ec0ff */
[----:B------:R-:W-:Y:S01]  /*0c00*/  IMAD R13, R6, 0x8, R4 ;  /* 0x00000008060d7824 */ /* 0x000fe200078e0204 */
[----:B------:R-:W-:-:S02]  /*0c10*/  LEA.HI R4, R0, R15, RZ, 0x2 ;  /* 0x0000000f00047211 */ /* 0x000fc400078f10ff */
[--C-:B------:R-:W-:Y:S02]  /*0c20*/  SHF.R.S32.HI R10, RZ, 0x2, R8.reuse ;  /* 0x00000002ff0a7819 */ /* 0x100fe40000011408 */
[----:B------:R-:W-:Y:S01]  /*0c30*/  SHF.R.S32.HI R11, RZ, 0x1f, R8 ;  /* 0x0000001fff0b7819 */ /* 0x000fe20000011408 */
[----:B------:R-:W-:Y:S01]  /*0c40*/  IMAD.IADD R6, R6, 0x1, -R5 ;  /* 0x0000000106067824 */ /* 0x000fe200078e0a05 */
[----:B------:R-:W-:Y:S02]  /*0c50*/  SHF.R.S32.HI R19, RZ, 0x7, R2 ;  /* 0x00000007ff137819 */ /* 0x000fe40000011402 */
[--C-:B------:R-:W-:Y:S02]  /*0c60*/  SHF.R.S32.HI R2, RZ, 0x2, R4.reuse ;  /* 0x00000002ff027819 */ /* 0x100fe40000011404 */
[----:B------:R-:W-:Y:S02]  /*0c70*/  SHF.R.S32.HI R5, RZ, 0x1f, R4 ;  /* 0x0000001fff057819 */ /* 0x000fe40000011404 */
[----:B------:R-:W-:-:S02]  /*0c80*/  LEA.HI R11, R11, R10, RZ, 0x3 ;  /* 0x0000000a0b0b7211 */ /* 0x000fc400078f18ff */
[----:B------:R-:W-:Y:S01]  /*0c90*/  LOP3.LUT R12, R4, 0xfffffffc, RZ, 0xc0, !PT ;  /* 0xfffffffc040c7812 */ /* 0x000fe200078ec0ff */
[----:B------:R-:W-:Y:S01]  /*0ca0*/  IMAD.HI R4, R19, 0x55555556, RZ ;  /* 0x5555555613047827 */ /* 0x000fe200078e02ff */
[----:B------:R-:W-:Y:S02]  /*0cb0*/  LEA.HI R5, R5, R2, RZ, 0x2 ;  /* 0x0000000205057211 */ /* 0x000fe400078f10ff */
[----:B------:R-:W-:Y:S02]  /*0cc0*/  LOP3.LUT R11, R11, 0xfffffff8, RZ, 0xc0, !PT ;  /* 0xfffffff80b0b7812 */ /* 0x000fe400078ec0ff */
[----:B------:R-:W-:Y:S02]  /*0cd0*/  LEA.HI R9, R9, R14, RZ, 0x5 ;  /* 0x0000000e09097211 */ /* 0x000fe400078f28ff */
[----:B------:R-:W-:Y:S01]  /*0ce0*/  LEA.HI R4, R4, R4, RZ, 0x1 ;  /* 0x0000000404047211 */ /* 0x000fe200078f08ff */
[----:B------:R-:W-:Y:S01]  /*0cf0*/  IMAD.IADD R10, R10, 0x1, -R11 ;  /* 0x000000010a0a7824 */ /* 0x000fe200078e0a0b */
[----:B------:R-:W-:-:S02]  /*0d00*/  SHF.R.S32.HI R9, RZ, 0x5, R9 ;  /* 0x00000005ff097819 */ /* 0x000fc40000011409 */
[----:B------:R-:W-:Y:S01]  /*0d10*/  LOP3.LUT R5, R5, 0xfffffffc, RZ, 0xc0, !PT ;  /* 0xfffffffc05057812 */ /* 0x000fe200078ec0ff */
[----:B------:R-:W-:Y:S02]  /*0d20*/  IMAD R4, R4, -0x3, R19 ;  /* 0xfffffffd04047824 */ /* 0x000fe400078e0213 */
[----:B------:R-:W-:Y:S02]  /*0d30*/  IMAD R9, R9, 0x10, R10 ;  /* 0x0000001009097824 */ /* 0x000fe400078e020a */
[----:B------:R-:W-:Y:S01]  /*0d40*/  IMAD.IADD R5, R2, 0x1, -R5 ;  /* 0x0000000102057824 */ /* 0x000fe200078e0a05 */
[----:B------:R-:W-:Y:S01]  /*0d50*/  LOP3.LUT R3, R3, 0xfffffffe, RZ, 0xc0, !PT ;  /* 0xfffffffe03037812 */ /* 0x000fe200078ec0ff */
[----:B------:R-:W-:Y:S01]  /*0d60*/  IMAD R2, R6, 0x8, R7 ;  /* 0x0000000806027824 */ /* 0x000fe200078e0207 */
[----:B------:R-:W-:-:S03]  /*0d70*/  LEA R4, R4, R9, 0x6 ;  /* 0x0000000904047211 */ /* 0x000fc600078e30ff */
[----:B------:R-:W-:Y:S01]  /*0d80*/  IMAD.IADD R3, R15, 0x1, -R3 ;  /* 0x000000010f037824 */ /* 0x000fe200078e0a03 */
[----:B------:R3:W-:Y:S01]  /*0d90*/  STL [R1+0x98], R2 ;  /* 0x0000980201007387 */ /* 0x0007e20000100800 */
[----:B------:R-:W-:-:S03]  /*0da0*/  LEA.HI R0, R0, R15, RZ, 0x3 ;  /* 0x0000000f00007211 */ /* 0x000fc600078f18ff */
[----:B------:R-:W-:Y:S04]  /*0db0*/  STL [R1+0x74], R5 ;  /* 0x0000740501007387 */ /* 0x000fe80000100800 */
[----:B------:R-:W-:Y:S01]  /*0dc0*/  STL [R1+0x90], R4 ;  /* 0x0000900401007387 */ /* 0x000fe20000100800 */
[----:B------:R-:W-:-:S03]  /*0dd0*/  IMAD.SHL.U32 R156, R3, 0x8, RZ ;  /* 0x00000008039c7824 */ /* 0x000fc600078e00ff */
[----:B------:R-:W-:Y:S01]  /*0de0*/  STL [R1+0x48], RZ ;  /* 0x000048ff01007387 */ /* 0x000fe20000100800 */
[----:B------:R-:W-:-:S05]  /*0df0*/  LOP3.LUT R8, R8, 0x7ffffffc, RZ, 0xc0, !PT ;  /* 0x7ffffffc08087812 */ /* 0x000fca00078ec0ff */
[----:B------:R-:W-:-:S04]  /*0e00*/  IMAD.IADD R8, R14, 0x1, -R8 ;  /* 0x000000010e087824 */ /* 0x000fc800078e0a08 */
[----:B------:R-:W-:Y:S02]  /*0e10*/  IMAD.SHL.U32 R10, R8, 0x2, RZ ;  /* 0x00000002080a7824 */ /* 0x000fe400078e00ff */
[----:B------:R-:W-:Y:S02]  /*0e20*/  IMAD.SHL.U32 R9, R13, 0x40, RZ ;  /* 0x000000400d097824 */ /* 0x000fe400078e00ff */
[C---:B------:R-:W-:Y:S02]  /*0e30*/  VIADD R8, R10.reuse, 0x18 ;  /* 0x000000180a087836 */ /* 0x040fe40000000000 */
[C---:B------:R-:W-:Y:S02]  /*0e40*/  VIADD R7, R10.reuse, 0x20 ;  /* 0x000000200a077836 */ /* 0x040fe40000000000 */
[----:B------:R-:W-:Y:S01]  /*0e50*/  VIADD R6, R10, 0x28 ;  /* 0x000000280a067836 */ /* 0x000fe20000000000 */
[----:B------:R-:W-:-:S04]  /*0e60*/  IADD3 R12, R15, -R12, RZ ;  /* 0x8000000c0f0c7210 */ /* 0x000fc80007ffe0ff */
[----:B------:R-:W-:-:S04]  /*0e70*/  LEA.HI R11, R12, R12, RZ, 0x1 ;  /* 0x0000000c0c0b7211 */ /* 0x000fc800078f08ff */
[----:B------:R-:W-:-:S05]  /*0e80*/  LOP3.LUT R11, R11, 0x1ffffffe, RZ, 0xc0, !PT ;  /* 0x1ffffffe0b0b7812 */ /* 0x000fca00078ec0ff */
[----:B------:R-:W-:Y:S02]  /*0e90*/  IMAD.IADD R11, R12, 0x1, -R11 ;  /* 0x000000010c0b7824 */ /* 0x000fe400078e0a0b */
[----:B------:R-:W-:Y:S01]  /*0ea0*/  IMAD.MOV.U32 R19, RZ, RZ, RZ ;  /* 0x000000ffff137224 */ /* 0x000fe200078e00ff */
[----:B---3--:R-:W-:Y:S01]  /*0eb0*/  LOP3.LUT R2, R16, 0x1, RZ, 0xfc, !PT ;  /* 0x0000000110027812 */ /* 0x008fe200078efcff */
[----:B------:R-:W-:-:S04]  /*0ec0*/  IMAD.SHL.U32 R16, R3, 0x10, RZ ;  /* 0x0000001003107824 */ /* 0x000fc800078e00ff */
[----:B------:R0:W-:Y:S01]  /*0ed0*/  STL [R1+0xc], R2 ;  /* 0x00000c0201007387 */ /* 0x0001e20000100800 */
[----:B------:R-:W-:Y:S02]  /*0ee0*/  VIADD R23, R16, 0x20 ;  /* 0x0000002010177836 */ /* 0x000fe40000000000 */
[----:B------:R-:W-:Y:S01]  /*0ef0*/  VIADD R3, R156, 0x10 ;  /* 0x000000109c037836 */ /* 0x000fe20000000000 */
[----:B0-----:R-:W-:Y:S02]  /*0f00*/  LOP3.LUT R2, R0, 0xfffffff8, RZ, 0xc0, !PT ;  /* 0xfffffff800027812 */ /* 0x001fe400078ec0ff */
[----:B------:R-:W-:Y:S02]  /*0f10*/  SHF.R.S32.HI R0, RZ, 0x3, R0 ;  /* 0x00000003ff007819 */ /* 0x000fe40000011400 */
[----:B------:R-:W-:Y:S01]  /*0f20*/  SHF.L.U32 R0, R5, 0x7, RZ ;  /* 0x0000000705007819 */ /* 0x000fe200000006ff */
[----:B------:R-:W-:Y:S01]  /*0f30*/  IMAD.IADD R2, R15, 0x1, -R2 ;  /* 0x000000010f027824 */ /* 0x000fe200078e0a02 */
[----:B------:R-:W-:Y:S02]  /*0f40*/  STL [R1+0x10], RZ ;  /* 0x000010ff01007387 */ /* 0x000fe40000100800 */
[----:B------:R-:W-:-:S02]  /*0f50*/  LOP3.LUT R2, R0, 0x180, RZ, 0xc0, !PT ;  /* 0x0000018000027812 */ /* 0x000fc400078ec0ff */
[----:B------:R-:W-:Y:S01]  /*0f60*/  SHF.R.S32.HI R0, RZ, 0x1f, R23 ;  /* 0x0000001fff007819 */ /* 0x000fe20000011417 */
[----:B------:R-:W-:Y:S04]  /*0f70*/  STL [R1+0x8], RZ ;  /* 0x000008ff01007387 */ /* 0x000fe80000100800 */
[----:B------:R-:W-:Y:S04]  /*0f80*/  STL [R1], RZ ;  /* 0x000000ff01007387 */ /* 0x000fe80000100800 */
[----:B------:R0:W-:Y:S04]  /*0f90*/  STL [R1+0x18], R3 ;  /* 0x0000180301007387 */ /* 0x0001e80000100800 */
[----:B------:R-:W-:Y:S04]  /*0fa0*/  STL [R1+0x2c], R2 ;  /* 0x00002c0201007387 */ /* 0x000fe80000100800 */
[----:B------:R1:W-:Y:S01]  /*0fb0*/  STL [R1+0x14], R0 ;  /* 0x0000140001007387 */ /* 0x0003e20000100800 */
[----:B0-----:R-:W-:-:S02]  /*0fc0*/  SHF.R.U32.HI R3, RZ, 0x3, R2 ;  /* 0x00000003ff037819 */ /* 0x001fc40000011602 */
[C-C-:B-1----:R-:W-:Y:S02]  /*0fd0*/  LOP3.LUT R0, R2.reuse, 0x10, R16.reuse, 0xf8, !PT ;  /* 0x0000001002007812 */ /* 0x142fe400078ef810 */
[----:B------:R-:W-:Y:S01]  /*0fe0*/  LOP3.LUT R2, R2, 0x30, R16, 0xf8, !PT ;  /* 0x0000003002027812 */ /* 0x000fe200078ef810 */
[----:B------:R0:W-:Y:S01]  /*0ff0*/  STL [R1+0x30], R3 ;  /* 0x0000300301007387 */ /* 0x0001e20000100800 */
[----:B------:R-:W-:-:S03]  /*1000*/  LOP3.LUT R0, R0, R3, RZ, 0x3c, !PT ;  /* 0x0000000300007212 */ /* 0x000fc600078e3cff */
[----:B------:R-:W-:Y:S01]  /*1010*/  STL [R1+0x5c], R10 ;  /* 0x00005c0a01007387 */ /* 0x000fe20000100800 */
[----:B------:R-:W-:Y:S02]  /*1020*/  IADD3 R0, R9, R0, RZ ;  /* 0x0000000009007210 */ /* 0x000fe40007ffe0ff */
[----:B0-----:R-:W-:Y:S02]  /*1030*/  LOP3.LUT R3, R2, R3, RZ, 0x3c, !PT ;  /* 0x0000000302037212 */ /* 0x001fe400078e3cff */
[C---:B------:R-:W-:Y:S01]  /*1040*/  IADD3 R2, R10.reuse, 0x10, RZ ;  /* 0x000000100a027810 */ /* 0x040fe20007ffe0ff */
[----:B------:R-:W-:Y:S01]  /*1050*/  STL [R1+0x34], R9 ;  /* 0x0000340901007387 */ /* 0x000fe20000100800 */
[----:B------:R-:W-:-:S03]  /*1060*/  VIADD R5, R10, 0x30 ;  /* 0x000000300a057836 */ /* 0x000fc60000000000 */
[----:B------:R0:W-:Y:S01]  /*1070*/  STL [R1+0x58], R2 ;  /* 0x0000580201007387 */ /* 0x0001e20000100800 */
[----:B------:R-:W-:-:S03]  /*1080*/  IADD3 R3, R18, R9, R3 ;  /* 0x0000000912037210 */ /* 0x000fc60007ffe003 */
[----:B------:R-:W-:Y:S04]  /*1090*/  STL [R1+0x70], R8 ;  /* 0x0000700801007387 */ /* 0x000fe80000100800 */
[----:B------:R1:W-:Y:S01]  /*10a0*/  STL [R1+0x6c], R7 ;  /* 0x00006c0701007387 */ /* 0x0003e20000100800 */
[----:B0-----:R-:W-:-:S03]  /*10b0*/  VIADD R2, R10, 0x38 ;  /* 0x000000380a027836 */ /* 0x001fc60000000000 */
[----:B------:R-:W-:Y:S04]  /*10c0*/  STL [R1+0x68], R6 ;  /* 0x0000680601007387 */ /* 0x000fe80000100800 */
[----:B------:R0:W-:Y:S04]  /*10d0*/  STL [R1+0x1c], R0 ;  /* 0x00001c0001007387 */ /* 0x0001e80000100800 */
[----:B------:R-:W-:Y:S01]  /*10e0*/  STL [R1+0x64], R5 ;  /* 0x0000640501007387 */ /* 0x000fe20000100800 */
[----:B-1----:R-:W-:Y:S02]  /*10f0*/  SHF.R.S32.HI R7, RZ, 0x1f, R7 ;  /* 0x0000001fff077819 */ /* 0x002fe40000011407 */
[----:B0-----:R-:W-:Y:S01]  /*1100*/  SHF.R.S32.HI R0, RZ, 0x1f, R8 ;  /* 0x0000001fff007819 */ /* 0x001fe20000011408 */
[----:B------:R0:W-:Y:S04]  /*1110*/  STL [R1+0x8c], R3 ;  /* 0x00008c0301007387 */ /* 0x0001e80000100800 */
[----:B------:R-:W-:Y:S04]  /*1120*/  STL [R1+0x60], R2 ;  /* 0x0000600201007387 */ /* 0x000fe80000100800 */
[----:B------:R1:W-:Y:S01]  /*1130*/  STL [R1+0x88], R0 ;  /* 0x0000880001007387 */ /* 0x0003e20000100800 */
[----:B0-----:R-:W-:-:S03]  /*1140*/  SHF.R.S32.HI R3, RZ, 0x1f, R5 ;  /* 0x0000001fff037819 */ /* 0x001fc60000011405 */
[----:B------:R-:W-:Y:S01]  /*1150*/  STL [R1+0x84], R7 ;  /* 0x0000840701007387 */ /* 0x000fe20000100800 */
[----:B-1----:R-:W-:Y:S02]  /*1160*/  SHF.R.S32.HI R0, RZ, 0x1f, R6 ;  /* 0x0000001fff007819 */ /* 0x002fe40000011406 */
[----:B------:R-:W-:-:S03]  /*1170*/  SHF.R.S32.HI R2, RZ, 0x1f, R2 ;  /* 0x0000001fff027819 */ /* 0x000fc60000011402 */
[----:B------:R0:W-:Y:S04]  /*1180*/  STL [R1+0x80], R0 ;  /* 0x0000800001007387 */ /* 0x0001e80000100800 */
[----:B------:R1:W-:Y:S01]  /*1190*/  STL [R1+0x7c], R3 ;  /* 0x00007c0301007387 */ /* 0x0003e20000100800 */
[----:B0-----:R-:W-:-:S05]  /*11a0*/  IMAD R0, R11, 0x8, R4 ;  /* 0x000000080b007824 */ /* 0x001fca00078e0204 */
[----:B------:R1:W-:Y:S04]  /*11b0*/  STL [R1+0x94], R0 ;  /* 0x0000940001007387 */ /* 0x0003e80000100800 */
[----:B------:R1:W-:Y:S01]  /*11c0*/  STL [R1+0x78], R2 ;  /* 0x0000780201007387 */ /* 0x0003e20000100800 */
[----:B------:R-:W-:-:S07]  /*11d0*/  SHF.R.S32.HI R17, RZ, 0x1f, R16 ;  /* 0x0000001fff117819 */ /* 0x000fce0000011410 */
.L_x_524:
[----:B01234-:R-:W0:Y:S01]  /*11e0*/  LDC.64 R2, c[0x0][0xc88] ;  /* 0x00032200ff027b82 */ /* 0x01fe220000000a00 */
[----:B------:R-:W-:Y:S01]  /*11f0*/  ULDC.64 UR4, c[0x0][0xa28] ;  /* 0x00028a0000047ab9 */ /* 0x000fe20000000a00 */
[----:B------:R-:W-:Y:S01]  /*1200*/  ULDC.64 UR8, c[0x0][0xa18] ;  /* 0x0002860000087ab9 */ /* 0x000fe20000000a00 */
[----:B------:R-:W-:Y:S01]  /*1210*/  ULDC.64 UR6, c[0x0][0xa08] ;  /* 0x0002820000067ab9 */ /* 0x000fe20000000a00 */
[----:B0-----:R-:W-:-:S05]  /*1220*/  IMAD.WIDE R2, R27, 0x4, R2 ;  /* 0x000000041b027825 */ /* 0x001fca00078e0202 */
[----:B------:R-:W2:Y:S01]  /*1230*/  LDG.E R31, desc[UR40][R2.64] ;  /* 0x00000028021f7981 */ /* 0x000ea2000c1e1900 */
[----:B------:R-:W-:Y:S01]  /*1240*/  ISETP.NE.U32.AND P2, PT, RZ, UR4, PT ;  /* 0x00000004ff007c0c */ /* 0x000fe2000bf45070 */
[----:B------:R-:W-:Y:S01]  /*1250*/  IMAD.MOV.U32 R8, RZ, RZ, RZ ;  /* 0x000000ffff087224 */ /* 0x000fe200078e00ff */
[----:B------:R-:W-:Y:S01]  /*1260*/  ISETP.NE.U32.AND P1, PT, RZ, UR8, PT ;  /* 0x00000008ff007c0c */ /* 0x000fe2000bf25070 */
[----:B------:R-:W-:Y:S01]  /*1270*/  IMAD.MOV.U32 R28, RZ, RZ, RZ ;  /* 0x000000ffff1c7224 */ /* 0x000fe200078e00ff */
[----:B------:R-:W-:Y:S02]  /*1280*/  ISETP.NE.AND.EX P2, PT, RZ, UR5, PT, P2 ;  /* 0x00000005ff007c0c */ /* 0x000fe4000bf45320 */
[----:B------:R-:W-:Y:S02]  /*1290*/  ISETP.NE.AND.EX P1, PT, RZ, UR9, PT, P1 ;  /* 0x00000009ff007c0c */ /* 0x000fe4000bf25310 */
[----:B------:R-:W-:-:S04]  /*12a0*/  ISETP.NE.U32.AND P0, PT, RZ, UR6, PT ;  /* 0x00000006ff007c0c */ /* 0x000fc8000bf05070 */
[----:B------:R-:W-:Y:S02]  /*12b0*/  ISETP.NE.AND.EX P0, PT, RZ, UR7, PT, P0 ;  /* 0x00000007ff007c0c */ /* 0x000fe4000bf05300 */
[----:B--2--5:R-:W-:Y:S01]  /*12c0*/  SHF.R.S32.HI R0, RZ, 0x1f, R31 ;  /* 0x0000001fff007819 */ /* 0x024fe2000001141f */
[C---:B------:R-:W-:Y:S02]  /*12d0*/  IMAD.SHL.U32 R35, R31.reuse, 0x4, RZ ;  /* 0x000000041f237824 */ /* 0x040fe400078e00ff */
[C---:B------:R-:W-:Y:S01]  /*12e0*/  @P2 LEA R2, P3, R31.reuse, UR4, 0x2 ;  /* 0x000000041f022c11 */ /* 0x040fe2000f8610ff */
[----:B------:R-:W-:Y:S01]  /*12f0*/  STL [R1+0x38], R31 ;  /* 0x0000381f01007387 */ /* 0x000fe20000100800 */
[C-C-:B------:R-:W-:Y:S02]  /*1300*/  SHF.L.U64.HI R34, R31.reuse, 0x2, R0.reuse ;  /* 0x000000021f227819 */ /* 0x140fe40000010200 */
[----:B------:R-:W-:Y:S01]  /*1310*/  @P2 LEA.HI.X R3, R31, UR5, R0, 0x2, P3 ;  /* 0x000000051f032c11 */ /* 0x000fe200098f1400 */
[----:B------:R-:W-:Y:S01]  /*1320*/  ULDC UR4, c[0x0][0x288] ;  /* 0x0000a20000047ab9 */ /* 0x000fe20000000800 */
[C---:B------:R-:W-:Y:S01]  /*1330*/  IADD3 R6, P4, R35.reuse, UR6, RZ ;  /* 0x0000000623067c10 */ /* 0x040fe2000ff9e0ff */
[----:B------:R0:W-:Y:S04]  /*1340*/  STL [R1+0x4c], R0 ;  /* 0x00004c0001007387 */ /* 0x0001e80000100800 */
[----:B------:R1:W5:Y:S01]  /*1350*/  @P2 LDG.E R8, desc[UR40][R2.64] ;  /* 0x0000002802082981 */ /* 0x000362000c1e1900 */
[----:B------:R-:W-:Y:S01]  /*1360*/  @P1 IADD3 R4, P2, R35, UR8, RZ ;  /* 0x0000000823041c10 */ /* 0x000fe2000ff5e0ff */
[----:B------:R-:W-:Y:S01]  /*1370*/  IMAD.U32 R27, RZ, RZ, UR4 ;  /* 0x00000004ff1b7e24 */ /* 0x000fe2000f8e00ff */
[C---:B------:R-:W-:Y:S01]  /*1380*/  IADD3.X R7, R34.reuse, UR7, RZ, P4, !PT ;  /* 0x0000000722077c10 */ /* 0x040fe2000a7fe4ff */
[----:B------:R2:W-:Y:S01]  /*1390*/  STL [R1+0x40], R35 ;  /* 0x0000402301007387 */ /* 0x0005e20000100800 */
[----:B------:R-:W-:Y:S01]  /*13a0*/  @P1 IADD3.X R5, R34, UR9, RZ, P2, !PT ;  /* 0x0000000922051c10 */ /* 0x000fe200097fe4ff */
[----:B------:R-:W-:Y:S01]  /*13b0*/  ULDC.64 UR4, c[0x0][0x418] ;  /* 0x0001060000047ab9 */ /* 0x000fe20000000a00 */
[----:B------:R-:W-:Y:S01]  /*13c0*/  ULDC.64 UR8, c[0x0][0xa20] ;  /* 0x0002880000087ab9 */ /* 0x000fe20000000a00 */
[----:B------:R2:W5:Y:S04]  /*13d0*/  @P0 LDG.E R28, desc[UR40][R6.64] ;  /* 0x00000028061c0981 */ /* 0x000568000c1e1900 */
[----:B------:R2:W5:Y:S04]  /*13e0*/  @P1 LDG.E R27, desc[UR40][R4.64] ;  /* 0x00000028041b1981 */ /* 0x000568000c1e1900 */
[----:B------:R2:W-:Y:S04]  /*13f0*/  STL [R1+0x44], R34 ;  /* 0x0000442201007387 */ /* 0x0005e80000100800 */
[----:B------:R2:W-:Y:S01]  /*1400*/  STL [R1+0x50], R25 ;  /* 0x0000501901007387 */ /* 0x0005e20000100800 */
[----:B------:R-:W-:Y:S01]  /*1410*/  UISETP.NE.U32.AND UP0, UPT, UR4, URZ, UPT ;  /* 0x0000003f0400728c */ /* 0x000fe2000bf05070 */
[----:B-1----:R-:W-:-:S02]  /*1420*/  LOP3.LUT R2, R26, 0xff000000, RZ, 0xc0, !PT ;  /* 0xff0000001a027812 */ /* 0x002fc400078ec0ff */
[----:B------:R-:W-:Y:S01]  /*1430*/  ULDC UR4, c[0x0][0x424] ;  /* 0x0001090000047ab9 */ /* 0x000fe20000000800 */
[----:B------:R-:W-:Y:S01]  /*1440*/  UISETP.NE.AND.EX UP0, UPT, UR5, URZ, UPT, UP0 ;  /* 0x0000003f0500728c */ /* 0x000fe2000bf05300 */
[----:B------:R-:W-:Y:S02]  /*1450*/  ISETP.NE.U32.AND P2, PT, RZ, UR8, PT ;  /* 0x00000008ff007c0c */ /* 0x000fe4000bf45070 */
[----:B------:R-:W-:Y:S01]  /*1460*/  ULDC UR5, c[0x0][0x2f0] ;  /* 0x0000bc0000057ab9 */ /* 0x000fe20000000800 */
[----:B------:R-:W-:Y:S01]  /*1470*/  USEL UR4, UR4, 0x1, UP0 ;  /* 0x0000000104047887 */ /* 0x000fe20008000000 */
[----:B0-----:R-:W-:Y:S02]  /*1480*/  LOP3.LUT R0, R26, 0xff0000, RZ, 0xc0, !PT ;  /* 0x00ff00001a007812 */ /* 0x001fe400078ec0ff */
[----:B------:R-:W-:Y:S01]  /*1490*/  SHF.R.U32.HI R3, RZ, 0x8, R2 ;  /* 0x00000008ff037819 */ /* 0x000fe20000011602 */
[----:B------:R-:W-:Y:S01]  /*14a0*/  UIMAD UR4, UR4, UR5, URZ ;  /* 0x00000005040472a4 */ /* 0x000fe2000f8e023f */
[----:B------:R-:W-:-:S02]  /*14b0*/  ISETP.NE.AND.EX P2, PT, RZ, UR9, PT, P2 ;  /* 0x00000009ff007c0c */ /* 0x000fc4000bf45320 */
[----:B------:R-:W-:Y:S01]  /*14c0*/  ULDC UR5, c[0x0][0x348] ;  /* 0x0000d20000057ab9 */ /* 0x000fe20000000800 */
[----:B------:R-:W-:Y:S02]  /*14d0*/  LEA.HI R9, R0, R3, RZ, 0x10 ;  /* 0x0000000300097211 */ /* 0x000fe400078f80ff */
[----:B------:R-:W-:Y:S01]  /*14e0*/  LOP3.LUT R22, R26, 0xffff, RZ, 0xc0, !PT ;  /* 0x0000ffff1a167812 */ /* 0x000fe200078ec0ff */
[----:B--2---:R-:W-:Y:S07]  /*14f0*/  @P1 BRA `(.L_x_416) ;  /* 0x0000000000241947 */ /* 0x004fee0003800000 */
[----:B------:R-:W-:Y:S02]  /*1500*/  ULDC.64 UR6, c[0x0][0xa00] ;  /* 0x0002800000067ab9 */ /* 0x000fe40000000a00 */
[----:B------:R-:W-:-:S04]  /*1510*/  ISETP.NE.U32.AND P1, PT, RZ, UR6, PT ;  /* 0x00000006ff007c0c */ /* 0x000fc8000bf25070 */
[----:B------:R-:W-:-:S13]  /*1520*/  ISETP.NE.AND.EX P1, PT, RZ, UR7, PT, P1 ;  /* 0x00000007ff007c0c */ /* 0x000fda000bf25310 */
[----:B------:R-:W-:Y:S05]  /*1530*/  @!P1 BRA `(.L_x_416) ;  /* 0x0000000000149947 */ /* 0x000fea0003800000 */
[----:B------:R-:W0:Y:S02]  /*1540*/  LDC.64 R2, c[0x0][0xa00] ;  /* 0x00028000ff027b82 */ /* 0x000e240000000a00 */
[----:B0-----:R-:W-:-:S05]  /*1550*/  IMAD.WIDE R2, R31, 0x4, R2 ;  /* 0x000000041f027825 */ /* 0x001fca00078e0202 */
[----:B-----5:R-:W2:Y:S04]  /*1560*/  LDG.E R27, desc[UR40][R2.64] ;  /* 0x00000028021b7981 */ /* 0x020ea8000c1e1900 */
[----:B------:R-:W2:Y:S02]  /*1570*/  LDG.E R0, desc[UR40][R2.64+0x4] ;  /* 0x0000042802007981 */ /* 0x000ea4000c1e1900 */
[----:B--2---:R-:W-:-:S07]  /*1580*/  IADD3 R27, -R27, R0, RZ ;  /* 0x000000001b1b7210 */ /* 0x004fce0007ffe1ff */
.L_x_416:
[----:B------:R-:W-:Y:S02]  /*1590*/  IMAD.U32 R44, RZ, RZ, UR5 ;  /* 0x00000005ff2c7e24 */ /* 0x000fe4000f8e00ff */
[----:B------:R-:W-:Y:S01]  /*15a0*/  IMAD.U32 R29, RZ, RZ, UR4 ;  /* 0x00000004ff1d7e24 */ /* 0x000fe2000f8e00ff */
[----:B------:R-:W-:Y:S06]  /*15b0*/  @!P2 BRA `(.L_x_417) ;  /* 0x000000000010a947 */ /* 0x000fec0003800000 */
[----:B------:R-:W-:-:S04]  /*15c0*/  IADD3 R2, P0, R35, UR8, RZ ;  /* 0x0000000823027c10 */ /* 0x000fc8000ff1e0ff */
[----:B------:R-:W-:-:S05]  /*15d0*/  IADD3.X R3, R34, UR9, RZ, P0, !PT ;  /* 0x0000000922037c10 */ /* 0x000fca00087fe4ff */
[----:B------:R0:W5:Y:S01]  /*15e0*/  LDG.E R29, desc[UR40][R2.64] ;  /* 0x00000028021d7981 */ /* 0x000162000c1e1900 */
[----:B------:R-:W-:Y:S05]  /*15f0*/  BRA `(.L_x_418) ;  /* 0x0000000000107947 */ /* 0x000fea0003800000 */
.L_x_417:
[----:B------:R-:W-:Y:S05]  /*1600*/  @!P0 BRA `(.L_x_418) ;  /* 0x00000000000c8947 */ /* 0x000fea0003800000 */
[----:B------:R-:W2:Y:S04]  /*1610*/  LDG.E R0, desc[UR40][R6.64] ;  /* 0x0000002806007981 */ /* 0x000ea8000c1e1900 */
[----:B------:R-:W2:Y:S02]  /*1620*/  LDG.E R29, desc[UR40][R6.64+0x4] ;  /* 0x00000428061d7981 */ /* 0x000ea4000c1e1900 */
[----:B--2---:R-:W-:-:S07]  /*1630*/  IMAD.IADD R29, R29, 0x1, -R0 ;  /* 0x000000011d1d7824 */ /* 0x004fce00078e0a00 */
.L_x_418:
[----:B------:R-:W-:Y:S01]  /*1640*/  ULDC.64 UR4, c[0x0][0xa10] ;  /* 0x0002840000047ab9 */ /* 0x000fe20000000a00 */
[----:B------:R-:W2:Y:S01]  /*1650*/  LDL.LU R30, [R1+0x24] ;  /* 0x00002400011e7983 */ /* 0x000ea20000300800 */
[----:B------:R-:W-:-:S04]  /*1660*/  ISETP.NE.U32.AND P0, PT, RZ, UR4, PT ;  /* 0x00000004ff007c0c */ /* 0x000fc8000bf05070 */
[----:B------:R-:W-:Y:S01]  /*1670*/  ISETP.NE.AND.EX P0, PT, RZ, UR5, PT, P0 ;  /* 0x00000005ff007c0c */ /* 0x000fe2000bf05300 */
[----:B------:R-:W-:-:S12]  /*1680*/  ULDC.64 UR4, c[0x0][0xa30] ;  /* 0x00028c0000047ab9 */ /* 0x000fd80000000a00 */
[----:B0-----:R-:W0:Y:S02]  /*1690*/  @P0 LDC.64 R2, c[0x0][0xa10] ;  /* 0x00028400ff020b82 */ /* 0x001e240000000a00 */
[----:B0-----:R-:W-:-:S05]  /*16a0*/  @P0 IMAD.WIDE R2, R31, 0x4, R2 ;  /* 0x000000041f020825 */ /* 0x001fca00078e0202 */
[----:B------:R-:W3:Y:S04]  /*16b0*/  @P0 LDG.E R0, desc[UR40][R2.64] ;  /* 0x0000002802000981 */ /* 0x000ee8000c1e1900 */
[----:B------:R-:W3:Y:S01]  /*16c0*/  @P0 LDG.E R7, desc[UR40][R2.64+0x4] ;  /* 0x0000042802070981 */ /* 0x000ee2000c1e1900 */
[----:B------:R-:W-:Y:S01]  /*16d0*/  ISETP.NE.U32.AND P1, PT, RZ, UR4, PT ;  /* 0x00000004ff007c0c */ /* 0x000fe2000bf25070 */
[----:B-----5:R-:W-:-:S03]  /*16e0*/  IMAD.MOV.U32 R32, RZ, RZ, R29 ;  /* 0x000000ffff207224 */ /* 0x020fc600078e001d */
[----:B------:R-:W-:-:S13]  /*16f0*/  ISETP.NE.AND.EX P1, PT, RZ, UR5, PT, P1 ;  /* 0x00000005ff007c0c */ /* 0x000fda000bf25310 */
[----:B------:R-:W-:-:S04]  /*1700*/  @P1 IADD3 R4, P2, R35, UR4, RZ ;  /* 0x0000000423041c10 */ /* 0x000fc8000ff5e0ff */
[----:B------:R-:W-:-:S05]  /*1710*/  @P1 IADD3.X R5, R34, UR5, RZ, P2, !PT ;  /* 0x0000000522051c10 */ /* 0x000fca00097fe4ff */
[----:B------:R0:W5:Y:S01]  /*1720*/  @P1 LDG.E R32, desc[UR40][R4.64] ;  /* 0x0000002804201981 */ /* 0x000162000c1e1900 */
[----:B------:R-:W-:Y:S01]  /*1730*/  IMAD.IADD R11, R29, 0x1, -R8 ;  /* 0x000000011d0b7824 */ /* 0x000fe200078e0a08 */
[----:B------:R-:W-:Y:S01]  /*1740*/  LOP3.LUT R10, R9, 0xff, RZ, 0xc0, !PT ;  /* 0x000000ff090a7812 */ /* 0x000fe200078ec0ff */
[----:B------:R-:W-:Y:S01]  /*1750*/  BSSY B0, `(.L_x_419) ;  /* 0x000002d000007945 */ /* 0x000fe20003800000 */
[----:B------:R-:W-:-:S03]  /*1760*/  SHF.R.U32.HI R6, RZ, 0x10, R9 ;  /* 0x00000010ff067819 */ /* 0x000fc60000011609 */
[----:B------:R0:W-:Y:S01]  /*1770*/  STL [R1+0x54], R10 ;  /* 0x0000540a01007387 */ /* 0x0001e20000100800 */
[----:B--2---:R-:W-:Y:S02]  /*1780*/  LOP3.LUT R30, R30, 0xfffffffb, RZ, 0xc0, !PT ;  /* 0xfffffffb1e1e7812 */ /* 0x004fe400078ec0ff */
[----:B---3--:R-:W-:-:S05]  /*1790*/  @P0 IADD3 R44, -R0, R7, RZ ;  /* 0x00000007002c0210 */ /* 0x008fca0007ffe1ff */
[----:B------:R-:W-:-:S04]  /*17a0*/  IMAD.IADD R26, R11, 0x1, R44 ;  /* 0x000000010b1a7824 */ /* 0x000fc800078e022c */
[C---:B------:R-:W-:Y:S01]  /*17b0*/  VIADD R0, R26.reuse, 0x9f ;  /* 0x0000009f1a007836 */ /* 0x040fe20000000000 */
[----:B------:R-:W-:-:S03]  /*17c0*/  ISETP.GE.AND P3, PT, R26, 0x1, PT ;  /* 0x000000011a00780c */ /* 0x000fc60003f66270 */
[----:B------:R-:W-:-:S05]  /*17d0*/  IMAD.HI R0, R0, 0x66666667, RZ ;  /* 0x6666666700007827 */ /* 0x000fca00078e02ff */
[----:B------:R-:W-:-:S04]  /*17e0*/  SHF.R.U32.HI R3, RZ, 0x1f, R0 ;  /* 0x0000001fff037819 */ /* 0x000fc80000011600 */
[----:B------:R-:W-:Y:S01]  /*17f0*/  LEA.HI.SX32 R24, R0, R3, 0x1a ;  /* 0x0000000300187211 */ /* 0x000fe200078fd2ff */
[----:B------:R-:W-:Y:S01]  /*1800*/  IMAD.MOV.U32 R3, RZ, RZ, RZ ;  /* 0x000000ffff037224 */ /* 0x000fe200078e00ff */
[----:B------:R-:W-:-:S05]  /*1810*/  @P3 LOP3.LUT R30, R30, 0x4, RZ, 0xfc, !PT ;  /* 0x000000041e1e3812 */ /* 0x000fca00078efcff */
[----:B------:R0:W-:Y:S04]  /*1820*/  STL [R1+0x24], R30 ;  /* 0x0000241e01007387 */ /* 0x0001e80000100800 */
[----:B------:R0:W-:Y:S01]  /*1830*/  STL [R1+0x3c], R6 ;  /* 0x00003c0601007387 */ /* 0x0001e20000100800 */
[----:B------:R-:W-:Y:S05]  /*1840*/  @!P3 BRA `(.L_x_420) ;  /* 0x000000000074b947 */ /* 0x000fea0003800000 */
[----:B------:R-:W-:Y:S01]  /*1850*/  ISETP.NE.AND P0, PT, R6, RZ, PT ;  /* 0x000000ff0600720c */ /* 0x000fe20003f05270 */
[----:B------:R-:W-:-:S03]  /*1860*/  ULDC UR4, c[0x0][0x9f0] ;  /* 0x00027c0000047ab9 */ /* 0x000fc60000000800 */
[----:B------:R-:W-:-:S04]  /*1870*/  SEL R9, R6, UR4, P0 ;  /* 0x0000000406097c07 */ /* 0x000fc80008000000 */
[-C--:B0-----:R-:W-:Y:S02]  /*1880*/  IABS R5, R9.reuse ;  /* 0x0000000900057213 */ /* 0x081fe40000000000 */
[----:B------:R-:W-:Y:S02]  /*1890*/  IADD3 R0, R24, -0x1, R9 ;  /* 0xffffffff18007810 */ /* 0x000fe40007ffe009 */
[----:B------:R-:W0:Y:S01]  /*18a0*/  I2F.RP R4, R5 ;  /* 0x0000000500047306 */ /* 0x000e220000209400 */
[----:B------:R-:W-:-:S04]  /*18b0*/  IABS R8, R9 ;  /* 0x0000000900087213 */ /* 0x000fc80000000000 */
[----:B------:R-:W-:-:S03]  /*18c0*/  IADD3 R8, RZ, -R8, RZ ;  /* 0x80000008ff087210 */ /* 0x000fc60007ffe0ff */
[----:B0-----:R-:W0:Y:S02]  /*18d0*/  MUFU.RCP R4, R4 ;  /* 0x0000000400047308 */ /* 0x001e240000001000 */
[----:B0-----:R-:W-:Y:S01]  /*18e0*/  VIADD R2, R4, 0xffffffe ;  /* 0x0ffffffe04027836 */ /* 0x001fe20000000000 */
[----:B------:R-:W-:Y:S02]  /*18f0*/  IABS R4, R0 ;  /* 0x0000000000047213 */ /* 0x000fe40000000000 */
[----:B------:R-:W-:-:S03]  /*1900*/  LOP3.LUT R0, R0, R9, RZ, 0x3c, !PT ;  /* 0x0000000900007212 */ /* 0x000fc600078e3cff */
[----:B------:R0:W1:Y:S01]  /*1910*/  F2I.FTZ.U32.TRUNC.NTZ R3, R2 ;  /* 0x0000000200037305 */ /* 0x000062000021f000 */
[----:B------:R-:W-:Y:S01]  /*1920*/  ISETP.GE.AND P2, PT, R0, RZ, PT ;  /* 0x000000ff0000720c */ /* 0x000fe20003f46270 */
[----:B0-----:R-:W-:Y:S02]  /*1930*/  IMAD.MOV.U32 R2, RZ, RZ, RZ ;  /* 0x000000ffff027224 */ /* 0x001fe400078e00ff */
[----:B-1----:R-:W-:-:S04]  /*1940*/  IMAD.MOV R6, RZ, RZ, -R3 ;  /* 0x000000ffff067224 */ /* 0x002fc800078e0a03 */
[----:B------:R-:W-:-:S04]  /*1950*/  IMAD R7, R6, R5, RZ ;  /* 0x0000000506077224 */ /* 0x000fc800078e02ff */
[----:B------:R-:W-:-:S04]  /*1960*/  IMAD.HI.U32 R3, R3, R7, R2 ;  /* 0x0000000703037227 */ /* 0x000fc800078e0002 */
[----:B------:R-:W-:Y:S02]  /*1970*/  IMAD.MOV.U32 R2, RZ, RZ, R8 ;  /* 0x000000ffff027224 */ /* 0x000fe400078e0008 */
[----:B------:R-:W-:-:S04]  /*1980*/  IMAD.HI.U32 R3, R3, R4, RZ ;  /* 0x0000000403037227 */ /* 0x000fc800078e00ff */
[----:B------:R-:W-:-:S05]  /*1990*/  IMAD R2, R3, R2, R4 ;  /* 0x0000000203027224 */ /* 0x000fca00078e0204 */
[----:B------:R-:W-:-:S13]  /*19a0*/  ISETP.GT.U32.AND P1, PT, R5, R2, PT ;  /* 0x000000020500720c */ /* 0x000fda0003f24070 */
[----:B------:R-:W-:Y:S02]  /*19b0*/  @!P1 IMAD.IADD R2, R2, 0x1, -R5 ;  /* 0x0000000102029824 */ /* 0x000fe400078e0a05 */
[----:B------:R-:W-:Y:S01]  /*19c0*/  @!P1 VIADD R3, R3, 0x1 ;  /* 0x0000000103039836 */ /* 0x000fe20000000000 */
[----:B------:R-:W-:Y:S02]  /*19d0*/  ISETP.NE.AND P1, PT, R9, RZ, PT ;  /* 0x000000ff0900720c */ /* 0x000fe40003f25270 */
[----:B------:R-:W-:-:S13]  /*19e0*/  ISETP.GE.U32.AND P0, PT, R2, R5, PT ;  /* 0x000000050200720c */ /* 0x000fda0003f06070 */
[----:B------:R-:W-:-:S05]  /*19f0*/  @P0 VIADD R3, R3, 0x1 ;  /* 0x0000000103030836 */ /* 0x000fca0000000000 */
[----:B------:R-:W-:Y:S02]  /*1a00*/  @!P2 IADD3 R3, -R3, RZ, RZ ;  /* 0x000000ff0303a210 */ /* 0x000fe40007ffe1ff */
[----:B------:R-:W-:-:S07]  /*1a10*/  @!P1 LOP3.LUT R3, RZ, R9, RZ, 0x33, !PT ;  /* 0x00000009ff039212 */ /* 0x000fce00078e33ff */
.L_x_420:
[----:B------:R-:W-:Y:S05]  /*1a20*/  BSYNC B0 ;  /* 0x0000000000007941 */ /* 0x000fea0003800000 */
.L_x_419:
[----:B------:R-:W-:Y:S01]  /*1a30*/  IMAD R0, R10, R3, RZ ;  /* 0x000000030a007224 */ /* 0x000fe200078e02ff */
[----:B------:R-:W-:-:S04]  /*1a40*/  PLOP3.LUT P3, PT, PT, PT, PT, 0x80, 0x0 ;  /* 0x000000000000781c */ /* 0x000fc80003f6f070 */
[C---:B------:R-:W-:Y:S01]  /*1a50*/  VIADDMNMX R3, R0.reuse, R3, R24, PT ;  /* 0x0000000300037246 */ /* 0x040fe20003800118 */
[----:B------:R-:W-:-:S04]  /*1a60*/  IMAD R0, R0, 0xa0, -R11 ;  /* 0x000000a000007824 */ /* 0x000fc800078e0a0b */
[----:B------:R-:W-:Y:S01]  /*1a70*/  IMAD R3, R3, 0xa0, -R11 ;  /* 0x000000a003037824 */ /* 0x000fe200078e0a0b */
[----:B------:R-:W-:-:S04]  /*1a80*/  VIMNMX R0, RZ, R0, !PT ;  /* 0x00000000ff007248 */ /* 0x000fc80007fe0100 */
[----:B0-----:R-:W-:Y:S01]  /*1a90*/  VIMNMX R5, R3, R44, PT ;  /* 0x0000002c03057248 */ /* 0x001fe20003fe0100 */
[----:B------:R-:W-:-:S03]  /*1aa0*/  IMAD.WIDE.U32 R2, R0, -0x33333333, RZ ;  /* 0xcccccccd00027825 */ /* 0x000fc600078e00ff */
[----:B------:R-:W-:Y:S02]  /*1ab0*/  ISETP.GT.AND P0, PT, R5, R0, PT ;  /* 0x000000000500720c */ /* 0x000fe40003f04270 */
[----:B------:R-:W-:-:S05]  /*1ac0*/  SHF.R.U32.HI R33, RZ, 0x7, R3 ;  /* 0x00000007ff217819 */ /* 0x000fca0000011603 */
[----:B------:R-:W-:-:S06]  /*1ad0*/  IMAD.MOV.U32 R2, RZ, RZ, R33 ;  /* 0x000000ffff027224 */ /* 0x000fcc00078e0021 */
[----:B------:R-:W-:-:S04]  /*1ae0*/  @P0 VIADD R0, R5, 0x9f ;  /* 0x0000009f05000836 */ /* 0x000fc80000000000 */
[----:B------:R-:W-:-:S05]  /*1af0*/  @P0 IMAD.HI R0, R0, 0x66666667, RZ ;  /* 0x6666666700000827 */ /* 0x000fca00078e02ff */
[----:B------:R-:W-:-:S04]  /*1b00*/  @P0 SHF.R.U32.HI R3, RZ, 0x1f, R0 ;  /* 0x0000001fff030819 */ /* 0x000fc80000011600 */
[----:B------:R-:W-:-:S04]  /*1b10*/  @P0 LEA.HI.SX32 R2, R0, R3, 0x1a ;  /* 0x0000000300020211 */ /* 0x000fc800078fd2ff */
[----:B------:R-:W-:-:S13]  /*1b20*/  ISETP.GT.AND P0, PT, R2, R33, PT ;  /* 0x000000210200720c */ /* 0x000fda0003f04270 */
[----:B------:R-:W-:Y:S05]  /*1b30*/  @!P0 BRA `(.L_x_421) ;  /* 0x0000003400dc8947 */ /* 0x000fea0003800000 */
[----:B------:R-:W-:Y:S01]  /*1b40*/  VIADD R0, R18, 0xe000 ;  /* 0x0000e00012007836 */ /* 0x000fe20000000000 */
[----:B------:R-:W-:Y:S04]  /*1b50*/  BSSY B6, `(.L_x_422) ;  /* 0x0000013000067945 */ /* 0x000fe80003800000 */
[----:B------:R-:W-:-:S13]  /*1b60*/  LOP3.LUT P0, RZ, R0, 0x1bf, RZ, 0xc0, !PT ;  /* 0x000001bf00ff7812 */ /* 0x000fda000780c0ff */
[----:B------:R-:W-:Y:S05]  /*1b70*/  @!P0 BRA `(.L_x_423) ;  /* 0x0000000000408947 */ /* 0x000fea0003800000 */
[----:B------:R-:W-:Y:S01]  /*1b80*/  MOV R0, 0x0 ;  /* 0x0000000000007802 */ /* 0x000fe20000000f00 */
[----:B------:R-:W-:Y:S01]  /*1b90*/  ULDC.64 UR4, c[0x4][0x98] ;  /* 0x0100260000047ab9 */ /* 0x000fe20000000a00 */
[----:B------:R-:W-:Y:S01]  /*1ba0*/  ULDC.64 UR6, c[0x4][0x20] ;  /* 0x0100080000067ab9 */ /* 0x000fe20000000a00 */
[----:B------:R-:W-:Y:S01]  /*1bb0*/  IMAD.U32 R4, RZ, RZ, UR4 ;  /* 0x00000004ff047e24 */ /* 0x000fe2000f8e00ff */
[----:B------:R0:W1:Y:S01]  /*1bc0*/  LDC.64 R14, c[0x4][R0] ;  /* 0x01000000000e7b82 */ /* 0x0000620000000a00 */
[----:B------:R-:W-:Y:S01]  /*1bd0*/  IMAD.U32 R5, RZ, RZ, UR5 ;  /* 0x00000005ff057e24 */ /* 0x000fe2000f8e00ff */
[----:B------:R-:W-:Y:S01]  /*1be0*/  ULDC.64 UR4, c[0x4][0xa0] ;  /* 0x0100280000047ab9 */ /* 0x000fe20000000a00 */
[----:B------:R-:W-:Y:S01]  /*1bf0*/  IMAD.U32 R10, RZ, RZ, UR6 ;  /* 0x00000006ff0a7e24 */ /* 0x000fe2000f8e00ff */
[----:B------:R-:W-:Y:S01]  /*1c00*/  MOV R6, UR4 ;  /* 0x0000000400067c02 */ /* 0x000fe20008000f00 */
[----:B------:R-:W-:Y:S01]  /*1c10*/  IMAD.U32 R7, RZ, RZ, UR5 ;  /* 0x00000005ff077e24 */ /* 0x000fe2000f8e00ff */
[----:B------:R-:W-:Y:S01]  /*1c20*/  MOV R13, RZ ;  /* 0x000000ff000d7202 */ /* 0x000fe20000000f00 */
[----:B------:R-:W-:-:S02]  /*1c30*/  IMAD.U32 R11, RZ, RZ, UR7 ;  /* 0x00000007ff0b7e24 */ /* 0x000fc4000f8e00ff */
[----:B------:R-:W-:Y:S02]  /*1c40*/  IMAD.MOV.U32 R8, RZ, RZ, 0x70 ;  /* 0x00000070ff087424 */ /* 0x000fe400078e00ff */
[----:B0-----:R-:W-:-:S07]  /*1c50*/  IMAD.MOV.U32 R12, RZ, RZ, 0x1 ;  /* 0x00000001ff0c7424 */ /* 0x001fce00078e00ff */
[----:B------:R-:W-:-:S07]  /*1c60*/  LEPC R20, `(.L_x_423) ;  /* 0x000000001014794e */ /* 0x000fce0000000000 */
[----:B-1---5:R-:W-:Y:S05]  /*1c70*/  CALL.ABS.NOINC R14 ;  /* 0x000000000e007343 */ /* 0x022fea0003c00000 */
.L_x_423:
[----:B------:R-:W-:Y:S05]  /*1c80*/  BSYNC B6 ;  /* 0x0000000000067941 */ /* 0x000fea0003800000 */
.L_x_422:
        /* <DEDUP_REMOVED lines=11> */
[----:B------:R-:W-:Y:S01]  /*1d40*/  MOV R10, UR6 ;  /* 0x00000006000a7c02 */ /* 0x000fe20008000f00 */
[----:B------:R-:W-:Y:S02]  /*1d50*/  IMAD.U32 R6, RZ, RZ, UR4 ;  /* 0x00000004ff067e24 */ /* 0x000fe4000f8e00ff */
[----:B------:R-:W-:-:S02]  /*1d60*/  IMAD.U32 R7, RZ, RZ, UR5 ;  /* 0x00000005ff077e24 */ /* 0x000fc4000f8e00ff */
[----:B------:R-:W-:Y:S02]  /*1d70*/  IMAD.U32 R11, RZ, RZ, UR7 ;  /* 0x00000007ff0b7e24 */ /* 0x000fe4000f8e00ff */
[----:B------:R-:W-:Y:S02]  /*1d80*/  IMAD.MOV.U32 R8, RZ, RZ, 0x70 ;  /* 0x00000070ff087424 */ /* 0x000fe400078e00ff */
[----:B------:R-:W-:Y:S02]  /*1d90*/  IMAD.MOV.U32 R12, RZ, RZ, 0x1 ;  /* 0x00000001ff0c7424 */ /* 0x000fe400078e00ff */
[----:B0-----:R-:W-:-:S07]  /*1da0*/  IMAD.MOV.U32 R13, RZ, RZ, RZ ;  /* 0x000000ffff0d7224 */ /* 0x001fce00078e00ff */
[----:B------:R-:W-:-:S07]  /*1db0*/  LEPC R20, `(.L_x_425) ;  /* 0x000000001014794e */ /* 0x000fce0000000000 */
[----:B-1---5:R-:W-:Y:S05]  /*1dc0*/  CALL.ABS.NOINC R14 ;  /* 0x000000000e007343 */ /* 0x022fea0003c00000 */
.L_x_425:
[----:B------:R-:W-:Y:S05]  /*1dd0*/  BSYNC B6 ;  /* 0x0000000000067941 */ /* 0x000fea0003800000 */
.L_x_424:
[----:B------:R-:W-:Y:S01]  /*1de0*/  ULDC.64 UR4, c[0x0][0x9f8] ;  /* 0x00027e0000047ab9 */ /* 0x000fe20000000a00 */
[----:B------:R-:W2:Y:S01]  /*1df0*/  LDL R12, [R1+0x2c] ;  /* 0x00002c00010c7983 */ /* 0x000ea20000100800 */
[----:B------:R-:W-:Y:S01]  /*1e00*/  ISETP.NE.U32.AND P0, PT, RZ, UR4, PT ;  /* 0x00000004ff007c0c */ /* 0x000fe2000bf05070 */
[----:B------:R-:W-:Y:S01]  /*1e10*/  IMAD.MOV.U32 R0, RZ, RZ, R31 ;  /* 0x000000ffff007224 */ /* 0x000fe200078e001f */
[----:B------:R-:W0:Y:S01]  /*1e20*/  LDC R13, c[0x0][0x3f4] ;  /* 0x0000fd00ff0d7b82 */ /* 0x000e220000000800 */
[----:B------:R-:W3:Y:S01]  /*1e30*/  LDL R10, [R1+0x30] ;  /* 0x00003000010a7983 */ /* 0x000ee20000100800 */
[----:B------:R-:W-:-:S03]  /*1e40*/  ISETP.NE.AND.EX P0, PT, RZ, UR5, PT, P0 ;  /* 0x00000005ff007c0c */ /* 0x000fc6000bf05300 */
[----:B------:R-:W4:Y:S03]  /*1e50*/  LDL R46, [R1+0x74] ;  /* 0x00007400012e7983 */ /* 0x000f260000100800 */
[----:B------:R-:W1:Y:S01]  /*1e60*/  LDC.64 R42, c[0x0][0x408] ;  /* 0x00010200ff2a7b82 */ /* 0x000e620000000a00 */
[----:B------:R-:W4:Y:S01]  /*1e70*/  LDL R8, [R1+0x34] ;  /* 0x0000340001087983 */ /* 0x000f220000100800 */
[----:B------:R-:W0:Y:S05]  /*1e80*/  S2R R48, SR_TID.X ;  /* 0x0000000000307919 */ /* 0x000e2a0000002100 */
[----:B------:R-:W-:Y:S01]  /*1e90*/  @P0 IADD3 R4, P1, R35, UR4, RZ ;  /* 0x0000000423040c10 */ /* 0x000fe2000ff3e0ff */
[----:B------:R-:W-:Y:S01]  /*1ea0*/  ULDC UR4, c[0x0][0x2f4] ;  /* 0x0000bd0000047ab9 */ /* 0x000fe20000000800 */
[----:B------:R-:W1:Y:S02]  /*1eb0*/  LDC.64 R36, c[0x0][0x3f8] ;  /* 0x0000fe00ff247b82 */ /* 0x000e640000000a00 */
[----:B------:R-:W-:-:S05]  /*1ec0*/  @P0 IADD3.X R5, R34, UR5, RZ, P1, !PT ;  /* 0x0000000522050c10 */ /* 0x000fca0008ffe4ff */
[----:B------:R0:W4:Y:S01]  /*1ed0*/  @P0 LDG.E R0, desc[UR40][R4.64] ;  /* 0x0000002804000981 */ /* 0x000122000c1e1900 */
[----:B------:R-:W-:Y:S02]  /*1ee0*/  ISETP.GE.AND P3, PT, R16, UR4, PT ;  /* 0x0000000410007c0c */ /* 0x000fe4000bf66270 */
[----:B------:R-:W-:Y:S02]  /*1ef0*/  ISETP.GE.AND P2, PT, R23, UR4, PT ;  /* 0x0000000417007c0c */ /* 0x000fe4000bf46270 */
[----:B------:R-:W-:Y:S02]  /*1f00*/  LOP3.LUT R30, R30, 0xfffffffd, RZ, 0xc0, !PT ;  /* 0xfffffffd1e1e7812 */ /* 0x000fe400078ec0ff */
[----:B0-----:R-:W-:-:S07]  /*1f10*/  ISETP.GE.AND P0, PT, R16, R13, PT ;  /* 0x0000000d1000720c */ /* 0x001fce0003f06270 */
[----:B------:R-:W-:Y:S02]  /*1f20*/  @P3 LOP3.LUT R30, R30, 0x2, RZ, 0xfc, !PT ;  /* 0x000000021e1e3812 */ /* 0x000fe400078efcff */
[----:B------:R-:W-:-:S04]  /*1f30*/  IADD3 R47, R48, -0x80, RZ ;  /* 0xffffff80302f7810 */ /* 0x000fc80007ffe0ff */
[----:B------:R-:W-:Y:S02]  /*1f40*/  LEA.HI R31, R47, R47, RZ, 0x1 ;  /* 0x0000002f2f1f7211 */ /* 0x000fe400078f08ff */
[----:B------:R-:W-:Y:S02]  /*1f50*/  LOP3.LUT R30, R30, 0xfffffffe, RZ, 0xc0, !PT ;  /* 0xfffffffe1e1e7812 */ /* 0x000fe400078ec0ff */
[----:B------:R-:W-:Y:S02]  /*1f60*/  SHF.R.S32.HI R31, RZ, 0x1, R31 ;  /* 0x00000001ff1f7819 */ /* 0x000fe4000001141f */
[----:B------:R-:W-:Y:S02]  /*1f70*/  SEL R5, R13, RZ, P0 ;  /* 0x000000ff0d057207 */ /* 0x000fe40000000000 */
[----:B------:R-:W-:Y:S02]  /*1f80*/  SHF.R.S32.HI R7, RZ, 0x1f, R31 ;  /* 0x0000001fff077819 */ /* 0x000fe4000001141f */
[----:B------:R-:W-:Y:S01]  /*1f90*/  @P2 LOP3.LUT R30, R30, 0x1, RZ, 0xfc, !PT ;  /* 0x000000011e1e2812 */ /* 0x000fe200078efcff */
[----:B------:R-:W-:-:S02]  /*1fa0*/  IMAD.IADD R5, R16, 0x1, R5 ;  /* 0x0000000110057824 */ /* 0x000fc400078e0205 */
[----:B-1----:R-:W-:Y:S02]  /*1fb0*/  IMAD R4, R7, R42, RZ ;  /* 0x0000002a07047224 */ /* 0x002fe400078e02ff */
[----:B------:R0:W-:Y:S01]  /*1fc0*/  STL [R1+0x24], R30 ;  /* 0x0000241e01007387 */ /* 0x0001e20000100800 */
[----:B------:R-:W-:Y:S01]  /*1fd0*/  SHF.R.S32.HI R157, RZ, 0x1f, R156 ;  /* 0x0000001fff9d7819 */ /* 0x000fe2000001149c */
[----:B------:R-:W-:Y:S01]  /*1fe0*/  IMAD R11, R31, R43, R4 ;  /* 0x0000002b1f0b7224 */ /* 0x000fe200078e0204 */
[----:B------:R-:W-:Y:S01]  /*1ff0*/  SHF.R.S32.HI R4, RZ, 0x1f, R5 ;  /* 0x0000001fff047819 */ /* 0x000fe20000011405 */
[----:B------:R-:W-:Y:S01]  /*2000*/  IMAD R6, R7, R36, RZ ;  /* 0x0000002407067224 */ /* 0x000fe200078e02ff */
[----:B-----5:R-:W-:Y:S01]  /*2010*/  SHF.R.S32.HI R7, RZ, 0x1f, R32 ;  /* 0x0000001fff077819 */ /* 0x020fe20000011420 */
[----:B------:R-:W-:Y:S01]  /*2020*/  IMAD.WIDE.U32 R40, R31, R42, R16 ;  /* 0x0000002a1f287225 */ /* 0x000fe200078e0010 */
[----:B------:R-:W-:Y:S02]  /*2030*/  LEA.HI R45, R4, R5, RZ, 0x4 ;  /* 0x00000005042d7211 */ /* 0x000fe400078f20ff */
[----:B------:R-:W-:Y:S01]  /*2040*/  LEA.HI R14, R47, R47, RZ, 0x1 ;  /* 0x0000002f2f0e7211 */ /* 0x000fe200078f08ff */
[----:B------:R-:W-:-:S02]  /*2050*/  IMAD R9, R31, R37, R6 ;  /* 0x000000251f097224 */ /* 0x000fc400078e0206 */
[----:B------:R-:W-:Y:S01]  /*2060*/  IMAD.WIDE.U32 R20, R31, R36, R156 ;  /* 0x000000241f147225 */ /* 0x000fe200078e009c */
[----:B------:R-:W-:-:S03]  /*2070*/  IADD3 R41, R11, R41, RZ ;  /* 0x000000290b297210 */ /* 0x000fc60007ffe0ff */
[----:B------:R-:W-:-:S04]  /*2080*/  IMAD.WIDE.U32 R34, R31, R36, R16 ;  /* 0x000000241f227225 */ /* 0x000fc800078e0010 */
[----:B------:R-:W-:Y:S01]  /*2090*/  IMAD.WIDE.U32 R38, R31, R42, R156 ;  /* 0x0000002a1f267225 */ /* 0x000fe200078e009c */
[----:B------:R-:W-:-:S03]  /*20a0*/  LOP3.LUT R14, R14, 0xfffffffe, RZ, 0xc0, !PT ;  /* 0xfffffffe0e0e7812 */ /* 0x000fc600078ec0ff */
[----:B------:R-:W-:Y:S02]  /*20b0*/  IMAD R6, R7, R36, RZ ;  /* 0x0000002407067224 */ /* 0x000fe400078e02ff */
[----:B------:R-:W-:Y:S02]  /*20c0*/  IMAD.IADD R21, R21, 0x1, R9 ;  /* 0x0000000115157824 */ /* 0x000fe400078e0209 */
[----:B------:R-:W-:Y:S02]  /*20d0*/  IMAD.IADD R35, R9, 0x1, R35 ;  /* 0x0000000109237824 */ /* 0x000fe400078e0223 */
[----:B------:R-:W-:Y:S02]  /*20e0*/  IMAD.IADD R39, R39, 0x1, R11 ;  /* 0x0000000127277824 */ /* 0x000fe400078e020b */
[----:B------:R-:W-:Y:S01]  /*20f0*/  IMAD R7, R7, R42, RZ ;  /* 0x0000002a07077224 */ /* 0x000fe200078e02ff */
[----:B------:R-:W-:Y:S01]  /*2100*/  SHF.R.U32.HI R15, RZ, 0x7, R48 ;  /* 0x00000007ff0f7819 */ /* 0x000fe20000011630 */
[----:B------:R-:W-:-:S02]  /*2110*/  IMAD R9, R32, R37, R6 ;  /* 0x0000002520097224 */ /* 0x000fc400078e0206 */
[----:B------:R-:W-:Y:S02]  /*2120*/  IMAD R49, R37, 0xa0, RZ ;  /* 0x000000a025317824 */ /* 0x000fe400078e02ff */
[----:B------:R-:W-:-:S04]  /*2130*/  IMAD.WIDE.U32 R20, R32, R36, R20 ;  /* 0x0000002420147225 */ /* 0x000fc800078e0014 */
[----:B------:R-:W-:-:S04]  /*2140*/  IMAD.WIDE.U32 R34, R32, R36, R34 ;  /* 0x0000002420227225 */ /* 0x000fc800078e0022 */
[C---:B------:R-:W-:Y:S02]  /*2150*/  IMAD R7, R32.reuse, R43, R7 ;  /* 0x0000002b20077224 */ /* 0x040fe400078e0207 */
[----:B------:R-:W-:Y:S02]  /*2160*/  IMAD R5, R43, 0xa0, RZ ;  /* 0x000000a02b057824 */ /* 0x000fe400078e02ff */
[----:B------:R-:W-:-:S04]  /*2170*/  IMAD.WIDE.U32 R38, R32, R42, R38 ;  /* 0x0000002a20267225 */ /* 0x000fc800078e0026 */
[----:B------:R-:W-:-:S04]  /*2180*/  IMAD.WIDE.U32 R40, R32, R42, R40 ;  /* 0x0000002a20287225 */ /* 0x000fc800078e0028 */
[----:B------:R-:W-:-:S04]  /*2190*/  IMAD.WIDE.U32 R36, R36, 0xa0, RZ ;  /* 0x000000a024247825 */ /* 0x000fc800078e00ff */
[----:B------:R-:W-:-:S04]  /*21a0*/  IMAD.WIDE.U32 R42, R42, 0xa0, RZ ;  /* 0x000000a02a2a7825 */ /* 0x000fc800078e00ff */
[----:B------:R-:W-:Y:S01]  /*21b0*/  IMAD.IADD R14, R47, 0x1, -R14 ;  /* 0x000000012f0e7824 */ /* 0x000fe200078e0a0e */
[----:B------:R-:W-:Y:S01]  /*21c0*/  IADD3 R51, R21, R9, RZ ;  /* 0x0000000915337210 */ /* 0x000fe20007ffe0ff */
[----:B------:R-:W-:Y:S01]  /*21d0*/  IMAD.IADD R3, R28, 0x1, R29 ;  /* 0x000000011c037824 */ /* 0x000fe200078e021d */
[----:B------:R-:W-:Y:S01]  /*21e0*/  LOP3.LUT R55, R45, 0xfffffff0, RZ, 0xc0, !PT ;  /* 0xfffffff02d377812 */ /* 0x000fe200078ec0ff */
[----:B------:R-:W-:Y:S02]  /*21f0*/  IMAD R47, R14, 0xc0, R31 ;  /* 0x000000c00e2f7824 */ /* 0x000fe400078e021f */
[----:B------:R-:W-:Y:S02]  /*2200*/  IMAD.SHL.U32 R48, R13, 0x2, RZ ;  /* 0x000000020d307824 */ /* 0x000fe400078e00ff */
[----:B------:R-:W-:Y:S02]  /*2210*/  IMAD.IADD R49, R37, 0x1, R49 ;  /* 0x0000000125317824 */ /* 0x000fe400078e0231 */
[----:B------:R-:W-:-:S02]  /*2220*/  IMAD.IADD R50, R43, 0x1, R5 ;  /* 0x000000012b327824 */ /* 0x000fc400078e0205 */
[----:B------:R-:W-:Y:S02]  /*2230*/  IMAD.IADD R52, R9, 0x1, R35 ;  /* 0x0000000109347824 */ /* 0x000fe400078e0223 */
[----:B------:R-:W-:Y:S02]  /*2240*/  IMAD.IADD R53, R39, 0x1, R7 ;  /* 0x0000000127357824 */ /* 0x000fe400078e0207 */
[----:B------:R-:W-:Y:S01]  /*2250*/  IMAD.IADD R54, R7, 0x1, R41 ;  /* 0x0000000107367824 */ /* 0x000fe200078e0229 */
[----:B--2---:R-:W-:-:S04]  /*2260*/  LOP3.LUT R4, R12, 0x30, R45, 0xf8, !PT ;  /* 0x000000300c047812 */ /* 0x004fc800078ef82d */
[----:B---3--:R-:W-:Y:S02]  /*2270*/  LOP3.LUT R4, R4, R10, RZ, 0x3c, !PT ;  /* 0x0000000a04047212 */ /* 0x008fe400078e3cff */
[----:B----4-:R-:W-:Y:S01]  /*2280*/  LOP3.LUT P1, RZ, R46, 0x2, RZ, 0xc0, !PT ;  /* 0x000000022eff7812 */ /* 0x010fe2000782c0ff */
[----:B------:R-:W-:Y:S02]  /*2290*/  VIADD R46, R15, 0x8 ;  /* 0x000000080f2e7836 */ /* 0x000fe40000000000 */
[----:B------:R-:W-:Y:S01]  /*22a0*/  IMAD.IADD R59, R8, 0x1, R4 ;  /* 0x00000001083b7824 */ /* 0x000fe200078e0204 */
[----:B0-----:R-:W-:-:S09]  /*22b0*/  SHF.R.S32.HI R58, RZ, 0x1f, R0 ;  /* 0x0000001fff3a7819 */ /* 0x001fd20000011400 */
.L_x_458:
[----:B------:R-:W2:Y:S01]  /*22c0*/  LDL R13, [R1+0x1c] ;  /* 0x00001c00010d7983 */ /* 0x000ea20000100800 */
[----:B0-----:R-:W0:Y:S01]  /*22d0*/  LDC R62, c[0x0][0x430] ;  /* 0x00010c00ff3e7b82 */ /* 0x001e220000000800 */
[----:B------:R-:W-:Y:S02]  /*22e0*/  VIADD R2, R2, 0xffffffff ;  /* 0xffffffff02027836 */ /* 0x000fe40000000000 */
[----:B------:R-:W-:Y:S02]  /*22f0*/  IMAD.MOV.U32 R61, RZ, RZ, RZ ;  /* 0x000000ffff3d7224 */ /* 0x000fe400078e00ff */
[----:B------:R-:W-:-:S03]  /*2300*/  IMAD R4, R2, 0xa0, R47 ;  /* 0x000000a002047824 */ /* 0x000fc600078e022f */
[----:B------:R-:W1:Y:S02]  /*2310*/  LDC R69, c[0x0][0x3f4] ;  /* 0x0000fd00ff457b82 */ /* 0x000e640000000800 */
[----:B------:R-:W-:Y:S02]  /*2320*/  ISETP.GE.AND P2, PT, R4, R44, PT ;  /* 0x0000002c0400720c */ /* 0x000fe40003f46270 */
[----:B------:R-:W-:Y:S02]  /*2330*/  IADD3 R12, R3, R4, RZ ;  /* 0x00000004030c7210 */ /* 0x000fe40007ffe0ff */
[----:B------:R-:W-:-:S03]  /*2340*/  ISETP.GT.OR P2, PT, R47, 0x9f, P2 ;  /* 0x0000009f2f00780c */ /* 0x000fc60001744670 */
[----:B------:R-:W-:Y:S01]  /*2350*/  IMAD.MOV.U32 R8, RZ, RZ, R12 ;  /* 0x000000ffff087224 */ /* 0x000fe200078e000c */
[----:B0-----:R-:W-:-:S09]  /*2360*/  ISETP.NE.AND P3, PT, R62, 0x1, PT ;  /* 0x000000013e00780c */ /* 0x001fd20003f65270 */
[----:B------:R-:W0:Y:S08]  /*2370*/  @!P2 LDC.64 R6, c[0x0][0x428] ;  /* 0x00010a00ff06ab82 */ /* 0x000e300000000a00 */
[----:B---3--:R-:W3:Y:S08]  /*2380*/  @!P2 LDC.64 R4, c[0x0][0x418] ;  /* 0x00010600ff04ab82 */ /* 0x008ef00000000a00 */
[----:B------:R-:W4:Y:S08]  /*2390*/  @P3 LDC R9, c[0x0][0x434] ;  /* 0x00010d00ff093b82 */ /* 0x000f300000000800 */
[----:B------:R-:W1:Y:S01]  /*23a0*/  @P3 LDC R10, c[0x0][0x438] ;  /* 0x00010e00ff0a3b82 */ /* 0x000e620000000800 */
[----:B----4-:R-:W-:-:S05]  /*23b0*/  @P3 IMAD.HI.U32 R9, R12, R9, RZ ;  /* 0x000000090c093227 */ /* 0x010fca00078e00ff */
[----:B-1----:R-:W-:Y:S01]  /*23c0*/  @P3 SHF.R.U32.HI R8, RZ, R10, R9 ;  /* 0x0000000aff083219 */ /* 0x002fe20000011609 */
[----:B0-----:R-:W-:-:S03]  /*23d0*/  @!P2 IMAD R10, R58, R6, RZ ;  /* 0x000000063a0aa224 */ /* 0x001fc600078e02ff */
[----:B------:R-:W-:Y:S01]  /*23e0*/  @!P2 SHF.R.S32.HI R9, RZ, 0x1f, R8 ;  /* 0x0000001fff09a819 */ /* 0x000fe20000011408 */
[C---:B------:R-:W-:Y:S02]  /*23f0*/  @!P2 IMAD R11, R0.reuse, R7, R10 ;  /* 0x00000007000ba224 */ /* 0x040fe400078e020a */
[----:B------:R-:W-:-:S04]  /*2400*/  @!P2 IMAD.WIDE.U32 R6, R0, R6, R8 ;  /* 0x000000060006a225 */ /* 0x000fc800078e0008 */
[----:B------:R-:W-:Y:S01]  /*2410*/  @!P2 IMAD.IADD R7, R7, 0x1, R11 ;  /* 0x000000010707a824 */ /* 0x000fe200078e020b */
[----:B---3--:R-:W-:-:S04]  /*2420*/  @!P2 LEA R4, P3, R6, R4, 0x2 ;  /* 0x000000040604a211 */ /* 0x008fc800078610ff */
[----:B------:R-:W-:Y:S02]  /*2430*/  @!P2 LEA.HI.X R5, R6, R5, R7, 0x2, P3 ;  /* 0x000000050605a211 */ /* 0x000fe400018f1407 */
[----:B------:R-:W-:Y:S01]  /*2440*/  ISETP.GE.AND P3, PT, R69, 0x1, PT ;  /* 0x000000014500780c */ /* 0x000fe20003f66270 */
[----:B------:R-:W-:Y:S01]  /*2450*/  IMAD.MOV R9, RZ, RZ, -R8 ;  /* 0x000000ffff097224 */ /* 0x000fe200078e0a08 */
[----:B------:R-:W-:Y:S05]  /*2460*/  YIELD ;  /* 0x0000000000007946 */ /* 0x000fea0003800000 */
[----:B------:R-:W-:Y:S01]  /*2470*/  BSSY B0, `(.L_x_426) ;  /* 0x0000295000007945 */ /* 0x000fe20003800000 */
[----:B------:R0:W5:Y:S01]  /*2480*/  @!P2 LDG.E R61, desc[UR40][R4.64] ;  /* 0x00000028043da981 */ /* 0x000162000c1e1900 */
[----:B------:R-:W-:Y:S01]  /*2490*/  IMAD R62, R62, R9, R12 ;  /* 0x000000093e3e7224 */ /* 0x000fe200078e020c */
[----:B------:R-:W-:Y:S01]  /*24a0*/  ISETP.GT.AND P2, PT, R2, R33, PT ;  /* 0x000000210200720c */ /* 0x000fe20003f44270 */
[----:B--2---:R-:W-:-:S04]  /*24b0*/  IMAD R63, R19, 0x2800, R13 ;  /* 0x00002800133f7824 */ /* 0x004fc800078e020d */
[C---:B------:R-:W-:Y:S01]  /*24c0*/  VIADD R7, R63.reuse, 0x20 ;  /* 0x000000203f077836 */ /* 0x040fe20000000000 */
[----:B------:R-:W-:Y:S01]  /*24d0*/  @P1 IADD3 R7, R63, -0x20, RZ ;  /* 0xffffffe03f071810 */ /* 0x000fe20007ffe0ff */
[----:B------:R-:W-:-:S04]  /*24e0*/  IMAD.IADD R63, R18, 0x1, R63 ;  /* 0x00000001123f7824 */ /* 0x000fc800078e023f */
[----:B------:R-:W-:Y:S01]  /*24f0*/  IMAD.IADD R60, R18, 0x1, R7 ;  /* 0x00000001123c7824 */ /* 0x000fe200078e0207 */
[----:B0-----:R-:W-:Y:S06]  /*2500*/  @!P3 BRA `(.L_x_427) ;  /* 0x000000240058b947 */ /* 0x001fec0003800000 */
[----:B------:R-:W-:Y:S01]  /*2510*/  SHF.R.S32.HI R64, RZ, 0x1f, R62 ;  /* 0x0000001fff407819 */ /* 0x000fe2000001143e */
[----:B------:R-:W-:Y:S01]  /*2520*/  ULDC.64 UR4, c[0x0][0x300] ;  /* 0x0000c00000047ab9 */ /* 0x000fe20000000a00 */
[----:B-----5:R-:W-:Y:S01]  /*2530*/  SHF.R.S32.HI R65, RZ, 0x1f, R61 ;  /* 0x0000001fff417819 */ /* 0x020fe2000001143d */
[----:B------:R-:W-:-:S04]  /*2540*/  IMAD.WIDE.U32 R4, R62, UR4, RZ ;  /* 0x000000043e047c25 */ /* 0x000fc8000f8e00ff */
[----:B------:R-:W-:-:S04]  /*2550*/  IMAD R7, R64, UR4, RZ ;  /* 0x0000000440077c24 */ /* 0x000fc8000f8e02ff */
[----:B------:R-:W-:Y:S01]  /*2560*/  IMAD R7, R62, UR5, R7 ;  /* 0x000000053e077c24 */ /* 0x000fe2000f8e0207 */
[----:B------:R-:W-:Y:S02]  /*2570*/  ULDC.64 UR4, c[0x0][0x310] ;  /* 0x0000c40000047ab9 */ /* 0x000fe40000000a00 */
[----:B------:R-:W-:Y:S02]  /*2580*/  IMAD R6, R65, UR4, RZ ;  /* 0x0000000441067c24 */ /* 0x000fe4000f8e02ff */
[----:B------:R-:W-:Y:S02]  /*2590*/  IMAD.IADD R5, R5, 0x1, R7 ;  /* 0x0000000105057824 */ /* 0x000fe400078e0207 */
[C---:B------:R-:W-:Y:S02]  /*25a0*/  IMAD R7, R61.reuse, UR5, R6 ;  /* 0x000000053d077c24 */ /* 0x040fe4000f8e0206 */
[----:B------:R-:W-:Y:S01]  /*25b0*/  IMAD.WIDE.U32 R4, R61, UR4, R4 ;  /* 0x000000043d047c25 */ /* 0x000fe2000f8e0004 */
[----:B------:R-:W-:-:S03]  /*25c0*/  ULDC.64 UR4, c[0x0][0x308] ;  /* 0x0000c20000047ab9 */ /* 0x000fc60000000a00 */
[----:B------:R-:W-:Y:S01]  /*25d0*/  IMAD.IADD R5, R5, 0x1, R7 ;  /* 0x0000000105057824 */ /* 0x000fe200078e0207 */
[----:B------:R-:W-:Y:S01]  /*25e0*/  SHF.R.S32.HI R7, RZ, 0x1f, R2 ;  /* 0x0000001fff077819 */ /* 0x000fe20000011402 */
[----:B------:R-:W-:Y:S02]  /*25f0*/  IMAD R6, R49, R2, RZ ;  /* 0x0000000231067224 */ /* 0x000fe400078e02ff */
[----:B------:R-:W-:-:S04]  /*2600*/  IMAD.WIDE.U32 R4, R22, UR4, R4 ;  /* 0x0000000416047c25 */ /* 0x000fc8000f8e0004 */
[----:B------:R-:W-:Y:S01]  /*2610*/  IMAD R13, R22, UR5, R5 ;  /* 0x00000005160d7c24 */ /* 0x000fe2000f8e0205 */
[----:B------:R-:W-:Y:S01]  /*2620*/  ULDC.64 UR4, c[0x0][0x2e8] ;  /* 0x0000ba0000047ab9 */ /* 0x000fe20000000a00 */
[----:B------:R-:W-:Y:S01]  /*2630*/  IMAD R5, R50, R2, RZ ;  /* 0x0000000232057224 */ /* 0x000fe200078e02ff */
[----:B------:R-:W-:Y:S01]  /*2640*/  IADD3 R72, P3, R4, UR4, RZ ;  /* 0x0000000404487c10 */ /* 0x000fe2000ff7e0ff */
[----:B------:R-:W-:Y:S01]  /*2650*/  ULDC.U8 UR4, c[0x0][0x410] ;  /* 0x0001040000047ab9 */ /* 0x000fe20000000000 */
[----:B------:R-:W-:Y:S02]  /*2660*/  IMAD R9, R7, R36, R6 ;  /* 0x0000002407097224 */ /* 0x000fe400078e0206 */
[----:B------:R-:W-:Y:S01]  /*2670*/  IADD3.X R13, R13, UR5, RZ, P3, !PT ;  /* 0x000000050d0d7c10 */ /* 0x000fe20009ffe4ff */
[----:B------:R-:W-:Y:S01]  /*2680*/  IMAD R11, R7, R42, R5 ;  /* 0x0000002a070b7224 */ /* 0x000fe200078e0205 */
[----:B------:R-:W-:Y:S01]  /*2690*/  ISETP.NE.AND P3, PT, RZ, UR4, PT ;  /* 0x00000004ff007c0c */ /* 0x000fe2000bf65270 */
[----:B------:R-:W-:-:S04]  /*26a0*/  IMAD.WIDE.U32 R4, R42, R2, RZ ;  /* 0x000000022a047225 */ /* 0x000fc800078e00ff */
[----:B------:R-:W-:Y:S01]  /*26b0*/  IMAD.WIDE.U32 R6, R36, R2, RZ ;  /* 0x0000000224067225 */ /* 0x000fe200078e00ff */
[----:B------:R-:W-:-:S03]  /*26c0*/  IADD3 R12, R5, R11, RZ ;  /* 0x0000000b050c7210 */ /* 0x000fc60007ffe0ff */
[----:B------:R-:W-:-:S04]  /*26d0*/  IMAD.IADD R10, R7, 0x1, R9 ;  /* 0x00000001070a7824 */ /* 0x000fc800078e0209 */
[----:B------:R-:W-:Y:S05]  /*26e0*/  @!P3 BRA `(.L_x_428) ;  /* 0x000000100080b947 */ /* 0x000fea0003800000 */
[----:B------:R-:W0:Y:S01]  /*26f0*/  S2R R14, SR_TID.X ;  /* 0x00000000000e7919 */ /* 0x000e220000002100 */
[----:B------:R-:W-:Y:S01]  /*2700*/  IMAD R66, R2, -0xa0, R44 ;  /* 0xffffff6002427824 */ /* 0x000fe200078e022c */
[----:B------:R-:W-:Y:S01]  /*2710*/  BSSY B1, `(.L_x_429) ;  /* 0x000001a000017945 */ /* 0x000fe20003800000 */
[----:B------:R-:W-:Y:S02]  /*2720*/  CS2R R8, SRZ ;  /* 0x0000000000087805 */ /* 0x000fe4000001ff00 */
[----:B------:R-:W-:Y:S02]  /*2730*/  CS2R R30, SRZ ;  /* 0x00000000001e7805 */ /* 0x000fe4000001ff00 */
[----:B------:R-:W-:Y:S02]  /*2740*/  CS2R R28, SRZ ;  /* 0x00000000001c7805 */ /* 0x000fe4000001ff00 */
[----:B------:R-:W-:Y:S02]  /*2750*/  VIMNMX R66, R66, 0xa0, PT ;  /* 0x000000a042427848 */ /* 0x000fe40003fe0100 */
[----:B------:R-:W-:Y:S01]  /*2760*/  CS2R R56, SRZ ;  /* 0x0000000000387805 */ /* 0x000fe2000001ff00 */
[----:B0-----:R-:W-:-:S05]  /*2770*/  VIADD R14, R14, 0xffffff80 ;  /* 0xffffff800e0e7836 */ /* 0x001fca0000000000 */
[----:B------:R-:W-:-:S04]  /*2780*/  LEA.HI R14, R14, R14, RZ, 0x1 ;  /* 0x0000000e0e0e7211 */ /* 0x000fc800078f08ff */
[----:B------:R-:W-:-:S04]  /*2790*/  SHF.R.S32.HI R14, RZ, 0x1, R14 ;  /* 0x00000001ff0e7819 */ /* 0x000fc8000001140e */
[----:B------:R-:W-:-:S13]  /*27a0*/  ISETP.GE.AND P3, PT, R14, R66, PT ;  /* 0x000000420e00720c */ /* 0x000fda0003f66270 */
[----:B------:R-:W-:Y:S05]  /*27b0*/  @P3 BRA `(.L_x_430) ;  /* 0x00000000003c3947 */ /* 0x000fea0003800000 */
[----:B------:R-:W2:Y:S01]  /*27c0*/  LDL R14, [R1+0x18] ;  /* 0x00001800010e7983 */ /* 0x000ea20000100800 */
[----:B------:R-:W-:Y:S02]  /*27d0*/  ULDC.64 UR4, c[0x0][0x3e8] ;  /* 0x0000fa0000047ab9 */ /* 0x000fe40000000a00 */
[----:B------:R-:W-:-:S04]  /*27e0*/  IADD3 R6, P4, P5, R20, UR4, R6 ;  /* 0x0000000414067c10 */ /* 0x000fc8000fd9e006 */
[----:B------:R-:W-:Y:S01]  /*27f0*/  IADD3.X R7, R51, UR5, R10, P4, P5 ;  /* 0x0000000533077c10 */ /* 0x000fe2000a7ea40a */
[----:B------:R-:W-:Y:S02]  /*2800*/  ULDC.64 UR4, c[0x0][0x400] ;  /* 0x0001000000047ab9 */ /* 0x000fe40000000a00 */
[----:B------:R-:W-:-:S04]  /*2810*/  IADD3 R4, P4, P5, R38, UR4, R4 ;  /* 0x0000000426047c10 */ /* 0x000fc8000fd9e004 */
[----:B------:R-:W-:Y:S02]  /*2820*/  IADD3.X R5, R53, UR5, R12, P4, P5 ;  /* 0x0000000535057c10 */ /* 0x000fe4000a7ea40c */
[----:B------:R-:W-:Y:S02]  /*2830*/  ISETP.GE.AND P4, PT, R156, R69, PT ;  /* 0x000000459c00720c */ /* 0x000fe40003f86270 */
[----:B------:R-:W-:Y:S02]  /*2840*/  CS2R R8, SRZ ;  /* 0x0000000000087805 */ /* 0x000fe4000001ff00 */
[----:B------:R-:W-:-:S09]  /*2850*/  CS2R R28, SRZ ;  /* 0x00000000001c7805 */ /* 0x000fd2000001ff00 */
[----:B------:R0:W5:Y:S04]  /*2860*/  @!P4 LDG.E.64 R30, desc[UR40][R6.64] ;  /* 0x00000028061ec981 */ /* 0x000168000c1e1b00 */
[----:B------:R0:W5:Y:S01]  /*2870*/  @!P4 LDG.E.64 R56, desc[UR40][R4.64] ;  /* 0x000000280438c981 */ /* 0x000162000c1e1b00 */
[----:B--2---:R-:W-:-:S13]  /*2880*/  ISETP.GE.AND P4, PT, R14, R69, PT ;  /* 0x000000450e00720c */ /* 0x004fda0003f86270 */
[----:B------:R0:W5:Y:S04]  /*2890*/  @!P4 LDG.E.64 R8, desc[UR40][R6.64+0x10] ;  /* 0x000010280608c981 */ /* 0x000168000c1e1b00 */
[----:B------:R0:W5:Y:S02]  /*28a0*/  @!P4 LDG.E.64 R28, desc[UR40][R4.64+0x10] ;  /* 0x00001028041cc981 */ /* 0x000164000c1e1b00 */
.L_x_430:
[----:B------:R-:W-:Y:S05]  /*28b0*/  BSYNC B1 ;  /* 0x0000000000017941 */ /* 0x000fea0003800000 */
.L_x_429:
[----:B0-----:R-:W2:Y:S01]  /*28c0*/  LDL R4, [R1+0xc] ;  /* 0x00000c0001047983 */ /* 0x001ea20000100800 */
[----:B-----5:R-:W-:Y:S02]  /*28d0*/  IMAD.MOV.U32 R70, RZ, RZ, R8 ;  /* 0x000000ffff467224 */ /* 0x020fe400078e0008 */
[----:B------:R-:W-:Y:S02]  /*28e0*/  IMAD.MOV.U32 R74, RZ, RZ, R30 ;  /* 0x000000ffff4a7224 */ /* 0x000fe400078e001e */
[----:B------:R-:W-:Y:S02]  /*28f0*/  IMAD.MOV.U32 R73, RZ, RZ, R28 ;  /* 0x000000ffff497224 */ /* 0x000fe400078e001c */
[----:B------:R-:W-:Y:S01]  /*2900*/  IMAD.MOV.U32 R75, RZ, RZ, R56 ;  /* 0x000000ffff4b7224 */ /* 0x000fe200078e0038 */
[----:B--2---:R-:W-:-:S13]  /*2910*/  ISETP.NE.AND P4, PT, R4, 0x3, PT ;  /* 0x000000030400780c */ /* 0x004fda0003f85270 */
[----:B------:R-:W-:Y:S05]  /*2920*/  @!P4 BRA `(.L_x_431) ;  /* 0x000000000004c947 */ /* 0x000fea0003800000 */
[----:B------:R-:W-:Y:S01]  /*2930*/  BPT.TRAP 0x1 ;  /* 0x000000040000795c */ /* 0x000fe20000300000 */
.L_x_431:
[----:B------:R-:W2:Y:S01]  /*2940*/  LDL R4, [R1] ;  /* 0x0000000001047983 */ /* 0x000ea20000100800 */
[----:B------:R-:W-:Y:S01]  /*2950*/  LEA R67, R19, R18, 0x3 ;  /* 0x0000001213437211 */ /* 0x000fe200078e18ff */
[----:B------:R-:W-:Y:S01]  /*2960*/  BSSY B1, `(.L_x_432) ;  /* 0x0000004000017945 */ /* 0x000fe20003800000 */
[----:B--2---:R-:W-:-:S04]  /*2970*/  SHF.L.U32 R68, R4, 0x1f, RZ ;  /* 0x0000001f04447819 */ /* 0x004fc800000006ff */
[----:B------:R-:W0:Y:S02]  /*2980*/  SYNCS.PHASECHK.TRANS64.TRYWAIT P5, [R67+URZ+0x13290], R68 ;  /* 0x01329044430075a7 */ /* 0x000e2400080a017f */
[----:B0-----:R-:W-:Y:S05]  /*2990*/  @!P5 BRA `(.L_x_433) ;  /* 0x0000016800f4d947 */ /* 0x001fea0003800000 */
.L_x_659:
[----:B------:R-:W-:Y:S05]  /*29a0*/  BSYNC B1 ;  /* 0x0000000000017941 */ /* 0x000fea0003800000 */
.L_x_432:
[----:B------:R-:W-:-:S03]  /*29b0*/  UMOV UR4, 0xffffffff ;  /* 0xffffffff00047882 */ /* 0x000fc60000000000 */
[----:B------:R-:W-:Y:S05]  /*29c0*/  BRA.DIV UR4, `(.L_x_434) ;  /* 0x0000016a04fc7947 */ /* 0x000fea000b800000 */
[----:B------:R1:W2:Y:S04]  /*29d0*/  SHFL.IDX PT, R71, R13, RZ, 0x1e1f ;  /* 0x001e1fff0d477589 */ /* 0x0002a800000e0000 */
[----:B------:R1:W3:Y:S02]  /*29e0*/  SHFL.IDX PT, R14, R72, RZ, 0x1e1f ;  /* 0x001e1fff480e7589 */ /* 0x0002e400000e0000 */
.L_x_663:
[----:B------:R-:W-:Y:S05]  /*29f0*/  @P3 BRA `(.L_x_435) ;  /* 0x0000002000f03947 */ /* 0x000fea0003800000 */
[----:B------:R-:W4:Y:S01]  /*2a00*/  LDL R84, [R1+0x24] ;  /* 0x0000240001547983 */ /* 0x000f220000100800 */
[----:B------:R-:W-:Y:S01]  /*2a10*/  BSSY B1, `(.L_x_436) ;  /* 0x0000072000017945 */ /* 0x000fe20003800000 */
[----:B----4-:R-:W-:-:S13]  /*2a20*/  LOP3.LUT P5, RZ, R84, 0x2, RZ, 0xc0, !PT ;  /* 0x0000000254ff7812 */ /* 0x010fda00078ac0ff */
[----:B------:R-:W-:Y:S05]  /*2a30*/  @P5 BRA `(.L_x_437) ;  /* 0x0000000400bc5947 */ /* 0x000fea0003800000 */
[----:B------:R4:W0:Y:S01]  /*2a40*/  LDS.128 R4, [R63+0xe000] ;  /* 0x00e000003f047984 */ /* 0x0008220000000c00 */
[----:B---3--:R-:W-:Y:S01]  /*2a50*/  IADD3 R10, P3, R16, R14, RZ ;  /* 0x0000000e100a7210 */ /* 0x008fe20007f7e0ff */
[----:B------:R-:W-:Y:S04]  /*2a60*/  BSSY B2, `(.L_x_438) ;  /* 0x000006b000027945 */ /* 0x000fe80003800000 */
[----:B--2---:R-:W-:Y:S01]  /*2a70*/  IMAD.X R11, R71, 0x1, R17, P3 ;  /* 0x00000001470b7824 */ /* 0x004fe200018e0611 */
[----:B------:R-:W-:-:S13]  /*2a80*/  ISETP.GE.AND P3, PT, R156, R69, PT ;  /* 0x000000459c00720c */ /* 0x000fda0003f66270 */
[----:B----4-:R-:W-:Y:S05]  /*2a90*/  @P3 BRA `(.L_x_439) ;  /* 0x00000004009c3947 */ /* 0x010fea0003800000 */
[----:B------:R-:W-:Y:S01]  /*2aa0*/  SHF.R.U32.HI R12, RZ, 0x8, R31 ;  /* 0x00000008ff0c7819 */ /* 0x000fe2000001161f */
[----:B0-----:R-:W-:Y:S01]  /*2ab0*/  IMAD.MOV.U32 R15, RZ, RZ, R4 ;  /* 0x000000ffff0f7224 */ /* 0x001fe200078e0004 */
[----:B------:R-:W-:Y:S02]  /*2ac0*/  SHF.R.U32.HI R30, RZ, 0x8, R57 ;  /* 0x00000008ff1e7819 */ /* 0x000fe40000011639 */
[----:B-1----:R-:W-:Y:S01]  /*2ad0*/  SHF.R.U32.HI R72, RZ, 0x10, R31 ;  /* 0x00000010ff487819 */ /* 0x002fe2000001161f */
[----:B------:R-:W-:Y:S01]  /*2ae0*/  IMAD.SHL.U32 R12, R12, 0x100, RZ ;  /* 0x000001000c0c7824 */ /* 0x000fe200078e00ff */
[----:B------:R-:W-:Y:S01]  /*2af0*/  LOP3.LUT R13, R31, 0xff0000ff, RZ, 0xc0, !PT ;  /* 0xff0000ff1f0d7812 */ /* 0x000fe200078ec0ff */
[----:B------:R-:W-:Y:S01]  /*2b00*/  IMAD.SHL.U32 R30, R30, 0x100, RZ ;  /* 0x000001001e1e7824 */ /* 0x000fe200078e00ff */
[----:B------:R-:W-:Y:S02]  /*2b10*/  LOP3.LUT R31, R57, 0xff0000ff, RZ, 0xc0, !PT ;  /* 0xff0000ff391f7812 */ /* 0x000fe400078ec0ff */
[----:B------:R-:W-:-:S02]  /*2b20*/  SHF.R.U32.HI R56, RZ, 0x10, R57 ;  /* 0x00000010ff387819 */ /* 0x000fc40000011639 */
[----:B------:R-:W-:Y:S01]  /*2b30*/  LOP3.LUT R13, R13, 0xff00, R12, 0xf8, !PT ;  /* 0x0000ff000d0d7812 */ /* 0x000fe200078ef80c */
[----:B------:R-:W-:Y:S01]  /*2b40*/  IMAD.U32 R12, R72, 0x10000, RZ ;  /* 0x00010000480c7824 */ /* 0x000fe200078e00ff */
[----:B------:R-:W-:Y:S02]  /*2b50*/  LOP3.LUT R57, R31, 0xff00, R30, 0xf8, !PT ;  /* 0x0000ff001f397812 */ /* 0x000fe400078ef81e */
[----:B------:R-:W-:Y:S02]  /*2b60*/  SHF.L.U32 R30, R56, 0x10, RZ ;  /* 0x00000010381e7819 */ /* 0x000fe400000006ff */
[----:B------:R-:W-:Y:S02]  /*2b70*/  F2FP.F16.E4M3.UNPACK_B R4, R5 ;  /* 0x00000005ff04723e */ /* 0x000fe400020006ff */
[----:B------:R-:W-:Y:S02]  /*2b80*/  F2FP.F16.E4M3.UNPACK_B R31, R75.H1 ;  /* 0x0000004bff1f723e */ /* 0x000fe400030006ff */
[----:B------:R-:W-:-:S02]  /*2b90*/  LOP3.LUT R12, R13, 0xff0000, R12, 0xf8, !PT ;  /* 0x00ff00000d0c7812 */ /* 0x000fc400078ef80c */
[----:B------:R-:W-:Y:S01]  /*2ba0*/  LOP3.LUT R13, R57, 0xff0000, R30, 0xf8, !PT ;  /* 0x00ff0000390d7812 */ /* 0x000fe200078ef81e */
[--C-:B------:R-:W-:Y:S01]  /*2bb0*/  HADD2.F32 R30, -RZ, R4.reuse.H1_H1 ;  /* 0x30000004ff1e7230 */ /* 0x100fe20000004100 */
[-C--:B------:R-:W-:Y:S01]  /*2bc0*/  F2FP.F16.E4M3.UNPACK_B R57, R74.reuse.H1 ;  /* 0x0000004aff39723e */ /* 0x080fe200030006ff */
[--C-:B------:R-:W-:Y:S01]  /*2bd0*/  HADD2.F32 R79, -RZ, R31.reuse.H0_H0 ;  /* 0x2000001fff4f7230 */ /* 0x100fe20000004100 */
[----:B------:R-:W-:Y:S01]  /*2be0*/  F2FP.F16.E4M3.UNPACK_B R5, R5.H1 ;  /* 0x00000005ff05723e */ /* 0x000fe200030006ff */
[----:B------:R-:W-:Y:S01]  /*2bf0*/  HADD2.F32 R4, -RZ, R4.H0_H0 ;  /* 0x20000004ff047230 */ /* 0x000fe20000004100 */
[----:B------:R-:W-:Y:S01]  /*2c00*/  F2FP.F16.E4M3.UNPACK_B R75, R75 ;  /* 0x0000004bff4b723e */ /* 0x000fe200020006ff */
[----:B------:R-:W-:Y:S02]  /*2c10*/  HADD2.F32 R72, -RZ, R31.H1_H1 ;  /* 0x3000001fff487230 */ /* 0x000fe40000004100 */
[----:B------:R-:W-:Y:S01]  /*2c20*/  FMUL.FTZ R81, R30, R79 ;  /* 0x0000004f1e517220 */ /* 0x000fe20000410000 */
[----:B------:R-:W-:Y:S01]  /*2c30*/  HADD2.F32 R77, -RZ, R57.H0_H0 ;  /* 0x20000039ff4d7230 */ /* 0x000fe20000004100 */
[----:B------:R-:W-:Y:S01]  /*2c40*/  F2FP.F16.E4M3.UNPACK_B R74, R74 ;  /* 0x0000004aff4a723e */ /* 0x000fe200020006ff */
[----:B------:R-:W-:-:S02]  /*2c50*/  HADD2.F32 R56, -RZ, R5.H1_H1 ;  /* 0x30000005ff387230 */ /* 0x000fc40000004100 */
[----:B------:R-:W-:Y:S02]  /*2c60*/  HADD2.F32 R31, -RZ, R5.H0_H0 ;  /* 0x20000005ff1f7230 */ /* 0x000fe40000004100 */
[----:B------:R-:W-:Y:S01]  /*2c70*/  FMUL.FTZ R5, R4, R79 ;  /* 0x0000004f04057220 */ /* 0x000fe20000410000 */
[----:B------:R-:W-:Y:S02]  /*2c80*/  HADD2.F32 R57, -RZ, R57.H1_H1 ;  /* 0x30000039ff397230 */ /* 0x000fe40000004100 */
[-C--:B------:R-:W-:Y:S01]  /*2c90*/  FMUL.FTZ R76, R56, R72.reuse ;  /* 0x00000048384c7220 */ /* 0x080fe20000410000 */
[-C--:B------:R-:W-:Y:S01]  /*2ca0*/  FFMA.FTZ R4, R4, R77.reuse, -R81 ;  /* 0x0000004d04047223 */ /* 0x080fe20000010851 */
[----:B------:R-:W-:Y:S01]  /*2cb0*/  FFMA.FTZ R5, R30, R77, R5 ;  /* 0x0000004d1e057223 */ /* 0x000fe20000010005 */
[C---:B------:R-:W-:Y:S01]  /*2cc0*/  FMUL.FTZ R79, R31.reuse, R72 ;  /* 0x000000481f4f7220 */ /* 0x040fe20000410000 */
[----:B------:R-:W-:Y:S01]  /*2cd0*/  F2FP.F16.E4M3.UNPACK_B R30, R15.H1 ;  /* 0x0000000fff1e723e */ /* 0x000fe200030006ff */
[----:B------:R-:W-:Y:S01]  /*2ce0*/  FFMA.FTZ R78, R31, R57, -R76 ;  /* 0x000000391f4e7223 */ /* 0x000fe2000001084c */
[----:B------:R-:W-:Y:S01]  /*2cf0*/  F2FP.F16.E4M3.UNPACK_B R15, R15 ;  /* 0x0000000fff0f723e */ /* 0x000fe200020006ff */
[----:B------:R-:W-:Y:S01]  /*2d00*/  FFMA.FTZ R81, R56, R57, R79 ;  /* 0x0000003938517223 */ /* 0x000fe2000001004f */
[----:B------:R-:W-:-:S02]  /*2d10*/  HADD2.F32 R72, -RZ, R75.H1_H1 ;  /* 0x3000004bff487230 */ /* 0x000fc40000004100 */
[--C-:B------:R-:W-:Y:S02]  /*2d20*/  HADD2.F32 R56, -RZ, R30.reuse.H0_H0 ;  /* 0x2000001eff387230 */ /* 0x100fe40000004100 */
[----:B------:R-:W-:Y:S02]  /*2d30*/  HADD2.F32 R57, -RZ, R30.H1_H1 ;  /* 0x3000001eff397230 */ /* 0x000fe40000004100 */
[----:B------:R-:W-:Y:S02]  /*2d40*/  HADD2.F32 R75, -RZ, R75.H0_H0 ;  /* 0x2000004bff4b7230 */ /* 0x000fe40000004100 */
[-C--:B------:R-:W-:Y:S01]  /*2d50*/  FMUL.FTZ R76, R56, R72.reuse ;  /* 0x00000048384c7220 */ /* 0x080fe20000410000 */
[--C-:B------:R-:W-:Y:S02]  /*2d60*/  HADD2.F32 R31, -RZ, R15.reuse.H1_H1 ;  /* 0x3000000fff1f7230 */ /* 0x100fe40000004100 */
[----:B------:R-:W-:Y:S01]  /*2d70*/  FMUL.FTZ R79, R57, R72 ;  /* 0x00000048394f7220 */ /* 0x000fe20000410000 */
[----:B------:R-:W-:-:S02]  /*2d80*/  HADD2.F32 R30, -RZ, R15.H0_H0 ;  /* 0x2000000fff1e7230 */ /* 0x000fc40000004100 */
[--C-:B------:R-:W-:Y:S02]  /*2d90*/  HADD2.F32 R15, -RZ, R74.reuse.H1_H1 ;  /* 0x3000004aff0f7230 */ /* 0x100fe40000004100 */
[-C--:B------:R-:W-:Y:S01]  /*2da0*/  FMUL.FTZ R77, R31, R75.reuse ;  /* 0x0000004b1f4d7220 */ /* 0x080fe20000410000 */
[----:B------:R-:W-:Y:S02]  /*2db0*/  HADD2.F32 R74, -RZ, R74.H0_H0 ;  /* 0x2000004aff4a7230 */ /* 0x000fe40000004100 */
[----:B------:R-:W-:Y:S01]  /*2dc0*/  FMUL.FTZ R72, R30, R75 ;  /* 0x0000004b1e487220 */ /* 0x000fe20000410000 */
[----:B------:R-:W-:Y:S01]  /*2dd0*/  F2FP.F16.E4M3.UNPACK_B R75, R12 ;  /* 0x0000000cff4b723e */ /* 0x000fe200020006ff */
[-C--:B------:R-:W-:Y:S01]  /*2de0*/  FFMA.FTZ R56, R56, R15.reuse, -R79 ;  /* 0x0000000f38387223 */ /* 0x080fe2000001084f */
[----:B------:R-:W-:Y:S01]  /*2df0*/  FFMA.FTZ R57, R57, R15, R76 ;  /* 0x0000000f39397223 */ /* 0x000fe2000001004c */
[-C--:B------:R-:W-:Y:S01]  /*2e00*/  FFMA.FTZ R15, R30, R74.reuse, -R77 ;  /* 0x0000004a1e0f7223 */ /* 0x080fe2000001084d */
[----:B------:R-:W-:Y:S01]  /*2e10*/  FFMA.FTZ R30, R31, R74, R72 ;  /* 0x0000004a1f1e7223 */ /* 0x000fe20000010048 */
[----:B------:R-:W-:-:S02]  /*2e20*/  F2FP.F16.E4M3.UNPACK_B R72, R7.H1 ;  /* 0x00000007ff48723e */ /* 0x000fc400030006ff */
[-C--:B------:R-:W-:Y:S02]  /*2e30*/  F2FP.F16.E4M3.UNPACK_B R79, R13.reuse.H1 ;  /* 0x0000000dff4f723e */ /* 0x080fe400030006ff */
[----:B------:R-:W-:Y:S01]  /*2e40*/  F2FP.SATFINITE.E4M3.F32.PACK_AB_MERGE_C R31, R81, R78, RZ ;  /* 0x0000004e511f723e */ /* 0x000fe200048070ff */
[--C-:B------:R-:W-:Y:S01]  /*2e50*/  HADD2.F32 R74, -RZ, R72.reuse.H0_H0 ;  /* 0x20000048ff4a7230 */ /* 0x100fe20000004100 */
[----:B------:R-:W-:Y:S01]  /*2e60*/  F2FP.SATFINITE.E4M3.F32.PACK_AB_MERGE_C R56, R57, R56, RZ ;  /* 0x000000383938723e */ /* 0x000fe200048070ff */
[----:B------:R-:W-:Y:S01]  /*2e70*/  HADD2.F32 R72, -RZ, R72.H1_H1 ;  /* 0x30000048ff487230 */ /* 0x000fe20000004100 */
[----:B------:R-:W-:Y:S01]  /*2e80*/  F2FP.F16.E4M3.UNPACK_B R76, R12.H1 ;  /* 0x0000000cff4c723e */ /* 0x000fe200030006ff */
[----:B------:R-:W-:Y:S01]  /*2e90*/  HADD2.F32 R81, -RZ, R79.H1_H1 ;  /* 0x3000004fff517230 */ /* 0x000fe20000004100 */
[----:B------:R-:W-:Y:S01]  /*2ea0*/  F2FP.F16.E4M3.UNPACK_B R57, R6.H1 ;  /* 0x00000006ff39723e */ /* 0x000fe200030006ff */
[----:B------:R-:W-:Y:S01]  /*2eb0*/  HADD2.F32 R12, -RZ, R75.H1_H1 ;  /* 0x3000004bff0c7230 */ /* 0x000fe20000004100 */
[----:B------:R-:W-:Y:S01]  /*2ec0*/  F2FP.F16.E4M3.UNPACK_B R78, R13 ;  /* 0x0000000dff4e723e */ /* 0x000fe200020006ff */
[----:B------:R-:W-:-:S02]  /*2ed0*/  HADD2.F32 R77, -RZ, R76.H1_H1 ;  /* 0x3000004cff4d7230 */ /* 0x000fc40000004100 */
[-C--:B------:R-:W-:Y:S01]  /*2ee0*/  FMUL.FTZ R83, R72, R81.reuse ;  /* 0x0000005148537220 */ /* 0x080fe20000410000 */
[--C-:B------:R-:W-:Y:S02]  /*2ef0*/  HADD2.F32 R13, -RZ, R57.reuse.H1_H1 ;  /* 0x30000039ff0d7230 */ /* 0x100fe40000004100 */
[C---:B------:R-:W-:Y:S01]  /*2f00*/  FMUL.FTZ R81, R74.reuse, R81 ;  /* 0x000000514a517220 */ /* 0x040fe20000410000 */
[----:B------:R-:W-:Y:S02]  /*2f10*/  HADD2.F32 R80, -RZ, R78.H1_H1 ;  /* 0x3000004eff507230 */ /* 0x000fe40000004100 */
[----:B------:R-:W-:Y:S01]  /*2f20*/  FFMA.FTZ R83, R74, R77, -R83 ;  /* 0x0000004d4a537223 */ /* 0x000fe20000010853 */
[----:B------:R-:W-:Y:S01]  /*2f30*/  HADD2.F32 R57, -RZ, R57.H0_H0 ;  /* 0x20000039ff397230 */ /* 0x000fe20000004100 */
[----:B------:R-:W-:Y:S01]  /*2f40*/  F2FP.F16.E4M3.UNPACK_B R7, R7 ;  /* 0x00000007ff07723e */ /* 0x000fe200020006ff */
[----:B------:R-:W-:Y:S01]  /*2f50*/  FFMA.FTZ R82, R72, R77, R81 ;  /* 0x0000004d48527223 */ /* 0x000fe20000010051 */
[----:B------:R-:W-:Y:S01]  /*2f60*/  FMUL.FTZ R74, R13, R80 ;  /* 0x000000500d4a7220 */ /* 0x000fe20000410000 */
[----:B------:R-:W-:Y:S01]  /*2f70*/  F2FP.F16.E4M3.UNPACK_B R6, R6 ;  /* 0x00000006ff06723e */ /* 0x000fe200020006ff */
[----:B------:R-:W-:Y:S01]  /*2f80*/  FMUL.FTZ R80, R57, R80 ;  /* 0x0000005039507220 */ /* 0x000fe20000410000 */
[----:B------:R-:W-:-:S02]  /*2f90*/  HADD2.F32 R79, -RZ, R79.H0_H0 ;  /* 0x2000004fff4f7230 */ /* 0x000fc40000004100 */
[-C--:B------:R-:W-:Y:S01]  /*2fa0*/  FFMA.FTZ R74, R57, R12.reuse, -R74 ;  /* 0x0000000c394a7223 */ /* 0x080fe2000001084a */
[----:B------:R-:W-:Y:S02]  /*2fb0*/  HADD2.F32 R78, -RZ, R78.H0_H0 ;  /* 0x2000004eff4e7230 */ /* 0x000fe40000004100 */
[----:B------:R-:W-:Y:S01]  /*2fc0*/  FFMA.FTZ R77, R13, R12, R80 ;  /* 0x0000000c0d4d7223 */ /* 0x000fe20000010050 */
[--C-:B------:R-:W-:Y:S01]  /*2fd0*/  HADD2.F32 R12, -RZ, R7.reuse.H0_H0 ;  /* 0x20000007ff0c7230 */ /* 0x100fe20000004100 */
[----:B------:R-:W-:Y:S01]  /*2fe0*/  F2FP.SATFINITE.E4M3.F32.PACK_AB_MERGE_C R82, R82, R83, RZ ;  /* 0x000000535252723e */ /* 0x000fe200048070ff */
[----:B------:R-:W-:Y:S01]  /*2ff0*/  HADD2.F32 R13, -RZ, R7.H1_H1 ;  /* 0x30000007ff0d7230 */ /* 0x000fe20000004100 */
[----:B------:R-:W-:Y:S01]  /*3000*/  F2FP.SATFINITE.E4M3.F32.PACK_AB_MERGE_C R5, R5, R4, R31 ;  /* 0x000000040505723e */ /* 0x000fe2000480701f */
[--C-:B------:R-:W-:Y:S02]  /*3010*/  HADD2.F32 R7, -RZ, R6.reuse.H0_H0 ;  /* 0x20000006ff077230 */ /* 0x100fe40000004100 */
[----:B------:R-:W-:Y:S01]  /*3020*/  FMUL.FTZ R80, R12, R79 ;  /* 0x0000004f0c507220 */ /* 0x000fe20000410000 */
[----:B------:R-:W-:-:S02]  /*3030*/  HADD2.F32 R6, -RZ, R6.H1_H1 ;  /* 0x30000006ff067230 */ /* 0x000fc40000004100 */
[----:B------:R-:W-:Y:S01]  /*3040*/  FMUL.FTZ R81, R13, R79 ;  /* 0x0000004f0d517220 */ /* 0x000fe20000410000 */
[----:B------:R-:W-:Y:S02]  /*3050*/  HADD2.F32 R76, -RZ, R76.H0_H0 ;  /* 0x2000004cff4c7230 */ /* 0x000fe40000004100 */
[-C--:B------:R-:W-:Y:S01]  /*3060*/  FMUL.FTZ R57, R7, R78.reuse ;  /* 0x0000004e07397220 */ /* 0x080fe20000410000 */
[----:B------:R-:W-:Y:S02]  /*3070*/  HADD2.F32 R75, -RZ, R75.H0_H0 ;  /* 0x2000004bff4b7230 */ /* 0x000fe40000004100 */
[----:B------:R-:W-:Y:S01]  /*3080*/  FMUL.FTZ R72, R6, R78 ;  /* 0x0000004e06487220 */ /* 0x000fe20000410000 */
[----:B------:R-:W-:Y:S01]  /*3090*/  F2FP.SATFINITE.E4M3.F32.PACK_AB_MERGE_C R74, R77, R74, RZ ;  /* 0x0000004a4d4a723e */ /* 0x000fe200048070ff */
[-C--:B------:R-:W-:Y:S01]  /*30a0*/  FFMA.FTZ R81, R12, R76.reuse, -R81 ;  /* 0x0000004c0c517223 */ /* 0x080fe20000010851 */
[----:B------:R-:W-:Y:S01]  /*30b0*/  FFMA.FTZ R80, R13, R76, R80 ;  /* 0x0000004c0d507223 */ /* 0x000fe20000010050 */
[-C--:B------:R-:W-:Y:S01]  /*30c0*/  FFMA.FTZ R72, R7, R75.reuse, -R72 ;  /* 0x0000004b07487223 */ /* 0x080fe20000010848 */
[----:B------:R-:W-:Y:S01]  /*30d0*/  FFMA.FTZ R57, R6, R75, R57 ;  /* 0x0000004b06397223 */ /* 0x000fe20000010039 */
[----:B------:R-:W-:-:S02]  /*30e0*/  F2FP.SATFINITE.E4M3.F32.PACK_AB_MERGE_C R4, R30, R15, R56 ;  /* 0x0000000f1e04723e */ /* 0x000fc40004807038 */
[----:B------:R-:W-:Y:S02]  /*30f0*/  F2FP.SATFINITE.E4M3.F32.PACK_AB_MERGE_C R7, R80, R81, R82 ;  /* 0x000000515007723e */ /* 0x000fe40004807052 */
[----:B------:R-:W-:-:S07]  /*3100*/  F2FP.SATFINITE.E4M3.F32.PACK_AB_MERGE_C R6, R57, R72, R74 ;  /* 0x000000483906723e */ /* 0x000fce000480704a */
.L_x_439:
[----:B------:R-:W-:Y:S05]  /*3110*/  BSYNC B2 ;  /* 0x0000000000027941 */ /* 0x000fea0003800000 */
.L_x_438:
[----:B0-----:R4:W-:Y:S02]  /*3120*/  ST.E.128 desc[UR40][R10.64], R4 ;  /* 0x000000040a007985 */ /* 0x0019e4000c101d28 */
.L_x_437:
[----:B------:R-:W-:Y:S05]  /*3130*/  BSYNC B1 ;  /* 0x0000000000017941 */ /* 0x000fea0003800000 */
.L_x_436:
[----:B------:R-:W-:-:S13]  /*3140*/  LOP3.LUT P3, RZ, R84, 0x1, RZ, 0xc0, !PT ;  /* 0x0000000154ff7812 */ /* 0x000fda000786c0ff */
[----:B------:R-:W-:Y:S05]  /*3150*/  @P3 BRA `(.L_x_435) ;  /* 0x0000001c00183947 */ /* 0x000fea0003800000 */
[----:B----4-:R-:W2:Y:S04]  /*3160*/  LDL R4, [R1+0x14] ;  /* 0x0000140001047983 */ /* 0x010ea80000100800 */
[----:B------:R-:W4:Y:S04]  /*3170*/  LDL R6, [R1+0x1c] ;  /* 0x00001c0001067983 */ /* 0x000f280000100800 */
[----:B------:R-:W5:Y:S01]  /*3180*/  LDL R12, [R1+0x18] ;  /* 0x00001800010c7983 */ /* 0x000f620000100800 */
[----:B---3--:R-:W-:Y:S01]  /*3190*/  IADD3 R10, P3, R23, R14, RZ ;  /* 0x0000000e170a7210 */ /* 0x008fe20007f7e0ff */
[----:B------:R-:W-:Y:S01]  /*31a0*/  IMAD.MOV.U32 R5, RZ, RZ, 0x20 ;  /* 0x00000020ff057424 */ /* 0x000fe200078e00ff */
[----:B------:R-:W-:Y:S04]  /*31b0*/  BSSY B1, `(.L_x_440) ;  /* 0x0000071000017945 */ /* 0x000fe80003800000 */
[----:B------:R-:W-:Y:S01]  /*31c0*/  SEL R5, R5, 0xffffffe0, !P1 ;  /* 0xffffffe005057807 */ /* 0x000fe20004800000 */
[----:B--2---:R-:W-:-:S02]  /*31d0*/  IMAD.X R11, R71, 0x1, R4, P3 ;  /* 0x00000001470b7824 */ /* 0x004fc400018e0604 */
[----:B------:R-:W-:-:S05]  /*31e0*/  IMAD R4, R19, 0x2800, RZ ;  /* 0x0000280013047824 */ /* 0x000fca00078e02ff */
[----:B----4-:R-:W-:Y:S02]  /*31f0*/  IADD3 R5, R5, R6, R4 ;  /* 0x0000000605057210 */ /* 0x010fe40007ffe004 */
[----:B-----5:R-:W-:-:S03]  /*3200*/  ISETP.GE.AND P3, PT, R12, R69, PT ;  /* 0x000000450c00720c */ /* 0x020fc60003f66270 */
[----:B------:R-:W-:-:S06]  /*3210*/  IMAD.IADD R4, R18, 0x1, R5 ;  /* 0x0000000112047824 */ /* 0x000fcc00078e0205 */
[----:B------:R-:W2:Y:S04]  /*3220*/  LDS.128 R4, [R4+0xe000] ;  /* 0x00e0000004047984 */ /* 0x000ea80000000c00 */
[----:B------:R-:W-:Y:S05]  /*3230*/  @P3 BRA `(.L_x_441) ;  /* 0x0000000400a03947 */ /* 0x000fea0003800000 */
[----:B-1----:R-:W-:Y:S01]  /*3240*/  SHF.R.U32.HI R13, RZ, 0x8, R9 ;  /* 0x00000008ff0d7819 */ /* 0x002fe20000011609 */
[----:B--2---:R-:W-:Y:S01]  /*3250*/  IMAD.MOV.U32 R8, RZ, RZ, R4 ;  /* 0x000000ffff087224 */ /* 0x004fe200078e0004 */
[----:B------:R-:W-:Y:S02]  /*3260*/  SHF.R.U32.HI R15, RZ, 0x8, R29 ;  /* 0x00000008ff0f7819 */ /* 0x000fe4000001161d */
[----:B------:R-:W-:Y:S01]  /*3270*/  LOP3.LUT R12, R9, 0xff0000ff, RZ, 0xc0, !PT ;  /* 0xff0000ff090c7812 */ /* 0x000fe200078ec0ff */
[----:B------:R-:W-:Y:S01]  /*3280*/  IMAD.SHL.U32 R13, R13, 0x100, RZ ;  /* 0x000001000d0d7824 */ /* 0x000fe200078e00ff */
[----:B------:R-:W-:Y:S01]  /*3290*/  SHF.R.U32.HI R30, RZ, 0x10, R9 ;  /* 0x00000010ff1e7819 */ /* 0x000fe20000011609 */
[----:B------:R-:W-:Y:S01]  /*32a0*/  IMAD.SHL.U32 R15, R15, 0x100, RZ ;  /* 0x000001000f0f7824 */ /* 0x000fe200078e00ff */
[----:B------:R-:W-:Y:S02]  /*32b0*/  LOP3.LUT R14, R29, 0xff0000ff, RZ, 0xc0, !PT ;  /* 0xff0000ff1d0e7812 */ /* 0x000fe400078ec0ff */
[----:B------:R-:W-:-:S02]  /*32c0*/  SHF.R.U32.HI R28, RZ, 0x10, R29 ;  /* 0x00000010ff1c7819 */ /* 0x000fc4000001161d */
[----:B------:R-:W-:Y:S02]  /*32d0*/  MOV R9, R5 ;  /* 0x0000000500097202 */ /* 0x000fe40000000f00 */
[----:B------:R-:W-:Y:S01]  /*32e0*/  LOP3.LUT R5, R12, 0xff00, R13, 0xf8, !PT ;  /* 0x0000ff000c057812 */ /* 0x000fe200078ef80d */
[----:B------:R-:W-:Y:S01]  /*32f0*/  IMAD.U32 R12, R30, 0x10000, RZ ;  /* 0x000100001e0c7824 */ /* 0x000fe200078e00ff */
[----:B------:R-:W-:Y:S01]  /*3300*/  LOP3.LUT R14, R14, 0xff00, R15, 0xf8, !PT ;  /* 0x0000ff000e0e7812 */ /* 0x000fe200078ef80f */
[----:B------:R-:W-:Y:S01]  /*3310*/  IMAD.U32 R15, R28, 0x10000, RZ ;  /* 0x000100001c0f7824 */ /* 0x000fe200078e00ff */
[----:B------:R-:W-:Y:S02]  /*3320*/  F2FP.F16.E4M3.UNPACK_B R4, R9 ;  /* 0x00000009ff04723e */ /* 0x000fe400020006ff */
[----:B------:R-:W-:Y:S02]  /*3330*/  F2FP.F16.E4M3.UNPACK_B R13, R73.H1 ;  /* 0x00000049ff0d723e */ /* 0x000fe400030006ff */
[----:B------:R-:W-:Y:S01]  /*3340*/  LOP3.LUT R5, R5, 0xff0000, R12, 0xf8, !PT ;  /* 0x00ff000005057812 */ /* 0x000fe200078ef80c */
[--C-:B------:R-:W-:Y:S01]  /*3350*/  HADD2.F32 R12, -RZ, R4.reuse.H1_H1 ;  /* 0x30000004ff0c7230 */ /* 0x100fe20000004100 */
[----:B------:R-:W-:Y:S01]  /*3360*/  LOP3.LUT R30, R14, 0xff0000, R15, 0xf8, !PT ;  /* 0x00ff00000e1e7812 */ /* 0x000fe200078ef80f */
[--C-:B------:R-:W-:Y:S01]  /*3370*/  HADD2.F32 R31, -RZ, R13.reuse.H0_H0 ;  /* 0x2000000dff1f7230 */ /* 0x100fe20000004100 */
[----:B------:R-:W-:Y:S01]  /*3380*/  F2FP.F16.E4M3.UNPACK_B R15, R70.H1 ;  /* 0x00000046ff0f723e */ /* 0x000fe200030006ff */
[----:B------:R-:W-:Y:S01]  /*3390*/  HADD2.F32 R4, -RZ, R4.H0_H0 ;  /* 0x20000004ff047230 */ /* 0x000fe20000004100 */
[----:B------:R-:W-:Y:S01]  /*33a0*/  F2FP.F16.E4M3.UNPACK_B R9, R9.H1 ;  /* 0x00000009ff09723e */ /* 0x000fe200030006ff */
[----:B------:R-:W-:-:S02]  /*33b0*/  HADD2.F32 R28, -RZ, R13.H1_H1 ;  /* 0x3000000dff1c7230 */ /* 0x000fc40000004100 */
[----:B------:R-:W-:Y:S01]  /*33c0*/  FMUL.FTZ R57, R12, R31 ;  /* 0x0000001f0c397220 */ /* 0x000fe20000410000 */
[----:B------:R-:W-:Y:S01]  /*33d0*/  HADD2.F32 R29, -RZ, R15.H0_H0 ;  /* 0x2000000fff1d7230 */ /* 0x000fe20000004100 */
[----:B------:R-:W-:Y:S01]  /*33e0*/  F2FP.F16.E4M3.UNPACK_B R73, R73 ;  /* 0x00000049ff49723e */ /* 0x000fe200020006ff */
[--C-:B------:R-:W-:Y:S01]  /*33f0*/  HADD2.F32 R14, -RZ, R9.reuse.H1_H1 ;  /* 0x30000009ff0e7230 */ /* 0x100fe20000004100 */
[----:B------:R-:W-:Y:S01]  /*3400*/  F2FP.F16.E4M3.UNPACK_B R70, R70 ;  /* 0x00000046ff46723e */ /* 0x000fe200020006ff */
[----:B------:R-:W-:Y:S02]  /*3410*/  HADD2.F32 R13, -RZ, R9.H0_H0 ;  /* 0x20000009ff0d7230 */ /* 0x000fe40000004100 */
[----:B------:R-:W-:Y:S01]  /*3420*/  FMUL.FTZ R9, R4, R31 ;  /* 0x0000001f04097220 */ /* 0x000fe20000410000 */
[----:B------:R-:W-:Y:S02]  /*3430*/  HADD2.F32 R15, -RZ, R15.H1_H1 ;  /* 0x3000000fff0f7230 */ /* 0x000fe40000004100 */
[-C--:B------:R-:W-:Y:S01]  /*3440*/  FMUL.FTZ R56, R14, R28.reuse ;  /* 0x0000001c0e387220 */ /* 0x080fe20000410000 */
[-C--:B------:R-:W-:Y:S01]  /*3450*/  FFMA.FTZ R4, R4, R29.reuse, -R57 ;  /* 0x0000001d04047223 */ /* 0x080fe20000010839 */
[----:B------:R-:W-:Y:S01]  /*3460*/  FFMA.FTZ R9, R12, R29, R9 ;  /* 0x0000001d0c097223 */ /* 0x000fe20000010009 */
[C---:B------:R-:W-:Y:S01]  /*3470*/  FMUL.FTZ R31, R13.reuse, R28 ;  /* 0x0000001c0d1f7220 */ /* 0x040fe20000410000 */
[-C--:B------:R-:W-:Y:S01]  /*3480*/  F2FP.F16.E4M3.UNPACK_B R12, R8.reuse.H1 ;  /* 0x00000008ff0c723e */ /* 0x080fe200030006ff */
[-C--:B------:R-:W-:Y:S01]  /*3490*/  FFMA.FTZ R57, R13, R15.reuse, -R56 ;  /* 0x0000000f0d397223 */ /* 0x080fe20000010838 */
[----:B------:R-:W-:Y:S01]  /*34a0*/  F2FP.F16.E4M3.UNPACK_B R8, R8 ;  /* 0x00000008ff08723e */ /* 0x000fe200020006ff */
[----:B------:R-:W-:Y:S01]  /*34b0*/  FFMA.FTZ R72, R14, R15, R31 ;  /* 0x0000000f0e487223 */ /* 0x000fe2000001001f */
[----:B------:R-:W-:-:S02]  /*34c0*/  HADD2.F32 R28, -RZ, R73.H1_H1 ;  /* 0x30000049ff1c7230 */ /* 0x000fc40000004100 */
[--C-:B------:R-:W-:Y:S02]  /*34d0*/  HADD2.F32 R14, -RZ, R12.reuse.H0_H0 ;  /* 0x2000000cff0e7230 */ /* 0x100fe40000004100 */
[----:B------:R-:W-:Y:S01]  /*34e0*/  HADD2.F32 R15, -RZ, R12.H1_H1 ;  /* 0x3000000cff0f7230 */ /* 0x000fe20000004100 */
[----:B------:R-:W-:Y:S01]  /*34f0*/  F2FP.SATFINITE.E4M3.F32.PACK_AB_MERGE_C R74, R72, R57, RZ ;  /* 0x00000039484a723e */ /* 0x000fe200048070ff */
[--C-:B------:R-:W-:Y:S02]  /*3500*/  HADD2.F32 R12, -RZ, R8.reuse.H0_H0 ;  /* 0x20000008ff0c7230 */ /* 0x100fe40000004100 */
[-C--:B------:R-:W-:Y:S01]  /*3510*/  FMUL.FTZ R56, R14, R28.reuse ;  /* 0x0000001c0e387220 */ /* 0x080fe20000410000 */
[----:B------:R-:W-:Y:S02]  /*3520*/  HADD2.F32 R13, -RZ, R8.H1_H1 ;  /* 0x30000008ff0d7230 */ /* 0x000fe40000004100 */
[----:B------:R-:W-:Y:S01]  /*3530*/  FMUL.FTZ R31, R15, R28 ;  /* 0x0000001c0f1f7220 */ /* 0x000fe20000410000 */
[----:B------:R-:W-:-:S02]  /*3540*/  HADD2.F32 R8, -RZ, R70.H1_H1 ;  /* 0x30000046ff087230 */ /* 0x000fc40000004100 */
[----:B------:R-:W-:Y:S02]  /*3550*/  HADD2.F32 R73, -RZ, R73.H0_H0 ;  /* 0x20000049ff497230 */ /* 0x000fe40000004100 */
[----:B------:R-:W-:Y:S02]  /*3560*/  HADD2.F32 R70, -RZ, R70.H0_H0 ;  /* 0x20000046ff467230 */ /* 0x000fe40000004100 */
[-C--:B------:R-:W-:Y:S01]  /*3570*/  FFMA.FTZ R31, R14, R8.reuse, -R31 ;  /* 0x000000080e1f7223 */ /* 0x080fe2000001081f */
[----:B------:R-:W-:Y:S01]  /*3580*/  FFMA.FTZ R56, R15, R8, R56 ;  /* 0x000000080f387223 */ /* 0x000fe20000010038 */
[-C--:B------:R-:W-:Y:S01]  /*3590*/  FMUL.FTZ R28, R12, R73.reuse ;  /* 0x000000490c1c7220 */ /* 0x080fe20000410000 */
[----:B------:R-:W-:-:S03]  /*35a0*/  FMUL.FTZ R29, R13, R73 ;  /* 0x000000490d1d7220 */ /* 0x000fc60000410000 */
[-C--:B------:R-:W-:Y:S01]  /*35b0*/  FFMA.FTZ R71, R13, R70.reuse, R28 ;  /* 0x000000460d477223 */ /* 0x080fe2000001001c */
[----:B------:R-:W-:Y:S01]  /*35c0*/  F2FP.SATFINITE.E4M3.F32.PACK_AB_MERGE_C R73, R56, R31, RZ ;  /* 0x0000001f3849723e */ /* 0x000fe200048070ff */
[----:B------:R-:W-:Y:S01]  /*35d0*/  FFMA.FTZ R8, R12, R70, -R29 ;  /* 0x000000460c087223 */ /* 0x000fe2000001081d */
[----:B------:R-:W-:Y:S02]  /*35e0*/  F2FP.F16.E4M3.UNPACK_B R13, R7.H1 ;  /* 0x00000007ff0d723e */ /* 0x000fe400030006ff */
[----:B------:R-:W-:Y:S02]  /*35f0*/  F2FP.F16.E4M3.UNPACK_B R56, R30.H1 ;  /* 0x0000001eff38723e */ /* 0x000fe400030006ff */
[-C--:B------:R-:W-:Y:S01]  /*3600*/  F2FP.F16.E4M3.UNPACK_B R29, R5.reuse.H1 ;  /* 0x00000005ff1d723e */ /* 0x080fe200030006ff */
[--C-:B------:R-:W-:Y:S01]  /*3610*/  HADD2.F32 R15, -RZ, R13.reuse.H1_H1 ;  /* 0x3000000dff0f7230 */ /* 0x100fe20000004100 */
[----:B------:R-:W-:Y:S01]  /*3620*/  F2FP.F16.E4M3.UNPACK_B R12, R6.H1 ;  /* 0x00000006ff0c723e */ /* 0x000fe200030006ff */
[----:B------:R-:W-:Y:S01]  /*3630*/  HADD2.F32 R69, -RZ, R56.H1_H1 ;  /* 0x30000038ff457230 */ /* 0x000fe20000004100 */
[----:B------:R-:W-:Y:S01]  /*3640*/  F2FP.F16.E4M3.UNPACK_B R31, R30 ;  /* 0x0000001eff1f723e */ /* 0x000fe200020006ff */
[----:B------:R-:W-:Y:S01]  /*3650*/  HADD2.F32 R14, -RZ, R13.H0_H0 ;  /* 0x2000000dff0e7230 */ /* 0x000fe20000004100 */
        /* <DEDUP_REMOVED lines=9> */
[----:B------:R-:W-:Y:S02]  /*36f0*/  HADD2.F32 R5, -RZ, R28.H1_H1 ;  /* 0x3000001cff057230 */ /* 0x000fe40000004100 */
[-C--:B------:R-:W-:Y:S01]  /*3700*/  FMUL.FTZ R69, R13, R57.reuse ;  /* 0x000000390d457220 */ /* 0x080fe20000410000 */
[----:B------:R-:W-:Y:S01]  /*3710*/  F2FP.F16.E4M3.UNPACK_B R6, R6 ;  /* 0x00000006ff06723e */ /* 0x000fe200020006ff */
[C---:B------:R-:W-:Y:S01]  /*3720*/  FMUL.FTZ R14, R12.reuse, R57 ;  /* 0x000000390c0e7220 */ /* 0x040fe20000410000 */
[----:B------:R-:W-:Y:S01]  /*3730*/  FFMA.FTZ R15, R15, R30, R72 ;  /* 0x0000001e0f0f7223 */ /* 0x000fe20000010048 */
[----:B------:R-:W-:Y:S01]  /*3740*/  FFMA.FTZ R69, R12, R5, -R69 ;  /* 0x000000050c457223 */ /* 0x000fe20000010845 */
[----:B------:R-:W-:-:S02]  /*3750*/  HADD2.F32 R12, -RZ, R7.H0_H0 ;  /* 0x20000007ff0c7230 */ /* 0x000fc40000004100 */
[----:B------:R-:W-:Y:S01]  /*3760*/  FFMA.FTZ R30, R13, R5, R14 ;  /* 0x000000050d1e7223 */ /* 0x000fe2000001000e */
[----:B------:R-:W-:Y:S01]  /*3770*/  HADD2.F32 R5, -RZ, R6.H0_H0 ;  /* 0x20000006ff057230 */ /* 0x000fe20000004100 */
[----:B------:R-:W-:Y:S01]  /*3780*/  F2FP.SATFINITE.E4M3.F32.PACK_AB_MERGE_C R15, R15, R70, RZ ;  /* 0x000000460f0f723e */ /* 0x000fe200048070ff */
[----:B------:R-:W-:Y:S02]  /*3790*/  HADD2.F32 R7, -RZ, R7.H1_H1 ;  /* 0x30000007ff077230 */ /* 0x000fe40000004100 */
[----:B------:R-:W-:Y:S01]  /*37a0*/  HADD2.F32 R56, -RZ, R56.H0_H0 ;  /* 0x20000038ff387230 */ /* 0x000fe20000004100 */
[----:B------:R-:W-:Y:S01]  /*37b0*/  F2FP.SATFINITE.E4M3.F32.PACK_AB_MERGE_C R30, R30, R69, RZ ;  /* 0x000000451e1e723e */ /* 0x000fe200048070ff */
[----:B------:R-:W-:Y:S02]  /*37c0*/  HADD2.F32 R6, -RZ, R6.H1_H1 ;  /* 0x30000006ff067230 */ /* 0x000fe40000004100 */
[----:B------:R-:W-:Y:S02]  /*37d0*/  HADD2.F32 R31, -RZ, R31.H0_H0 ;  /* 0x2000001fff1f7230 */ /* 0x000fe40000004100 */
[----:B------:R-:W-:Y:S01]  /*37e0*/  FMUL.FTZ R13, R7, R56 ;  /* 0x00000038070d7220 */ /* 0x000fe20000410000 */
[----:B------:R-:W-:-:S02]  /*37f0*/  HADD2.F32 R29, -RZ, R29.H0_H0 ;  /* 0x2000001dff1d7230 */ /* 0x000fc40000004100 */
[----:B------:R-:W-:Y:S01]  /*3800*/  FMUL.FTZ R56, R12, R56 ;  /* 0x000000380c387220 */ /* 0x000fe20000410000 */
[----:B------:R-:W-:Y:S02]  /*3810*/  HADD2.F32 R28, -RZ, R28.H0_H0 ;  /* 0x2000001cff1c7230 */ /* 0x000fe40000004100 */
[-C--:B------:R-:W-:Y:S01]  /*3820*/  FMUL.FTZ R14, R6, R31.reuse ;  /* 0x0000001f060e7220 */ /* 0x080fe20000410000 */
[----:B------:R-:W-:Y:S01]  /*3830*/  FMUL.FTZ R31, R5, R31 ;  /* 0x0000001f051f7220 */ /* 0x000fe20000410000 */
[-C--:B------:R-:W-:Y:S01]  /*3840*/  FFMA.FTZ R13, R12, R29.reuse, -R13 ;  /* 0x0000001d0c0d7223 */ /* 0x080fe2000001080d */
[----:B------:R-:W-:Y:S01]  /*3850*/  FFMA.FTZ R56, R7, R29, R56 ;  /* 0x0000001d07387223 */ /* 0x000fe20000010038 */
[-C--:B------:R-:W-:Y:S01]  /*3860*/  FFMA.FTZ R14, R5, R28.reuse, -R14 ;  /* 0x0000001c050e7223 */ /* 0x080fe2000001080e */
[----:B------:R-:W-:Y:S01]  /*3870*/  FFMA.FTZ R31, R6, R28, R31 ;  /* 0x0000001c061f7223 */ /* 0x000fe2000001001f */
[----:B------:R-:W-:Y:S02]  /*3880*/  F2FP.SATFINITE.E4M3.F32.PACK_AB_MERGE_C R5, R9, R4, R74 ;  /* 0x000000040905723e */ /* 0x000fe4000480704a */
[----:B------:R-:W-:-:S02]  /*3890*/  F2FP.SATFINITE.E4M3.F32.PACK_AB_MERGE_C R4, R71, R8, R73 ;  /* 0x000000084704723e */ /* 0x000fc40004807049 */
[----:B------:R-:W-:Y:S02]  /*38a0*/  F2FP.SATFINITE.E4M3.F32.PACK_AB_MERGE_C R6, R31, R14, R30 ;  /* 0x0000000e1f06723e */ /* 0x000fe4000480701e */
[----:B------:R-:W-:-:S07]  /*38b0*/  F2FP.SATFINITE.E4M3.F32.PACK_AB_MERGE_C R7, R56, R13, R15 ;  /* 0x0000000d3807723e */ /* 0x000fce000480700f */
.L_x_441:
[----:B------:R-:W-:Y:S05]  /*38c0*/  BSYNC B1 ;  /* 0x0000000000017941 */ /* 0x000fea0003800000 */
.L_x_440:
[----:B--2---:R2:W-:Y:S01]  /*38d0*/  ST.E.128 desc[UR40][R10.64], R4 ;  /* 0x000000040a007985 */ /* 0x0045e2000c101d28 */
[----:B------:R-:W-:Y:S05]  /*38e0*/  BRA `(.L_x_435) ;  /* 0x0000001400347947 */ /* 0x000fea0003800000 */
.L_x_428:
[----:B------:R-:W0:Y:S01]  /*38f0*/  S2R R8, SR_TID.X ;  /* 0x0000000000087919 */ /* 0x000e220000002100 */
[----:B------:R-:W-:Y:S01]  /*3900*/  IMAD R66, R2, -0xa0, R44 ;  /* 0xffffff6002427824 */ /* 0x000fe200078e022c */
[----:B------:R-:W2:Y:S04]  /*3910*/  LDL R14, [R1+0xc] ;  /* 0x00000c00010e7983 */ /* 0x000ea80000100800 */
[----:B------:R-:W-:Y:S01]  /*3920*/  VIMNMX R66, R66, 0xa0, PT ;  /* 0x000000a042427848 */ /* 0x000fe20003fe0100 */
[----:B0-----:R-:W-:-:S05]  /*3930*/  VIADD R8, R8, 0xffffff80 ;  /* 0xffffff8008087836 */ /* 0x001fca0000000000 */
[----:B------:R-:W-:-:S04]  /*3940*/  LEA.HI R8, R8, R8, RZ, 0x1 ;  /* 0x0000000808087211 */ /* 0x000fc800078f08ff */
[----:B------:R-:W-:-:S04]  /*3950*/  SHF.R.S32.HI R8, RZ, 0x1, R8 ;  /* 0x00000001ff087819 */ /* 0x000fc80000011408 */
[----:B------:R-:W-:-:S04]  /*3960*/  ISETP.GE.AND P3, PT, R8, R66, PT ;  /* 0x000000420800720c */ /* 0x000fc80003f66270 */
[----:B------:R-:W-:-:S13]  /*3970*/  ISETP.GE.OR P4, PT, R16, R69, P3 ;  /* 0x000000451000720c */ /* 0x000fda0001f86670 */
[----:B------:R-:W0:Y:S02]  /*3980*/  @!P4 LDC.64 R8, c[0x0][0x3e8] ;  /* 0x0000fa00ff08cb82 */ /* 0x000e240000000a00 */
[----:B0-----:R-:W-:-:S04]  /*3990*/  @!P4 IADD3 R8, P5, P6, R34, R8, R6 ;  /* 0x000000082208c210 */ /* 0x001fc80007ebe006 */
[----:B------:R-:W-:Y:S02]  /*39a0*/  @!P4 IADD3.X R9, R52, R9, R10, P5, P6 ;  /* 0x000000093409c210 */ /* 0x000fe40002fec40a */
[----:B------:R-:W0:Y:S01]  /*39b0*/  @!P4 LDC.64 R10, c[0x0][0x400] ;  /* 0x00010000ff0acb82 */ /* 0x000e220000000a00 */
[----:B------:R-:W-:Y:S02]  /*39c0*/  CS2R R6, SRZ ;  /* 0x0000000000067805 */ /* 0x000fe4000001ff00 */
[----:B------:R-:W-:Y:S02]  /*39d0*/  CS2R R30, SRZ ;  /* 0x00000000001e7805 */ /* 0x000fe4000001ff00 */
[----:B------:R-:W-:Y:S02]  /*39e0*/  CS2R R28, SRZ ;  /* 0x00000000001c7805 */ /* 0x000fe4000001ff00 */
[----:B0-----:R-:W-:Y:S02]  /*39f0*/  @!P4 IADD3 R10, P5, P6, R40, R10, R4 ;  /* 0x0000000a280ac210 */ /* 0x001fe40007ebe004 */
[----:B------:R-:W-:-:S02]  /*3a00*/  CS2R R4, SRZ ;  /* 0x0000000000047805 */ /* 0x000fc4000001ff00 */
[----:B------:R-:W-:-:S04]  /*3a10*/  @!P4 IADD3.X R11, R54, R11, R12, P5, P6 ;  /* 0x0000000b360bc210 */ /* 0x000fc80002fec40c */
[----:B------:R-:W3:Y:S04]  /*3a20*/  @!P4 LDG.E.128 R4, desc[UR40][R8.64] ;  /* 0x000000280804c981 */ /* 0x000ee8000c1e1d00 */
[----:B------:R-:W4:Y:S01]  /*3a30*/  @!P4 LDG.E.128 R28, desc[UR40][R10.64] ;  /* 0x000000280a1cc981 */ /* 0x000f22000c1e1d00 */
[----:B------:R-:W-:Y:S02]  /*3a40*/  ISETP.GE.AND P5, PT, R16, R69, PT ;  /* 0x000000451000720c */ /* 0x000fe40003fa6270 */
[----:B--2---:R-:W-:Y:S01]  /*3a50*/  ISETP.NE.AND P4, PT, R14, 0x3, PT ;  /* 0x000000030e00780c */ /* 0x004fe20003f85270 */
[----:B---3--:R-:W-:Y:S01]  /*3a60*/  IMAD.MOV.U32 R73, RZ, RZ, R6 ;  /* 0x000000ffff497224 */ /* 0x008fe200078e0006 */
[----:B------:R-:W-:Y:S01]  /*3a70*/  MOV R75, R4 ;  /* 0x00000004004b7202 */ /* 0x000fe20000000f00 */
[----:B----4-:R-:W-:-:S02]  /*3a80*/  IMAD.MOV.U32 R74, RZ, RZ, R30 ;  /* 0x000000ffff4a7224 */ /* 0x010fc400078e001e */
[----:B------:R-:W-:-:S08]  /*3a90*/  IMAD.MOV.U32 R76, RZ, RZ, R28 ;  /* 0x000000ffff4c7224 */ /* 0x000fd000078e001c */
[----:B------:R-:W-:Y:S05]  /*3aa0*/  @!P4 BRA `(.L_x_442) ;  /* 0x000000000004c947 */ /* 0x000fea0003800000 */
[----:B------:R-:W-:Y:S01]  /*3ab0*/  BPT.TRAP 0x1 ;  /* 0x000000040000795c */ /* 0x000fe20000300000 */
.L_x_442:
[----:B------:R-:W2:Y:S01]  /*3ac0*/  LDL R8, [R1] ;  /* 0x0000000001087983 */ /* 0x000ea20000100800 */
[----:B------:R-:W-:Y:S01]  /*3ad0*/  IMAD R67, R19, 0x8, R18 ;  /* 0x0000000813437824 */ /* 0x000fe200078e0212 */
[----:B------:R-:W-:Y:S01]  /*3ae0*/  BSSY B1, `(.L_x_443) ;  /* 0x0000004000017945 */ /* 0x000fe20003800000 */
[----:B--2---:R-:W-:-:S04]  /*3af0*/  SHF.L.U32 R68, R8, 0x1f, RZ ;  /* 0x0000001f08447819 */ /* 0x004fc800000006ff */
[----:B------:R-:W0:Y:S02]  /*3b00*/  SYNCS.PHASECHK.TRANS64.TRYWAIT P6, [R67+URZ+0x13290], R68 ;  /* 0x01329044430075a7 */ /* 0x000e2400080c017f */
[----:B0-----:R-:W-:Y:S05]  /*3b10*/  @!P6 BRA `(.L_x_444) ;  /* 0x0000015800ece947 */ /* 0x001fea0003800000 */
.L_x_664:
[----:B------:R-:W-:Y:S05]  /*3b20*/  BSYNC B1 ;  /* 0x0000000000017941 */ /* 0x000fea0003800000 */
.L_x_443:
[----:B------:R-:W-:-:S03]  /*3b30*/  UMOV UR4, 0xffffffff ;  /* 0xffffffff00047882 */ /* 0x000fc60000000000 */
[----:B------:R-:W-:Y:S05]  /*3b40*/  BRA.DIV UR4, `(.L_x_445) ;  /* 0x0000015a04f47947 */ /* 0x000fea000b800000 */
[----:B------:R1:W2:Y:S04]  /*3b50*/  SHFL.IDX PT, R70, R13, RZ, 0x1e1f ;  /* 0x001e1fff0d467589 */ /* 0x0002a800000e0000 */
[----:B------:R-:W3:Y:S02]  /*3b60*/  SHFL.IDX PT, R72, R72, RZ, 0x1e1f ;  /* 0x001e1fff48487589 */ /* 0x000ee400000e0000 */
.L_x_668:
[----:B------:R-:W4:Y:S02]  /*3b70*/  LDC R71, c[0x0][0x2f4] ;  /* 0x0000bd00ff477b82 */ /* 0x000f240000000800 */
[----:B----4-:R-:W-:-:S13]  /*3b80*/  ISETP.GE.OR P3, PT, R16, R71, P3 ;  /* 0x000000471000720c */ /* 0x010fda0001f66670 */
[----:B------:R-:W-:Y:S05]  /*3b90*/  @P3 BRA `(.L_x_435) ;  /* 0x0000001000883947 */ /* 0x000fea0003800000 */
[----:B------:R-:W4:Y:S04]  /*3ba0*/  LDL R12, [R1+0x2c] ;  /* 0x00002c00010c7983 */ /* 0x000f280000100800 */
[----:B------:R-:W5:Y:S04]  /*3bb0*/  LDL R11, [R1+0x30] ;  /* 0x00003000010b7983 */ /* 0x000f680000100800 */
[----:B------:R-:W5:Y:S01]  /*3bc0*/  LDL R10, [R1+0x34] ;  /* 0x00003400010a7983 */ /* 0x000f620000100800 */
[----:B------:R-:W-:Y:S01]  /*3bd0*/  IMAD.IADD R9, R71, 0x1, -R48 ;  /* 0x0000000147097824 */ /* 0x000fe200078e0a30 */
[----:B---3--:R-:W-:Y:S01]  /*3be0*/  IADD3 R56, P3, R55, R72, RZ ;  /* 0x0000004837387210 */ /* 0x008fe20007f7e0ff */
[----:B------:R-:W-:Y:S03]  /*3bf0*/  BSSY B1, `(.L_x_446) ;  /* 0x00000e0000017945 */ /* 0x000fe60003800000 */
[----:B------:R-:W-:-:S02]  /*3c00*/  SEL R9, R48, R9, !P0 ;  /* 0x0000000930097207 */ /* 0x000fc40004000000 */
[----:B--2---:R-:W-:Y:S02]  /*3c10*/  LEA.HI.X.SX32 R57, R55, R70, 0x1, P3 ;  /* 0x0000004637397211 */ /* 0x004fe400018f0eff */
[----:B------:R-:W-:-:S04]  /*3c20*/  SHF.R.S32.HI R8, RZ, 0x1f, R9 ;  /* 0x0000001fff087819 */ /* 0x000fc80000011409 */
[----:B------:R-:W-:Y:S01]  /*3c30*/  LEA.HI R8, R8, R9, RZ, 0x5 ;  /* 0x0000000908087211 */ /* 0x000fe200078f28ff */
[----:B------:R-:W-:-:S03]  /*3c40*/  IMAD R9, R19, 0x2800, R59 ;  /* 0x0000280013097824 */ /* 0x000fc600078e023b */
[----:B------:R-:W-:Y:S01]  /*3c50*/  SHF.R.S32.HI R8, RZ, 0x5, R8 ;  /* 0x00000005ff087819 */ /* 0x000fe20000011408 */
[----:B------:R-:W-:-:S03]  /*3c60*/  IMAD.IADD R9, R18, 0x1, R9 ;  /* 0x0000000112097824 */ /* 0x000fc600078e0209 */
[----:B------:R-:W-:-:S05]  /*3c70*/  LEA.HI.SX32 R8, R45, R8, 0x1c ;  /* 0x000000082d087211 */ /* 0x000fca00078fe2ff */
[----:B------:R-:W-:-:S05]  /*3c80*/  IMAD.SHL.U32 R69, R8, 0x10, RZ ;  /* 0x0000001008457824 */ /* 0x000fca00078e00ff */
[----:B----4-:R-:W-:-:S04]  /*3c90*/  LOP3.LUT R8, R12, 0x30, R69, 0xf8, !PT ;  /* 0x000000300c087812 */ /* 0x010fc800078ef845 */
[----:B-----5:R-:W-:-:S04]  /*3ca0*/  LOP3.LUT R8, R8, R11, RZ, 0x3c, !PT ;  /* 0x0000000b08087212 */ /* 0x020fc800078e3cff */
[----:B------:R-:W-:-:S05]  /*3cb0*/  IADD3 R8, R10, R8, RZ ;  /* 0x000000080a087210 */ /* 0x000fca0007ffe0ff */
[----:B------:R-:W-:-:S04]  /*3cc0*/  IMAD R11, R19, 0x2800, R8 ;  /* 0x00002800130b7824 */ /* 0x000fc800078e0208 */
[----:B------:R-:W-:Y:S02]  /*3cd0*/  IMAD.IADD R12, R18, 0x1, R11 ;  /* 0x00000001120c7824 */ /* 0x000fe400078e020b */
[----:B------:R-:W2:Y:S04]  /*3ce0*/  LDS.128 R8, [R9+0xe000] ;  /* 0x00e0000009087984 */ /* 0x000ea80000000c00 */
[----:B-1----:R-:W1:Y:S01]  /*3cf0*/  LDS.128 R12, [R12+0xe000] ;  /* 0x00e000000c0c7984 */ /* 0x002e620000000c00 */
[----:B------:R-:W-:Y:S05]  /*3d00*/  @P5 BRA `(.L_x_447) ;  /* 0x0000000c00385947 */ /* 0x000fea0003800000 */
[--C-:B------:R-:W-:Y:S01]  /*3d10*/  SHF.R.U32.HI R85, RZ, 0x8, R5.reuse ;  /* 0x00000008ff557819 */ /* 0x100fe20000011605 */
[----:B--2---:R-:W-:Y:S01]  /*3d20*/  IMAD.MOV.U32 R28, RZ, RZ, R8 ;  /* 0x000000ffff1c7224 */ /* 0x004fe200078e0008 */
[----:B------:R-:W-:Y:S02]  /*3d30*/  LOP3.LUT R4, R5, 0xff0000ff, RZ, 0xc0, !PT ;  /* 0xff0000ff05047812 */ /* 0x000fe400078ec0ff */
[----:B------:R-:W-:Y:S01]  /*3d40*/  SHF.R.U32.HI R84, RZ, 0x10, R5 ;  /* 0x00000010ff547819 */ /* 0x000fe20000011605 */
[----:B------:R-:W-:Y:S01]  /*3d50*/  IMAD.SHL.U32 R5, R85, 0x100, RZ ;  /* 0x0000010055057824 */ /* 0x000fe200078e00ff */
[----:B------:R-:W-:Y:S02]  /*3d60*/  SHF.R.U32.HI R80, RZ, 0x8, R29 ;  /* 0x00000008ff507819 */ /* 0x000fe4000001161d */
[----:B------:R-:W-:Y:S02]  /*3d70*/  SHF.R.U32.HI R78, RZ, 0x8, R31 ;  /* 0x00000008ff4e7819 */ /* 0x000fe4000001161f */
[----:B------:R-:W-:-:S02]  /*3d80*/  SHF.R.U32.HI R81, RZ, 0x8, R7 ;  /* 0x00000008ff517819 */ /* 0x000fc40000011607 */
[----:B------:R-:W-:Y:S01]  /*3d90*/  LOP3.LUT R6, R7, 0xff0000ff, RZ, 0xc0, !PT ;  /* 0xff0000ff07067812 */ /* 0x000fe200078ec0ff */
[----:B------:R-:W-:Y:S01]  /*3da0*/  IMAD.SHL.U32 R8, R78, 0x100, RZ ;  /* 0x000001004e087824 */ /* 0x000fe200078e00ff */
[----:B------:R-:W-:Y:S02]  /*3db0*/  SHF.R.U32.HI R83, RZ, 0x10, R7 ;  /* 0x00000010ff537819 */ /* 0x000fe40000011607 */
[----:B------:R-:W-:Y:S02]  /*3dc0*/  LOP3.LUT R77, R31, 0xff0000ff, RZ, 0xc0, !PT ;  /* 0xff0000ff1f4d7812 */ /* 0x000fe400078ec0ff */
[----:B------:R-:W-:Y:S01]  /*3dd0*/  SHF.R.U32.HI R82, RZ, 0x10, R31 ;  /* 0x00000010ff527819 */ /* 0x000fe2000001161f */
[----:B------:R-:W-:Y:S01]  /*3de0*/  IMAD.SHL.U32 R31, R80, 0x100, RZ ;  /* 0x00000100501f7824 */ /* 0x000fe200078e00ff */
[----:B------:R-:W-:Y:S01]  /*3df0*/  LOP3.LUT R4, R4, 0xff00, R5, 0xf8, !PT ;  /* 0x0000ff0004047812 */ /* 0x000fe200078ef805 */
[----:B------:R-:W-:Y:S01]  /*3e00*/  IMAD.U32 R5, R84, 0x10000, RZ ;  /* 0x0001000054057824 */ /* 0x000fe200078e00ff */
[----:B------:R-:W-:-:S02]  /*3e10*/  LOP3.LUT R30, R29, 0xff0000ff, RZ, 0xc0, !PT ;  /* 0xff0000ff1d1e7812 */ /* 0x000fc400078ec0ff */
[----:B------:R-:W-:Y:S01]  /*3e20*/  SHF.R.U32.HI R79, RZ, 0x10, R29 ;  /* 0x00000010ff4f7819 */ /* 0x000fe2000001161d */
[----:B-1----:R-:W-:Y:S01]  /*3e30*/  IMAD.MOV.U32 R29, RZ, RZ, R12 ;  /* 0x000000ffff1d7224 */ /* 0x002fe200078e000c */
[----:B------:R-:W-:Y:S02]  /*3e40*/  SHF.L.U32 R7, R81, 0x8, RZ ;  /* 0x0000000851077819 */ /* 0x000fe400000006ff */
[----:B------:R-:W-:Y:S02]  /*3e50*/  LOP3.LUT R80, R30, 0xff00, R31, 0xf8, !PT ;  /* 0x0000ff001e507812 */ /* 0x000fe400078ef81f */
[----:B------:R-:W-:Y:S02]  /*3e60*/  LOP3.LUT R7, R6, 0xff00, R7, 0xf8, !PT ;  /* 0x0000ff0006077812 */ /* 0x000fe400078ef807 */
[----:B------:R-:W-:Y:S02]  /*3e70*/  LOP3.LUT R81, R77, 0xff00, R8, 0xf8, !PT ;  /* 0x0000ff004d517812 */ /* 0x000fe400078ef808 */
[----:B------:R-:W-:Y:S01]  /*3e80*/  LOP3.LUT R6, R4, 0xff0000, R5, 0xf8, !PT ;  /* 0x00ff000004067812 */ /* 0x000fe200078ef805 */
[----:B------:R-:W-:Y:S01]  /*3e90*/  IMAD.U32 R4, R83, 0x10000, RZ ;  /* 0x0001000053047824 */ /* 0x000fe200078e00ff */
[----:B------:R-:W-:-:S02]  /*3ea0*/  F2FP.F16.E4M3.UNPACK_B R78, R76.H1 ;  /* 0x0000004cff4e723e */ /* 0x000fc400030006ff */
[----:B------:R-:W-:Y:S02]  /*3eb0*/  F2FP.F16.E4M3.UNPACK_B R77, R29.H1 ;  /* 0x0000001dff4d723e */ /* 0x000fe400030006ff */
[----:B------:R-:W-:Y:S01]  /*3ec0*/  F2FP.F16.E4M3.UNPACK_B R30, R28.H1 ;  /* 0x0000001cff1e723e */ /* 0x000fe200030006ff */
[----:B------:R-:W-:Y:S01]  /*3ed0*/  HADD2.F32 R5, -RZ, R78.H0_H0 ;  /* 0x2000004eff057230 */ /* 0x000fe20000004100 */
[----:B------:R-:W-:Y:S01]  /*3ee0*/  LOP3.LUT R4, R7, 0xff0000, R4, 0xf8, !PT ;  /* 0x00ff000007047812 */ /* 0x000fe200078ef804 */
[----:B------:R-:W-:Y:S01]  /*3ef0*/  HADD2.F32 R12, -RZ, R77.H0_H0 ;  /* 0x2000004dff0c7230 */ /* 0x000fe20000004100 */
[----:B------:R-:W-:Y:S01]  /*3f00*/  F2FP.F16.E4M3.UNPACK_B R31, R75.H1 ;  /* 0x0000004bff1f723e */ /* 0x000fe200030006ff */
[----:B------:R-:W-:Y:S01]  /*3f10*/  HADD2.F32 R8, -RZ, R30.H0_H0 ;  /* 0x2000001eff087230 */ /* 0x000fe20000004100 */
[----:B------:R-:W-:Y:S01]  /*3f20*/  SHF.L.U32 R82, R82, 0x10, RZ ;  /* 0x0000001052527819 */ /* 0x000fe200000006ff */
[----:B------:R-:W-:Y:S02]  /*3f30*/  IMAD.U32 R7, R79, 0x10000, RZ ;  /* 0x000100004f077824 */ /* 0x000fe400078e00ff */
[----:B------:R-:W-:Y:S01]  /*3f40*/  FMUL.FTZ R83, R12, R5 ;  /* 0x000000050c537220 */ /* 0x000fe20000410000 */
[----:B------:R-:W-:-:S02]  /*3f50*/  HADD2.F32 R79, -RZ, R31.H0_H0 ;  /* 0x2000001fff4f7230 */ /* 0x000fc40000004100 */
[----:B------:R-:W-:Y:S01]  /*3f60*/  FMUL.FTZ R85, R8, R5 ;  /* 0x0000000508557220 */ /* 0x000fe20000410000 */
[----:B------:R-:W-:Y:S01]  /*3f70*/  LOP3.LUT R5, R81, 0xff0000, R82, 0xf8, !PT ;  /* 0x00ff000051057812 */ /* 0x000fe200078ef852 */
[----:B------:R-:W-:Y:S01]  /*3f80*/  HADD2.F32 R82, -RZ, R78.H1_H1 ;  /* 0x3000004eff527230 */ /* 0x000fe20000004100 */
[----:B------:R-:W-:Y:S01]  /*3f90*/  LOP3.LUT R7, R80, 0xff0000, R7, 0xf8, !PT ;  /* 0x00ff000050077812 */ /* 0x000fe200078ef807 */
[----:B------:R-:W-:Y:S01]  /*3fa0*/  HADD2.F32 R80, -RZ, R31.H1_H1 ;  /* 0x3000001fff507230 */ /* 0x000fe20000004100 */
[----:B------:R-:W-:Y:S01]  /*3fb0*/  F2FP.F16.E4M3.UNPACK_B R81, R76 ;  /* 0x0000004cff51723e */ /* 0x000fe200020006ff */
[----:B------:R-:W-:Y:S01]  /*3fc0*/  HADD2.F32 R77, -RZ, R77.H1_H1 ;  /* 0x3000004dff4d7230 */ /* 0x000fe20000004100 */
[----:B------:R-:W-:Y:S01]  /*3fd0*/  F2FP.F16.E4M3.UNPACK_B R78, R75 ;  /* 0x0000004bff4e723e */ /* 0x000fe200020006ff */
[----:B------:R-:W-:Y:S01]  /*3fe0*/  HADD2.F32 R31, -RZ, R30.H1_H1 ;  /* 0x3000001eff1f7230 */ /* 0x000fe20000004100 */
[----:B------:R-:W-:Y:S01]  /*3ff0*/  F2FP.F16.E4M3.UNPACK_B R76, R29 ;  /* 0x0000001dff4c723e */ /* 0x000fe200020006ff */
[----:B------:R-:W-:Y:S01]  /*4000*/  FFMA.FTZ R8, R8, R79, -R83 ;  /* 0x0000004f08087223 */ /* 0x000fe20000010853 */
[----:B------:R-:W-:Y:S01]  /*4010*/  F2FP.F16.E4M3.UNPACK_B R75, R28 ;  /* 0x0000001cff4b723e */ /* 0x000fe200020006ff */
[----:B------:R-:W-:Y:S01]  /*4020*/  FMUL.FTZ R84, R77, R82 ;  /* 0x000000524d547220 */ /* 0x000fe20000410000 */
[----:B------:R-:W-:-:S02]  /*4030*/  HADD2.F32 R83, -RZ, R81.H0_H0 ;  /* 0x20000051ff537230 */ /* 0x000fc40000004100 */
[C---:B------:R-:W-:Y:S01]  /*4040*/  FMUL.FTZ R82, R31.reuse, R82 ;  /* 0x000000521f527220 */ /* 0x040fe20000410000 */
[----:B------:R-:W-:Y:S02]  /*4050*/  HADD2.F32 R28, -RZ, R76.H0_H0 ;  /* 0x2000004cff1c7230 */ /* 0x000fe40000004100 */
[-C--:B------:R-:W-:Y:S01]  /*4060*/  FFMA.FTZ R29, R31, R80.reuse, -R84 ;  /* 0x000000501f1d7223 */ /* 0x080fe20000010854 */
[----:B------:R-:W-:Y:S02]  /*4070*/  HADD2.F32 R30, -RZ, R75.H0_H0 ;  /* 0x2000004bff1e7230 */ /* 0x000fe40000004100 */
[----:B------:R-:W-:Y:S01]  /*4080*/  FFMA.FTZ R12, R12, R79, R85 ;  /* 0x0000004f0c0c7223 */ /* 0x000fe20000010055 */
[----:B------:R-:W-:Y:S01]  /*4090*/  FFMA.FTZ R31, R77, R80, R82 ;  /* 0x000000504d1f7223 */ /* 0x000fe20000010052 */
[----:B------:R-:W-:Y:S02]  /*40a0*/  HADD2.F32 R79, -RZ, R78.H0_H0 ;  /* 0x2000004eff4f7230 */ /* 0x000fe40000004100 */
[----:B------:R-:W-:Y:S01]  /*40b0*/  FMUL.FTZ R85, R28, R83 ;  /* 0x000000531c557220 */ /* 0x000fe20000410000 */
[----:B------:R-:W-:-:S02]  /*40c0*/  HADD2.F32 R80, -RZ, R81.H1_H1 ;  /* 0x30000051ff507230 */ /* 0x000fc40000004100 */
[C---:B------:R-:W-:Y:S01]  /*40d0*/  FMUL.FTZ R83, R30.reuse, R83 ;  /* 0x000000531e537220 */ /* 0x040fe20000410000 */
[----:B------:R-:W-:Y:S02]  /*40e0*/  HADD2.F32 R77, -RZ, R76.H1_H1 ;  /* 0x3000004cff4d7230 */ /* 0x000fe40000004100 */
[-C--:B------:R-:W-:Y:S01]  /*40f0*/  FFMA.FTZ R30, R30, R79.reuse, -R85 ;  /* 0x0000004f1e1e7223 */ /* 0x080fe20000010855 */
[----:B------:R-:W-:Y:S02]  /*4100*/  HADD2.F32 R75, -RZ, R75.H1_H1 ;  /* 0x3000004bff4b7230 */ /* 0x000fe40000004100 */
[----:B------:R-:W-:Y:S01]  /*4110*/  FFMA.FTZ R28, R28, R79, R83 ;  /* 0x0000004f1c1c7223 */ /* 0x000fe20000010053 */
[----:B------:R-:W-:Y:S02]  /*4120*/  HADD2.F32 R78, -RZ, R78.H1_H1 ;  /* 0x3000004eff4e7230 */ /* 0x000fe40000004100 */
[----:B------:R-:W-:Y:S01]  /*4130*/  FMUL.FTZ R76, R77, R80 ;  /* 0x000000504d4c7220 */ /* 0x000fe20000410000 */
[----:B------:R-:W-:Y:S01]  /*4140*/  F2FP.F16.E4M3.UNPACK_B R81, R74.H1 ;  /* 0x0000004aff51723e */ /* 0x000fe200030006ff */
[C---:B------:R-:W-:Y:S01]  /*4150*/  FMUL.FTZ R84, R75.reuse, R80 ;  /* 0x000000504b547220 */ /* 0x040fe20000410000 */
[----:B------:R-:W-:Y:S01]  /*4160*/  F2FP.F16.E4M3.UNPACK_B R79, R14.H1 ;  /* 0x0000000eff4f723e */ /* 0x000fe200030006ff */
[----:B------:R-:W-:Y:S01]  /*4170*/  FFMA.FTZ R75, R75, R78, -R76 ;  /* 0x0000004e4b4b7223 */ /* 0x000fe2000001084c */
[----:B------:R-:W-:Y:S01]  /*4180*/  F2FP.F16.E4M3.UNPACK_B R82, R73.H1 ;  /* 0x00000049ff52723e */ /* 0x000fe200030006ff */
[----:B------:R-:W-:Y:S01]  /*4190*/  HADD2.F32 R85, -RZ, R81.H0_H0 ;  /* 0x20000051ff557230 */ /* 0x000fe20000004100 */
[----:B------:R-:W-:Y:S01]  /*41a0*/  F2FP.F16.E4M3.UNPACK_B R76, R10.H1 ;  /* 0x0000000aff4c723e */ /* 0x000fe200030006ff */
[----:B------:R-:W-:-:S02]  /*41b0*/  HADD2.F32 R80, -RZ, R79.H0_H0 ;  /* 0x2000004fff507230 */ /* 0x000fc40000004100 */
[----:B------:R-:W-:Y:S01]  /*41c0*/  FFMA.FTZ R77, R77, R78, R84 ;  /* 0x0000004e4d4d7223 */ /* 0x000fe20000010054 */
[----:B------:R-:W-:Y:S01]  /*41d0*/  HADD2.F32 R83, -RZ, R82.H0_H0 ;  /* 0x20000052ff537230 */ /* 0x000fe20000004100 */
[----:B------:R-:W-:Y:S01]  /*41e0*/  F2FP.F16.E4M3.UNPACK_B R10, R10 ;  /* 0x0000000aff0a723e */ /* 0x000fe200020006ff */
[--C-:B------:R-:W-:Y:S02]  /*41f0*/  HADD2.F32 R78, -RZ, R76.reuse.H0_H0 ;  /* 0x2000004cff4e7230 */ /* 0x100fe40000004100 */
[-C--:B------:R-:W-:Y:S01]  /*4200*/  FMUL.FTZ R87, R80, R85.reuse ;  /* 0x0000005550577220 */ /* 0x080fe20000410000 */
[----:B------:R-:W-:Y:S01]  /*4210*/  HADD2.F32 R84, -RZ, R81.H1_H1 ;  /* 0x30000051ff547230 */ /* 0x000fe20000004100 */
[----:B------:R-:W-:Y:S01]  /*4220*/  F2FP.SATFINITE.E4M3.F32.PACK_AB_MERGE_C R8, R29, R8, RZ ;  /* 0x000000081d08723e */ /* 0x000fe200048070ff */
[----:B------:R-:W-:Y:S02]  /*4230*/  HADD2.F32 R81, -RZ, R79.H1_H1 ;  /* 0x3000004fff517230 */ /* 0x000fe40000004100 */
[----:B------:R-:W-:Y:S01]  /*4240*/  FMUL.FTZ R85, R78, R85 ;  /* 0x000000554e557220 */ /* 0x000fe20000410000 */
[----:B------:R-:W-:-:S02]  /*4250*/  HADD2.F32 R79, -RZ, R76.H1_H1 ;  /* 0x3000004cff4f7230 */ /* 0x000fc40000004100 */
[-C--:B------:R-:W-:Y:S01]  /*4260*/  FFMA.FTZ R76, R78, R83.reuse, -R87 ;  /* 0x000000534e4c7223 */ /* 0x080fe20000010857 */
[----:B------:R-:W-:Y:S01]  /*4270*/  F2FP.F16.E4M3.UNPACK_B R78, R74 ;  /* 0x0000004aff4e723e */ /* 0x000fe200020006ff */
[----:B------:R-:W-:Y:S01]  /*4280*/  FMUL.FTZ R86, R81, R84 ;  /* 0x0000005451567220 */ /* 0x000fe20000410000 */
[----:B------:R-:W-:Y:S01]  /*4290*/  F2FP.F16.E4M3.UNPACK_B R74, R14 ;  /* 0x0000000eff4a723e */ /* 0x000fe200020006ff */
[----:B------:R-:W-:Y:S01]  /*42a0*/  FMUL.FTZ R88, R79, R84 ;  /* 0x000000544f587220 */ /* 0x000fe20000410000 */
[----:B------:R-:W-:Y:S01]  /*42b0*/  FFMA.FTZ R84, R80, R83, R85 ;  /* 0x0000005350547223 */ /* 0x000fe20000010055 */
[----:B------:R-:W-:Y:S01]  /*42c0*/  HADD2.F32 R82, -RZ, R82.H1_H1 ;  /* 0x30000052ff527230 */ /* 0x000fe20000004100 */
[----:B------:R-:W-:Y:S01]  /*42d0*/  F2FP.SATFINITE.E4M3.F32.PACK_AB_MERGE_C R12, R31, R12, RZ ;  /* 0x0000000c1f0c723e */ /* 0x000fe200048070ff */
[--C-:B------:R-:W-:Y:S01]  /*42e0*/  HADD2.F32 R80, -RZ, R78.reuse.H0_H0 ;  /* 0x2000004eff507230 */ /* 0x100fe20000004100 */
[----:B------:R-:W-:Y:S01]  /*42f0*/  F2FP.SATFINITE.E4M3.F32.PACK_AB_MERGE_C R8, R75, R30, R8 ;  /* 0x0000001e4b08723e */ /* 0x000fe20004807008 */
[----:B------:R-:W-:Y:S01]  /*4300*/  HADD2.F32 R83, -RZ, R78.H1_H1 ;  /* 0x3000004eff537230 */ /* 0x000fe20000004100 */
[----:B------:R-:W-:Y:S01]  /*4310*/  F2FP.F16.E4M3.UNPACK_B R78, R73 ;  /* 0x00000049ff4e723e */ /* 0x000fe200020006ff */
[----:B------:R-:W-:-:S02]  /*4320*/  HADD2.F32 R73, -RZ, R74.H0_H0 ;  /* 0x2000004aff497230 */ /* 0x000fc40000004100 */
[-C--:B------:R-:W-:Y:S01]  /*4330*/  FFMA.FTZ R89, R79, R82.reuse, -R86 ;  /* 0x000000524f597223 */ /* 0x080fe20000010856 */
[----:B------:R-:W-:Y:S02]  /*4340*/  HADD2.F32 R14, -RZ, R10.H0_H0 ;  /* 0x2000000aff0e7230 */ /* 0x000fe40000004100 */
[----:B------:R-:W-:Y:S01]  /*4350*/  FFMA.FTZ R91, R81, R82, R88 ;  /* 0x00000052515b7223 */ /* 0x000fe20000010058 */
[----:B------:R-:W-:Y:S02]  /*4360*/  HADD2.F32 R74, -RZ, R74.H1_H1 ;  /* 0x3000004aff4a7230 */ /* 0x000fe40000004100 */
[-C--:B------:R-:W-:Y:S01]  /*4370*/  FMUL.FTZ R85, R73, R80.reuse ;  /* 0x0000005049557220 */ /* 0x080fe20000410000 */
[----:B------:R-:W-:Y:S02]  /*4380*/  HADD2.F32 R10, -RZ, R10.H1_H1 ;  /* 0x3000000aff0a7230 */ /* 0x000fe40000004100 */
[----:B------:R-:W-:Y:S01]  /*4390*/  FMUL.FTZ R80, R14, R80 ;  /* 0x000000500e507220 */ /* 0x000fe20000410000 */
[----:B------:R-:W-:-:S02]  /*43a0*/  HADD2.F32 R79, -RZ, R78.H0_H0 ;  /* 0x2000004eff4f7230 */ /* 0x000fc40000004100 */
[----:B------:R-:W-:Y:S01]  /*43b0*/  FMUL.FTZ R87, R74, R83 ;  /* 0x000000534a577220 */ /* 0x000fe20000410000 */
[----:B------:R-:W-:Y:S01]  /*43c0*/  HADD2.F32 R81, -RZ, R78.H1_H1 ;  /* 0x3000004eff517230 */ /* 0x000fe20000004100 */
[----:B------:R-:W-:Y:S01]  /*43d0*/  F2FP.F16.E4M3.UNPACK_B R31, R13 ;  /* 0x0000000dff1f723e */ /* 0x000fe200020006ff */
[----:B------:R-:W-:Y:S01]  /*43e0*/  FMUL.FTZ R83, R10, R83 ;  /* 0x000000530a537220 */ /* 0x000fe20000410000 */
[----:B------:R-:W-:Y:S01]  /*43f0*/  F2FP.F16.E4M3.UNPACK_B R30, R7 ;  /* 0x00000007ff1e723e */ /* 0x000fe200020006ff */
[----:B------:R-:W-:Y:S01]  /*4400*/  FFMA.FTZ R85, R14, R79, -R85 ;  /* 0x0000004f0e557223 */ /* 0x000fe20000010855 */
[----:B------:R-:W-:Y:S01]  /*4410*/  F2FP.F16.E4M3.UNPACK_B R29, R9 ;  /* 0x00000009ff1d723e */ /* 0x000fe200020006ff */
[----:B------:R-:W-:Y:S01]  /*4420*/  FFMA.FTZ R14, R73, R79, R80 ;  /* 0x0000004f490e7223 */ /* 0x000fe20000010050 */
[----:B------:R-:W-:Y:S01]  /*4430*/  FFMA.FTZ R10, R10, R81, -R87 ;  /* 0x000000510a0a7223 */ /* 0x000fe20000010857 */
[----:B------:R-:W-:Y:S01]  /*4440*/  F2FP.SATFINITE.E4M3.F32.PACK_AB_MERGE_C R12, R77, R28, R12 ;  /* 0x0000001c4d0c723e */ /* 0x000fe2000480700c */
[----:B------:R-:W-:Y:S01]  /*4450*/  HADD2.F32 R73, -RZ, R31.H0_H0 ;  /* 0x2000001fff497230 */ /* 0x000fe20000004100 */
[----:B------:R-:W-:Y:S01]  /*4460*/  F2FP.SATFINITE.E4M3.F32.PACK_AB_MERGE_C R76, R89, R76, RZ ;  /* 0x0000004c594c723e */ /* 0x000fe200048070ff */
[----:B------:R-:W-:Y:S01]  /*4470*/  HADD2.F32 R77, -RZ, R30.H0_H0 ;  /* 0x2000001eff4d7230 */ /* 0x000fe20000004100 */
[----:B------:R-:W-:Y:S01]  /*4480*/  F2FP.F16.E4M3.UNPACK_B R75, R6 ;  /* 0x00000006ff4b723e */ /* 0x000fe200020006ff */
[----:B------:R-:W-:Y:S01]  /*4490*/  HADD2.F32 R28, -RZ, R29.H0_H0 ;  /* 0x2000001dff1c7230 */ /* 0x000fe20000004100 */
[----:B------:R-:W-:Y:S01]  /*44a0*/  F2FP.SATFINITE.E4M3.F32.PACK_AB_MERGE_C R10, R10, R85, R76 ;  /* 0x000000550a0a723e */ /* 0x000fe2000480704c */
[----:B------:R-:W-:Y:S01]  /*44b0*/  FFMA.FTZ R83, R74, R81, R83 ;  /* 0x000000514a537223 */ /* 0x000fe20000010053 */
[----:B------:R-:W-:Y:S01]  /*44c0*/  FMUL.FTZ R79, R73, R77 ;  /* 0x0000004d494f7220 */ /* 0x000fe20000410000 */
[----:B------:R-:W-:-:S02]  /*44d0*/  HADD2.F32 R76, -RZ, R75.H0_H0 ;  /* 0x2000004bff4c7230 */ /* 0x000fc40000004100 */
[C---:B------:R-:W-:Y:S01]  /*44e0*/  FMUL.FTZ R78, R28.reuse, R77 ;  /* 0x0000004d1c4e7220 */ /* 0x040fe20000410000 */
[----:B------:R-:W-:Y:S01]  /*44f0*/  HADD2.F32 R74, -RZ, R31.H1_H1 ;  /* 0x3000001fff4a7230 */ /* 0x000fe20000004100 */
[----:B------:R-:W-:Y:S01]  /*4500*/  F2FP.F16.E4M3.UNPACK_B R13, R13.H1 ;  /* 0x0000000dff0d723e */ /* 0x000fe200030006ff */
        /* <DEDUP_REMOVED lines=11> */
[----:B------:R-:W-:-:S02]  /*45c0*/  HADD2.F32 R73, -RZ, R13.H0_H0 ;  /* 0x2000000dff497230 */ /* 0x000fc40000004100 */
[----:B------:R-:W-:Y:S01]  /*45d0*/  FFMA.FTZ R30, R74, R75, R77 ;  /* 0x0000004b4a1e7223 */ /* 0x000fe2000001004d */
[--C-:B------:R-:W-:Y:S01]  /*45e0*/  HADD2.F32 R78, -RZ, R76.reuse.H0_H0 ;  /* 0x2000004cff4e7230 */ /* 0x100fe20000004100 */
[----:B------:R-:W-:Y:S01]  /*45f0*/  F2FP.SATFINITE.E4M3.F32.PACK_AB_MERGE_C R84, R91, R84, RZ ;  /* 0x000000545b54723e */ /* 0x000fe200048070ff */
[----:B------:R-:W-:Y:S01]  /*4600*/  HADD2.F32 R7, -RZ, R31.H0_H0 ;  /* 0x2000001fff077230 */ /* 0x000fe20000004100 */
[----:B------:R-:W-:Y:S01]  /*4610*/  F2FP.F16.E4M3.UNPACK_B R75, R15 ;  /* 0x0000000fff4b723e */ /* 0x000fe200020006ff */
[----:B------:R-:W-:Y:S02]  /*4620*/  HADD2.F32 R74, -RZ, R13.H1_H1 ;  /* 0x3000000dff4a7230 */ /* 0x000fe40000004100 */
[-C--:B------:R-:W-:Y:S01]  /*4630*/  FMUL.FTZ R80, R73, R78.reuse ;  /* 0x0000004e49507220 */ /* 0x080fe20000410000 */
[----:B------:R-:W-:Y:S02]  /*4640*/  HADD2.F32 R13, -RZ, R76.H1_H1 ;  /* 0x3000004cff0d7230 */ /* 0x000fe40000004100 */
[----:B------:R-:W-:Y:S01]  /*4650*/  FMUL.FTZ R78, R7, R78 ;  /* 0x0000004e074e7220 */ /* 0x000fe20000410000 */
[----:B------:R-:W-:Y:S01]  /*4660*/  HADD2.F32 R76, -RZ, R6.H0_H0 ;  /* 0x20000006ff4c7230 */ /* 0x000fe20000004100 */
[----:B------:R-:W-:Y:S01]  /*4670*/  F2FP.F16.E4M3.UNPACK_B R81, R5 ;  /* 0x00000005ff51723e */ /* 0x000fe200020006ff */
[----:B------:R-:W-:-:S02]  /*4680*/  HADD2.F32 R31, -RZ, R31.H1_H1 ;  /* 0x3000001fff1f7230 */ /* 0x000fc40000004100 */
[CC--:B------:R-:W-:Y:S01]  /*4690*/  FMUL.FTZ R82, R74.reuse, R13.reuse ;  /* 0x0000000d4a527220 */ /* 0x0c0fe20000410000 */
[----:B------:R-:W-:Y:S02]  /*46a0*/  HADD2.F32 R77, -RZ, R6.H1_H1 ;  /* 0x30000006ff4d7230 */ /* 0x000fe40000004100 */
[-C--:B------:R-:W-:Y:S01]  /*46b0*/  FFMA.FTZ R6, R7, R76.reuse, -R80 ;  /* 0x0000004c07067223 */ /* 0x080fe20000010850 */
[----:B------:R-:W-:Y:S01]  /*46c0*/  FFMA.FTZ R7, R73, R76, R78 ;  /* 0x0000004c49077223 */ /* 0x000fe2000001004e */
[C---:B------:R-:W-:Y:S01]  /*46d0*/  FMUL.FTZ R73, R31.reuse, R13 ;  /* 0x0000000d1f497220 */ /* 0x040fe20000410000 */
[----:B------:R-:W-:Y:S01]  /*46e0*/  F2FP.F16.E4M3.UNPACK_B R76, R15.H1 ;  /* 0x0000000fff4c723e */ /* 0x000fe200030006ff */
[----:B------:R-:W-:Y:S01]  /*46f0*/  FFMA.FTZ R13, R31, R77, -R82 ;  /* 0x0000004d1f0d7223 */ /* 0x000fe20000010852 */
[----:B------:R-:W-:Y:S01]  /*4700*/  F2FP.F16.E4M3.UNPACK_B R31, R11 ;  /* 0x0000000bff1f723e */ /* 0x000fe200020006ff */
[----:B------:R-:W-:Y:S01]  /*4710*/  FFMA.FTZ R74, R74, R77, R73 ;  /* 0x0000004d4a4a7223 */ /* 0x000fe20000010049 */
[----:B------:R-:W-:Y:S01]  /*4720*/  F2FP.F16.E4M3.UNPACK_B R82, R5.H1 ;  /* 0x00000005ff52723e */ /* 0x000fe200030006ff */
[----:B------:R-:W-:Y:S01]  /*4730*/  HADD2.F32 R77, -RZ, R75.H0_H0 ;  /* 0x2000004bff4d7230 */ /* 0x000fe20000004100 */
[----:B------:R-:W-:Y:S01]  /*4740*/  F2FP.F16.E4M3.UNPACK_B R11, R11.H1 ;  /* 0x0000000bff0b723e */ /* 0x000fe200030006ff */
[----:B------:R-:W-:Y:S01]  /*4750*/  HADD2.F32 R15, -RZ, R31.H0_H0 ;  /* 0x2000001fff0f7230 */ /* 0x000fe20000004100 */
[----:B------:R-:W-:Y:S01]  /*4760*/  F2FP.SATFINITE.E4M3.F32.PACK_AB_MERGE_C R14, R83, R14, R84 ;  /* 0x0000000e530e723e */ /* 0x000fe20004807054 */
[----:B------:R-:W-:Y:S01]  /*4770*/  HADD2.F32 R84, -RZ, R81.H0_H0 ;  /* 0x20000051ff547230 */ /* 0x000fe20000004100 */
[-C--:B------:R-:W-:Y:S01]  /*4780*/  F2FP.F16.E4M3.UNPACK_B R5, R4.reuse ;  /* 0x00000004ff05723e */ /* 0x080fe200020006ff */
[----:B------:R-:W-:Y:S01]  /*4790*/  HADD2.F32 R83, -RZ, R82.H0_H0 ;  /* 0x20000052ff537230 */ /* 0x000fe20000004100 */
[----:B------:R-:W-:Y:S01]  /*47a0*/  F2FP.F16.E4M3.UNPACK_B R78, R4.H1 ;  /* 0x00000004ff4e723e */ /* 0x000fe200030006ff */
[----:B------:R-:W-:-:S02]  /*47b0*/  HADD2.F32 R4, -RZ, R76.H0_H0 ;  /* 0x2000004cff047230 */ /* 0x000fc40000004100 */
[-C--:B------:R-:W-:Y:S01]  /*47c0*/  FMUL.FTZ R86, R77, R84.reuse ;  /* 0x000000544d567220 */ /* 0x080fe20000410000 */
[----:B------:R-:W-:Y:S02]  /*47d0*/  HADD2.F32 R73, -RZ, R11.H0_H0 ;  /* 0x2000000bff497230 */ /* 0x000fe40000004100 */
[----:B------:R-:W-:Y:S01]  /*47e0*/  FMUL.FTZ R84, R15, R84 ;  /* 0x000000540f547220 */ /* 0x000fe20000410000 */
[----:B------:R-:W-:Y:S02]  /*47f0*/  HADD2.F32 R80, -RZ, R5.H0_H0 ;  /* 0x20000005ff507230 */ /* 0x000fe40000004100 */
[-C--:B------:R-:W-:Y:S01]  /*4800*/  FMUL.FTZ R88, R4, R83.reuse ;  /* 0x0000005304587220 */ /* 0x080fe20000410000 */
[----:B------:R-:W-:Y:S02]  /*4810*/  HADD2.F32 R79, -RZ, R78.H0_H0 ;  /* 0x2000004eff4f7230 */ /* 0x000fe40000004100 */
[----:B------:R-:W-:Y:S01]  /*4820*/  FMUL.FTZ R83, R73, R83 ;  /* 0x0000005349537220 */ /* 0x000fe20000410000 */
[----:B------:R-:W-:-:S02]  /*4830*/  HADD2.F32 R76, -RZ, R76.H1_H1 ;  /* 0x3000004cff4c7230 */ /* 0x000fc40000004100 */
[-C--:B------:R-:W-:Y:S01]  /*4840*/  FFMA.FTZ R86, R15, R80.reuse, -R86 ;  /* 0x000000500f567223 */ /* 0x080fe20000010856 */
[----:B------:R-:W-:Y:S02]  /*4850*/  HADD2.F32 R82, -RZ, R82.H1_H1 ;  /* 0x30000052ff527230 */ /* 0x000fe40000004100 */
[----:B------:R-:W-:Y:S01]  /*4860*/  FFMA.FTZ R84, R77, R80, R84 ;  /* 0x000000504d547223 */ /* 0x000fe20000010054 */
[----:B------:R-:W-:Y:S02]  /*4870*/  HADD2.F32 R11, -RZ, R11.H1_H1 ;  /* 0x3000000bff0b7230 */ /* 0x000fe40000004100 */
[----:B------:R-:W-:Y:S01]  /*4880*/  FFMA.FTZ R83, R4, R79, R83 ;  /* 0x0000004f04537223 */ /* 0x000fe20000010053 */
[----:B------:R-:W-:Y:S02]  /*4890*/  HADD2.F32 R75, -RZ, R75.H1_H1 ;  /* 0x3000004bff4b7230 */ /* 0x000fe40000004100 */
[----:B------:R-:W-:Y:S01]  /*48a0*/  FMUL.FTZ R90, R76, R82 ;  /* 0x000000524c5a7220 */ /* 0x000fe20000410000 */
[----:B------:R-:W-:-:S02]  /*48b0*/  HADD2.F32 R80, -RZ, R81.H1_H1 ;  /* 0x30000051ff507230 */ /* 0x000fc40000004100 */
[----:B------:R-:W-:Y:S01]  /*48c0*/  FFMA.FTZ R88, R73, R79, -R88 ;  /* 0x0000004f49587223 */ /* 0x000fe20000010858 */
[----:B------:R-:W-:Y:S01]  /*48d0*/  HADD2.F32 R31, -RZ, R31.H1_H1 ;  /* 0x3000001fff1f7230 */ /* 0x000fe20000004100 */
[----:B------:R-:W-:Y:S01]  /*48e0*/  F2FP.SATFINITE.E4M3.F32.PACK_AB_MERGE_C R6, R13, R6, RZ ;  /* 0x000000060d06723e */ /* 0x000fe200048070ff */
[----:B------:R-:W-:Y:S02]  /*48f0*/  HADD2.F32 R4, -RZ, R5.H1_H1 ;  /* 0x30000005ff047230 */ /* 0x000fe40000004100 */
[----:B------:R-:W-:Y:S01]  /*4900*/  FMUL.FTZ R5, R11, R82 ;  /* 0x000000520b057220 */ /* 0x000fe20000410000 */
[----:B------:R-:W-:Y:S02]  /*4910*/  HADD2.F32 R78, -RZ, R78.H1_H1 ;  /* 0x3000004eff4e7230 */ /* 0x000fe40000004100 */
[-C--:B------:R-:W-:Y:S01]  /*4920*/  FMUL.FTZ R82, R75, R80.reuse ;  /* 0x000000504b527220 */ /* 0x080fe20000410000 */
[----:B------:R-:W-:Y:S01]  /*4930*/  FMUL.FTZ R80, R31, R80 ;  /* 0x000000501f507220 */ /* 0x000fe20000410000 */
[----:B------:R-:W-:Y:S01]  /*4940*/  F2FP.SATFINITE.E4M3.F32.PACK_AB_MERGE_C R7, R74, R7, RZ ;  /* 0x000000074a07723e */ /* 0x000fe200048070ff */
[-C--:B------:R-:W-:Y:S01]  /*4950*/  FFMA.FTZ R11, R11, R78.reuse, -R90 ;  /* 0x0000004e0b0b7223 */ /* 0x080fe2000001085a */
[----:B------:R-:W-:Y:S01]  /*4960*/  FFMA.FTZ R76, R76, R78, R5 ;  /* 0x0000004e4c4c7223 */ /* 0x000fe20000010005 */
[-C--:B------:R-:W-:Y:S01]  /*4970*/  FFMA.FTZ R31, R31, R4.reuse, -R82 ;  /* 0x000000041f1f7223 */ /* 0x080fe20000010852 */
[----:B------:R-:W-:Y:S01]  /*4980*/  FFMA.FTZ R75, R75, R4, R80 ;  /* 0x000000044b4b7223 */ /* 0x000fe20000010050 */
[----:B------:R-:W-:-:S02]  /*4990*/  F2FP.SATFINITE.E4M3.F32.PACK_AB_MERGE_C R9, R9, R28, R6 ;  /* 0x0000001c0909723e */ /* 0x000fc40004807006 */
[----:B------:R-:W-:Y:S02]  /*49a0*/  F2FP.SATFINITE.E4M3.F32.PACK_AB_MERGE_C R11, R11, R88, RZ ;  /* 0x000000580b0b723e */ /* 0x000fe400048070ff */
[----:B------:R-:W-:Y:S02]  /*49b0*/  F2FP.SATFINITE.E4M3.F32.PACK_AB_MERGE_C R76, R76, R83, RZ ;  /* 0x000000534c4c723e */ /* 0x000fe400048070ff */
[----:B------:R-:W-:Y:S02]  /*49c0*/  F2FP.SATFINITE.E4M3.F32.PACK_AB_MERGE_C R11, R31, R86, R11 ;  /* 0x000000561f0b723e */ /* 0x000fe4000480700b */
[----:B------:R-:W-:Y:S02]  /*49d0*/  F2FP.SATFINITE.E4M3.F32.PACK_AB_MERGE_C R13, R30, R29, R7 ;  /* 0x0000001d1e0d723e */ /* 0x000fe40004807007 */
[----:B------:R-:W-:-:S07]  /*49e0*/  F2FP.SATFINITE.E4M3.F32.PACK_AB_MERGE_C R15, R75, R84, R76 ;  /* 0x000000544b0f723e */ /* 0x000fce000480704c */
.L_x_447:
[----:B------:R-:W-:Y:S05]  /*49f0*/  BSYNC B1 ;  /* 0x0000000000017941 */ /* 0x000fea0003800000 */
.L_x_446:
[----:B--2---:R2:W-:Y:S01]  /*4a00*/  ST.E.128 desc[UR40][R56.64], R8 ;  /* 0x0000000838007985 */ /* 0x0045e2000c101d28 */
[----:B------:R-:W-:-:S13]  /*4a10*/  ISETP.GE.AND P3, PT, R69, R71, PT ;  /* 0x000000474500720c */ /* 0x000fda0003f66270 */
[----:B------:R-:W-:Y:S05]  /*4a20*/  @P3 BRA `(.L_x_435) ;  /* 0x0000000000e43947 */ /* 0x000fea0003800000 */
[----:B------:R-:W-:-:S04]  /*4a30*/  IADD3 R4, P3, R72, R69, RZ ;  /* 0x0000004548047210 */ /* 0x000fc80007f7e0ff */
[----:B------:R-:W-:-:S05]  /*4a40*/  LEA.HI.X.SX32 R5, R69, R70, 0x1, P3 ;  /* 0x0000004645057211 */ /* 0x000fca00018f0eff */
[----:B-1----:R1:W-:Y:S01]  /*4a50*/  ST.E.128 desc[UR40][R4.64], R12 ;  /* 0x0000000c04007985 */ /* 0x0023e2000c101d28 */
[----:B------:R-:W-:Y:S05]  /*4a60*/  BRA `(.L_x_435) ;  /* 0x0000000000d47947 */ /* 0x000fea0003800000 */
.L_x_427:
[----:B------:R-:W2:Y:S02]  /*4a70*/  LDL R4, [R1+0xc] ;  /* 0x00000c0001047983 */ /* 0x000ea40000100800 */
[----:B--2---:R-:W-:-:S13]  /*4a80*/  ISETP.NE.AND P4, PT, R4, 0x3, PT ;  /* 0x000000030400780c */ /* 0x004fda0003f85270 */
[----:B------:R-:W-:Y:S05]  /*4a90*/  @!P4 BRA `(.L_x_448) ;  /* 0x000000000004c947 */ /* 0x000fea0003800000 */
[----:B------:R-:W-:Y:S01]  /*4aa0*/  BPT.TRAP 0x1 ;  /* 0x000000040000795c */ /* 0x000fe20000300000 */
.L_x_448:
[----:B------:R-:W2:Y:S01]  /*4ab0*/  LDL R4, [R1] ;  /* 0x0000000001047983 */ /* 0x000ea20000100800 */
[----:B------:R-:W-:Y:S01]  /*4ac0*/  IMAD R67, R19, 0x8, R18 ;  /* 0x0000000813437824 */ /* 0x000fe200078e0212 */
[----:B------:R-:W-:Y:S01]  /*4ad0*/  BSSY B1, `(.L_x_449) ;  /* 0x0000005000017945 */ /* 0x000fe20003800000 */
[----:B------:R-:W-:Y:S02]  /*4ae0*/  SHF.R.S32.HI R64, RZ, 0x1f, R62 ;  /* 0x0000001fff407819 */ /* 0x000fe4000001143e */
[----:B--2---:R-:W-:-:S04]  /*4af0*/  SHF.L.U32 R68, R4, 0x1f, RZ ;  /* 0x0000001f04447819 */ /* 0x004fc800000006ff */
[----:B------:R-:W0:Y:S02]  /*4b00*/  SYNCS.PHASECHK.TRANS64.TRYWAIT P3, [R67+URZ+0x13290], R68 ;  /* 0x01329044430075a7 */ /* 0x000e24000806017f */
[----:B0-----:R-:W-:Y:S05]  /*4b10*/  @!P3 BRA `(.L_x_450) ;  /* 0x0000014c0048b947 */ /* 0x001fea0003800000 */
.L_x_669:
[----:B------:R-:W-:Y:S05]  /*4b20*/  BSYNC B1 ;  /* 0x0000000000017941 */ /* 0x000fea0003800000 */
.L_x_449:
[----:B------:R-:W1:Y:S01]  /*4b30*/  S2R R8, SR_TID.X ;  /* 0x0000000000087919 */ /* 0x000e620000002100 */
[----:B------:R-:W-:Y:S01]  /*4b40*/  ULDC.64 UR4, c[0x0][0x300] ;  /* 0x0000c00000047ab9 */ /* 0x000fe20000000a00 */
[----:B-----5:R-:W-:Y:S01]  /*4b50*/  SHF.R.S32.HI R65, RZ, 0x1f, R61 ;  /* 0x0000001fff417819 */ /* 0x020fe2000001143d */
[----:B------:R-:W-:Y:S01]  /*4b60*/  IMAD R7, R64, UR4, RZ ;  /* 0x0000000440077c24 */ /* 0x000fe2000f8e02ff */
[----:B------:R-:W-:Y:S01]  /*4b70*/  ULDC.64 UR6, c[0x0][0x2e8] ;  /* 0x0000ba0000067ab9 */ /* 0x000fe20000000a00 */
[----:B------:R-:W-:-:S04]  /*4b80*/  IMAD.WIDE.U32 R4, R62, UR4, RZ ;  /* 0x000000043e047c25 */ /* 0x000fc8000f8e00ff */
[----:B------:R-:W-:Y:S01]  /*4b90*/  IMAD R7, R62, UR5, R7 ;  /* 0x000000053e077c24 */ /* 0x000fe2000f8e0207 */
[----:B------:R-:W-:Y:S01]  /*4ba0*/  ULDC.64 UR4, c[0x0][0x310] ;  /* 0x0000c40000047ab9 */ /* 0x000fe20000000a00 */
[----:B------:R-:W-:Y:S02]  /*4bb0*/  IMAD R66, R2, -0xa0, R44 ;  /* 0xffffff6002427824 */ /* 0x000fe400078e022c */
[----:B------:R-:W-:Y:S02]  /*4bc0*/  IMAD R6, R65, UR4, RZ ;  /* 0x0000000441067c24 */ /* 0x000fe4000f8e02ff */
[----:B------:R-:W-:Y:S01]  /*4bd0*/  IMAD.IADD R5, R5, 0x1, R7 ;  /* 0x0000000105057824 */ /* 0x000fe200078e0207 */
[----:B------:R-:W-:Y:S01]  /*4be0*/  VIMNMX R66, R66, 0xa0, PT ;  /* 0x000000a042427848 */ /* 0x000fe20003fe0100 */
[C---:B------:R-:W-:Y:S02]  /*4bf0*/  IMAD R7, R61.reuse, UR5, R6 ;  /* 0x000000053d077c24 */ /* 0x040fe4000f8e0206 */
[----:B------:R-:W-:Y:S01]  /*4c00*/  IMAD.WIDE.U32 R4, R61, UR4, R4 ;  /* 0x000000043d047c25 */ /* 0x000fe2000f8e0004 */
[----:B------:R-:W-:-:S03]  /*4c10*/  ULDC.64 UR4, c[0x0][0x308] ;  /* 0x0000c20000047ab9 */ /* 0x000fc60000000a00 */
[----:B------:R-:W-:Y:S02]  /*4c20*/  IMAD.IADD R5, R5, 0x1, R7 ;  /* 0x0000000105057824 */ /* 0x000fe400078e0207 */
[----:B------:R-:W-:Y:S01]  /*4c30*/  IMAD.WIDE.U32 R4, R22, UR4, R4 ;  /* 0x0000000416047c25 */ /* 0x000fe2000f8e0004 */
[----:B------:R-:W-:-:S03]  /*4c40*/  UMOV UR4, 0xffffffff ;  /* 0xffffffff00047882 */ /* 0x000fc60000000000 */
[----:B------:R-:W-:Y:S01]  /*4c50*/  IMAD R13, R22, UR5, R5 ;  /* 0x00000005160d7c24 */ /* 0x000fe2000f8e0205 */
[----:B------:R-:W-:Y:S01]  /*4c60*/  IADD3 R4, P3, R4, UR6, RZ ;  /* 0x0000000604047c10 */ /* 0x000fe2000ff7e0ff */
[----:B-1----:R-:W-:-:S03]  /*4c70*/  VIADD R8, R8, 0xffffff80 ;  /* 0xffffff8008087836 */ /* 0x002fc60000000000 */
[----:B------:R-:W-:Y:S02]  /*4c80*/  IADD3.X R13, R13, UR7, RZ, P3, !PT ;  /* 0x000000070d0d7c10 */ /* 0x000fe40009ffe4ff */
[----:B------:R-:W-:-:S04]  /*4c90*/  LEA.HI R8, R8, R8, RZ, 0x1 ;  /* 0x0000000808087211 */ /* 0x000fc800078f08ff */
[----:B------:R-:W-:-:S04]  /*4ca0*/  SHF.R.S32.HI R8, RZ, 0x1, R8 ;  /* 0x00000001ff087819 */ /* 0x000fc80000011408 */
[----:B------:R-:W-:Y:S01]  /*4cb0*/  ISETP.GT.AND P3, PT, R66, R8, PT ;  /* 0x000000084200720c */ /* 0x000fe20003f64270 */
[----:B------:R-:W-:-:S12]  /*4cc0*/  BRA.DIV UR4, `(.L_x_451) ;  /* 0x0000014a04f07947 */ /* 0x000fd8000b800000 */
[----:B------:R1:W2:Y:S04]  /*4cd0*/  SHFL.IDX PT, R5, R13, RZ, 0x1e1f ;  /* 0x001e1fff0d057589 */ /* 0x0002a800000e0000 */
[----:B------:R1:W3:Y:S02]  /*4ce0*/  SHFL.IDX PT, R14, R4, RZ, 0x1e1f ;  /* 0x001e1fff040e7589 */ /* 0x0002e400000e0000 */
.L_x_673:
[----:B------:R-:W-:Y:S05]  /*4cf0*/  @!P3 BRA `(.L_x_435) ;  /* 0x000000000030b947 */ /* 0x000fea0003800000 */
[----:B-1----:R-:W4:Y:S01]  /*4d00*/  LDL R4, [R1+0x14] ;  /* 0x0000140001047983 */ /* 0x002f220000100800 */
[----:B------:R-:W-:Y:S02]  /*4d10*/  ULDC UR4, c[0x0][0x2f4] ;  /* 0x0000bd0000047ab9 */ /* 0x000fe40000000800 */
[----:B------:R-:W-:-:S13]  /*4d20*/  ISETP.GE.AND P3, PT, R16, UR4, PT ;  /* 0x0000000410007c0c */ /* 0x000fda000bf66270 */
[----:B---3--:R-:W-:-:S05]  /*4d30*/  @!P3 IADD3 R10, P5, R16, R14, RZ ;  /* 0x0000000e100ab210 */ /* 0x008fca0007fbe0ff */
[----:B--2---:R-:W-:Y:S01]  /*4d40*/  @!P3 IMAD.X R11, R5, 0x1, R17, P5 ;  /* 0x00000001050bb824 */ /* 0x004fe200028e0611 */
[----:B------:R-:W-:-:S13]  /*4d50*/  ISETP.GE.AND P5, PT, R23, UR4, PT ;  /* 0x0000000417007c0c */ /* 0x000fda000bfa6270 */
[----:B------:R-:W-:-:S04]  /*4d60*/  @!P5 IADD3 R8, P6, R23, R14, RZ ;  /* 0x0000000e1708d210 */ /* 0x000fc80007fde0ff */
[----:B----4-:R-:W-:Y:S02]  /*4d70*/  @!P5 IADD3.X R9, R5, R4, RZ, P6, !PT ;  /* 0x000000040509d210 */ /* 0x010fe400037fe4ff */
[----:B------:R-:W1:Y:S04]  /*4d80*/  @!P3 LDS.128 R4, [R63+0xe000] ;  /* 0x00e000003f04b984 */ /* 0x000e680000000c00 */
[----:B-1----:R-:W-:Y:S04]  /*4d90*/  @!P3 ST.E.128 desc[UR40][R10.64], R4 ;  /* 0x000000040a00b985 */ /* 0x002fe8000c101d28 */
[----:B------:R-:W1:Y:S04]  /*4da0*/  @!P5 LDS.128 R4, [R60+0xe000] ;  /* 0x00e000003c04d984 */ /* 0x000e680000000c00 */
[----:B-1----:R4:W-:Y:S02]  /*4db0*/  @!P5 ST.E.128 desc[UR40][R8.64], R4 ;  /* 0x000000040800d985 */ /* 0x0029e4000c101d28 */
.L_x_435:
[----:B------:R-:W-:Y:S05]  /*4dc0*/  BSYNC B0 ;  /* 0x0000000000007941 */ /* 0x000fea0003800000 */
.L_x_426:
[----:B-12-4-:R-:W1:Y:S01]  /*4dd0*/  S2R R4, SR_TID.X ;  /* 0x0000000000047919 */ /* 0x016e620000002100 */
[----:B------:R-:W-:Y:S01]  /*4de0*/  @!PT LDS RZ, [RZ] ;  /* 0x00000000fffff984 */ /* 0x000fe20000000800 */
[----:B------:R-:W-:Y:S01]  /*4df0*/  @!PT LDS RZ, [RZ] ;  /* 0x00000000fffff984 */ /* 0x000fe20000000800 */
[----:B------:R-:W-:Y:S01]  /*4e00*/  @!PT LDS RZ, [RZ] ;  /* 0x00000000fffff984 */ /* 0x000fe20000000800 */
[----:B------:R-:W-:Y:S01]  /*4e10*/  @!PT LDS RZ, [RZ] ;  /* 0x00000000fffff984 */ /* 0x000fe20000000800 */
[----:B------:R2:W-:Y:S06]  /*4e20*/  MEMBAR.ALL.CTA ;  /* 0x0000000000007992 */ /* 0x0005ec0000008000 */
[----:B--2---:R-:W2:Y:S01]  /*4e30*/  FENCE.VIEW.ASYNC.S ;  /* 0x00000000000073c6 */ /* 0x004ea20000000000 */
[----:B------:R-:W-:Y:S05]  /*4e40*/  WARPSYNC.ALL ;  /* 0x0000000000007948 */ /* 0x000fea0003800000 */
[----:B------:R-:W-:Y:S01]  /*4e50*/  BSSY B0, `(.L_x_452) ;  /* 0x0000008000007945 */ /* 0x000fe20003800000 */
[----:B--2---:R2:W-:Y:S01]  /*4e60*/  BAR.SYNC.DEFER_BLOCKING R46, 0x80 ;  /* 0x0002002e0000751d */ /* 0x0045e20000010000 */
[----:B-1----:R-:W-:-:S13]  /*4e70*/  LOP3.LUT P3, RZ, R4, 0x7f, RZ, 0xc0, !PT ;  /* 0x0000007f04ff7812 */ /* 0x002fda000786c0ff */
[----:B------:R-:W-:-:S05]  /*4e80*/  @!P3 VIADD R4, R67, 0x132a0 ;  /* 0x000132a04304b836 */ /* 0x000fca0000000000 */
[----:B------:R-:W-:-:S04]  /*4e90*/  @!P3 PRMT R4, RZ, 0x654, R4 ;  /* 0x00000654ff04b816 */ /* 0x000fc80000000004 */
[----:B------:R2:W-:Y:S01]  /*4ea0*/  @!P3 SYNCS.ARRIVE.TRANS64.RED.A1T0 RZ, [R4+URZ], RZ ;  /* 0x000000ff04ffb9a7 */ /* 0x0005e2000810043f */
[----:B------:R-:W-:Y:S05]  /*4eb0*/  @!P4 BRA `(.L_x_453) ;  /* 0x000000000004c947 */ /* 0x000fea0003800000 */
[----:B------:R-:W-:Y:S01]  /*4ec0*/  BPT.TRAP 0x1 ;  /* 0x000000040000795c */ /* 0x000fe20000300000 */
.L_x_453:
[----:B------:R-:W-:Y:S05]  /*4ed0*/  BSYNC B0 ;  /* 0x0000000000007941 */ /* 0x000fea0003800000 */
.L_x_452:
[----:B------:R-:W1:Y:S01]  /*4ee0*/  SYNCS.PHASECHK.TRANS64.TRYWAIT P4, [R67+URZ+0x132b0], R68 ;  /* 0x0132b044430075a7 */ /* 0x000e62000808017f */
[----:B------:R-:W-:Y:S04]  /*4ef0*/  BSSY B0, `(.L_x_454) ;  /* 0x0000002000007945 */ /* 0x000fe80003800000 */
[----:B-1----:R-:W-:Y:S05]  /*4f00*/  @!P4 BRA `(.L_x_455) ;  /* 0x0000014800a4c947 */ /* 0x002fea0003800000 */
.L_x_674:
[----:B------:R-:W-:Y:S05]  /*4f10*/  BSYNC B0 ;  /* 0x0000000000007941 */ /* 0x000fea0003800000 */
.L_x_454:
[----:B------:R-:W4:Y:S01]  /*4f20*/  S2R R8, SR_TID.X ;  /* 0x0000000000087919 */ /* 0x000f220000002100 */
[----:B------:R-:W-:Y:S01]  /*4f30*/  ULDC.64 UR4, c[0x0][0x328] ;  /* 0x0000ca0000047ab9 */ /* 0x000fe20000000a00 */
[----:B------:R-:W-:Y:S01]  /*4f40*/  ULDC.64 UR6, c[0x0][0x318] ;  /* 0x0000c60000067ab9 */ /* 0x000fe20000000a00 */
[----:B------:R-:W-:Y:S01]  /*4f50*/  IMAD R7, R64, UR4, RZ ;  /* 0x0000000440077c24 */ /* 0x000fe2000f8e02ff */
[----:B------:R-:W-:Y:S01]  /*4f60*/  BSSY B0, `(.L_x_456) ;  /* 0x0000021000007945 */ /* 0x000fe20003800000 */
[----:B--2---:R-:W-:-:S04]  /*4f70*/  IMAD.WIDE.U32 R4, R62, UR4, RZ ;  /* 0x000000043e047c25 */ /* 0x004fc8000f8e00ff */
[----:B------:R-:W-:Y:S01]  /*4f80*/  IMAD R7, R62, UR5, R7 ;  /* 0x000000053e077c24 */ /* 0x000fe2000f8e0207 */
[----:B------:R-:W-:Y:S02]  /*4f90*/  ULDC.64 UR4, c[0x0][0x338] ;  /* 0x0000ce0000047ab9 */ /* 0x000fe40000000a00 */
[----:B------:R-:W-:Y:S02]  /*4fa0*/  IMAD R6, R65, UR4, RZ ;  /* 0x0000000441067c24 */ /* 0x000fe4000f8e02ff */
[----:B------:R-:W-:Y:S02]  /*4fb0*/  IMAD.IADD R5, R5, 0x1, R7 ;  /* 0x0000000105057824 */ /* 0x000fe400078e0207 */
[C---:B------:R-:W-:Y:S02]  /*4fc0*/  IMAD R7, R61.reuse, UR5, R6 ;  /* 0x000000053d077c24 */ /* 0x040fe4000f8e0206 */
[----:B------:R-:W-:Y:S01]  /*4fd0*/  IMAD.WIDE.U32 R4, R61, UR4, R4 ;  /* 0x000000043d047c25 */ /* 0x000fe2000f8e0004 */
[----:B------:R-:W-:-:S03]  /*4fe0*/  ULDC.64 UR4, c[0x0][0x330] ;  /* 0x0000cc0000047ab9 */ /* 0x000fc60000000a00 */
[----:B------:R-:W-:Y:S02]  /*4ff0*/  IMAD.IADD R5, R5, 0x1, R7 ;  /* 0x0000000105057824 */ /* 0x000fe400078e0207 */
[----:B------:R-:W-:-:S04]  /*5000*/  IMAD.WIDE.U32 R4, R22, UR4, R4 ;  /* 0x0000000416047c25 */ /* 0x000fc8000f8e0004 */
[----:B------:R-:W-:Y:S01]  /*5010*/  IMAD R5, R22, UR5, R5 ;  /* 0x0000000516057c24 */ /* 0x000fe2000f8e0205 */
[----:B------:R-:W-:Y:S01]  /*5020*/  IADD3 R4, P4, R4, UR6, RZ ;  /* 0x0000000604047c10 */ /* 0x000fe2000ff9e0ff */
[----:B----4-:R-:W-:-:S03]  /*5030*/  VIADD R8, R8, 0xffffff80 ;  /* 0xffffff8008087836 */ /* 0x010fc60000000000 */
[----:B------:R-:W-:Y:S02]  /*5040*/  IADD3.X R5, R5, UR7, RZ, P4, !PT ;  /* 0x0000000705057c10 */ /* 0x000fe4000a7fe4ff */
[----:B------:R-:W-:Y:S01]  /*5050*/  LEA.HI R8, R8, R8, RZ, 0x1 ;  /* 0x0000000808087211 */ /* 0x000fe200078f08ff */
[----:B------:R-:W2:Y:S03]  /*5060*/  SHFL.IDX PT, R4, R4, RZ, 0x1e1f ;  /* 0x001e1fff04047589 */ /* 0x000ea600000e0000 */
[----:B------:R-:W-:Y:S01]  /*5070*/  SHF.R.S32.HI R8, RZ, 0x1, R8 ;  /* 0x00000001ff087819 */ /* 0x000fe20000011408 */
[----:B------:R-:W4:Y:S03]  /*5080*/  SHFL.IDX PT, R5, R5, RZ, 0x1e1f ;  /* 0x001e1fff05057589 */ /* 0x000f2600000e0000 */
[----:B------:R-:W-:-:S13]  /*5090*/  ISETP.GT.AND P4, PT, R66, R8, PT ;  /* 0x000000084200720c */ /* 0x000fda0003f84270 */
[----:B------:R-:W-:Y:S05]  /*50a0*/  @!P4 BRA `(.L_x_457) ;  /* 0x000000000030c947 */ /* 0x000fea0003800000 */
[----:B------:R-:W5:Y:S01]  /*50b0*/  LDL R12, [R1+0x14] ;  /* 0x00001400010c7983 */ /* 0x000f620000100800 */
[----:B------:R-:W-:Y:S02]  /*50c0*/  ULDC UR4, c[0x0][0x2f4] ;  /* 0x0000bd0000047ab9 */ /* 0x000fe40000000800 */
[----:B------:R-:W-:-:S13]  /*50d0*/  ISETP.GE.AND P4, PT, R16, UR4, PT ;  /* 0x0000000410007c0c */ /* 0x000fda000bf86270 */
[----:B--2---:R-:W-:-:S05]  /*50e0*/  @!P4 IADD3 R10, P5, R16, R4, RZ ;  /* 0x00000004100ac210 */ /* 0x004fca0007fbe0ff */
[----:B----4-:R-:W-:Y:S01]  /*50f0*/  @!P4 IMAD.X R11, R5, 0x1, R17, P5 ;  /* 0x00000001050bc824 */ /* 0x010fe200028e0611 */
[----:B------:R-:W-:-:S13]  /*5100*/  ISETP.GE.AND P5, PT, R23, UR4, PT ;  /* 0x0000000417007c0c */ /* 0x000fda000bfa6270 */
[----:B------:R-:W-:-:S04]  /*5110*/  @!P5 IADD3 R8, P6, R23, R4, RZ ;  /* 0x000000041708d210 */ /* 0x000fc80007fde0ff */
[----:B-----5:R-:W-:Y:S02]  /*5120*/  @!P5 IADD3.X R9, R5, R12, RZ, P6, !PT ;  /* 0x0000000c0509d210 */ /* 0x020fe400037fe4ff */
[----:B------:R-:W2:Y:S04]  /*5130*/  @!P4 LDS.128 R4, [R63+0x6000] ;  /* 0x006000003f04c984 */ /* 0x000ea80000000c00 */
[----:B--2---:R-:W-:Y:S04]  /*5140*/  @!P4 ST.E.128 desc[UR40][R10.64], R4 ;  /* 0x000000040a00c985 */ /* 0x004fe8000c101d28 */
[----:B------:R-:W2:Y:S04]  /*5150*/  @!P5 LDS.128 R4, [R60+0x6000] ;  /* 0x006000003c04d984 */ /* 0x000ea80000000c00 */
[----:B--2---:R2:W-:Y:S02]  /*5160*/  @!P5 ST.E.128 desc[UR40][R8.64], R4 ;  /* 0x000000040800d985 */ /* 0x0045e4000c101d28 */
.L_x_457:
[----:B------:R-:W-:Y:S05]  /*5170*/  BSYNC B0 ;  /* 0x0000000000007941 */ /* 0x000fea0003800000 */
.L_x_456:
[----:B--2-4-:R-:W2:Y:S01]  /*5180*/  LDL.LU R5, [R1] ;  /* 0x0000000001057983 */ /* 0x014ea20000300800 */
[----:B01----:R-:W-:Y:S02]  /*5190*/  @!P3 VIADD R67, R67, 0x132c0 ;  /* 0x000132c04343b836 */ /* 0x003fe40000000000 */
[----:B------:R-:W-:Y:S01]  /*51a0*/  VIADD R19, R19, 0x1 ;  /* 0x0000000113137836 */ /* 0x000fe20000000000 */
[----:B------:R-:W-:Y:S01]  /*51b0*/  @!PT LDS RZ, [RZ] ;  /* 0x00000000fffff984 */ /* 0x000fe20000000800 */
[----:B------:R-:W-:Y:S01]  /*51c0*/  @!PT LDS RZ, [RZ] ;  /* 0x00000000fffff984 */ /* 0x000fe20000000800 */
[----:B------:R-:W-:Y:S01]  /*51d0*/  @!PT LDS RZ, [RZ] ;  /* 0x00000000fffff984 */ /* 0x000fe20000000800 */
[----:B------:R-:W-:Y:S01]  /*51e0*/  @!PT LDS RZ, [RZ] ;  /* 0x00000000fffff984 */ /* 0x000fe20000000800 */
[----:B------:R0:W-:Y:S06]  /*51f0*/  MEMBAR.ALL.CTA ;  /* 0x0000000000007992 */ /* 0x0001ec0000008000 */
[----:B0-----:R-:W0:Y:S01]  /*5200*/  FENCE.VIEW.ASYNC.S ;  /* 0x00000000000073c6 */ /* 0x001e220000000000 */
[----:B------:R-:W-:Y:S01]  /*5210*/  @!P3 PRMT R67, RZ, 0x654, R67 ;  /* 0x00000654ff43b816 */ /* 0x000fe20000000043 */
[----:B0-----:R0:W-:Y:S06]  /*5220*/  BAR.SYNC.DEFER_BLOCKING R46, 0x80 ;  /* 0x0002002e0000751d */ /* 0x0011ec0000010000 */
[----:B------:R0:W-:Y:S01]  /*5230*/  @!P3 SYNCS.ARRIVE.TRANS64.RED.A1T0 RZ, [R67+URZ], RZ ;  /* 0x000000ff43ffb9a7 */ /* 0x0001e2000810043f */
[----:B------:R-:W-:-:S04]  /*5240*/  ISETP.NE.AND P3, PT, R19, 0x2, PT ;  /* 0x000000021300780c */ /* 0x000fc80003f65270 */
[----:B------:R-:W-:Y:S02]  /*5250*/  SEL R4, RZ, 0x1, P3 ;  /* 0x00000001ff047807 */ /* 0x000fe40001800000 */
[----:B------:R-:W-:Y:S02]  /*5260*/  SEL R19, R19, RZ, P3 ;  /* 0x000000ff13137207 */ /* 0x000fe40001800000 */
[----:B------:R-:W-:Y:S02]  /*5270*/  PLOP3.LUT P3, PT, PT, PT, PT, 0x8, 0x0 ;  /* 0x000000000000781c */ /* 0x000fe40003f6e170 */
[----:B--2---:R-:W-:-:S05]  /*5280*/  LOP3.LUT R5, R5, R4, RZ, 0x3c, !PT ;  /* 0x0000000405057212 */ /* 0x004fca00078e3cff */
[----:B------:R0:W-:Y:S01]  /*5290*/  STL [R1], R5 ;  /* 0x0000000501007387 */ /* 0x0001e20000100800 */
[----:B------:R-:W-:Y:S05]  /*52a0*/  @P2 BRA `(.L_x_458) ;  /* 0xffffffd000042947 */ /* 0x000fea000383ffff */
.L_x_421:
[----:B------:R-:W-:Y:S01]  /*52b0*/  BSSY B0, `(.L_x_459) ;  /* 0x0000005000007945 */ /* 0x000fe20003800000 */
[----:B------:R-:W-:-:S03]  /*52c0*/  IMAD.MOV.U32 R3, RZ, RZ, RZ ;  /* 0x000000ffff037224 */ /* 0x000fc600078e00ff */
[----:B------:R-:W-:Y:S05]  /*52d0*/  @P3 BRA `(.L_x_460) ;  /* 0x0000000000083947 */ /* 0x000fea0003800000 */
[----:B------:R-:W1:Y:S02]  /*52e0*/  FENCE.VIEW.ASYNC.G ;  /* 0x00000000000073c6 */ /* 0x000e640000000100 */
[----:B-1----:R-:W-:Y:S06]  /*52f0*/  BAR.ARV 0xc, 0x200 ;  /* 0x0308000000007b1d */ /* 0x002fec0000002000 */
.L_x_460:
[----:B------:R-:W-:Y:S05]  /*5300*/  BSYNC B0 ;  /* 0x0000000000007941 */ /* 0x000fea0003800000 */
.L_x_459:
[----:B------:R-:W2:Y:S01]  /*5310*/  LDL R0, [R1+0x24] ;  /* 0x0000240001007983 */ /* 0x000ea20000100800 */
[----:B------:R-:W-:Y:S01]  /*5320*/  BSSY B0, `(.L_x_461) ;  /* 0x0000021000007945 */ /* 0x000fe20003800000 */
[----:B--2---:R-:W-:-:S13]  /*5330*/  LOP3.LUT P0, RZ, R0, 0x4, RZ, 0xc0, !PT ;  /* 0x0000000400ff7812 */ /* 0x004fda000780c0ff */
[----:B------:R-:W-:Y:S05]  /*5340*/  @!P0 BRA `(.L_x_462) ;  /* 0x0000000000788947 */ /* 0x000fea0003800000 */
[----:B------:R-:W2:Y:S01]  /*5350*/  LDL R0, [R1+0x3c] ;  /* 0x00003c0001007983 */ /* 0x000ea20000100800 */
[----:B------:R-:W-:Y:S01]  /*5360*/  ULDC UR4, c[0x0][0x9f0] ;  /* 0x00027c0000047ab9 */ /* 0x000fe20000000800 */
[----:B--2---:R-:W-:-:S04]  /*5370*/  ISETP.NE.AND P0, PT, R0, RZ, PT ;  /* 0x000000ff0000720c */ /* 0x004fc80003f05270 */
        /* <DEDUP_REMOVED lines=27> */
.L_x_462:
[----:B------:R-:W-:Y:S05]  /*5530*/  BSYNC B0 ;  /* 0x0000000000007941 */ /* 0x000fea0003800000 */
.L_x_461:
[----:B------:R-:W2:Y:S01]  /*5540*/  LDL R0, [R1+0x54] ;  /* 0x0000540001007983 */ /* 0x000ea20000100800 */
[----:B------:R-:W-:Y:S02]  /*5550*/  PLOP3.LUT P0, PT, PT, PT, PT, 0x80, 0x0 ;  /* 0x000000000000781c */ /* 0x000fe40003f0f070 */
[----:B------:R-:W-:Y:S01]  /*5560*/  CS2R R12, SRZ ;  /* 0x00000000000c7805 */ /* 0x000fe2000001ff00 */
[----:B------:R-:W-:Y:S01]  /*5570*/  IMAD.MOV.U32 R60, RZ, RZ, RZ ;  /* 0x000000ffff3c7224 */ /* 0x000fe200078e00ff */
[----:B0-----:R-:W-:Y:S01]  /*5580*/  CS2R R4, SRZ ;  /* 0x0000000000047805 */ /* 0x001fe2000001ff00 */
[----:B------:R-:W-:Y:S01]  /*5590*/  IMAD.MOV.U32 R11, RZ, RZ, RZ ;  /* 0x000000ffff0b7224 */ /* 0x000fe200078e00ff */
[----:B------:R-:W-:Y:S01]  /*55a0*/  CS2R R6, SRZ ;  /* 0x0000000000067805 */ /* 0x000fe2000001ff00 */
[----:B------:R-:W-:Y:S01]  /*55b0*/  IMAD.MOV.U32 R31, RZ, RZ, RZ ;  /* 0x000000ffff1f7224 */ /* 0x000fe200078e00ff */
[----:B------:R-:W-:Y:S02]  /*55c0*/  CS2R R8, SRZ ;  /* 0x0000000000087805 */ /* 0x000fe4000001ff00 */
[----:B---3--:R-:W-:-:S02]  /*55d0*/  CS2R R14, SRZ ;  /* 0x00000000000e7805 */ /* 0x008fc4000001ff00 */
[----:B------:R-:W-:Y:S02]  /*55e0*/  CS2R R38, SRZ ;  /* 0x0000000000267805 */ /* 0x000fe4000001ff00 */
[----:B------:R-:W-:Y:S02]  /*55f0*/  CS2R R34, SRZ ;  /* 0x0000000000227805 */ /* 0x000fe4000001ff00 */
[----:B------:R-:W-:Y:S01]  /*5600*/  CS2R R20, SRZ ;  /* 0x0000000000147805 */ /* 0x000fe2000001ff00 */
[----:B------:R-:W-:Y:S01]  /*5610*/  IMAD.MOV.U32 R44, RZ, RZ, RZ ;  /* 0x000000ffff2c7224 */ /* 0x000fe200078e00ff */
[----:B------:R-:W-:Y:S02]  /*5620*/  CS2R R46, SRZ ;  /* 0x00000000002e7805 */ /* 0x000fe4000001ff00 */
[----:B------:R-:W-:Y:S02]  /*5630*/  CS2R R42, SRZ ;  /* 0x00000000002a7805 */ /* 0x000fe4000001ff00 */
[----:B------:R-:W-:-:S02]  /*5640*/  CS2R R28, SRZ ;  /* 0x00000000001c7805 */ /* 0x000fc4000001ff00 */
[----:B------:R-:W-:Y:S02]  /*5650*/  MOV R52, RZ ;  /* 0x000000ff00347202 */ /* 0x000fe40000000f00 */
[----:B------:R-:W-:Y:S02]  /*5660*/  CS2R R54, SRZ ;  /* 0x0000000000367805 */ /* 0x000fe4000001ff00 */
[----:B------:R-:W-:Y:S02]  /*5670*/  CS2R R50, SRZ ;  /* 0x0000000000327805 */ /* 0x000fe4000001ff00 */
[----:B------:R-:W-:Y:S01]  /*5680*/  CS2R R36, SRZ ;  /* 0x0000000000247805 */ /* 0x000fe2000001ff00 */
[----:B--2---:R-:W-:Y:S02]  /*5690*/  IMAD R2, R0, R3, RZ ;  /* 0x0000000300027224 */ /* 0x004fe400078e02ff */
[----:B------:R-:W-:-:S03]  /*56a0*/  IMAD.MOV.U32 R0, RZ, RZ, RZ ;  /* 0x000000ffff007224 */ /* 0x000fc600078e00ff */
[----:B------:R0:W-:Y:S01]  /*56b0*/  STL [R1+0x28], R2 ;  /* 0x0000280201007387 */ /* 0x0001e20000100800 */
[----:B------:R-:W-:-:S04]  /*56c0*/  VIADDMNMX R24, R2, R3, R24, PT ;  /* 0x0000000302187246 */ /* 0x000fc80003800118 */
[----:B------:R-:W-:-:S13]  /*56d0*/  ISETP.GT.AND P1, PT, R24, R2, PT ;  /* 0x000000021800720c */ /* 0x000fda0003f24270 */
[----:B0-----:R-:W-:Y:S05]  /*56e0*/  @!P1 BRA `(.L_x_463) ;  /* 0x0000009800c09947 */ /* 0x001fea0003800000 */
[----:B------:R-:W0:Y:S01]  /*56f0*/  S2R R2, SR_TID.X ;  /* 0x0000000000027919 */ /* 0x000e220000002100 */
[----:B------:R-:W-:Y:S01]  /*5700*/  VIADD R30, R18, 0xb000 ;  /* 0x0000b000121e7836 */ /* 0x000fe20000000000 */
[----:B------:R-:W-:Y:S04]  /*5710*/  BSSY B6, `(.L_x_464) ;  /* 0x000001e000067945 */ /* 0x000fe80003800000 */
[----:B------:R-:W-:Y:S01]  /*5720*/  LOP3.LUT P0, RZ, R30, 0x9f, RZ, 0xc0, !PT ;  /* 0x0000009f1eff7812 */ /* 0x000fe2000780c0ff */
[----:B0-----:R-:W-:-:S05]  /*5730*/  VIADD R10, R2, 0xffffff80 ;  /* 0xffffff80020a7836 */ /* 0x001fca0000000000 */
[----:B------:R-:W-:-:S04]  /*5740*/  SHF.R.S32.HI R2, RZ, 0x1f, R10 ;  /* 0x0000001fff027819 */ /* 0x000fc8000001140a */
[----:B------:R-:W-:-:S04]  /*5750*/  LEA.HI R2, R2, R10, RZ, 0x7 ;  /* 0x0000000a02027211 */ /* 0x000fc800078f38ff */
[----:B------:R-:W-:-:S05]  /*5760*/  SHF.R.S32.HI R2, RZ, 0x7, R2 ;  /* 0x00000007ff027819 */ /* 0x000fca0000011402 */
[----:B------:R-:W0:Y:S02]  /*5770*/  SHFL.IDX PT, R0, R2, RZ, 0x1f ;  /* 0x00001fff02007589 */ /* 0x000e2400000e0000 */
[----:B0-----:R-:W-:-:S05]  /*5780*/  IMAD.HI R2, R0, 0x55555556, RZ ;  /* 0x5555555600027827 */ /* 0x001fca00078e02ff */
[----:B------:R-:W-:-:S05]  /*5790*/  LEA.HI R3, R2, R2, RZ, 0x1 ;  /* 0x0000000202037211 */ /* 0x000fca00078f08ff */
[----:B------:R-:W-:-:S04]  /*57a0*/  IMAD R3, R3, -0x3, R0 ;  /* 0xfffffffd03037824 */ /* 0x000fc800078e0200 */
[----:B------:R-:W-:-:S05]  /*57b0*/  IMAD R3, R3, 0x1000, R30 ;  /* 0x0000100003037824 */ /* 0x000fca00078e021e */
[----:B------:R-:W-:-:S04]  /*57c0*/  SHF.R.U32.HI R3, RZ, 0x4, R3 ;  /* 0x00000004ff037819 */ /* 0x000fc80000011603 */
[----:B------:R-:W-:Y:S01]  /*57d0*/  LOP3.LUT R34, R3, 0x3fff, RZ, 0xc0, !PT ;  /* 0x00003fff03227812 */ /* 0x000fe200078ec0ff */
[----:B------:R-:W-:Y:S06]  /*57e0*/  @!P0 BRA `(.L_x_465) ;  /* 0x0000000000408947 */ /* 0x000fec0003800000 */
        /* <DEDUP_REMOVED lines=15> */
[----:B-1---5:R-:W-:Y:S05]  /*58e0*/  CALL.ABS.NOINC R2 ;  /* 0x0000000002007343 */ /* 0x022fea0003c00000 */
.L_x_465:
[----:B------:R-:W-:Y:S05]  /*58f0*/  BSYNC B6 ;  /* 0x0000000000067941 */ /* 0x000fea0003800000 */
.L_x_464:
[----:B------:R-:W2:Y:S01]  /*5900*/  LDL R2, [R1+0x4c] ;  /* 0x00004c0001027983 */ /* 0x000ea20000100800 */
[----:B------:R-:W-:Y:S01]  /*5910*/  ULDC.64 UR4, c[0x0][0x990] ;  /* 0x0002640000047ab9 */ /* 0x000fe20000000a00 */
[----:B------:R-:W-:Y:S02]  /*5920*/  ULDC.64 UR6, c[0x0][0x998] ;  /* 0x0002660000067ab9 */ /* 0x000fe40000000a00 */
[----:B------:R-:W3:Y:S01]  /*5930*/  LDL R20, [R1+0x38] ;  /* 0x0000380001147983 */ /* 0x000ee20000100800 */
[----:B------:R-:W-:Y:S02]  /*5940*/  ISETP.NE.U32.AND P0, PT, RZ, UR4, PT ;  /* 0x00000004ff007c0c */ /* 0x000fe4000bf05070 */
[----:B------:R-:W-:Y:S02]  /*5950*/  ISETP.NE.U32.AND P1, PT, RZ, UR6, PT ;  /* 0x00000006ff007c0c */ /* 0x000fe4000bf25070 */
[----:B------:R-:W-:Y:S02]  /*5960*/  ISETP.NE.AND.EX P0, PT, RZ, UR5, PT, P0 ;  /* 0x00000005ff007c0c */ /* 0x000fe4000bf05300 */
[----:B------:R-:W-:-:S11]  /*5970*/  ISETP.NE.AND.EX P1, PT, RZ, UR7, PT, P1 ;  /* 0x00000007ff007c0c */ /* 0x000fd6000bf25310 */
[----:B------:R-:W2:Y:S08]  /*5980*/  @P0 LDC.64 R6, c[0x0][0x9a8] ;  /* 0x00026a00ff060b82 */ /* 0x000eb00000000a00 */
[----:B------:R-:W0:Y:S08]  /*5990*/  @P1 LDC.64 R8, c[0x0][0x9b8] ;  /* 0x00026e00ff081b82 */ /* 0x000e300000000a00 */
[----:B------:R-:W1:Y:S08]  /*59a0*/  @P0 LDC.64 R10, c[0x0][0x9b0] ;  /* 0x00026c00ff0a0b82 */ /* 0x000e700000000a00 */
[----:B------:R-:W4:Y:S01]  /*59b0*/  @P1 LDC.64 R12, c[0x0][0x9c0] ;  /* 0x00027000ff0c1b82 */ /* 0x000f220000000a00 */
[----:B--2---:R-:W-:-:S02]  /*59c0*/  @P0 IMAD R0, R2, R6, RZ ;  /* 0x0000000602000224 */ /* 0x004fc400078e02ff */
[----:B0-----:R-:W-:Y:S02]  /*59d0*/  @P1 IMAD R2, R2, R8, RZ ;  /* 0x0000000802021224 */ /* 0x001fe400078e02ff */
[C---:B---3--:R-:W-:Y:S02]  /*59e0*/  @P0 IMAD R7, R20.reuse, R7, R0 ;  /* 0x0000000714070224 */ /* 0x048fe400078e0200 */
[C---:B------:R-:W-:Y:S02]  /*59f0*/  @P1 IMAD R9, R20.reuse, R9, R2 ;  /* 0x0000000914091224 */ /* 0x040fe400078e0202 */
[----:B------:R-:W-:-:S04]  /*5a00*/  @P0 IMAD.WIDE.U32 R2, R20, R6, RZ ;  /* 0x0000000614020225 */ /* 0x000fc800078e00ff */
[----:B------:R-:W-:-:S04]  /*5a10*/  @P1 IMAD.WIDE.U32 R4, R20, R8, RZ ;  /* 0x0000000814041225 */ /* 0x000fc800078e00ff */
[----:B------:R-:W-:Y:S02]  /*5a20*/  @P0 IMAD.IADD R3, R3, 0x1, R7 ;  /* 0x0000000103030824 */ /* 0x000fe400078e0207 */
[----:B------:R-:W-:Y:S02]  /*5a30*/  @P1 IMAD.IADD R5, R5, 0x1, R9 ;  /* 0x0000000105051824 */ /* 0x000fe400078e0209 */
[----:B-1----:R-:W-:-:S04]  /*5a40*/  @P0 IMAD.WIDE.U32 R2, R22, R10, R2 ;  /* 0x0000000a16020225 */ /* 0x002fc800078e0002 */
[----:B----4-:R-:W-:Y:S01]  /*5a50*/  @P1 IMAD.WIDE.U32 R6, R22, R12, R4 ;  /* 0x0000000c16061225 */ /* 0x010fe200078e0004 */
[----:B------:R-:W-:Y:S01]  /*5a60*/  @P0 LEA R4, P2, R2, UR4, 0x2 ;  /* 0x0000000402040c11 */ /* 0x000fe2000f8410ff */
[----:B------:R-:W-:Y:S02]  /*5a70*/  ULDC UR4, c[0x0][0x3f4] ;  /* 0x0000fd0000047ab9 */ /* 0x000fe40000000800 */
[----:B------:R-:W-:Y:S01]  /*5a80*/  @P0 IMAD R5, R22, R11, R3 ;  /* 0x0000000b16050224 */ /* 0x000fe200078e0203 */
[----:B------:R-:W-:Y:S01]  /*5a90*/  @P1 LEA R8, P3, R6, UR6, 0x2 ;  /* 0x0000000606081c11 */ /* 0x000fe2000f8610ff */
[----:B------:R-:W-:Y:S02]  /*5aa0*/  @P1 IMAD R3, R22, R13, R7 ;  /* 0x0000000d16031224 */ /* 0x000fe400078e0207 */
[----:B------:R-:W-:Y:S01]  /*5ab0*/  IMAD.MOV.U32 R0, RZ, RZ, 0x3f800000 ;  /* 0x3f800000ff007424 */ /* 0x000fe200078e00ff */
[----:B------:R-:W-:Y:S02]  /*5ac0*/  @P0 LEA.HI.X R5, R2, UR5, R5, 0x2, P2 ;  /* 0x0000000502050c11 */ /* 0x000fe400090f1405 */
[----:B------:R-:W-:Y:S01]  /*5ad0*/  @P1 LEA.HI.X R9, R6, UR7, R3, 0x2, P3 ;  /* 0x0000000706091c11 */ /* 0x000fe200098f1403 */
[----:B------:R-:W-:-:S04]  /*5ae0*/  IMAD.MOV.U32 R3, RZ, RZ, 0x3f800000 ;  /* 0x3f800000ff037424 */ /* 0x000fc800078e00ff */
[----:B------:R-:W2:Y:S04]  /*5af0*/  @P1 LDG.E R0, desc[UR40][R8.64] ;  /* 0x0000002808001981 */ /* 0x000ea8000c1e1900 */
[----:B------:R-:W2:Y:S01]  /*5b00*/  @P0 LDG.E R3, desc[UR40][R4.64] ;  /* 0x0000002804030981 */ /* 0x000ea2000c1e1900 */
[----:B------:R-:W-:Y:S01]  /*5b10*/  ISETP.LT.AND P0, PT, RZ, UR4, PT ;  /* 0x00000004ff007c0c */ /* 0x000fe2000bf01270 */
[----:B------:R-:W-:Y:S01]  /*5b20*/  ULDC UR4, c[0x0][0x9d8] ;  /* 0x0002760000047ab9 */ /* 0x000fe20000000800 */
[----:B--2---:R-:W-:-:S04]  /*5b30*/  FMUL.FTZ R0, R3, R0 ;  /* 0x0000000003007220 */ /* 0x004fc80000410000 */
[----:B------:R-:W-:-:S07]  /*5b40*/  FMUL.FTZ R2, R0, UR4 ;  /* 0x0000000400027c20 */ /* 0x000fce0008410000 */
[----:B------:R-:W-:Y:S05]  /*5b50*/  @P0 BRA `(.L_x_466) ;  /* 0x0000000000400947 */ /* 0x000fea0003800000 */
[----:B------:R-:W2:Y:S02]  /*5b60*/  LDL R20, [R1+0x48] ;  /* 0x0000480001147983 */ /* 0x000ea40000100800 */
[----:B--2---:R-:W-:-:S04]  /*5b70*/  LEA.HI R0, R20, R20, RZ, 0x1 ;  /* 0x0000001414007211 */ /* 0x004fc800078f08ff */
[----:B------:R-:W-:-:S05]  /*5b80*/  LOP3.LUT R0, R0, 0xfffffffe, RZ, 0xc0, !PT ;  /* 0xfffffffe00007812 */ /* 0x000fca00078ec0ff */
[----:B------:R-:W-:-:S05]  /*5b90*/  IMAD.IADD R0, R20, 0x1, -R0 ;  /* 0x0000000114007824 */ /* 0x000fca00078e0a00 */
[----:B------:R-:W-:-:S04]  /*5ba0*/  SHF.L.U32 R3, R0, 0x1f, RZ ;  /* 0x0000001f00037819 */ /* 0x000fc800000006ff */
[----:B------:R0:W1:Y:S03]  /*5bb0*/  SYNCS.PHASECHK.TRANS64.TRYWAIT P0, [R18+URZ+0x13200], R3 ;  /* 0x01320003120075a7 */ /* 0x000066000800017f */
[----:B-1----:R-:W-:Y:S05]  /*5bc0*/  @!P0 NANOSLEEP.SYNCS 0x989680 ;  /* 0x009896800000895d */ /* 0x002fea0003900000 */
[----:B------:R-:W1:Y:S01]  /*5bd0*/  @!P0 SYNCS.PHASECHK.TRANS64 P0, [R18+URZ+0x13200], R3 ;  /* 0x01320003120085a7 */ /* 0x000e62000800007f */
[----:B------:R-:W-:Y:S04]  /*5be0*/  BSSY B0, `(.L_x_467) ;  /* 0x0000006000007945 */ /* 0x000fe80003800000 */
[----:B-1----:R-:W-:Y:S05]  /*5bf0*/  @P0 BRA `(.L_x_468) ;  /* 0x0000000000100947 */ /* 0x002fea0003800000 */
.L_x_469:
[----:B-1----:R1:W2:Y:S02]  /*5c00*/  SYNCS.PHASECHK.TRANS64.TRYWAIT P0, [R18+URZ+0x13200], R3 ;  /* 0x01320003120075a7 */ /* 0x0022a4000800017f */
[----:B--2---:R-:W-:Y:S05]  /*5c10*/  @!P0 NANOSLEEP.SYNCS 0x989680 ;  /* 0x009896800000895d */ /* 0x004fea0003900000 */
[----:B------:R-:W2:Y:S02]  /*5c20*/  @!P0 SYNCS.PHASECHK.TRANS64 P0, [R18+URZ+0x13200], R3 ;  /* 0x01320003120085a7 */ /* 0x000ea4000800007f */
[----:B--2---:R-:W-:Y:S05]  /*5c30*/  @!P0 BRA `(.L_x_469) ;  /* 0xfffffffc00f08947 */ /* 0x004fea000383ffff */
.L_x_468:
[----:B------:R-:W-:Y:S05]  /*5c40*/  BSYNC B0 ;  /* 0x0000000000007941 */ /* 0x000fea0003800000 */
.L_x_467:
[----:B------:R-:W-:Y:S05]  /*5c50*/  BRA `(.L_x_470) ;  /* 0x0000002800347947 */ /* 0x000fea0003800000 */
.L_x_466:
[----:B------:R-:W0:Y:S01]  /*5c60*/  LDC.64 R28, c[0x0][0x3e8] ;  /* 0x0000fa00ff1c7b82 */ /* 0x000e220000000a00 */
[----:B------:R-:W-:Y:S01]  /*5c70*/  LOP3.LUT P0, RZ, R30, 0x1bf, RZ, 0xc0, !PT ;  /* 0x000001bf1eff7812 */ /* 0x000fe2000780c0ff */
[----:B------:R-:W-:Y:S01]  /*5c80*/  ULDC.64 UR4, c[0x0][0x3f8] ;  /* 0x0000fe0000047ab9 */ /* 0x000fe20000000a00 */
[----:B-----5:R-:W-:Y:S01]  /*5c90*/  SHF.R.S32.HI R0, RZ, 0x1f, R32 ;  /* 0x0000001fff007819 */ /* 0x020fe20000011420 */
[----:B------:R-:W-:Y:S01]  /*5ca0*/  ULDC.64 UR6, c[0x0][0x408] ;  /* 0x0001020000067ab9 */ /* 0x000fe20000000a00 */
[----:B------:R-:W-:Y:S03]  /*5cb0*/  BSSY B6, `(.L_x_471) ;  /* 0x000001b000067945 */ /* 0x000fe60003800000 */
[----:B------:R-:W1:Y:S01]  /*5cc0*/  LDC.64 R4, c[0x0][0x400] ;  /* 0x00010000ff047b82 */ /* 0x000e620000000a00 */
[C---:B------:R-:W-:Y:S02]  /*5cd0*/  IMAD R3, R0.reuse, UR4, RZ ;  /* 0x0000000400037c24 */ /* 0x040fe4000f8e02ff */
[----:B------:R-:W-:-:S02]  /*5ce0*/  IMAD R7, R0, UR6, RZ ;  /* 0x0000000600077c24 */ /* 0x000fc4000f8e02ff */
[C---:B------:R-:W-:Y:S02]  /*5cf0*/  IMAD R3, R32.reuse, UR5, R3 ;  /* 0x0000000520037c24 */ /* 0x040fe4000f8e0203 */
[C---:B------:R-:W-:Y:S02]  /*5d00*/  IMAD R7, R32.reuse, UR7, R7 ;  /* 0x0000000720077c24 */ /* 0x040fe4000f8e0207 */
[----:B0-----:R-:W-:-:S05]  /*5d10*/  IMAD.WIDE.U32 R28, R32, UR4, R28 ;  /* 0x00000004201c7c25 */ /* 0x001fca000f8e001c */
[----:B------:R-:W-:Y:S01]  /*5d20*/  IADD3 R30, R3, R29, RZ ;  /* 0x0000001d031e7210 */ /* 0x000fe20007ffe0ff */
[----:B-1----:R-:W-:-:S04]  /*5d30*/  IMAD.WIDE.U32 R32, R32, UR6, R4 ;  /* 0x0000000620207c25 */ /* 0x002fc8000f8e0004 */
[----:B------:R-:W-:Y:S01]  /*5d40*/  IMAD.IADD R31, R7, 0x1, R33 ;  /* 0x00000001071f7824 */ /* 0x000fe200078e0221 */
        /* <DEDUP_REMOVED lines=10> */
[----:B------:R-:W-:Y:S02]  /*5df0*/  IMAD.U32 R7, RZ, RZ, UR7 ;  /* 0x00000007ff077e24 */ /* 0x000fe4000f8e00ff */
[----:B------:R-:W-:-:S02]  /*5e00*/  IMAD.U32 R11, RZ, RZ, UR5 ;  /* 0x00000005ff0b7e24 */ /* 0x000fc4000f8e00ff */
[----:B------:R-:W-:Y:S02]  /*5e10*/  IMAD.MOV.U32 R8, RZ, RZ, 0x70 ;  /* 0x00000070ff087424 */ /* 0x000fe400078e00ff */
[----:B------:R-:W-:Y:S02]  /*5e20*/  IMAD.MOV.U32 R12, RZ, RZ, 0x1 ;  /* 0x00000001ff0c7424 */ /* 0x000fe400078e00ff */
[----:B0-----:R-:W-:-:S07]  /*5e30*/  IMAD.MOV.U32 R13, RZ, RZ, RZ ;  /* 0x000000ffff0d7224 */ /* 0x001fce00078e00ff */
[----:B------:R-:W-:-:S07]  /*5e40*/  LEPC R20, `(.L_x_472) ;  /* 0x000000001014794e */ /* 0x000fce0000000000 */
[----:B-1----:R-:W-:Y:S05]  /*5e50*/  CALL.ABS.NOINC R14 ;  /* 0x000000000e007343 */ /* 0x002fea0003c00000 */
.L_x_472:
[----:B------:R-:W-:Y:S05]  /*5e60*/  BSYNC B6 ;  /* 0x0000000000067941 */ /* 0x000fea0003800000 */
.L_x_471:
[----:B------:R-:W0:Y:S01]  /*5e70*/  S2R R20, SR_TID.X ;  /* 0x0000000000147919 */ /* 0x000e220000002100 */
[----:B------:R-:W-:Y:S01]  /*5e80*/  ULDC.U8 UR4, c[0x0][0x410] ;  /* 0x0001040000047ab9 */ /* 0x000fe20000000000 */
[----:B------:R-:W-:Y:S01]  /*5e90*/  BSSY B0, `(.L_x_473) ;  /* 0x0000261000007945 */ /* 0x000fe20003800000 */
[----:B------:R-:W-:Y:S01]  /*5ea0*/  ISETP.NE.AND P0, PT, RZ, UR4, PT ;  /* 0x00000004ff007c0c */ /* 0x000fe2000bf05270 */
[----:B0-----:R-:W-:-:S05]  /*5eb0*/  VIADD R20, R20, 0xffffff80 ;  /* 0xffffff8014147836 */ /* 0x001fca0000000000 */
[----:B------:R-:W-:-:S04]  /*5ec0*/  LEA.HI R35, R20, R20, RZ, 0x1 ;  /* 0x0000001414237211 */ /* 0x000fc800078f08ff */
[----:B------:R-:W-:-:S05]  /*5ed0*/  SHF.R.S32.HI R35, RZ, 0x1, R35 ;  /* 0x00000001ff237819 */ /* 0x000fca0000011423 */
[----:B------:R-:W-:Y:S01]  /*5ee0*/  IMAD R4, R25, 0xc0, R35 ;  /* 0x000000c019047824 */ /* 0x000fe200078e0223 */
[----:B------:R-:W-:Y:S06]  /*5ef0*/  @!P0 BRA `(.L_x_474) ;  /* 0x0000001000c48947 */ /* 0x000fec0003800000 */
[----:B------:R-:W-:-:S03]  /*5f00*/  UMOV UR4, 0xffffffff ;  /* 0xffffffff00047882 */ /* 0x000fc60000000000 */
[----:B------:R-:W-:Y:S05]  /*5f10*/  BRA.DIV UR4, `(.L_x_475) ;  /* 0x0000013a04b47947 */ /* 0x000fea000b800000 */
[----:B------:R0:W1:Y:S04]  /*5f20*/  SHFL.IDX PT, R29, R28, RZ, 0x1e1f ;  /* 0x001e1fff1c1d7589 */ /* 0x00006800000e0000 */
[----:B------:R0:W2:Y:S04]  /*5f30*/  SHFL.IDX PT, R14, R32, RZ, 0x1e1f ;  /* 0x001e1fff200e7589 */ /* 0x0000a800000e0000 */
[----:B------:R0:W3:Y:S04]  /*5f40*/  SHFL.IDX PT, R0, R30, RZ, 0x1e1f ;  /* 0x001e1fff1e007589 */ /* 0x0000e800000e0000 */
[----:B------:R0:W4:Y:S02]  /*5f50*/  SHFL.IDX PT, R3, R31, RZ, 0x1e1f ;  /* 0x001e1fff1f037589 */ /* 0x00012400000e0000 */
.L_x_680:
[----:B------:R-:W5:Y:S01]  /*5f60*/  LDL R6, [R1+0x48] ;  /* 0x0000480001067983 */ /* 0x000f620000100800 */
[----:B------:R-:W-:Y:S01]  /*5f70*/  ULDC UR4, c[0x0][0x448] ;  /* 0x0001120000047ab9 */ /* 0x000fe20000000800 */
[----:B------:R-:W-:Y:S01]  /*5f80*/  BSSY B1, `(.L_x_476) ;  /* 0x0000020000017945 */ /* 0x000fe20003800000 */
[----:B0-----:R-:W-:Y:S01]  /*5f90*/  IMAD R30, R27, UR4, RZ ;  /* 0x000000041b1e7c24 */ /* 0x001fe2000f8e02ff */
[----:B------:R-:W-:Y:S02]  /*5fa0*/  CS2R R8, SRZ ;  /* 0x0000000000087805 */ /* 0x000fe4000001ff00 */
[----:B------:R-:W-:Y:S02]  /*5fb0*/  CS2R R20, SRZ ;  /* 0x0000000000147805 */ /* 0x000fe4000001ff00 */
[----:B------:R-:W-:Y:S02]  /*5fc0*/  CS2R R10, SRZ ;  /* 0x00000000000a7805 */ /* 0x000fe4000001ff00 */
[----:B------:R-:W-:-:S02]  /*5fd0*/  CS2R R12, SRZ ;  /* 0x00000000000c7805 */ /* 0x000fc4000001ff00 */
[----:B------:R-:W-:Y:S02]  /*5fe0*/  ISETP.GE.AND P0, PT, R4, R30, PT ;  /* 0x0000001e0400720c */ /* 0x000fe40003f06270 */
[----:B-----5:R-:W-:-:S04]  /*5ff0*/  LEA.HI R5, R6, R6, RZ, 0x1 ;  /* 0x0000000606057211 */ /* 0x020fc800078f08ff */
[----:B------:R-:W-:-:S04]  /*6000*/  LOP3.LUT R5, R5, 0xfffffffe, RZ, 0xc0, !PT ;  /* 0xfffffffe05057812 */ /* 0x000fc800078ec0ff */
[----:B------:R-:W-:-:S04]  /*6010*/  IADD3 R5, R6, -R5, RZ ;  /* 0x8000000506057210 */ /* 0x000fc80007ffe0ff */
[----:B------:R-:W-:Y:S01]  /*6020*/  SHF.L.U32 R27, R5, 0x1f, RZ ;  /* 0x0000001f051b7819 */ /* 0x000fe200000006ff */
[----:B------:R-:W-:Y:S06]  /*6030*/  @P0 BRA `(.L_x_477) ;  /* 0x0000000000500947 */ /* 0x000fec0003800000 */
[----:B------:R-:W4:Y:S01]  /*6040*/  LDL R15, [R1+0x18] ;  /* 0x00001800010f7983 */ /* 0x000f220000100800 */
[----:B------:R-:W-:Y:S02]  /*6050*/  ULDC UR4, c[0x0][0x3f4] ;  /* 0x0000fd0000047ab9 */ /* 0x000fe40000000800 */
[----:B------:R-:W-:Y:S02]  /*6060*/  ISETP.GE.AND P4, PT, R156, UR4, PT ;  /* 0x000000049c007c0c */ /* 0x000fe4000bf86270 */
[----:B------:R-:W-:-:S11]  /*6070*/  CS2R R10, SRZ ;  /* 0x00000000000a7805 */ /* 0x000fd6000001ff00 */
[C---:B--2---:R-:W-:Y:S02]  /*6080*/  @!P4 IADD3 R6, P1, R156.reuse, R14, RZ ;  /* 0x0000000e9c06c210 */ /* 0x044fe40007f3e0ff */
[----:B------:R-:W-:Y:S02]  /*6090*/  @!P4 SHF.R.S32.HI R7, RZ, 0x1f, R156 ;  /* 0x0000001fff07c819 */ /* 0x000fe4000001149c */
[----:B-1----:R-:W-:-:S05]  /*60a0*/  @!P4 IADD3 R4, P0, R156, R29, RZ ;  /* 0x0000001d9c04c210 */ /* 0x002fca0007f1e0ff */
[--C-:B---3--:R-:W-:Y:S02]  /*60b0*/  @!P4 IMAD.X R5, R0, 0x1, R7.reuse, P0 ;  /* 0x000000010005c824 */ /* 0x108fe400000e0607 */
[----:B----4-:R-:W-:-:S03]  /*60c0*/  @!P4 IMAD.X R7, R3, 0x1, R7, P1 ;  /* 0x000000010307c824 */ /* 0x010fc600008e0607 */
[----:B------:R0:W5:Y:S04]  /*60d0*/  @!P4 LD.E.64 R20, desc[UR40][R4.64] ;  /* 0x000000280414c980 */ /* 0x000168000c101b00 */
[----:B------:R0:W5:Y:S01]  /*60e0*/  @!P4 LD.E.64 R12, desc[UR40][R6.64] ;  /* 0x00000028060cc980 */ /* 0x000162000c101b00 */
[----:B------:R-:W-:Y:S02]  /*60f0*/  ISETP.GE.AND P5, PT, R15, UR4, PT ;  /* 0x000000040f007c0c */ /* 0x000fe4000bfa6270 */
[----:B------:R-:W-:-:S11]  /*6100*/  SHF.R.S32.HI R8, RZ, 0x1f, R15 ;  /* 0x0000001fff087819 */ /* 0x000fd6000001140f */
[C---:B------:R-:W-:Y:S02]  /*6110*/  @!P5 IADD3 R28, P2, R15.reuse, R29, RZ ;  /* 0x0000001d0f1cd210 */ /* 0x040fe40007f5e0ff */
[----:B------:R-:W-:-:S03]  /*6120*/  @!P5 IADD3 R14, P3, R15, R14, RZ ;  /* 0x0000000e0f0ed210 */ /* 0x000fc60007f7e0ff */
[--C-:B------:R-:W-:Y:S02]  /*6130*/  @!P5 IMAD.X R29, R0, 0x1, R8.reuse, P2 ;  /* 0x00000001001dd824 */ /* 0x100fe400010e0608 */
[----:B------:R-:W-:Y:S01]  /*6140*/  @!P5 IMAD.X R15, R3, 0x1, R8, P3 ;  /* 0x00000001030fd824 */ /* 0x000fe200018e0608 */
[----:B------:R-:W-:-:S04]  /*6150*/  CS2R R8, SRZ ;  /* 0x0000000000087805 */ /* 0x000fc8000001ff00 */
[----:B------:R0:W5:Y:S04]  /*6160*/  @!P5 LD.E.64 R10, desc[UR40][R14.64] ;  /* 0x000000280e0ad980 */ /* 0x000168000c101b00 */
[----:B------:R0:W5:Y:S02]  /*6170*/  @!P5 LD.E.64 R8, desc[UR40][R28.64] ;  /* 0x000000281c08d980 */ /* 0x000164000c101b00 */
.L_x_477:
[----:B------:R-:W-:Y:S05]  /*6180*/  BSYNC B1 ;  /* 0x0000000000017941 */ /* 0x000fea0003800000 */
.L_x_476:
[----:B------:R-:W1:Y:S01]  /*6190*/  SYNCS.PHASECHK.TRANS64.TRYWAIT P0, [R18+URZ+0x13200], R27 ;  /* 0x0132001b120075a7 */ /* 0x000e62000800017f */
[----:B---3--:R-:W-:Y:S01]  /*61a0*/  IMAD R0, R25, -0xc0, R30 ;  /* 0xffffff4019007824 */ /* 0x008fe200078e021e */
[----:B------:R-:W-:Y:S04]  /*61b0*/  BSSY B1, `(.L_x_478) ;  /* 0x0000004000017945 */ /* 0x000fe80003800000 */
[----:B------:R-:W-:-:S04]  /*61c0*/  VIMNMX R0, R0, 0xc0, PT ;  /* 0x000000c000007848 */ /* 0x000fc80003fe0100 */
[----:B------:R-:W-:Y:S01]  /*61d0*/  ISETP.GE.AND P1, PT, R35, R0, PT ;  /* 0x000000002300720c */ /* 0x000fe20003f26270 */
[----:B-1----:R-:W-:-:S12]  /*61e0*/  @!P0 BRA `(.L_x_479) ;  /* 0x0000013800708947 */ /* 0x002fd80003800000 */
.L_x_681:
[----:B------:R-:W-:Y:S05]  /*61f0*/  BSYNC B1 ;  /* 0x0000000000017941 */ /* 0x000fea0003800000 */
.L_x_478:
[----:B------:R-:W-:Y:S05]  /*6200*/  @P1 BRA `(.L_x_480) ;  /* 0x0000002000a41947 */ /* 0x000fea0003800000 */
[----:B------:R-:W3:Y:S01]  /*6210*/  LDL R0, [R1+0x18] ;  /* 0x0000180001007983 */ /* 0x000ee20000100800 */
[----:B----4-:R-:W4:Y:S03]  /*6220*/  LDC R3, c[0x0][0x3f4] ;  /* 0x0000fd00ff037b82 */ /* 0x010f260000000800 */
[----:B------:R0:W5:Y:S01]  /*6230*/  LDL R37, [R1+0x1c] ;  /* 0x00001c0001257983 */ /* 0x0001620000100800 */
[----:B------:R-:W-:Y:S01]  /*6240*/  BSSY B1, `(.L_x_481) ;  /* 0x000007b000017945 */ /* 0x000fe20003800000 */
[-C--:B----4-:R-:W-:Y:S02]  /*6250*/  ISETP.GE.AND P0, PT, R156, R3.reuse, PT ;  /* 0x000000039c00720c */ /* 0x090fe40003f06270 */
[----:B---3--:R-:W-:-:S11]  /*6260*/  ISETP.GE.AND P1, PT, R0, R3, PT ;  /* 0x000000030000720c */ /* 0x008fd60003f26270 */
[----:B0-----:R-:W-:Y:S05]  /*6270*/  @P0 BRA `(.L_x_482) ;  /* 0x0000000400dc0947 */ /* 0x001fea0003800000 */
[----:B-----5:R-:W-:Y:S01]  /*6280*/  IMAD.IADD R0, R18, 0x1, R37 ;  /* 0x0000000112007824 */ /* 0x020fe200078e0225 */
[----:B--2---:R-:W-:Y:S02]  /*6290*/  SHF.R.U32.HI R14, RZ, 0x8, R20 ;  /* 0x00000008ff0e7819 */ /* 0x004fe40000011614 */
[----:B------:R-:W-:Y:S02]  /*62a0*/  SHF.R.U32.HI R28, RZ, 0x8, R21 ;  /* 0x00000008ff1c7819 */ /* 0x000fe40000011615 */
[----:B------:R-:W0:Y:S01]  /*62b0*/  LDS.128 R4, [R0+0xb000] ;  /* 0x00b0000000047984 */ /* 0x000e220000000c00 */
[----:B------:R-:W-:Y:S02]  /*62c0*/  LOP3.LUT R3, R20, 0xff, RZ, 0xc0, !PT ;  /* 0x000000ff14037812 */ /* 0x000fe400078ec0ff */
[----:B------:R-:W-:Y:S02]  /*62d0*/  LOP3.LUT R14, R14, 0xff, RZ, 0xc0, !PT ;  /* 0x000000ff0e0e7812 */ /* 0x000fe400078ec0ff */
[----:B------:R-:W-:-:S02]  /*62e0*/  SHF.R.U32.HI R30, RZ, 0x8, R13 ;  /* 0x00000008ff1e7819 */ /* 0x000fc4000001160d */
[----:B------:R-:W-:Y:S02]  /*62f0*/  LOP3.LUT R15, R21, 0xff, RZ, 0xc0, !PT ;  /* 0x000000ff150f7812 */ /* 0x000fe400078ec0ff */
[----:B------:R-:W-:Y:S02]  /*6300*/  LOP3.LUT R28, R28, 0xff, RZ, 0xc0, !PT ;  /* 0x000000ff1c1c7812 */ /* 0x000fe400078ec0ff */
[----:B------:R-:W-:Y:S02]  /*6310*/  PRMT R3, R14, 0x7604, R3 ;  /* 0x000076040e037816 */ /* 0x000fe40000000003 */
[----:B------:R-:W-:Y:S02]  /*6320*/  SHF.R.U32.HI R29, RZ, 0x10, R13 ;  /* 0x00000010ff1d7819 */ /* 0x000fe4000001160d */
[----:B------:R-:W-:Y:S02]  /*6330*/  SHF.R.U32.HI R14, RZ, 0x8, R12 ;  /* 0x00000008ff0e7819 */ /* 0x000fe4000001160c */
[----:B------:R-:W-:Y:S01]  /*6340*/  SHF.R.U32.HI R31, RZ, 0x10, R21 ;  /* 0x00000010ff1f7819 */ /* 0x000fe20000011615 */
[----:B------:R-:W-:Y:S01]  /*6350*/  IMAD.U32 R29, R29, 0x10000, RZ ;  /* 0x000100001d1d7824 */ /* 0x000fe200078e00ff */
[----:B-1----:R-:W-:-:S02]  /*6360*/  LOP3.LUT R27, R13, 0xff, RZ, 0xc0, !PT ;  /* 0x000000ff0d1b7812 */ /* 0x002fc400078ec0ff */
[----:B------:R-:W-:Y:S02]  /*6370*/  LOP3.LUT R30, R30, 0xff, RZ, 0xc0, !PT ;  /* 0x000000ff1e1e7812 */ /* 0x000fe400078ec0ff */
[----:B------:R-:W-:Y:S02]  /*6380*/  PRMT R15, R28, 0x7604, R15 ;  /* 0x000076041c0f7816 */ /* 0x000fe4000000000f */
[----:B------:R-:W-:Y:S02]  /*6390*/  LOP3.LUT R25, R12, 0xff, RZ, 0xc0, !PT ;  /* 0x000000ff0c197812 */ /* 0x000fe400078ec0ff */
[----:B------:R-:W-:Y:S02]  /*63a0*/  LOP3.LUT R28, R14, 0xff, RZ, 0xc0, !PT ;  /* 0x000000ff0e1c7812 */ /* 0x000fe400078ec0ff */
[----:B------:R-:W-:Y:S02]  /*63b0*/  SHF.L.U32 R14, R31, 0x10, RZ ;  /* 0x000000101f0e7819 */ /* 0x000fe400000006ff */
[----:B------:R-:W-:-:S02]  /*63c0*/  PRMT R30, R30, 0x7604, R27 ;  /* 0x000076041e1e7816 */ /* 0x000fc4000000001b */
[----:B------:R-:W-:Y:S02]  /*63d0*/  PRMT R27, R28, 0x7604, R25 ;  /* 0x000076041c1b7816 */ /* 0x000fe40000000019 */
[----:B------:R-:W-:Y:S02]  /*63e0*/  LOP3.LUT R25, R15, 0xff0000, R14, 0xf8, !PT ;  /* 0x00ff00000f197812 */ /* 0x000fe400078ef80e */
[----:B------:R-:W-:Y:S02]  /*63f0*/  LOP3.LUT R29, R30, 0xff0000, R29, 0xf8, !PT ;  /* 0x00ff00001e1d7812 */ /* 0x000fe400078ef81d */
[----:B------:R-:W-:Y:S02]  /*6400*/  LOP3.LUT R25, R25, 0xff000000, R21, 0xf8, !PT ;  /* 0xff00000019197812 */ /* 0x000fe400078ef815 */
[----:B------:R-:W-:Y:S02]  /*6410*/  LOP3.LUT R29, R29, 0xff000000, R13, 0xf8, !PT ;  /* 0xff0000001d1d7812 */ /* 0x000fe400078ef80d */
[----:B------:R-:W-:-:S02]  /*6420*/  LOP3.LUT R15, R3, 0xff0000, R20, 0xf8, !PT ;  /* 0x00ff0000030f7812 */ /* 0x000fc400078ef814 */
[-C--:B0-----:R-:W-:Y:S02]  /*6430*/  F2FP.F16.E4M3.UNPACK_B R3, R6.reuse.H1 ;  /* 0x00000006ff03723e */ /* 0x081fe400030006ff */
[--C-:B------:R-:W-:Y:S02]  /*6440*/  LOP3.LUT R27, R27, 0xff0000, R12.reuse, 0xf8, !PT ;  /* 0x00ff00001b1b7812 */ /* 0x100fe400078ef80c */
[----:B------:R-:W-:Y:S01]  /*6450*/  F2FP.F16.E4M3.UNPACK_B R30, R29 ;  /* 0x0000001dff1e723e */ /* 0x000fe200020006ff */
[--C-:B------:R-:W-:Y:S01]  /*6460*/  HADD2.F32 R13, -RZ, R3.reuse.H0_H0 ;  /* 0x20000003ff0d7230 */ /* 0x100fe20000004100 */
[----:B------:R-:W-:Y:S02]  /*6470*/  F2FP.F16.E4M3.UNPACK_B R21, R25 ;  /* 0x00000019ff15723e */ /* 0x000fe400020006ff */
[----:B------:R-:W-:Y:S01]  /*6480*/  LOP3.LUT R28, R27, 0xff000000, R12, 0xf8, !PT ;  /* 0xff0000001b1c7812 */ /* 0x000fe200078ef80c */
[----:B------:R-:W-:Y:S01]  /*6490*/  HADD2.F32 R12, -RZ, R3.H1_H1 ;  /* 0x30000003ff0c7230 */ /* 0x000fe20000004100 */
[----:B------:R-:W-:Y:S01]  /*64a0*/  F2FP.F16.E4M3.UNPACK_B R6, R6 ;  /* 0x00000006ff06723e */ /* 0x000fe200020006ff */
[--C-:B------:R-:W-:Y:S01]  /*64b0*/  HADD2.F32 R31, -RZ, R30.reuse.H1_H1 ;  /* 0x3000001eff1f7230 */ /* 0x100fe20000004100 */
[----:B------:R-:W-:Y:S01]  /*64c0*/  LOP3.LUT R20, R15, 0xff000000, R20, 0xf8, !PT ;  /* 0xff0000000f147812 */ /* 0x000fe200078ef814 */
[--C-:B------:R-:W-:Y:S01]  /*64d0*/  HADD2.F32 R27, -RZ, R21.reuse.H1_H1 ;  /* 0x30000015ff1b7230 */ /* 0x100fe20000004100 */
[-C--:B------:R-:W-:Y:S01]  /*64e0*/  F2FP.F16.E4M3.UNPACK_B R14, R7.reuse ;  /* 0x00000007ff0e723e */ /* 0x080fe200020006ff */
[----:B------:R-:W-:Y:S01]  /*64f0*/  HADD2.F32 R30, -RZ, R30.H0_H0 ;  /* 0x2000001eff1e7230 */ /* 0x000fe20000004100 */
[----:B------:R-:W-:Y:S01]  /*6500*/  F2FP.F16.E4M3.UNPACK_B R15, R7.H1 ;  /* 0x00000007ff0f723e */ /* 0x000fe200030006ff */
[C---:B------:R-:W-:Y:S01]  /*6510*/  FMUL.FTZ R32, R12.reuse, R31 ;  /* 0x0000001f0c207220 */ /* 0x040fe20000410000 */
[----:B------:R-:W-:Y:S01]  /*6520*/  FMUL.FTZ R36, R12, R27 ;  /* 0x0000001b0c247220 */ /* 0x000fe20000410000 */
[-C--:B------:R-:W-:Y:S01]  /*6530*/  F2FP.F16.E4M3.UNPACK_B R7, R5.reuse ;  /* 0x00000005ff07723e */ /* 0x080fe200020006ff */
[----:B------:R-:W-:Y:S01]  /*6540*/  HADD2.F32 R21, -RZ, R21.H0_H0 ;  /* 0x20000015ff157230 */ /* 0x000fe20000004100 */
[----:B------:R-:W-:Y:S01]  /*6550*/  F2FP.F16.E4M3.UNPACK_B R12, R5.H1 ;  /* 0x00000005ff0c723e */ /* 0x000fe200030006ff */
[----:B------:R-:W-:-:S02]  /*6560*/  HADD2.F32 R5, -RZ, R6.H1_H1 ;  /* 0x30000006ff057230 */ /* 0x000fc40000004100 */
[C---:B------:R-:W-:Y:S01]  /*6570*/  FFMA.FTZ R35, R13.reuse, R27, -R32 ;  /* 0x0000001b0d237223 */ /* 0x040fe20000010820 */
[----:B------:R-:W-:Y:S01]  /*6580*/  FFMA.FTZ R38, R13, R31, R36 ;  /* 0x0000001f0d267223 */ /* 0x000fe20000010024 */
[----:B------:R-:W-:Y:S01]  /*6590*/  HADD2.F32 R6, -RZ, R6.H0_H0 ;  /* 0x20000006ff067230 */ /* 0x000fe20000004100 */
[----:B------:R-:W-:Y:S01]  /*65a0*/  F2FP.F16.E4M3.UNPACK_B R29, R29.H1 ;  /* 0x0000001dff1d723e */ /* 0x000fe200030006ff */
[C---:B------:R-:W-:Y:S01]  /*65b0*/  FMUL.FTZ R13, R5.reuse, R30 ;  /* 0x0000001e050d7220 */ /* 0x040fe20000410000 */
[----:B------:R-:W-:Y:S01]  /*65c0*/  F2FP.F16.E4M3.UNPACK_B R25, R25.H1 ;  /* 0x00000019ff19723e */ /* 0x000fe200030006ff */
[-C--:B------:R-:W-:Y:S01]  /*65d0*/  FMUL.FTZ R33, R5, R21.reuse ;  /* 0x0000001505217220 */ /* 0x080fe20000410000 */
[----:B------:R-:W-:Y:S02]  /*65e0*/  HADD2.F32 R5, -RZ, R14.H1_H1 ;  /* 0x3000000eff057230 */ /* 0x000fe40000004100 */
[----:B------:R-:W-:Y:S01]  /*65f0*/  FFMA.FTZ R31, R6, R21, -R13 ;  /* 0x00000015061f7223 */ /* 0x000fe2000001080d */
[----:B------:R-:W-:-:S02]  /*6600*/  HADD2.F32 R27, -RZ, R29.H0_H0 ;  /* 0x2000001dff1b7230 */ /* 0x000fc40000004100 */
[----:B------:R-:W-:Y:S01]  /*6610*/  FFMA.FTZ R36, R6, R30, R33 ;  /* 0x0000001e06247223 */ /* 0x000fe20000010021 */
[----:B------:R-:W-:Y:S01]  /*6620*/  HADD2.F32 R13, -RZ, R25.H0_H0 ;  /* 0x20000019ff0d7230 */ /* 0x000fe20000004100 */
[----:B------:R-:W-:Y:S01]  /*6630*/  F2FP.F16.E4M3.UNPACK_B R3, R4 ;  /* 0x00000004ff03723e */ /* 0x000fe200020006ff */
[----:B------:R-:W-:Y:S02]  /*6640*/  HADD2.F32 R14, -RZ, R14.H0_H0 ;  /* 0x2000000eff0e7230 */ /* 0x000fe40000004100 */
[C---:B------:R-:W-:Y:S01]  /*6650*/  FMUL.FTZ R21, R5.reuse, R27 ;  /* 0x0000001b05157220 */ /* 0x040fe20000410000 */
[----:B------:R-:W-:Y:S02]  /*6660*/  HADD2.F32 R29, -RZ, R29.H1_H1 ;  /* 0x3000001dff1d7230 */ /* 0x000fe40000004100 */
[-C--:B------:R-:W-:Y:S01]  /*6670*/  FMUL.FTZ R5, R5, R13.reuse ;  /* 0x0000000d05057220 */ /* 0x080fe20000410000 */
[----:B------:R-:W-:Y:S02]  /*6680*/  HADD2.F32 R6, -RZ, R15.H1_H1 ;  /* 0x3000000fff067230 */ /* 0x000fe40000004100 */
[----:B------:R-:W-:Y:S01]  /*6690*/  FFMA.FTZ R33, R14, R13, -R21 ;  /* 0x0000000d0e217223 */ /* 0x000fe20000010815 */
[----:B------:R-:W-:-:S02]  /*66a0*/  HADD2.F32 R25, -RZ, R25.H1_H1 ;  /* 0x30000019ff197230 */ /* 0x000fc40000004100 */
[----:B------:R-:W-:Y:S01]  /*66b0*/  FFMA.FTZ R40, R14, R27, R5 ;  /* 0x0000001b0e287223 */ /* 0x000fe20000010005 */
[----:B------:R-:W-:Y:S02]  /*66c0*/  HADD2.F32 R15, -RZ, R15.H0_H0 ;  /* 0x2000000fff0f7230 */ /* 0x000fe40000004100 */
[C---:B------:R-:W-:Y:S01]  /*66d0*/  FMUL.FTZ R30, R6.reuse, R29 ;  /* 0x0000001d061e7220 */ /* 0x040fe20000410000 */
[----:B------:R-:W-:Y:S01]  /*66e0*/  F2FP.F16.E4M3.UNPACK_B R5, R28 ;  /* 0x0000001cff05723e */ /* 0x000fe200020006ff */
[-C--:B------:R-:W-:Y:S01]  /*66f0*/  FMUL.FTZ R14, R6, R25.reuse ;  /* 0x00000019060e7220 */ /* 0x080fe20000410000 */
[----:B------:R-:W-:Y:S01]  /*6700*/  F2FP.F16.E4M3.UNPACK_B R4, R4.H1 ;  /* 0x00000004ff04723e */ /* 0x000fe200030006ff */
[C---:B------:R-:W-:Y:S01]  /*6710*/  FFMA.FTZ R27, R15.reuse, R25, -R30 ;  /* 0x000000190f1b7223 */ /* 0x040fe2000001081e */
[-C--:B------:R-:W-:Y:S01]  /*6720*/  F2FP.F16.E4M3.UNPACK_B R13, R20.reuse ;  /* 0x00000014ff0d723e */ /* 0x080fe200020006ff */
[----:B------:R-:W-:Y:S01]  /*6730*/  FFMA.FTZ R42, R15, R29, R14 ;  /* 0x0000001d0f2a7223 */ /* 0x000fe2000001000e */
[--C-:B------:R-:W-:Y:S01]  /*6740*/  HADD2.F32 R21, -RZ, R5.reuse.H1_H1 ;  /* 0x30000005ff157230 */ /* 0x100fe20000004100 */
[----:B------:R-:W-:Y:S01]  /*6750*/  F2FP.F16.E4M3.UNPACK_B R20, R20.H1 ;  /* 0x00000014ff14723e */ /* 0x000fe200030006ff */
[----:B------:R-:W-:Y:S01]  /*6760*/  HADD2.F32 R15, -RZ, R5.H0_H0 ;  /* 0x20000005ff0f7230 */ /* 0x000fe20000004100 */
[----:B------:R-:W-:Y:S01]  /*6770*/  F2FP.F16.E4M3.UNPACK_B R28, R28.H1 ;  /* 0x0000001cff1c723e */ /* 0x000fe200030006ff */
[----:B------:R-:W-:Y:S01]  /*6780*/  HADD2.F32 R6, -RZ, R4.H1_H1 ;  /* 0x30000004ff067230 */ /* 0x000fe20000004100 */
[----:B------:R-:W-:Y:S01]  /*6790*/  F2FP.SATFINITE.E4M3.F32.PACK_AB_MERGE_C R35, R38, R35, RZ ;  /* 0x000000232623723e */ /* 0x000fe200048070ff */
[----:B------:R-:W-:-:S02]  /*67a0*/  HADD2.F32 R14, -RZ, R13.H1_H1 ;  /* 0x3000000dff0e7230 */ /* 0x000fc40000004100 */
[----:B------:R-:W-:Y:S02]  /*67b0*/  HADD2.F32 R5, -RZ, R4.H0_H0 ;  /* 0x20000004ff057230 */ /* 0x000fe40000004100 */
[C---:B------:R-:W-:Y:S01]  /*67c0*/  FMUL.FTZ R30, R6.reuse, R21 ;  /* 0x00000015061e7220 */ /* 0x040fe20000410000 */
[----:B------:R-:W-:Y:S02]  /*67d0*/  HADD2.F32 R4, -RZ, R3.H1_H1 ;  /* 0x30000003ff047230 */ /* 0x000fe40000004100 */
[-C--:B------:R-:W-:Y:S01]  /*67e0*/  FMUL.FTZ R32, R6, R14.reuse ;  /* 0x0000000e06207220 */ /* 0x080fe20000410000 */
[----:B------:R-:W-:Y:S02]  /*67f0*/  HADD2.F32 R13, -RZ, R13.H0_H0 ;  /* 0x2000000dff0d7230 */ /* 0x000fe40000004100 */
[C---:B------:R-:W-:Y:S01]  /*6800*/  FFMA.FTZ R30, R5.reuse, R14, -R30 ;  /* 0x0000000e051e7223 */ /* 0x040fe2000001081e */
[----:B------:R-:W-:Y:S02]  /*6810*/  HADD2.F32 R3, -RZ, R3.H0_H0 ;  /* 0x20000003ff037230 */ /* 0x000fe40000004100 */
[C---:B------:R-:W-:Y:S01]  /*6820*/  FMUL.FTZ R6, R4.reuse, R15 ;  /* 0x0000000f04067220 */ /* 0x040fe20000410000 */
[----:B------:R-:W-:Y:S01]  /*6830*/  FFMA.FTZ R21, R5, R21, R32 ;  /* 0x0000001505157223 */ /* 0x000fe20000010020 */
[----:B------:R-:W-:Y:S01]  /*6840*/  FMUL.FTZ R4, R4, R13 ;  /* 0x0000000d04047220 */ /* 0x000fe20000410000 */
[----:B------:R-:W-:-:S02]  /*6850*/  HADD2.F32 R5, -RZ, R20.H1_H1 ;  /* 0x30000014ff057230 */ /* 0x000fc40000004100 */
[C---:B------:R-:W-:Y:S01]  /*6860*/  FFMA.FTZ R14, R3.reuse, R13, -R6 ;  /* 0x0000000d030e7223 */ /* 0x040fe20000010806 */
[----:B------:R-:W-:Y:S02]  /*6870*/  HADD2.F32 R13, -RZ, R28.H1_H1 ;  /* 0x3000001cff0d7230 */ /* 0x000fe40000004100 */
[----:B------:R-:W-:Y:S01]  /*6880*/  FFMA.FTZ R15, R3, R15, R4 ;  /* 0x0000000f030f7223 */ /* 0x000fe20000010004 */
[----:B------:R-:W-:Y:S02]  /*6890*/  HADD2.F32 R4, -RZ, R12.H1_H1 ;  /* 0x3000000cff047230 */ /* 0x000fe40000004100 */
[----:B------:R-:W-:Y:S02]  /*68a0*/  HADD2.F32 R28, -RZ, R28.H0_H0 ;  /* 0x2000001cff1c7230 */ /* 0x000fe40000004100 */
[----:B------:R-:W-:Y:S02]  /*68b0*/  HADD2.F32 R3, -RZ, R7.H1_H1 ;  /* 0x30000007ff037230 */ /* 0x000fe40000004100 */
[----:B------:R-:W-:Y:S01]  /*68c0*/  FMUL.FTZ R25, R4, R13 ;  /* 0x0000000d04197220 */ /* 0x000fe20000410000 */
[----:B------:R-:W-:-:S02]  /*68d0*/  HADD2.F32 R20, -RZ, R20.H0_H0 ;  /* 0x20000014ff147230 */ /* 0x000fc40000004100 */
[-C--:B------:R-:W-:Y:S01]  /*68e0*/  FMUL.FTZ R6, R4, R5.reuse ;  /* 0x0000000504067220 */ /* 0x080fe20000410000 */
[----:B------:R-:W-:Y:S02]  /*68f0*/  HADD2.F32 R12, -RZ, R12.H0_H0 ;  /* 0x2000000cff0c7230 */ /* 0x000fe40000004100 */
[C---:B------:R-:W-:Y:S01]  /*6900*/  FMUL.FTZ R4, R3.reuse, R28 ;  /* 0x0000001c03047220 */ /* 0x040fe20000410000 */
[----:B------:R-:W-:Y:S02]  /*6910*/  HADD2.F32 R7, -RZ, R7.H0_H0 ;  /* 0x20000007ff077230 */ /* 0x000fe40000004100 */
[-C--:B------:R-:W-:Y:S01]  /*6920*/  FMUL.FTZ R3, R3, R20.reuse ;  /* 0x0000001403037220 */ /* 0x080fe20000410000 */
[C---:B------:R-:W-:Y:S01]  /*6930*/  FFMA.FTZ R25, R12.reuse, R5, -R25 ;  /* 0x000000050c197223 */ /* 0x040fe20000010819 */
[----:B------:R-:W-:Y:S01]  /*6940*/  FFMA.FTZ R6, R12, R13, R6 ;  /* 0x0000000d0c067223 */ /* 0x000fe20000010006 */
[C---:B------:R-:W-:Y:S01]  /*6950*/  FFMA.FTZ R5, R7.reuse, R20, -R4 ;  /* 0x0000001407057223 */ /* 0x040fe20000010804 */
[----:B------:R-:W-:Y:S01]  /*6960*/  FFMA.FTZ R28, R7, R28, R3 ;  /* 0x0000001c071c7223 */ /* 0x000fe20000010003 */
[----:B------:R-:W-:-:S02]  /*6970*/  F2FP.SATFINITE.E4M3.F32.PACK_AB_MERGE_C R7, R42, R27, RZ ;  /* 0x0000001b2a07723e */ /* 0x000fc400048070ff */
[----:B------:R-:W-:Y:S02]  /*6980*/  F2FP.SATFINITE.E4M3.F32.PACK_AB_MERGE_C R4, R21, R30, RZ ;  /* 0x0000001e1504723e */ /* 0x000fe400048070ff */
[----:B------:R-:W-:Y:S02]  /*6990*/  F2FP.SATFINITE.E4M3.F32.PACK_AB_MERGE_C R25, R6, R25, RZ ;  /* 0x000000190619723e */ /* 0x000fe400048070ff */
[----:B------:R-:W-:Y:S02]  /*69a0*/  F2FP.SATFINITE.E4M3.F32.PACK_AB_MERGE_C R6, R36, R31, R35 ;  /* 0x0000001f2406723e */ /* 0x000fe40004807023 */
[----:B------:R-:W-:Y:S02]  /*69b0*/  F2FP.SATFINITE.E4M3.F32.PACK_AB_MERGE_C R7, R40, R33, R7 ;  /* 0x000000212807723e */ /* 0x000fe40004807007 */
[----:B------:R-:W-:Y:S02]  /*69c0*/  F2FP.SATFINITE.E4M3.F32.PACK_AB_MERGE_C R4, R15, R14, R4 ;  /* 0x0000000e0f04723e */ /* 0x000fe40004807004 */
[----:B------:R-:W-:-:S05]  /*69d0*/  F2FP.SATFINITE.E4M3.F32.PACK_AB_MERGE_C R5, R28, R5, R25 ;  /* 0x000000051c05723e */ /* 0x000fca0004807019 */
[----:B------:R0:W-:Y:S02]  /*69e0*/  STS.128 [R0+0xb000], R4 ;  /* 0x00b0000400007388 */ /* 0x0001e40000000c00 */
.L_x_482:
[----:B------:R-:W-:Y:S05]  /*69f0*/  BSYNC B1 ;  /* 0x0000000000017941 */ /* 0x000fea0003800000 */
.L_x_481:
[----:B------:R-:W-:Y:S05]  /*6a00*/  @P1 BRA `(.L_x_480) ;  /* 0x0000001800a41947 */ /* 0x000fea0003800000 */
[----:B0-----:R-:W3:Y:S01]  /*6a10*/  LDL R0, [R1+0x74] ;  /* 0x0000740001007983 */ /* 0x001ee20000100800 */
[----:B-----5:R-:W-:Y:S01]  /*6a20*/  IMAD.IADD R3, R18, 0x1, R37 ;  /* 0x0000000112037824 */ /* 0x020fe200078e0225 */
[----:B------:R-:W-:Y:S02]  /*6a30*/  SHF.R.U32.HI R13, RZ, 0x8, R9 ;  /* 0x00000008ff0d7819 */ /* 0x000fe40000011609 */
[----:B------:R-:W-:Y:S02]  /*6a40*/  SHF.R.U32.HI R25, RZ, 0x8, R11 ;  /* 0x00000008ff197819 */ /* 0x000fe4000001160b */
[----:B------:R-:W-:Y:S02]  /*6a50*/  SHF.R.U32.HI R15, RZ, 0x8, R10 ;  /* 0x00000008ff0f7819 */ /* 0x000fe4000001160a */
[----:B--2---:R-:W-:Y:S02]  /*6a60*/  LOP3.LUT R14, R9, 0xff, RZ, 0xc0, !PT ;  /* 0x000000ff090e7812 */ /* 0x004fe400078ec0ff */
[----:B------:R-:W-:-:S02]  /*6a70*/  LOP3.LUT R28, R11, 0xff, RZ, 0xc0, !PT ;  /* 0x000000ff0b1c7812 */ /* 0x000fc400078ec0ff */
[----:B------:R-:W-:Y:S02]  /*6a80*/  LOP3.LUT R13, R13, 0xff, RZ, 0xc0, !PT ;  /* 0x000000ff0d0d7812 */ /* 0x000fe400078ec0ff */
[----:B------:R-:W-:Y:S02]  /*6a90*/  LOP3.LUT R25, R25, 0xff, RZ, 0xc0, !PT ;  /* 0x000000ff19197812 */ /* 0x000fe400078ec0ff */
[----:B------:R-:W-:Y:S02]  /*6aa0*/  LOP3.LUT R20, R15, 0xff, RZ, 0xc0, !PT ;  /* 0x000000ff0f147812 */ /* 0x000fe400078ec0ff */
[----:B------:R-:W-:Y:S02]  /*6ab0*/  PRMT R15, R13, 0x7604, R14 ;  /* 0x000076040d0f7816 */ /* 0x000fe4000000000e */
[----:B------:R-:W-:Y:S02]  /*6ac0*/  PRMT R28, R25, 0x7604, R28 ;  /* 0x00007604191c7816 */ /* 0x000fe4000000001c */
[----:B------:R-:W-:-:S02]  /*6ad0*/  SHF.R.U32.HI R14, RZ, 0x10, R9 ;  /* 0x00000010ff0e7819 */ /* 0x000fc40000011609 */
[----:B------:R-:W-:Y:S02]  /*6ae0*/  SHF.R.U32.HI R25, RZ, 0x10, R11 ;  /* 0x00000010ff197819 */ /* 0x000fe4000001160b */
[----:B------:R-:W-:Y:S02]  /*6af0*/  LOP3.LUT R12, R8, 0xff, RZ, 0xc0, !PT ;  /* 0x000000ff080c7812 */ /* 0x000fe400078ec0ff */
[----:B------:R-:W-:Y:S02]  /*6b00*/  LOP3.LUT R14, R14, 0xff, RZ, 0xc0, !PT ;  /* 0x000000ff0e0e7812 */ /* 0x000fe400078ec0ff */
[----:B------:R-:W-:Y:S02]  /*6b10*/  LOP3.LUT R25, R25, 0xff, RZ, 0xc0, !PT ;  /* 0x000000ff19197812 */ /* 0x000fe400078ec0ff */
[----:B------:R-:W-:Y:S02]  /*6b20*/  LOP3.LUT R21, R10, 0xff, RZ, 0xc0, !PT ;  /* 0x000000ff0a157812 */ /* 0x000fe400078ec0ff */
[----:B------:R-:W-:-:S02]  /*6b30*/  SHF.R.U32.HI R13, RZ, 0x10, R10 ;  /* 0x00000010ff0d7819 */ /* 0x000fc4000001160a */
[----:B------:R-:W-:Y:S02]  /*6b40*/  PRMT R15, R14, 0x7054, R15 ;  /* 0x000070540e0f7816 */ /* 0x000fe4000000000f */
[----:B------:R-:W-:Y:S02]  /*6b50*/  PRMT R25, R25, 0x7054, R28 ;  /* 0x0000705419197816 */ /* 0x000fe4000000001c */
[----:B------:R-:W-:Y:S02]  /*6b60*/  PRMT R21, R20, 0x7604, R21 ;  /* 0x0000760414157816 */ /* 0x000fe40000000015 */
[----:B------:R-:W-:Y:S02]  /*6b70*/  LOP3.LUT R20, R13, 0xff, RZ, 0xc0, !PT ;  /* 0x000000ff0d147812 */ /* 0x000fe400078ec0ff */
[----:B------:R-:W-:Y:S02]  /*6b80*/  LOP3.LUT R25, R25, 0xff000000, R11, 0xf8, !PT ;  /* 0xff00000019197812 */ /* 0x000fe400078ef80b */
[----:B------:R-:W-:-:S02]  /*6b90*/  LOP3.LUT R15, R15, 0xff000000, R9, 0xf8, !PT ;  /* 0xff0000000f0f7812 */ /* 0x000fc400078ef809 */
[----:B------:R-:W-:Y:S02]  /*6ba0*/  PRMT R21, R20, 0x7054, R21 ;  /* 0x0000705414157816 */ /* 0x000fe40000000015 */
[-C--:B------:R-:W-:Y:S02]  /*6bb0*/  F2FP.F16.E4M3.UNPACK_B R20, R25.reuse ;  /* 0x00000019ff14723e */ /* 0x080fe400020006ff */
[----:B------:R-:W-:Y:S02]  /*6bc0*/  LOP3.LUT R21, R21, 0xff000000, R10, 0xf8, !PT ;  /* 0xff00000015157812 */ /* 0x000fe400078ef80a */
[----:B------:R-:W-:Y:S01]  /*6bd0*/  F2FP.F16.E4M3.UNPACK_B R25, R25.H1 ;  /* 0x00000019ff19723e */ /* 0x000fe200030006ff */
[--C-:B-1----:R-:W-:Y:S02]  /*6be0*/  HADD2.F32 R27, -RZ, R20.reuse.H1_H1 ;  /* 0x30000014ff1b7230 */ /* 0x102fe40000004100 */
[----:B------:R-:W-:Y:S01]  /*6bf0*/  HADD2.F32 R20, -RZ, R20.H0_H0 ;  /* 0x20000014ff147230 */ /* 0x000fe20000004100 */
[----:B---3--:R-:W-:Y:S01]  /*6c00*/  LOP3.LUT P0, RZ, R0, 0x2, RZ, 0xc0, !PT ;  /* 0x0000000200ff7812 */ /* 0x008fe2000780c0ff */
[----:B------:R-:W-:-:S12]  /*6c10*/  VIADD R0, R3, 0x20 ;  /* 0x0000002003007836 */ /* 0x000fd80000000000 */
[----:B------:R-:W-:Y:S01]  /*6c20*/  @P0 VIADD R0, R3, 0xffffffe0 ;  /* 0xffffffe003000836 */ /* 0x000fe20000000000 */
[----:B------:R-:W-:-:S04]  /*6c30*/  SHF.R.U32.HI R3, RZ, 0x8, R8 ;  /* 0x00000008ff037819 */ /* 0x000fc80000011608 */
[----:B------:R-:W0:Y:S01]  /*6c40*/  LDS.128 R4, [R0+0xb000] ;  /* 0x00b0000000047984 */ /* 0x000e220000000c00 */
[----:B------:R-:W-:-:S04]  /*6c50*/  LOP3.LUT R3, R3, 0xff, RZ, 0xc0, !PT ;  /* 0x000000ff03037812 */ /* 0x000fc800078ec0ff */
[----:B------:R-:W-:Y:S02]  /*6c60*/  PRMT R12, R3, 0x7604, R12 ;  /* 0x00007604030c7816 */ /* 0x000fe4000000000c */
[----:B------:R-:W-:-:S04]  /*6c70*/  SHF.R.U32.HI R3, RZ, 0x10, R8 ;  /* 0x00000010ff037819 */ /* 0x000fc80000011608 */
[----:B------:R-:W-:-:S04]  /*6c80*/  LOP3.LUT R3, R3, 0xff, RZ, 0xc0, !PT ;  /* 0x000000ff03037812 */ /* 0x000fc800078ec0ff */
[----:B------:R-:W-:Y:S02]  /*6c90*/  PRMT R13, R3, 0x7054, R12 ;  /* 0x00007054030d7816 */ /* 0x000fe4000000000c */
[-C--:B------:R-:W-:Y:S02]  /*6ca0*/  F2FP.F16.E4M3.UNPACK_B R12, R15.reuse ;  /* 0x0000000fff0c723e */ /* 0x080fe400020006ff */
[----:B------:R-:W-:Y:S02]  /*6cb0*/  LOP3.LUT R13, R13, 0xff000000, R8, 0xf8, !PT ;  /* 0xff0000000d0d7812 */ /* 0x000fe400078ef808 */
[----:B------:R-:W-:Y:S01]  /*6cc0*/  F2FP.F16.E4M3.UNPACK_B R15, R15.H1 ;  /* 0x0000000fff0f723e */ /* 0x000fe200030006ff */
[--C-:B------:R-:W-:Y:S02]  /*6cd0*/  HADD2.F32 R14, -RZ, R12.reuse.H1_H1 ;  /* 0x3000000cff0e7230 */ /* 0x100fe40000004100 */
[----:B------:R-:W-:Y:S01]  /*6ce0*/  HADD2.F32 R12, -RZ, R12.H0_H0 ;  /* 0x2000000cff0c7230 */ /* 0x000fe20000004100 */
[----:B0-----:R-:W-:-:S02]  /*6cf0*/  F2FP.F16.E4M3.UNPACK_B R3, R6.H1 ;  /* 0x00000006ff03723e */ /* 0x001fc400030006ff */
[----:B------:R-:W-:Y:S02]  /*6d00*/  F2FP.F16.E4M3.UNPACK_B R6, R6 ;  /* 0x00000006ff06723e */ /* 0x000fe400020006ff */
[-C--:B------:R-:W-:Y:S01]  /*6d10*/  F2FP.F16.E4M3.UNPACK_B R10, R7.reuse ;  /* 0x00000007ff0a723e */ /* 0x080fe200020006ff */
[--C-:B------:R-:W-:Y:S01]  /*6d20*/  HADD2.F32 R8, -RZ, R3.reuse.H1_H1 ;  /* 0x30000003ff087230 */ /* 0x100fe20000004100 */
[----:B------:R-:W-:Y:S01]  /*6d30*/  F2FP.F16.E4M3.UNPACK_B R11, R7.H1 ;  /* 0x00000007ff0b723e */ /* 0x000fe200030006ff */
[----:B------:R-:W-:Y:S01]  /*6d40*/  HADD2.F32 R9, -RZ, R3.H0_H0 ;  /* 0x20000003ff097230 */ /* 0x000fe20000004100 */
[----:B------:R-:W-:Y:S02]  /*6d50*/  F2FP.F16.E4M3.UNPACK_B R7, R5 ;  /* 0x00000005ff07723e */ /* 0x000fe400020006ff */
[C---:B------:R-:W-:Y:S01]  /*6d60*/  FMUL.FTZ R28, R8.reuse, R27 ;  /* 0x0000001b081c7220 */ /* 0x040fe20000410000 */
[----:B------:R-:W-:Y:S01]  /*6d70*/  FMUL.FTZ R32, R8, R14 ;  /* 0x0000000e08207220 */ /* 0x000fe20000410000 */
[----:B------:R-:W-:Y:S01]  /*6d80*/  F2FP.F16.E4M3.UNPACK_B R8, R5.H1 ;  /* 0x00000005ff08723e */ /* 0x000fe200030006ff */
[----:B------:R-:W-:-:S02]  /*6d90*/  HADD2.F32 R5, -RZ, R6.H1_H1 ;  /* 0x30000006ff057230 */ /* 0x000fc40000004100 */
[C---:B------:R-:W-:Y:S01]  /*6da0*/  FFMA.FTZ R30, R9.reuse, R14, -R28 ;  /* 0x0000000e091e7223 */ /* 0x040fe2000001081c */
[----:B------:R-:W-:Y:S01]  /*6db0*/  FFMA.FTZ R31, R9, R27, R32 ;  /* 0x0000001b091f7223 */ /* 0x000fe20000010020 */
[----:B------:R-:W-:Y:S01]  /*6dc0*/  HADD2.F32 R6, -RZ, R6.H0_H0 ;  /* 0x20000006ff067230 */ /* 0x000fe20000004100 */
[----:B------:R-:W-:Y:S01]  /*6dd0*/  F2FP.F16.E4M3.UNPACK_B R3, R4 ;  /* 0x00000004ff03723e */ /* 0x000fe200020006ff */
[C---:B------:R-:W-:Y:S01]  /*6de0*/  FMUL.FTZ R9, R5.reuse, R20 ;  /* 0x0000001405097220 */ /* 0x040fe20000410000 */
[----:B------:R-:W-:Y:S01]  /*6df0*/  FMUL.FTZ R29, R5, R12 ;  /* 0x0000000c051d7220 */ /* 0x000fe20000410000 */
[----:B------:R-:W-:Y:S01]  /*6e00*/  HADD2.F32 R5, -RZ, R10.H1_H1 ;  /* 0x3000000aff057230 */ /* 0x000fe20000004100 */
[----:B------:R-:W-:Y:S01]  /*6e10*/  F2FP.F16.E4M3.UNPACK_B R4, R4.H1 ;  /* 0x00000004ff04723e */ /* 0x000fe200030006ff */
[----:B------:R-:W-:Y:S02]  /*6e20*/  HADD2.F32 R14, -RZ, R25.H0_H0 ;  /* 0x20000019ff0e7230 */ /* 0x000fe40000004100 */
[----:B------:R-:W-:Y:S01]  /*6e30*/  FFMA.FTZ R27, R6, R12, -R9 ;  /* 0x0000000c061b7223 */ /* 0x000fe20000010809 */
[----:B------:R-:W-:-:S02]  /*6e40*/  HADD2.F32 R9, -RZ, R15.H0_H0 ;  /* 0x2000000fff097230 */ /* 0x000fc40000004100 */
[----:B------:R-:W-:Y:S01]  /*6e50*/  FFMA.FTZ R28, R6, R20, R29 ;  /* 0x00000014061c7223 */ /* 0x000fe2000001001d */
        /* <DEDUP_REMOVED lines=11> */
[----:B------:R-:W-:Y:S01]  /*6f10*/  FMUL.FTZ R10, R6, R15 ;  /* 0x0000000f060a7220 */ /* 0x000fe20000410000 */
[----:B------:R-:W-:Y:S01]  /*6f20*/  F2FP.F16.E4M3.UNPACK_B R9, R13 ;  /* 0x0000000dff09723e */ /* 0x000fe200020006ff */
[C---:B------:R-:W-:Y:S01]  /*6f30*/  FFMA.FTZ R33, R11.reuse, R15, -R12 ;  /* 0x0000000f0b217223 */ /* 0x040fe2000001080c */
[----:B------:R-:W-:Y:S02]  /*6f40*/  HADD2.F32 R6, -RZ, R4.H1_H1 ;  /* 0x30000004ff067230 */ /* 0x000fe40000004100 */
[----:B------:R-:W-:Y:S01]  /*6f50*/  FFMA.FTZ R36, R11, R25, R10 ;  /* 0x000000190b247223 */ /* 0x000fe2000001000a */
[--C-:B------:R-:W-:Y:S01]  /*6f60*/  HADD2.F32 R12, -RZ, R5.reuse.H1_H1 ;  /* 0x30000005ff0c7230 */ /* 0x100fe20000004100 */
[----:B------:R-:W-:Y:S01]  /*6f70*/  F2FP.F16.E4M3.UNPACK_B R13, R13.H1 ;  /* 0x0000000dff0d723e */ /* 0x000fe200030006ff */
[----:B------:R-:W-:Y:S01]  /*6f80*/  HADD2.F32 R11, -RZ, R5.H0_H0 ;  /* 0x20000005ff0b7230 */ /* 0x000fe20000004100 */
[----:B------:R-:W-:Y:S01]  /*6f90*/  F2FP.F16.E4M3.UNPACK_B R21, R21.H1 ;  /* 0x00000015ff15723e */ /* 0x000fe200030006ff */
[----:B------:R-:W-:-:S02]  /*6fa0*/  HADD2.F32 R10, -RZ, R9.H1_H1 ;  /* 0x30000009ff0a7230 */ /* 0x000fc40000004100 */
[C---:B------:R-:W-:Y:S01]  /*6fb0*/  FMUL.FTZ R14, R6.reuse, R12 ;  /* 0x0000000c060e7220 */ /* 0x040fe20000410000 */
[----:B------:R-:W-:Y:S02]  /*6fc0*/  HADD2.F32 R5, -RZ, R4.H0_H0 ;  /* 0x20000004ff057230 */ /* 0x000fe40000004100 */
        /* <DEDUP_REMOVED lines=10> */
[--C-:B------:R-:W-:Y:S02]  /*7070*/  HADD2.F32 R9, -RZ, R21.reuse.H1_H1 ;  /* 0x30000015ff097230 */ /* 0x100fe40000004100 */
[----:B------:R-:W-:Y:S01]  /*7080*/  FFMA.FTZ R11, R3, R11, R4 ;  /* 0x0000000b030b7223 */ /* 0x000fe20000010004 */
[----:B------:R-:W-:Y:S02]  /*7090*/  HADD2.F32 R4, -RZ, R8.H1_H1 ;  /* 0x30000008ff047230 */ /* 0x000fe40000004100 */
[----:B------:R-:W-:Y:S02]  /*70a0*/  HADD2.F32 R10, -RZ, R21.H0_H0 ;  /* 0x20000015ff0a7230 */ /* 0x000fe40000004100 */
[----:B------:R-:W-:Y:S02]  /*70b0*/  HADD2.F32 R3, -RZ, R7.H1_H1 ;  /* 0x30000007ff037230 */ /* 0x000fe40000004100 */
[----:B------:R-:W-:Y:S01]  /*70c0*/  FMUL.FTZ R20, R4, R5 ;  /* 0x0000000504147220 */ /* 0x000fe20000410000 */
[----:B------:R-:W-:-:S02]  /*70d0*/  HADD2.F32 R6, -RZ, R13.H0_H0 ;  /* 0x2000000dff067230 */ /* 0x000fc40000004100 */
[----:B------:R-:W-:Y:S01]  /*70e0*/  FMUL.FTZ R13, R4, R9 ;  /* 0x00000009040d7220 */ /* 0x000fe20000410000 */
        /* <DEDUP_REMOVED lines=11> */
[----:B------:R-:W-:Y:S02]  /*71a0*/  F2FP.SATFINITE.E4M3.F32.PACK_AB_MERGE_C R13, R20, R13, RZ ;  /* 0x0000000d140d723e */ /* 0x000fe400048070ff */
[----:B------:R-:W-:Y:S02]  /*71b0*/  F2FP.SATFINITE.E4M3.F32.PACK_AB_MERGE_C R6, R28, R27, R6 ;  /* 0x0000001b1c06723e */ /* 0x000fe40004807006 */
[----:B------:R-:W-:Y:S02]  /*71c0*/  F2FP.SATFINITE.E4M3.F32.PACK_AB_MERGE_C R7, R32, R29, R7 ;  /* 0x0000001d2007723e */ /* 0x000fe40004807007 */
[----:B------:R-:W-:-:S02]  /*71d0*/  F2FP.SATFINITE.E4M3.F32.PACK_AB_MERGE_C R4, R11, R12, R4 ;  /* 0x0000000c0b04723e */ /* 0x000fc40004807004 */
[----:B------:R-:W-:-:S05]  /*71e0*/  F2FP.SATFINITE.E4M3.F32.PACK_AB_MERGE_C R5, R10, R5, R13 ;  /* 0x000000050a05723e */ /* 0x000fca000480700d */
[----:B------:R0:W-:Y:S01]  /*71f0*/  STS.128 [R0+0xb000], R4 ;  /* 0x00b0000400007388 */ /* 0x0001e20000000c00 */
[----:B------:R-:W-:Y:S05]  /*7200*/  BRA `(.L_x_480) ;  /* 0x0000001000a47947 */ /* 0x000fea0003800000 */
.L_x_474:
[----:B------:R-:W-:-:S03]  /*7210*/  UMOV UR4, 0xffffffff ;  /* 0xffffffff00047882 */ /* 0x000fc60000000000 */
[----:B------:R-:W-:Y:S05]  /*7220*/  BRA.DIV UR4, `(.L_x_483) ;  /* 0x0000012a04747947 */ /* 0x000fea000b800000 */
[----:B------:R0:W1:Y:S04]  /*7230*/  SHFL.IDX PT, R29, R28, RZ, 0x1e1f ;  /* 0x001e1fff1c1d7589 */ /* 0x00006800000e0000 */
[----:B------:R0:W2:Y:S04]  /*7240*/  SHFL.IDX PT, R14, R32, RZ, 0x1e1f ;  /* 0x001e1fff200e7589 */ /* 0x0000a800000e0000 */
[----:B------:R0:W3:Y:S04]  /*7250*/  SHFL.IDX PT, R3, R30, RZ, 0x1e1f ;  /* 0x001e1fff1e037589 */ /* 0x0000e800000e0000 */
[----:B------:R0:W4:Y:S02]  /*7260*/  SHFL.IDX PT, R21, R31, RZ, 0x1e1f ;  /* 0x001e1fff1f157589 */ /* 0x00012400000e0000 */
.L_x_687:
[----:B------:R-:W5:Y:S01]  /*7270*/  LDL R6, [R1+0x48] ;  /* 0x0000480001067983 */ /* 0x000f620000100800 */
[----:B------:R-:W-:Y:S01]  /*7280*/  ULDC UR4, c[0x0][0x448] ;  /* 0x0001120000047ab9 */ /* 0x000fe20000000800 */
[----:B0-----:R-:W0:Y:S01]  /*7290*/  LDC R31, c[0x0][0x3f4] ;  /* 0x0000fd00ff1f7b82 */ /* 0x001e220000000800 */
[----:B------:R-:W-:Y:S01]  /*72a0*/  IMAD R0, R27, UR4, RZ ;  /* 0x000000041b007c24 */ /* 0x000fe2000f8e02ff */
[----:B------:R-:W-:Y:S01]  /*72b0*/  BSSY B1, `(.L_x_484) ;  /* 0x0000015000017945 */ /* 0x000fe20003800000 */
[----:B------:R-:W-:Y:S02]  /*72c0*/  CS2R R8, SRZ ;  /* 0x0000000000087805 */ /* 0x000fe4000001ff00 */
[----:B------:R-:W-:Y:S02]  /*72d0*/  CS2R R10, SRZ ;  /* 0x00000000000a7805 */ /* 0x000fe4000001ff00 */
[----:B------:R-:W-:Y:S02]  /*72e0*/  ISETP.GE.AND P0, PT, R4, R0, PT ;  /* 0x000000000400720c */ /* 0x000fe40003f06270 */
[----:B-----5:R-:W-:-:S04]  /*72f0*/  LEA.HI R5, R6, R6, RZ, 0x1 ;  /* 0x0000000606057211 */ /* 0x020fc800078f08ff */
[----:B------:R-:W-:-:S05]  /*7300*/  LOP3.LUT R5, R5, 0xfffffffe, RZ, 0xc0, !PT ;  /* 0xfffffffe05057812 */ /* 0x000fca00078ec0ff */
[----:B------:R-:W-:Y:S01]  /*7310*/  IMAD.IADD R27, R6, 0x1, -R5 ;  /* 0x00000001061b7824 */ /* 0x000fe200078e0a05 */
[----:B------:R-:W-:Y:S02]  /*7320*/  CS2R R4, SRZ ;  /* 0x0000000000047805 */ /* 0x000fe4000001ff00 */
[----:B------:R-:W-:Y:S02]  /*7330*/  CS2R R6, SRZ ;  /* 0x0000000000067805 */ /* 0x000fe4000001ff00 */
[----:B------:R-:W-:Y:S01]  /*7340*/  SHF.L.U32 R27, R27, 0x1f, RZ ;  /* 0x0000001f1b1b7819 */ /* 0x000fe200000006ff */
[----:B0-----:R-:W-:Y:S06]  /*7350*/  @P0 BRA `(.L_x_485) ;  /* 0x0000000000280947 */ /* 0x001fec0003800000 */
[----:B------:R-:W-:Y:S01]  /*7360*/  ULDC UR4, c[0x0][0x3f4] ;  /* 0x0000fd0000047ab9 */ /* 0x000fe20000000800 */
[C---:B--2---:R-:W-:Y:S02]  /*7370*/  IADD3 R14, P1, R16.reuse, R14, RZ ;  /* 0x0000000e100e7210 */ /* 0x044fe40007f3e0ff */
[----:B------:R-:W-:Y:S02]  /*7380*/  CS2R R8, SRZ ;  /* 0x0000000000087805 */ /* 0x000fe4000001ff00 */
[C---:B------:R-:W-:Y:S02]  /*7390*/  ISETP.GE.AND P2, PT, R16.reuse, UR4, PT ;  /* 0x0000000410007c0c */ /* 0x040fe4000bf46270 */
[----:B-1----:R-:W-:Y:S01]  /*73a0*/  IADD3 R12, P0, R16, R29, RZ ;  /* 0x0000001d100c7210 */ /* 0x002fe20007f1e0ff */
[----:B----4-:R-:W-:-:S03]  /*73b0*/  IMAD.X R15, R21, 0x1, R17, P1 ;  /* 0x00000001150f7824 */ /* 0x010fc600008e0611 */
[----:B---3--:R-:W-:-:S07]  /*73c0*/  IADD3.X R13, R3, R17, RZ, P0, !PT ;  /* 0x00000011030d7210 */ /* 0x008fce00007fe4ff */
[----:B------:R-:W-:Y:S05]  /*73d0*/  @P2 BRA `(.L_x_485) ;  /* 0x0000000000082947 */ /* 0x000fea0003800000 */
[----:B------:R0:W5:Y:S04]  /*73e0*/  LD.E.128 R8, desc[UR40][R12.64] ;  /* 0x000000280c087980 */ /* 0x000168000c101d00 */
[----:B------:R0:W5:Y:S02]  /*73f0*/  LD.E.128 R4, desc[UR40][R14.64] ;  /* 0x000000280e047980 */ /* 0x000164000c101d00 */
.L_x_485:
[----:B------:R-:W-:Y:S05]  /*7400*/  BSYNC B1 ;  /* 0x0000000000017941 */ /* 0x000fea0003800000 */
.L_x_484:
[----:B---3--:R-:W3:Y:S01]  /*7410*/  S2R R3, SR_TID.X ;  /* 0x0000000000037919 */ /* 0x008ee20000002100 */
[----:B------:R-:W1:Y:S01]  /*7420*/  SYNCS.PHASECHK.TRANS64.TRYWAIT P1, [R18+URZ+0x13200], R27 ;  /* 0x0132001b120075a7 */ /* 0x000e62000802017f */
[----:B------:R-:W-:Y:S01]  /*7430*/  IMAD R0, R25, -0xc0, R0 ;  /* 0xffffff4019007824 */ /* 0x000fe200078e0200 */
[----:B------:R-:W-:Y:S01]  /*7440*/  ISETP.GE.AND P0, PT, R16, R31, PT ;  /* 0x0000001f1000720c */ /* 0x000fe20003f06270 */
[----:B------:R-:W-:Y:S03]  /*7450*/  BSSY B1, `(.L_x_486) ;  /* 0x0000007000017945 */ /* 0x000fe60003800000 */
[----:B------:R-:W-:Y:S01]  /*7460*/  VIMNMX R0, R0, 0xc0, PT ;  /* 0x000000c000007848 */ /* 0x000fe20003fe0100 */
[----:B---3--:R-:W-:-:S05]  /*7470*/  VIADD R3, R3, 0xffffff80 ;  /* 0xffffff8003037836 */ /* 0x008fca0000000000 */
[----:B------:R-:W-:-:S04]  /*7480*/  LEA.HI R3, R3, R3, RZ, 0x1 ;  /* 0x0000000303037211 */ /* 0x000fc800078f08ff */
[----:B------:R-:W-:-:S04]  /*7490*/  SHF.R.S32.HI R3, RZ, 0x1, R3 ;  /* 0x00000001ff037819 */ /* 0x000fc80000011403 */
[----:B------:R-:W-:Y:S01]  /*74a0*/  ISETP.GE.OR P0, PT, R3, R0, P0 ;  /* 0x000000000300720c */ /* 0x000fe20000706670 */
[----:B-1----:R-:W-:-:S12]  /*74b0*/  @!P1 BRA `(.L_x_487) ;  /* 0x0000012800409947 */ /* 0x002fd80003800000 */
.L_x_688:
[----:B------:R-:W-:Y:S05]  /*74c0*/  BSYNC B1 ;  /* 0x0000000000017941 */ /* 0x000fea0003800000 */
.L_x_486:
[----:B------:R-:W-:Y:S05]  /*74d0*/  @P0 BRA `(.L_x_480) ;  /* 0x0000000c00f00947 */ /* 0x000fea0003800000 */
[----:B------:R-:W3:Y:S04]  /*74e0*/  LDL R37, [R1+0x2c] ;  /* 0x00002c0001257983 */ /* 0x000ee80000100800 */
[----:B------:R-:W3:Y:S04]  /*74f0*/  LDL R33, [R1+0x30] ;  /* 0x0000300001217983 */ /* 0x000ee80000100800 */
[----:B------:R-:W3:Y:S04]  /*7500*/  LDL R29, [R1+0x34] ;  /* 0x00003400011d7983 */ /* 0x000ee80000100800 */
[----:B------:R-:W3:Y:S01]  /*7510*/  LDL R51, [R1+0x8c] ;  /* 0x00008c0001337983 */ /* 0x000ee20000100800 */
[----:B-----5:R-:W-:-:S02]  /*7520*/  SHF.R.U32.HI R0, RZ, 0x8, R8 ;  /* 0x00000008ff007819 */ /* 0x020fc40000011608 */
[----:B------:R-:W-:Y:S02]  /*7530*/  LOP3.LUT R3, R8, 0xff, RZ, 0xc0, !PT ;  /* 0x000000ff08037812 */ /* 0x000fe400078ec0ff */
[----:B------:R-:W-:Y:S02]  /*7540*/  LOP3.LUT R0, R0, 0xff, RZ, 0xc0, !PT ;  /* 0x000000ff00007812 */ /* 0x000fe400078ec0ff */
[----:B------:R-:W-:Y:S02]  /*7550*/  SHF.R.U32.HI R25, RZ, 0x8, R9 ;  /* 0x00000008ff197819 */ /* 0x000fe40000011609 */
[----:B------:R-:W-:Y:S02]  /*7560*/  PRMT R20, R0, 0x7604, R3 ;  /* 0x0000760400147816 */ /* 0x000fe40000000003 */
[----:B0-----:R-:W-:Y:S02]  /*7570*/  LOP3.LUT R13, R9, 0xff, RZ, 0xc0, !PT ;  /* 0x000000ff090d7812 */ /* 0x001fe400078ec0ff */
[----:B------:R-:W-:-:S02]  /*7580*/  SHF.R.U32.HI R3, RZ, 0x8, R10 ;  /* 0x00000008ff037819 */ /* 0x000fc4000001160a */
[----:B------:R-:W-:Y:S02]  /*7590*/  LOP3.LUT R0, R25, 0xff, RZ, 0xc0, !PT ;  /* 0x000000ff19007812 */ /* 0x000fe400078ec0ff */
[----:B------:R-:W-:Y:S02]  /*75a0*/  LOP3.LUT R12, R10, 0xff, RZ, 0xc0, !PT ;  /* 0x000000ff0a0c7812 */ /* 0x000fe400078ec0ff */
[----:B------:R-:W-:Y:S02]  /*75b0*/  LOP3.LUT R3, R3, 0xff, RZ, 0xc0, !PT ;  /* 0x000000ff03037812 */ /* 0x000fe400078ec0ff */
[----:B------:R-:W-:Y:S01]  /*75c0*/  PRMT R32, R0, 0x7604, R13 ;  /* 0x0000760400207816 */ /* 0x000fe2000000000d */
[----:B------:R-:W-:Y:S01]  /*75d0*/  IMAD.IADD R0, R16, 0x1, R31 ;  /* 0x0000000110007824 */ /* 0x000fe200078e021f */
[----:B----4-:R-:W-:Y:S02]  /*75e0*/  SHF.R.U32.HI R21, RZ, 0x8, R4 ;  /* 0x00000008ff157819 */ /* 0x010fe40000011604 */
[----:B------:R-:W-:-:S02]  /*75f0*/  PRMT R36, R3, 0x7604, R12 ;  /* 0x0000760403247816 */ /* 0x000fc4000000000c */
[----:B------:R-:W-:Y:S02]  /*7600*/  LOP3.LUT R28, R4, 0xff, RZ, 0xc0, !PT ;  /* 0x000000ff041c7812 */ /* 0x000fe400078ec0ff */
[----:B------:R-:W-:Y:S02]  /*7610*/  LOP3.LUT R21, R21, 0xff, RZ, 0xc0, !PT ;  /* 0x000000ff15157812 */ /* 0x000fe400078ec0ff */
[----:B------:R-:W-:Y:S02]  /*7620*/  SHF.R.U32.HI R3, RZ, 0x8, R6 ;  /* 0x00000008ff037819 */ /* 0x000fe40000011606 */
[----:B--2---:R-:W-:Y:S02]  /*7630*/  SHF.R.U32.HI R14, RZ, 0x8, R11 ;  /* 0x00000008ff0e7819 */ /* 0x004fe4000001160b */
[----:B------:R-:W-:Y:S02]  /*7640*/  PRMT R35, R21, 0x7604, R28 ;  /* 0x0000760415237816 */ /* 0x000fe4000000001c */
[----:B------:R-:W-:-:S02]  /*7650*/  LOP3.LUT R25, R3, 0xff, RZ, 0xc0, !PT ;  /* 0x000000ff03197812 */ /* 0x000fc400078ec0ff */
[----:B------:R-:W-:Y:S02]  /*7660*/  SHF.R.U32.HI R21, RZ, 0x8, R5 ;  /* 0x00000008ff157819 */ /* 0x000fe40000011605 */
[----:B------:R-:W-:Y:S02]  /*7670*/  LOP3.LUT R15, R11, 0xff, RZ, 0xc0, !PT ;  /* 0x000000ff0b0f7812 */ /* 0x000fe400078ec0ff */
[----:B------:R-:W-:Y:S02]  /*7680*/  LOP3.LUT R14, R14, 0xff, RZ, 0xc0, !PT ;  /* 0x000000ff0e0e7812 */ /* 0x000fe400078ec0ff */
[----:B------:R-:W-:Y:S02]  /*7690*/  LOP3.LUT R28, R5, 0xff, RZ, 0xc0, !PT ;  /* 0x000000ff051c7812 */ /* 0x000fe400078ec0ff */
[----:B------:R-:W-:Y:S02]  /*76a0*/  LOP3.LUT R30, R6, 0xff, RZ, 0xc0, !PT ;  /* 0x000000ff061e7812 */ /* 0x000fe400078ec0ff */
[----:B------:R-:W-:-:S02]  /*76b0*/  LOP3.LUT R21, R21, 0xff, RZ, 0xc0, !PT ;  /* 0x000000ff15157812 */ /* 0x000fc400078ec0ff */
[----:B------:R-:W-:Y:S02]  /*76c0*/  PRMT R38, R14, 0x7604, R15 ;  /* 0x000076040e267816 */ /* 0x000fe4000000000f */
[----:B------:R-:W-:Y:S02]  /*76d0*/  PRMT R40, R21, 0x7604, R28 ;  /* 0x0000760415287816 */ /* 0x000fe4000000001c */
[----:B------:R-:W-:Y:S02]  /*76e0*/  PRMT R39, R25, 0x7604, R30 ;  /* 0x0000760419277816 */ /* 0x000fe4000000001e */
[----:B-1----:R-:W-:Y:S02]  /*76f0*/  SHF.R.U32.HI R27, RZ, 0x8, R7 ;  /* 0x00000008ff1b7819 */ /* 0x002fe40000011607 */
[----:B------:R-:W-:Y:S02]  /*7700*/  LOP3.LUT R42, R7, 0xff, RZ, 0xc0, !PT ;  /* 0x000000ff072a7812 */ /* 0x000fe400078ec0ff */
[----:B------:R-:W-:-:S02]  /*7710*/  LOP3.LUT R27, R27, 0xff, RZ, 0xc0, !PT ;  /* 0x000000ff1b1b7812 */ /* 0x000fc400078ec0ff */
[----:B------:R-:W-:Y:S02]  /*7720*/  SHF.R.U32.HI R21, RZ, 0x10, R9 ;  /* 0x00000010ff157819 */ /* 0x000fe40000011609 */
[----:B------:R-:W-:Y:S02]  /*7730*/  PRMT R41, R27, 0x7604, R42 ;  /* 0x000076041b297816 */ /* 0x000fe4000000002a */
[----:B------:R-:W-:Y:S02]  /*7740*/  SHF.R.U32.HI R27, RZ, 0x10, R11 ;  /* 0x00000010ff1b7819 */ /* 0x000fe4000001160b */
[----:B------:R-:W-:Y:S02]  /*7750*/  SHF.R.U32.HI R25, RZ, 0x10, R10 ;  /* 0x00000010ff197819 */ /* 0x000fe4000001160a */
[----:B------:R-:W-:Y:S02]  /*7760*/  LOP3.LUT R27, R27, 0xff, RZ, 0xc0, !PT ;  /* 0x000000ff1b1b7812 */ /* 0x000fe400078ec0ff */
[----:B------:R-:W-:-:S02]  /*7770*/  LOP3.LUT R21, R21, 0xff, RZ, 0xc0, !PT ;  /* 0x000000ff15157812 */ /* 0x000fc400078ec0ff */
[----:B------:R-:W-:Y:S02]  /*7780*/  LOP3.LUT R25, R25, 0xff, RZ, 0xc0, !PT ;  /* 0x000000ff19197812 */ /* 0x000fe400078ec0ff */
[----:B------:R-:W-:Y:S02]  /*7790*/  PRMT R21, R21, 0x7054, R32 ;  /* 0x0000705415157816 */ /* 0x000fe40000000020 */
[----:B------:R-:W-:Y:S02]  /*77a0*/  SHF.R.U32.HI R32, RZ, 0x10, R6 ;  /* 0x00000010ff207819 */ /* 0x000fe40000011606 */
[----:B------:R-:W-:Y:S02]  /*77b0*/  PRMT R25, R25, 0x7054, R36 ;  /* 0x0000705419197816 */ /* 0x000fe40000000024 */
[----:B------:R-:W-:Y:S02]  /*77c0*/  SHF.R.U32.HI R36, RZ, 0x10, R7 ;  /* 0x00000010ff247819 */ /* 0x000fe40000011607 */
[----:B------:R-:W-:-:S02]  /*77d0*/  LOP3.LUT R32, R32, 0xff, RZ, 0xc0, !PT ;  /* 0x000000ff20207812 */ /* 0x000fc400078ec0ff */
[----:B------:R-:W-:Y:S02]  /*77e0*/  LOP3.LUT R36, R36, 0xff, RZ, 0xc0, !PT ;  /* 0x000000ff24247812 */ /* 0x000fe400078ec0ff */
[----:B------:R-:W-:Y:S02]  /*77f0*/  PRMT R39, R32, 0x7054, R39 ;  /* 0x0000705420277816 */ /* 0x000fe40000000027 */
[----:B------:R-:W-:-:S04]  /*7800*/  PRMT R41, R36, 0x7054, R41 ;  /* 0x0000705424297816 */ /* 0x000fc80000000029 */
[----:B------:R-:W-:Y:S02]  /*7810*/  LOP3.LUT R43, R41, 0xff000000, R7, 0xf8, !PT ;  /* 0xff000000292b7812 */ /* 0x000fe400078ef807 */
[----:B---3--:R-:W-:-:S04]  /*7820*/  LOP3.LUT R0, R37, 0x30, R0, 0xf8, !PT ;  /* 0x0000003025007812 */ /* 0x008fc800078ef800 */
[----:B------:R-:W-:Y:S02]  /*7830*/  LOP3.LUT R3, R0, R33, RZ, 0x3c, !PT ;  /* 0x0000002100037212 */ /* 0x000fe400078e3cff */
[----:B------:R-:W-:Y:S02]  /*7840*/  PRMT R33, R27, 0x7054, R38 ;  /* 0x000070541b217816 */ /* 0x000fe40000000026 */
[----:B------:R-:W-:Y:S02]  /*7850*/  IADD3 R0, R18, R29, R3 ;  /* 0x0000001d12007210 */ /* 0x000fe40007ffe003 */
[----:B------:R-:W-:Y:S01]  /*7860*/  SHF.R.U32.HI R3, RZ, 0x10, R8 ;  /* 0x00000010ff037819 */ /* 0x000fe20000011608 */
[----:B------:R-:W0:Y:S01]  /*7870*/  LDS.128 R12, [R51+0xb000] ;  /* 0x00b00000330c7984 */ /* 0x000e220000000c00 */
[----:B------:R-:W-:Y:S02]  /*7880*/  SHF.R.U32.HI R27, RZ, 0x10, R5 ;  /* 0x00000010ff1b7819 */ /* 0x000fe40000011605 */
[----:B------:R-:W-:Y:S01]  /*7890*/  LOP3.LUT R3, R3, 0xff, RZ, 0xc0, !PT ;  /* 0x000000ff03037812 */ /* 0x000fe200078ec0ff */
[----:B------:R-:W1:Y:S01]  /*78a0*/  LDS.128 R28, [R0+0xb000] ;  /* 0x00b00000001c7984 */ /* 0x000e620000000c00 */
[----:B------:R-:W-:-:S02]  /*78b0*/  LOP3.LUT R27, R27, 0xff, RZ, 0xc0, !PT ;  /* 0x000000ff1b1b7812 */ /* 0x000fc400078ec0ff */
[----:B------:R-:W-:Y:S02]  /*78c0*/  PRMT R3, R3, 0x7054, R20 ;  /* 0x0000705403037816 */ /* 0x000fe40000000014 */
[----:B------:R-:W-:Y:S02]  /*78d0*/  SHF.R.U32.HI R20, RZ, 0x10, R4 ;  /* 0x00000010ff147819 */ /* 0x000fe40000011604 */
[----:B------:R-:W-:Y:S02]  /*78e0*/  PRMT R37, R27, 0x7054, R40 ;  /* 0x000070541b257816 */ /* 0x000fe40000000028 */
[----:B------:R-:W-:Y:S02]  /*78f0*/  LOP3.LUT R20, R20, 0xff, RZ, 0xc0, !PT ;  /* 0x000000ff14147812 */ /* 0x000fe400078ec0ff */
[----:B------:R-:W-:Y:S02]  /*7900*/  LOP3.LUT R40, R33, 0xff000000, R11, 0xf8, !PT ;  /* 0xff00000021287812 */ /* 0x000fe400078ef80b */
[----:B------:R-:W-:-:S02]  /*7910*/  PRMT R35, R20, 0x7054, R35 ;  /* 0x0000705414237816 */ /* 0x000fc40000000023 */
[----:B------:R-:W-:Y:S02]  /*7920*/  LOP3.LUT R8, R3, 0xff000000, R8, 0xf8, !PT ;  /* 0xff00000003087812 */ /* 0x000fe400078ef808 */
[----:B------:R-:W-:Y:S02]  /*7930*/  LOP3.LUT R11, R35, 0xff000000, R4, 0xf8, !PT ;  /* 0xff000000230b7812 */ /* 0x000fe400078ef804 */
[----:B------:R-:W-:Y:S02]  /*7940*/  LOP3.LUT R35, R37, 0xff000000, R5, 0xf8, !PT ;  /* 0xff00000025237812 */ /* 0x000fe400078ef805 */
[----:B------:R-:W-:Y:S02]  /*7950*/  LOP3.LUT R27, R21, 0xff000000, R9, 0xf8, !PT ;  /* 0xff000000151b7812 */ /* 0x000fe400078ef809 */
[----:B------:R-:W-:Y:S02]  /*7960*/  LOP3.LUT R3, R25, 0xff000000, R10, 0xf8, !PT ;  /* 0xff00000019037812 */ /* 0x000fe400078ef80a */
[----:B------:R-:W-:-:S02]  /*7970*/  F2FP.F16.E4M3.UNPACK_B R38, R35 ;  /* 0x00000023ff26723e */ /* 0x000fc400020006ff */
[----:B------:R-:W-:Y:S02]  /*7980*/  LOP3.LUT R4, R39, 0xff000000, R6, 0xf8, !PT ;  /* 0xff00000027047812 */ /* 0x000fe400078ef806 */
[----:B------:R-:W-:Y:S01]  /*7990*/  F2FP.F16.E4M3.UNPACK_B R35, R35.H1 ;  /* 0x00000023ff23723e */ /* 0x000fe200030006ff */
[----:B------:R-:W-:Y:S01]  /*79a0*/  HADD2.F32 R41, -RZ, R38.H0_H0 ;  /* 0x20000026ff297230 */ /* 0x000fe20000004100 */
[-C--:B0-----:R-:W-:Y:S02]  /*79b0*/  F2FP.F16.E4M3.UNPACK_B R10, R12.reuse ;  /* 0x0000000cff0a723e */ /* 0x081fe400020006ff */
[----:B------:R-:W-:Y:S02]  /*79c0*/  F2FP.F16.E4M3.UNPACK_B R32, R12.H1 ;  /* 0x0000000cff20723e */ /* 0x000fe400030006ff */
[----:B-1----:R-:W-:Y:S02]  /*79d0*/  F2FP.F16.E4M3.UNPACK_B R12, R29 ;  /* 0x0000001dff0c723e */ /* 0x002fe400020006ff */
[----:B------:R-:W-:-:S02]  /*79e0*/  F2FP.F16.E4M3.UNPACK_B R20, R13 ;  /* 0x0000000dff14723e */ /* 0x000fc400020006ff */
[----:B------:R-:W-:Y:S01]  /*79f0*/  F2FP.F16.E4M3.UNPACK_B R25, R13.H1 ;  /* 0x0000000dff19723e */ /* 0x000fe200030006ff */
[----:B------:R-:W-:Y:S01]  /*7a00*/  HADD2.F32 R6, -RZ, R12.H0_H0 ;  /* 0x2000000cff067230 */ /* 0x000fe20000004100 */
[----:B------:R-:W-:Y:S01]  /*7a10*/  F2FP.F16.E4M3.UNPACK_B R13, R27 ;  /* 0x0000001bff0d723e */ /* 0x000fe200020006ff */
[----:B------:R-:W-:Y:S01]  /*7a20*/  HADD2.F32 R9, -RZ, R20.H0_H0 ;  /* 0x20000014ff097230 */ /* 0x000fe20000004100 */
[-C--:B------:R-:W-:Y:S01]  /*7a30*/  F2FP.F16.E4M3.UNPACK_B R33, R15.reuse ;  /* 0x0000000fff21723e */ /* 0x080fe200020006ff */
[----:B------:R-:W-:Y:S01]  /*7a40*/  HADD2.F32 R12, -RZ, R12.H1_H1 ;  /* 0x3000000cff0c7230 */ /* 0x000fe20000004100 */
[----:B------:R-:W-:Y:S01]  /*7a50*/  F2FP.F16.E4M3.UNPACK_B R37, R15.H1 ;  /* 0x0000000fff25723e */ /* 0x000fe200030006ff */
[----:B------:R-:W-:Y:S01]  /*7a60*/  HADD2.F32 R15, -RZ, R13.H0_H0 ;  /* 0x2000000dff0f7230 */ /* 0x000fe20000004100 */
[-C--:B------:R-:W-:Y:S01]  /*7a70*/  F2FP.F16.E4M3.UNPACK_B R36, R31.reuse ;  /* 0x0000001fff24723e */ /* 0x080fe200020006ff */
[----:B------:R-:W-:Y:S01]  /*7a80*/  HADD2.F32 R20, -RZ, R20.H1_H1 ;  /* 0x30000014ff147230 */ /* 0x000fe20000004100 */
[----:B------:R-:W-:-:S02]  /*7a90*/  F2FP.F16.E4M3.UNPACK_B R39, R31.H1 ;  /* 0x0000001fff27723e */ /* 0x000fc400030006ff */
[-C--:B------:R-:W-:Y:S01]  /*7aa0*/  F2FP.F16.E4M3.UNPACK_B R21, R28.reuse ;  /* 0x0000001cff15723e */ /* 0x080fe200020006ff */
[C---:B------:R-:W-:Y:S01]  /*7ab0*/  FMUL.FTZ R42, R6.reuse, R15 ;  /* 0x0000000f062a7220 */ /* 0x040fe20000410000 */
[----:B------:R-:W-:Y:S01]  /*7ac0*/  F2FP.F16.E4M3.UNPACK_B R31, R28.H1 ;  /* 0x0000001cff1f723e */ /* 0x000fe200030006ff */
[----:B------:R-:W-:Y:S01]  /*7ad0*/  FMUL.FTZ R28, R6, R41 ;  /* 0x00000029061c7220 */ /* 0x000fe20000410000 */
[----:B------:R-:W-:Y:S02]  /*7ae0*/  F2FP.F16.E4M3.UNPACK_B R29, R29.H1 ;  /* 0x0000001dff1d723e */ /* 0x000fe400030006ff */
[-C--:B------:R-:W-:Y:S01]  /*7af0*/  F2FP.F16.E4M3.UNPACK_B R7, R30.reuse ;  /* 0x0000001eff07723e */ /* 0x080fe200020006ff */
[C---:B------:R-:W-:Y:S01]  /*7b00*/  FFMA.FTZ R6, R9.reuse, R15, -R28 ;  /* 0x0000000f09067223 */ /* 0x040fe2000001081c */
[----:B------:R-:W-:Y:S01]  /*7b10*/  F2FP.F16.E4M3.UNPACK_B R28, R27.H1 ;  /* 0x0000001bff1c723e */ /* 0x000fe200030006ff */
[----:B------:R-:W-:Y:S01]  /*7b20*/  FFMA.FTZ R9, R9, R41, R42 ;  /* 0x0000002909097223 */ /* 0x000fe2000001002a */
[----:B------:R-:W-:Y:S01]  /*7b30*/  HADD2.F32 R15, -RZ, R13.H1_H1 ;  /* 0x3000000dff0f7230 */ /* 0x000fe20000004100 */
[----:B------:R-:W-:Y:S01]  /*7b40*/  F2FP.F16.E4M3.UNPACK_B R30, R30.H1 ;  /* 0x0000001eff1e723e */ /* 0x000fe200030006ff */
[----:B------:R-:W-:Y:S01]  /*7b50*/  HADD2.F32 R41, -RZ, R38.H1_H1 ;  /* 0x30000026ff297230 */ /* 0x000fe20000004100 */
[-C--:B------:R-:W-:Y:S01]  /*7b60*/  F2FP.F16.E4M3.UNPACK_B R5, R14.reuse ;  /* 0x0000000eff05723e */ /* 0x080fe200020006ff */
[----:B------:R-:W-:Y:S01]  /*7b70*/  HADD2.F32 R42, -RZ, R35.H0_H0 ;  /* 0x20000023ff2a7230 */ /* 0x000fe20000004100 */
[----:B------:R-:W-:Y:S01]  /*7b80*/  F2FP.F16.E4M3.UNPACK_B R14, R14.H1 ;  /* 0x0000000eff0e723e */ /* 0x000fe200030006ff */
[----:B------:R-:W-:-:S02]  /*7b90*/  HADD2.F32 R13, -RZ, R29.H0_H0 ;  /* 0x2000001dff0d7230 */ /* 0x000fc40000004100 */
[C---:B------:R-:W-:Y:S01]  /*7ba0*/  FMUL.FTZ R45, R12.reuse, R41 ;  /* 0x000000290c2d7220 */ /* 0x040fe20000410000 */
[----:B------:R-:W-:Y:S02]  /*7bb0*/  HADD2.F32 R38, -RZ, R28.H0_H0 ;  /* 0x2000001cff267230 */ /* 0x000fe40000004100 */
[-C--:B------:R-:W-:Y:S01]  /*7bc0*/  FMUL.FTZ R12, R12, R15.reuse ;  /* 0x0000000f0c0c7220 */ /* 0x080fe20000410000 */
[----:B------:R-:W-:Y:S02]  /*7bd0*/  HADD2.F32 R27, -RZ, R25.H0_H0 ;  /* 0x20000019ff1b7230 */ /* 0x000fe40000004100 */
[C---:B------:R-:W-:Y:S01]  /*7be0*/  FMUL.FTZ R44, R13.reuse, R42 ;  /* 0x0000002a0d2c7220 */ /* 0x040fe20000410000 */
[----:B------:R-:W-:Y:S02]  /*7bf0*/  HADD2.F32 R29, -RZ, R29.H1_H1 ;  /* 0x3000001dff1d7230 */ /* 0x000fe40000004100 */
[-C--:B------:R-:W-:Y:S01]  /*7c00*/  FMUL.FTZ R47, R13, R38.reuse ;  /* 0x000000260d2f7220 */ /* 0x080fe20000410000 */
[C---:B------:R-:W-:Y:S01]  /*7c10*/  FFMA.FTZ R13, R20.reuse, R15, -R45 ;  /* 0x0000000f140d7223 */ /* 0x040fe2000001082d */
[----:B------:R-:W-:Y:S01]  /*7c20*/  FFMA.FTZ R15, R27, R38, -R44 ;  /* 0x000000261b0f7223 */ /* 0x000fe2000001082c */
[----:B------:R-:W-:Y:S01]  /*7c30*/  F2FP.F16.E4M3.UNPACK_B R38, R40 ;  /* 0x00000028ff26723e */ /* 0x000fe200020006ff */
[----:B------:R-:W-:Y:S01]  /*7c40*/  FFMA.FTZ R12, R20, R41, R12 ;  /* 0x00000029140c7223 */ /* 0x000fe2000001000c */
[----:B------:R-:W-:Y:S01]  /*7c50*/  F2FP.F16.E4M3.UNPACK_B R45, R43 ;  /* 0x0000002bff2d723e */ /* 0x000fe200020006ff */
[----:B------:R-:W-:-:S02]  /*7c60*/  HADD2.F32 R44, -RZ, R35.H1_H1 ;  /* 0x30000023ff2c7230 */ /* 0x000fc40000004100 */
[----:B------:R-:W-:Y:S01]  /*7c70*/  FFMA.FTZ R20, R27, R42, R47 ;  /* 0x0000002a1b147223 */ /* 0x000fe2000001002f */
[----:B------:R-:W-:Y:S01]  /*7c80*/  HADD2.F32 R28, -RZ, R28.H1_H1 ;  /* 0x3000001cff1c7230 */ /* 0x000fe20000004100 */
[----:B------:R-:W-:Y:S01]  /*7c90*/  F2FP.F16.E4M3.UNPACK_B R43, R43.H1 ;  /* 0x0000002bff2b723e */ /* 0x000fe200030006ff */
[----:B------:R-:W-:Y:S02]  /*7ca0*/  HADD2.F32 R27, -RZ, R36.H0_H0 ;  /* 0x20000024ff1b7230 */ /* 0x000fe40000004100 */
[C---:B------:R-:W-:Y:S01]  /*7cb0*/  FMUL.FTZ R48, R29.reuse, R44 ;  /* 0x0000002c1d307220 */ /* 0x040fe20000410000 */
[----:B------:R-:W-:Y:S02]  /*7cc0*/  HADD2.F32 R42, -RZ, R38.H0_H0 ;  /* 0x20000026ff2a7230 */ /* 0x000fe40000004100 */
[----:B------:R-:W-:Y:S01]  /*7cd0*/  FMUL.FTZ R29, R29, R28 ;  /* 0x0000001c1d1d7220 */ /* 0x000fe20000410000 */
[----:B------:R-:W-:Y:S01]  /*7ce0*/  HADD2.F32 R25, -RZ, R25.H1_H1 ;  /* 0x30000019ff197230 */ /* 0x000fe20000004100 */
[----:B------:R-:W-:Y:S01]  /*7cf0*/  F2FP.F16.E4M3.UNPACK_B R40, R40.H1 ;  /* 0x00000028ff28723e */ /* 0x000fe200030006ff */
[----:B------:R-:W-:-:S02]  /*7d00*/  HADD2.F32 R46, -RZ, R45.H0_H0 ;  /* 0x2000002dff2e7230 */ /* 0x000fc40000004100 */
[----:B------:R-:W-:Y:S01]  /*7d10*/  FMUL.FTZ R41, R27, R42 ;  /* 0x0000002a1b297220 */ /* 0x000fe20000410000 */
[----:B------:R-:W-:Y:S02]  /*7d20*/  HADD2.F32 R35, -RZ, R33.H0_H0 ;  /* 0x20000021ff237230 */ /* 0x000fe40000004100 */
[C---:B------:R-:W-:Y:S01]  /*7d30*/  FFMA.FTZ R28, R25.reuse, R28, -R48 ;  /* 0x0000001c191c7223 */ /* 0x040fe20000010830 */
[----:B------:R-:W-:Y:S01]  /*7d40*/  FFMA.FTZ R29, R25, R44, R29 ;  /* 0x0000002c191d7223 */ /* 0x000fe2000001001d */
[-C--:B------:R-:W-:Y:S01]  /*7d50*/  FMUL.FTZ R50, R27, R46.reuse ;  /* 0x0000002e1b327220 */ /* 0x080fe20000410000 */
[----:B------:R-:W-:Y:S02]  /*7d60*/  HADD2.F32 R45, -RZ, R45.H1_H1 ;  /* 0x3000002dff2d7230 */ /* 0x000fe40000004100 */
[C---:B------:R-:W-:Y:S01]  /*7d70*/  FFMA.FTZ R25, R35.reuse, R46, R41 ;  /* 0x0000002e23197223 */ /* 0x040fe20000010029 */
[----:B------:R-:W-:Y:S02]  /*7d80*/  HADD2.F32 R36, -RZ, R36.H1_H1 ;  /* 0x30000024ff247230 */ /* 0x000fe40000004100 */
[----:B------:R-:W-:Y:S01]  /*7d90*/  FFMA.FTZ R27, R35, R42, -R50 ;  /* 0x0000002a231b7223 */ /* 0x000fe20000010832 */
[----:B------:R-:W-:Y:S01]  /*7da0*/  HADD2.F32 R41, -RZ, R38.H1_H1 ;  /* 0x30000026ff297230 */ /* 0x000fe20000004100 */
[----:B------:R-:W-:Y:S01]  /*7db0*/  F2FP.SATFINITE.E4M3.F32.PACK_AB_MERGE_C R20, R29, R20, RZ ;  /* 0x000000141d14723e */ /* 0x000fe200048070ff */
[----:B------:R-:W-:-:S02]  /*7dc0*/  HADD2.F32 R44, -RZ, R43.H0_H0 ;  /* 0x2000002bff2c7230 */ /* 0x000fc40000004100 */
[C---:B------:R-:W-:Y:S01]  /*7dd0*/  FMUL.FTZ R46, R36.reuse, R45 ;  /* 0x0000002d242e7220 */ /* 0x040fe20000410000 */
[----:B------:R-:W-:Y:S02]  /*7de0*/  HADD2.F32 R38, -RZ, R39.H0_H0 ;  /* 0x20000027ff267230 */ /* 0x000fe40000004100 */
[----:B------:R-:W-:Y:S01]  /*7df0*/  FMUL.FTZ R36, R36, R41 ;  /* 0x0000002924247220 */ /* 0x000fe20000410000 */
[----:B------:R-:W-:Y:S01]  /*7e00*/  HADD2.F32 R42, -RZ, R40.H0_H0 ;  /* 0x20000028ff2a7230 */ /* 0x000fe20000004100 */
[----:B------:R-:W-:Y:S01]  /*7e10*/  F2FP.SATFINITE.E4M3.F32.PACK_AB_MERGE_C R9, R12, R9, R20 ;  /* 0x000000090c09723e */ /* 0x000fe20004807014 */
[----:B------:R-:W-:Y:S02]  /*7e20*/  HADD2.F32 R33, -RZ, R33.H1_H1 ;  /* 0x30000021ff217230 */ /* 0x000fe40000004100 */
[C---:B------:R-:W-:Y:S01]  /*7e30*/  FMUL.FTZ R48, R38.reuse, R44 ;  /* 0x0000002c26307220 */ /* 0x040fe20000410000 */
[--C-:B------:R-:W-:Y:S02]  /*7e40*/  HADD2.F32 R35, -RZ, R37.reuse.H0_H0 ;  /* 0x20000025ff237230 */ /* 0x100fe40000004100 */
[----:B------:R-:W-:Y:S01]  /*7e50*/  FMUL.FTZ R47, R38, R42 ;  /* 0x0000002a262f7220 */ /* 0x000fe20000410000 */
[----:B------:R-:W-:-:S02]  /*7e60*/  HADD2.F32 R37, -RZ, R37.H1_H1 ;  /* 0x30000025ff257230 */ /* 0x000fc40000004100 */
[C---:B------:R-:W-:Y:S01]  /*7e70*/  FFMA.FTZ R38, R33.reuse, R41, -R46 ;  /* 0x0000002921267223 */ /* 0x040fe2000001082e */
[----:B------:R-:W-:Y:S01]  /*7e80*/  FFMA.FTZ R36, R33, R45, R36 ;  /* 0x0000002d21247223 */ /* 0x000fe20000010024 */
[C---:B------:R-:W-:Y:S01]  /*7e90*/  FFMA.FTZ R33, R35.reuse, R42, -R48 ;  /* 0x0000002a23217223 */ /* 0x040fe20000010830 */
[----:B------:R-:W-:Y:S01]  /*7ea0*/  F2FP.F16.E4M3.UNPACK_B R45, R11.H1 ;  /* 0x0000000bff2d723e */ /* 0x000fe200030006ff */
[----:B------:R-:W-:Y:S01]  /*7eb0*/  HADD2.F32 R48, -RZ, R43.H1_H1 ;  /* 0x3000002bff307230 */ /* 0x000fe20000004100 */
[----:B------:R-:W-:Y:S01]  /*7ec0*/  F2FP.F16.E4M3.UNPACK_B R43, R8.H1 ;  /* 0x00000008ff2b723e */ /* 0x000fe200030006ff */
[----:B------:R-:W-:Y:S02]  /*7ed0*/  HADD2.F32 R41, -RZ, R39.H1_H1 ;  /* 0x30000027ff297230 */ /* 0x000fe40000004100 */
[----:B------:R-:W-:Y:S01]  /*7ee0*/  FFMA.FTZ R35, R35, R44, R47 ;  /* 0x0000002c23237223 */ /* 0x000fe2000001002f */
[----:B------:R-:W-:Y:S02]  /*7ef0*/  HADD2.F32 R42, -RZ, R40.H1_H1 ;  /* 0x30000028ff2a7230 */ /* 0x000fe40000004100 */
[----:B------:R-:W-:-:S02]  /*7f00*/  HADD2.F32 R46, -RZ, R45.H0_H0 ;  /* 0x2000002dff2e7230 */ /* 0x000fc40000004100 */
[C---:B------:R-:W-:Y:S01]  /*7f10*/  FMUL.FTZ R52, R41.reuse, R48 ;  /* 0x0000003029347220 */ /* 0x040fe20000410000 */
[----:B------:R-:W-:Y:S02]  /*7f20*/  HADD2.F32 R40, -RZ, R31.H0_H0 ;  /* 0x2000001fff287230 */ /* 0x000fe40000004100 */
[----:B------:R-:W-:Y:S01]  /*7f30*/  FMUL.FTZ R47, R41, R42 ;  /* 0x0000002a292f7220 */ /* 0x000fe20000410000 */
[----:B------:R-:W-:Y:S02]  /*7f40*/  HADD2.F32 R44, -RZ, R43.H0_H0 ;  /* 0x2000002bff2c7230 */ /* 0x000fe40000004100 */
[--C-:B------:R-:W-:Y:S02]  /*7f50*/  HADD2.F32 R39, -RZ, R32.reuse.H0_H0 ;  /* 0x20000020ff277230 */ /* 0x100fe40000004100 */
[C---:B------:R-:W-:Y:S01]  /*7f60*/  FMUL.FTZ R50, R40.reuse, R46 ;  /* 0x0000002e28327220 */ /* 0x040fe20000410000 */
[----:B------:R-:W-:Y:S02]  /*7f70*/  HADD2.F32 R31, -RZ, R31.H1_H1 ;  /* 0x3000001fff1f7230 */ /* 0x000fe40000004100 */
[----:B------:R-:W-:Y:S01]  /*7f80*/  FMUL.FTZ R41, R40, R44 ;  /* 0x0000002c28297220 */ /* 0x000fe20000410000 */
[C---:B------:R-:W-:Y:S01]  /*7f90*/  FFMA.FTZ R40, R37.reuse, R42, -R52 ;  /* 0x0000002a25287223 */ /* 0x040fe20000010834 */
[----:B------:R-:W-:Y:S01]  /*7fa0*/  FFMA.FTZ R42, R37, R48, R47 ;  /* 0x00000030252a7223 */ /* 0x000fe2000001002f */
[C---:B------:R-:W-:Y:S01]  /*7fb0*/  FFMA.FTZ R37, R39.reuse, R44, -R50 ;  /* 0x0000002c27257223 */ /* 0x040fe20000010832 */
[----:B------:R-:W-:Y:S01]  /*7fc0*/  FFMA.FTZ R39, R39, R46, R41 ;  /* 0x0000002e27277223 */ /* 0x000fe20000010029 */
[----:B------:R-:W-:Y:S01]  /*7fd0*/  HADD2.F32 R46, -RZ, R45.H1_H1 ;  /* 0x3000002dff2e7230 */ /* 0x000fe20000004100 */
[----:B------:R-:W-:Y:S01]  /*7fe0*/  F2FP.F16.E4M3.UNPACK_B R44, R11 ;  /* 0x0000000bff2c723e */ /* 0x000fe200020006ff */
[----:B------:R-:W-:Y:S01]  /*7ff0*/  HADD2.F32 R43, -RZ, R43.H1_H1 ;  /* 0x3000002bff2b7230 */ /* 0x000fe20000004100 */
[----:B------:R-:W-:Y:S01]  /*8000*/  F2FP.F16.E4M3.UNPACK_B R41, R8 ;  /* 0x00000008ff29723e */ /* 0x000fe200020006ff */
[----:B------:R-:W-:-:S02]  /*8010*/  HADD2.F32 R32, -RZ, R32.H1_H1 ;  /* 0x30000020ff207230 */ /* 0x000fc40000004100 */
[CC--:B------:R-:W-:Y:S01]  /*8020*/  FMUL.FTZ R47, R31.reuse, R46.reuse ;  /* 0x0000002e1f2f7220 */ /* 0x0c0fe20000410000 */
[----:B------:R-:W-:Y:S02]  /*8030*/  HADD2.F32 R45, -RZ, R44.H0_H0 ;  /* 0x2000002cff2d7230 */ /* 0x000fe40000004100 */
[-C--:B------:R-:W-:Y:S01]  /*8040*/  FMUL.FTZ R31, R31, R43.reuse ;  /* 0x0000002b1f1f7220 */ /* 0x080fe20000410000 */
[----:B------:R-:W-:Y:S02]  /*8050*/  HADD2.F32 R11, -RZ, R21.H0_H0 ;  /* 0x20000015ff0b7230 */ /* 0x000fe40000004100 */
[C---:B------:R-:W-:Y:S01]  /*8060*/  FFMA.FTZ R48, R32.reuse, R43, -R47 ;  /* 0x0000002b20307223 */ /* 0x040fe2000001082f */
[----:B------:R-:W-:Y:S02]  /*8070*/  HADD2.F32 R8, -RZ, R10.H0_H0 ;  /* 0x2000000aff087230 */ /* 0x000fe40000004100 */
[----:B------:R-:W-:Y:S01]  /*8080*/  FFMA.FTZ R50, R32, R46, R31 ;  /* 0x0000002e20327223 */ /* 0x000fe2000001001f */
[----:B------:R-:W-:-:S02]  /*8090*/  HADD2.F32 R31, -RZ, R41.H0_H0 ;  /* 0x20000029ff1f7230 */ /* 0x000fc40000004100 */
[C---:B------:R-:W-:Y:S01]  /*80a0*/  FMUL.FTZ R43, R11.reuse, R45 ;  /* 0x0000002d0b2b7220 */ /* 0x040fe20000410000 */
[----:B------:R-:W-:Y:S02]  /*80b0*/  HADD2.F32 R44, -RZ, R44.H1_H1 ;  /* 0x3000002cff2c7230 */ /* 0x000fe40000004100 */
[----:B------:R-:W-:Y:S02]  /*80c0*/  HADD2.F32 R21, -RZ, R21.H1_H1 ;  /* 0x30000015ff157230 */ /* 0x000fe40000004100 */
[-C--:B------:R-:W-:Y:S01]  /*80d0*/  FMUL.FTZ R11, R11, R31.reuse ;  /* 0x0000001f0b0b7220 */ /* 0x080fe20000410000 */
[----:B------:R-:W-:Y:S02]  /*80e0*/  HADD2.F32 R41, -RZ, R41.H1_H1 ;  /* 0x30000029ff297230 */ /* 0x000fe40000004100 */
[C---:B------:R-:W-:Y:S01]  /*80f0*/  FFMA.FTZ R43, R8.reuse, R31, -R43 ;  /* 0x0000001f082b7223 */ /* 0x040fe2000001082b */
[----:B------:R-:W-:Y:S01]  /*8100*/  HADD2.F32 R10, -RZ, R10.H1_H1 ;  /* 0x3000000aff0a7230 */ /* 0x000fe20000004100 */
[----:B------:R-:W-:Y:S01]  /*8110*/  F2FP.F16.E4M3.UNPACK_B R31, R4.H1 ;  /* 0x00000004ff1f723e */ /* 0x000fe200030006ff */
[C---:B------:R-:W-:Y:S01]  /*8120*/  FMUL.FTZ R47, R21.reuse, R44 ;  /* 0x0000002c152f7220 */ /* 0x040fe20000410000 */
[----:B------:R-:W-:Y:S01]  /*8130*/  FFMA.FTZ R45, R8, R45, R11 ;  /* 0x0000002d082d7223 */ /* 0x000fe2000001000b */
[----:B------:R-:W-:Y:S01]  /*8140*/  F2FP.F16.E4M3.UNPACK_B R8, R3.H1 ;  /* 0x00000003ff08723e */ /* 0x000fe200030006ff */
[-C--:B------:R-:W-:Y:S01]  /*8150*/  FMUL.FTZ R21, R21, R41.reuse ;  /* 0x0000002915157220 */ /* 0x080fe20000410000 */
[----:B------:R-:W-:Y:S01]  /*8160*/  FFMA.FTZ R46, R10, R41, -R47 ;  /* 0x000000290a2e7223 */ /* 0x000fe2000001082f */
[----:B------:R-:W-:Y:S01]  /*8170*/  HADD2.F32 R32, -RZ, R31.H0_H0 ;  /* 0x2000001fff207230 */ /* 0x000fe20000004100 */
[----:B------:R-:W-:Y:S01]  /*8180*/  F2FP.F16.E4M3.UNPACK_B R3, R3 ;  /* 0x00000003ff03723e */ /* 0x000fe200020006ff */
[----:B------:R-:W-:-:S02]  /*8190*/  HADD2.F32 R11, -RZ, R30.H0_H0 ;  /* 0x2000001eff0b7230 */ /* 0x000fc40000004100 */
[----:B------:R-:W-:Y:S01]  /*81a0*/  FFMA.FTZ R44, R10, R44, R21 ;  /* 0x0000002c0a2c7223 */ /* 0x000fe20000010015 */
[--C-:B------:R-:W-:Y:S02]  /*81b0*/  HADD2.F32 R10, -RZ, R8.reuse.H0_H0 ;  /* 0x20000008ff0a7230 */ /* 0x100fe40000004100 */
[----:B------:R-:W-:Y:S02]  /*81c0*/  HADD2.F32 R21, -RZ, R8.H1_H1 ;  /* 0x30000008ff157230 */ /* 0x000fe40000004100 */
[C---:B------:R-:W-:Y:S01]  /*81d0*/  FMUL.FTZ R41, R11.reuse, R32 ;  /* 0x000000200b297220 */ /* 0x040fe20000410000 */
[----:B------:R-:W-:Y:S02]  /*81e0*/  HADD2.F32 R8, -RZ, R14.H0_H0 ;  /* 0x2000000eff087230 */ /* 0x000fe40000004100 */
[----:B------:R-:W-:Y:S01]  /*81f0*/  FMUL.FTZ R11, R11, R10 ;  /* 0x0000000a0b0b7220 */ /* 0x000fe20000410000 */
[----:B------:R-:W-:Y:S02]  /*8200*/  HADD2.F32 R31, -RZ, R31.H1_H1 ;  /* 0x3000001fff1f7230 */ /* 0x000fe40000004100 */
[----:B------:R-:W-:-:S02]  /*8210*/  HADD2.F32 R30, -RZ, R30.H1_H1 ;  /* 0x3000001eff1e7230 */ /* 0x000fc40000004100 */
[C---:B------:R-:W-:Y:S01]  /*8220*/  FFMA.FTZ R47, R8.reuse, R32, R11 ;  /* 0x00000020082f7223 */ /* 0x040fe2000001000b */
[----:B------:R-:W-:Y:S01]  /*8230*/  HADD2.F32 R14, -RZ, R14.H1_H1 ;  /* 0x3000000eff0e7230 */ /* 0x000fe20000004100 */
[----:B------:R-:W-:Y:S01]  /*8240*/  F2FP.F16.E4M3.UNPACK_B R11, R4 ;  /* 0x00000004ff0b723e */ /* 0x000fe200020006ff */
[----:B------:R-:W-:Y:S01]  /*8250*/  FFMA.FTZ R41, R8, R10, -R41 ;  /* 0x0000000a08297223 */ /* 0x000fe20000010829 */
[C---:B------:R-:W-:Y:S01]  /*8260*/  FMUL.FTZ R49, R30.reuse, R31 ;  /* 0x0000001f1e317220 */ /* 0x040fe20000410000 */
[-C--:B------:R-:W-:Y:S01]  /*8270*/  FMUL.FTZ R30, R30, R21.reuse ;  /* 0x000000151e1e7220 */ /* 0x080fe20000410000 */
[----:B------:R-:W-:Y:S02]  /*8280*/  HADD2.F32 R8, -RZ, R3.H0_H0 ;  /* 0x20000003ff087230 */ /* 0x000fe40000004100 */
[C---:B------:R-:W-:Y:S01]  /*8290*/  FFMA.FTZ R52, R14.reuse, R21, -R49 ;  /* 0x000000150e347223 */ /* 0x040fe20000010831 */
[----:B------:R-:W-:Y:S01]  /*82a0*/  FFMA.FTZ R54, R14, R31, R30 ;  /* 0x0000001f0e367223 */ /* 0x000fe2000001001e */
[----:B------:R-:W-:-:S02]  /*82b0*/  HADD2.F32 R14, -RZ, R11.H0_H0 ;  /* 0x2000000bff0e7230 */ /* 0x000fc40000004100 */
[----:B------:R-:W-:Y:S01]  /*82c0*/  HADD2.F32 R4, -RZ, R7.H0_H0 ;  /* 0x20000007ff047230 */ /* 0x000fe20000004100 */
[----:B------:R-:W-:Y:S01]  /*82d0*/  F2FP.SATFINITE.E4M3.F32.PACK_AB_MERGE_C R41, R52, R41, RZ ;  /* 0x000000293429723e */ /* 0x000fe200048070ff */
[----:B------:R-:W-:Y:S01]  /*82e0*/  HADD2.F32 R30, -RZ, R11.H1_H1 ;  /* 0x3000000bff1e7230 */ /* 0x000fe20000004100 */
[----:B------:R-:W-:Y:S01]  /*82f0*/  F2FP.SATFINITE.E4M3.F32.PACK_AB_MERGE_C R47, R54, R47, RZ ;  /* 0x0000002f362f723e */ /* 0x000fe200048070ff */
[----:B------:R-:W-:Y:S02]  /*8300*/  HADD2.F32 R7, -RZ, R7.H1_H1 ;  /* 0x30000007ff077230 */ /* 0x000fe40000004100 */
[C---:B------:R-:W-:Y:S01]  /*8310*/  FMUL.FTZ R32, R4.reuse, R14 ;  /* 0x0000000e04207220 */ /* 0x040fe20000410000 */
[----:B------:R-:W-:Y:S02]  /*8320*/  HADD2.F32 R10, -RZ, R3.H1_H1 ;  /* 0x30000003ff0a7230 */ /* 0x000fe40000004100 */
[----:B------:R-:W-:Y:S01]  /*8330*/  FMUL.FTZ R11, R4, R8 ;  /* 0x00000008040b7220 */ /* 0x000fe20000410000 */
[----:B------:R-:W-:-:S02]  /*8340*/  HADD2.F32 R3, -RZ, R5.H0_H0 ;  /* 0x20000005ff037230 */ /* 0x000fc40000004100 */
[C---:B------:R-:W-:Y:S01]  /*8350*/  FMUL.FTZ R4, R7.reuse, R30 ;  /* 0x0000001e07047220 */ /* 0x040fe20000410000 */
[----:B------:R-:W-:Y:S02]  /*8360*/  HADD2.F32 R5, -RZ, R5.H1_H1 ;  /* 0x30000005ff057230 */ /* 0x000fe40000004100 */
[----:B------:R-:W-:Y:S01]  /*8370*/  FMUL.FTZ R7, R7, R10 ;  /* 0x0000000a07077220 */ /* 0x000fe20000410000 */
[C---:B------:R-:W-:Y:S01]  /*8380*/  FFMA.FTZ R32, R3.reuse, R8, -R32 ;  /* 0x0000000803207223 */ /* 0x040fe20000010820 */
[----:B------:R-:W-:Y:S01]  /*8390*/  FFMA.FTZ R3, R3, R14, R11 ;  /* 0x0000000e03037223 */ /* 0x000fe2000001000b */
[C---:B------:R-:W-:Y:S01]  /*83a0*/  FFMA.FTZ R21, R5.reuse, R10, -R4 ;  /* 0x0000000a05157223 */ /* 0x040fe20000010804 */
[----:B------:R-:W-:Y:S01]  /*83b0*/  FFMA.FTZ R10, R5, R30, R7 ;  /* 0x0000001e050a7223 */ /* 0x000fe20000010007 */
[----:B------:R-:W-:Y:S02]  /*83c0*/  F2FP.SATFINITE.E4M3.F32.PACK_AB_MERGE_C R5, R28, R15, RZ ;  /* 0x0000000f1c05723e */ /* 0x000fe400048070ff */
[----:B------:R-:W-:-:S02]  /*83d0*/  F2FP.SATFINITE.E4M3.F32.PACK_AB_MERGE_C R7, R40, R33, RZ ;  /* 0x000000212807723e */ /* 0x000fc400048070ff */
[----:B------:R-:W-:Y:S02]  /*83e0*/  F2FP.SATFINITE.E4M3.F32.PACK_AB_MERGE_C R4, R48, R37, RZ ;  /* 0x000000253004723e */ /* 0x000fe400048070ff */
[----:B------:R-:W-:Y:S02]  /*83f0*/  F2FP.SATFINITE.E4M3.F32.PACK_AB_MERGE_C R11, R42, R35, RZ ;  /* 0x000000232a0b723e */ /* 0x000fe400048070ff */
[----:B------:R-:W-:Y:S02]  /*8400*/  F2FP.SATFINITE.E4M3.F32.PACK_AB_MERGE_C R8, R50, R39, RZ ;  /* 0x000000273208723e */ /* 0x000fe400048070ff */
[----:B------:R-:W-:Y:S02]  /*8410*/  F2FP.SATFINITE.E4M3.F32.PACK_AB_MERGE_C R5, R13, R6, R5 ;  /* 0x000000060d05723e */ /* 0x000fe40004807005 */
[----:B------:R-:W-:Y:S02]  /*8420*/  F2FP.SATFINITE.E4M3.F32.PACK_AB_MERGE_C R7, R38, R27, R7 ;  /* 0x0000001b2607723e */ /* 0x000fe40004807007 */
[----:B------:R-:W-:-:S02]  /*8430*/  F2FP.SATFINITE.E4M3.F32.PACK_AB_MERGE_C R4, R46, R43, R4 ;  /* 0x0000002b2e04723e */ /* 0x000fc40004807004 */
[----:B------:R-:W-:Y:S02]  /*8440*/  F2FP.SATFINITE.E4M3.F32.PACK_AB_MERGE_C R6, R21, R32, R41 ;  /* 0x000000201506723e */ /* 0x000fe40004807029 */
[----:B------:R-:W-:Y:S02]  /*8450*/  F2FP.SATFINITE.E4M3.F32.PACK_AB_MERGE_C R11, R36, R25, R11 ;  /* 0x00000019240b723e */ /* 0x000fe4000480700b */
[----:B------:R-:W-:Y:S01]  /*8460*/  F2FP.SATFINITE.E4M3.F32.PACK_AB_MERGE_C R8, R44, R45, R8 ;  /* 0x0000002d2c08723e */ /* 0x000fe20004807008 */
[----:B------:R3:W-:Y:S01]  /*8470*/  STS.128 [R51+0xb000], R4 ;  /* 0x00b0000433007388 */ /* 0x0007e20000000c00 */
[----:B------:R-:W-:-:S05]  /*8480*/  F2FP.SATFINITE.E4M3.F32.PACK_AB_MERGE_C R10, R10, R3, R47 ;  /* 0x000000030a0a723e */ /* 0x000fca000480702f */
[----:B------:R3:W-:Y:S02]  /*8490*/  STS.128 [R0+0xb000], R8 ;  /* 0x00b0000800007388 */ /* 0x0007e40000000c00 */
.L_x_480:
[----:B------:R-:W-:Y:S05]  /*84a0*/  BSYNC B0 ;  /* 0x0000000000007941 */ /* 0x000fea0003800000 */
.L_x_473:
[----:B------:R-:W-:Y:S01]  /*84b0*/  @!PT LDS RZ, [RZ] ;  /* 0x00000000fffff984 */ /* 0x000fe20000000800 */
[----:B------:R-:W-:Y:S01]  /*84c0*/  @!PT LDS RZ, [RZ] ;  /* 0x00000000fffff984 */ /* 0x000fe20000000800 */
[----:B------:R-:W-:Y:S01]  /*84d0*/  @!PT LDS RZ, [RZ] ;  /* 0x00000000fffff984 */ /* 0x000fe20000000800 */
[----:B------:R-:W-:Y:S01]  /*84e0*/  @!PT LDS RZ, [RZ] ;  /* 0x00000000fffff984 */ /* 0x000fe20000000800 */
[----:B------:R1:W-:Y:S06]  /*84f0*/  MEMBAR.ALL.CTA ;  /* 0x0000000000007992 */ /* 0x0003ec0000008000 */
[----:B-1----:R-:W1:Y:S01]  /*8500*/  FENCE.VIEW.ASYNC.S ;  /* 0x00000000000073c6 */ /* 0x002e620000000000 */
[----:B------:R-:W-:Y:S05]  /*8510*/  WARPSYNC.ALL ;  /* 0x0000000000007948 */ /* 0x000fea0003800000 */
[----:B-1----:R-:W-:Y:S06]  /*8520*/  BAR.SYNC.DEFER_BLOCKING 0xd, 0x180 ;  /* 0x0346000000007b1d */ /* 0x002fec0000010000 */
.L_x_470:
[----:B0--3--:R-:W3:Y:S02]  /*8530*/  LDL R0, [R1+0xc] ;  /* 0x00000c0001007983 */ /* 0x009ee40000100800 */
[----:B---3--:R-:W-:-:S13]  /*8540*/  ISETP.NE.AND P0, PT, R0, 0x3, PT ;  /* 0x000000030000780c */ /* 0x008fda0003f05270 */
[----:B------:R-:W-:Y:S05]  /*8550*/  @!P0 BRA `(.L_x_488) ;  /* 0x0000000000048947 */ /* 0x000fea0003800000 */
[----:B------:R-:W-:Y:S01]  /*8560*/  BPT.TRAP 0x1 ;  /* 0x000000040000795c */ /* 0x000fe20000300000 */
.L_x_488:
[----:B-1--4-:R-:W3:Y:S04]  /*8570*/  LDL R3, [R1+0x10] ;  /* 0x0000100001037983 */ /* 0x012ee80000100800 */
[----:B-----5:R-:W4:Y:S01]  /*8580*/  LDL R4, [R1+0x8] ;  /* 0x0000080001047983 */ /* 0x020f220000100800 */
[----:B---3--:R-:W-:Y:S01]  /*8590*/  SHF.L.U32 R5, R3, 0x1f, RZ ;  /* 0x0000001f03057819 */ /* 0x008fe200000006ff */
[----:B----4-:R-:W-:-:S04]  /*85a0*/  IMAD R0, R4, 0x8, R18 ;  /* 0x0000000804007824 */ /* 0x010fc800078e0212 */
[----:B------:R0:W1:Y:S01]  /*85b0*/  SYNCS.PHASECHK.TRANS64.TRYWAIT P1, [R0+URZ+0x13230], R5 ;  /* 0x01323005000075a7 */ /* 0x000062000802017f */
[----:B------:R-:W-:Y:S05]  /*85c0*/  @!P0 BRA `(.L_x_489) ;  /* 0x0000000000048947 */ /* 0x000fea0003800000 */
[----:B------:R-:W-:Y:S01]  /*85d0*/  BPT.TRAP 0x1 ;  /* 0x000000040000795c */ /* 0x000fe20000300000 */
.L_x_489:
[----:B------:R-:W-:-:S05]  /*85e0*/  VIADD R3, R18, 0xe000 ;  /* 0x0000e00012037836 */ /* 0x000fca0000000000 */
[----:B------:R-:W-:-:S04]  /*85f0*/  SHF.R.U32.HI R3, RZ, 0x4, R3 ;  /* 0x00000004ff037819 */ /* 0x000fc80000011603 */
[----:B------:R-:W-:-:S04]  /*8600*/  LOP3.LUT R3, R3, 0x3fff, RZ, 0xc0, !PT ;  /* 0x00003fff03037812 */ /* 0x000fc800078ec0ff */
[----:B------:R-:W-:-:S05]  /*8610*/  LOP3.LUT R21, R3, 0x10000, RZ, 0xfc, !PT ;  /* 0x0001000003157812 */ /* 0x000fca00078efcff */
[----:B------:R-:W-:Y:S01]  /*8620*/  IMAD R10, R4, 0x280, R21 ;  /* 0x00000280040a7824 */ /* 0x000fe200078e0215 */
[----:B-1----:R-:W-:Y:S06]  /*8630*/  @P1 BRA `(.L_x_490) ;  /* 0x0000000000081947 */ /* 0x002fec0003800000 */
[----:B------:R-:W1:Y:S02]  /*8640*/  SYNCS.PHASECHK.TRANS64.TRYWAIT P1, [R0+URZ+0x13230], R5 ;  /* 0x01323005000075a7 */ /* 0x000e64000802017f */
[----:B-1----:R-:W-:Y:S05]  /*8650*/  @!P1 BRA `(.L_x_491) ;  /* 0x0000011400ec9947 */ /* 0x002fea0003800000 */
.L_x_490:
[----:B------:R-:W-:Y:S01]  /*8660*/  IADD3 R4, R10, 0x80, RZ ;  /* 0x000000800a047810 */ /* 0x000fe20007ffe0ff */
[----:B------:R-:W-:Y:S05]  /*8670*/  WARPSYNC.ALL ;  /* 0x0000000000007948 */ /* 0x000fea0003800000 */
[----:B------:R-:W-:Y:S01]  /*8680*/  IMAD.MOV.U32 R11, RZ, RZ, -0x7fffffe0 ;  /* 0x80000020ff0b7424 */ /* 0x000fe200078e00ff */
[----:B------:R-:W-:Y:S01]  /*8690*/  R2UR UR10, R4 ;  /* 0x00000000040a72ca */ /* 0x000fe200000e0000 */
[----:B01----:R-:W-:Y:S01]  /*86a0*/  IMAD.MOV.U32 R5, RZ, RZ, -0x7fffffe0 ;  /* 0x80000020ff057424 */ /* 0x003fe200078e00ff */
[----:B------:R-:W-:Y:S01]  /*86b0*/  LOP3.LUT R4, R34, 0x10000, RZ, 0xfc, !PT ;  /* 0x0001000022047812 */ /* 0x000fe200078efcff */
[----:B------:R-:W-:Y:S01]  /*86c0*/  WARPGROUP.ARRIVE ;  /* 0x00000000000079c5 */ /* 0x000fe20000000000 */
[C---:B------:R-:W-:Y:S01]  /*86d0*/  R2UR UR6, R10.reuse ;  /* 0x000000000a0672ca */ /* 0x040fe200000e0000 */
[C---:B------:R-:W-:Y:S01]  /*86e0*/  VIADD R6, R10.reuse, 0x100 ;  /* 0x000001000a067836 */ /* 0x040fe20000000000 */
[----:B------:R-:W-:Y:S01]  /*86f0*/  R2UR UR7, R11 ;  /* 0x000000000b0772ca */ /* 0x000fe200000e0000 */
[----:B------:R-:W-:Y:S01]  /*8700*/  VIADD R8, R10, 0x180 ;  /* 0x000001800a087836 */ /* 0x000fe20000000000 */
[----:B------:R-:W-:Y:S01]  /*8710*/  R2UR UR4, R4 ;  /* 0x00000000040472ca */ /* 0x000fe200000e0000 */
[----:B------:R-:W-:Y:S01]  /*8720*/  IMAD.MOV.U32 R9, RZ, RZ, -0x7fffffe0 ;  /* 0x80000020ff097424 */ /* 0x000fe200078e00ff */
[C---:B------:R-:W-:Y:S01]  /*8730*/  R2UR UR5, R5.reuse ;  /* 0x00000000050572ca */ /* 0x040fe200000e0000 */
[----:B------:R-:W-:Y:S01]  /*8740*/  VIADD R12, R10, 0x200 ;  /* 0x000002000a0c7836 */ /* 0x000fe20000000000 */
[C---:B------:R-:W-:Y:S01]  /*8750*/  R2UR UR11, R5.reuse ;  /* 0x00000000050b72ca */ /* 0x040fe200000e0000 */
[----:B------:R-:W-:Y:S01]  /*8760*/  IMAD.MOV.U32 R13, RZ, RZ, -0x7fffffe0 ;  /* 0x80000020ff0d7424 */ /* 0x000fe200078e00ff */
[----:B------:R-:W-:Y:S01]  /*8770*/  R2UR UR8, R4 ;  /* 0x00000000040872ca */ /* 0x000fe200000e0000 */
[----:B------:R-:W-:Y:S01]  /*8780*/  IMAD.MOV.U32 R11, RZ, RZ, -0x7fffffe0 ;  /* 0x80000020ff0b7424 */ /* 0x000fe200078e00ff */
[----:B------:R-:W-:Y:S01]  /*8790*/  R2UR UR9, R5 ;  /* 0x00000000050972ca */ /* 0x000fe200000e0000 */
[----:B------:R-:W-:Y:S01]  /*87a0*/  IMAD.MOV.U32 R25, RZ, RZ, RZ ;  /* 0x000000ffff197224 */ /* 0x000fe200078e00ff */
[----:B------:R-:W-:-:S02]  /*87b0*/  MOV R7, 0x80000020 ;  /* 0x8000002000077802 */ /* 0x000fc40000000f00 */
[----:B------:R-:W-:Y:S01]  /*87c0*/  R2UR UR14, R6 ;  /* 0x00000000060e72ca */ /* 0x000fe200000e0000 */
[----:B------:R-:W-:Y:S01]  /*87d0*/  VIADD R6, R10, 0x2 ;  /* 0x000000020a067836 */ /* 0x000fe20000000000 */
[----:B------:R-:W-:Y:S01]  /*87e0*/  R2UR UR15, R7 ;  /* 0x00000000070f72ca */ /* 0x000fe200000e0000 */
[----:B------:R-:W-:Y:S01]  /*87f0*/  QGMMA.64x32x32.F32.E4M3.E4M3 R92, gdesc[UR4], RZ, !UPT, gsb0 ;  /* 0x00600000045c79f3 */ /* 0x000fe2000c0008ff */
[----:B------:R-:W-:Y:S01]  /*8800*/  R2UR UR12, R4 ;  /* 0x00000000040c72ca */ /* 0x000fe200000e0000 */
[----:B------:R-:W-:Y:S01]  /*8810*/  IMAD.MOV.U32 R7, RZ, RZ, -0x7fffffe0 ;  /* 0x80000020ff077424 */ /* 0x000fe200078e00ff */
[----:B------:R-:W-:Y:S02]  /*8820*/  R2UR UR13, R5 ;  /* 0x00000000050d72ca */ /* 0x000fe400000e0000 */
[----:B------:R-:W-:Y:S02]  /*8830*/  R2UR UR18, R8 ;  /* 0x00000000081272ca */ /* 0x000fe400000e0000 */
[----:B------:R-:W-:Y:S01]  /*8840*/  R2UR UR19, R9 ;  /* 0x00000000091372ca */ /* 0x000fe200000e0000 */
[----:B------:R-:W-:Y:S01]  /*8850*/  IMAD.MOV.U32 R9, RZ, RZ, -0x7fffffe0 ;  /* 0x80000020ff097424 */ /* 0x000fe200078e00ff */
[----:B------:R-:W-:-:S02]  /*8860*/  R2UR UR16, R4 ;  /* 0x00000000041072ca */ /* 0x000fc400000e0000 */
[----:B------:R-:W-:Y:S02]  /*8870*/  R2UR UR17, R5 ;  /* 0x00000000051172ca */ /* 0x000fe400000e0000 */
[----:B------:R-:W-:Y:S02]  /*8880*/  R2UR UR22, R12 ;  /* 0x000000000c1672ca */ /* 0x000fe400000e0000 */
[----:B------:R-:W-:Y:S02]  /*8890*/  R2UR UR23, R13 ;  /* 0x000000000d1772ca */ /* 0x000fe400000e0000 */
[----:B------:R-:W-:Y:S02]  /*88a0*/  R2UR UR20, R4 ;  /* 0x00000000041472ca */ /* 0x000fe400000e0000 */
[----:B------:R-:W-:Y:S02]  /*88b0*/  R2UR UR21, R5 ;  /* 0x00000000051572ca */ /* 0x000fe400000e0000 */
[----:B------:R-:W-:Y:S01]  /*88c0*/  R2UR UR6, R6 ;  /* 0x00000000060672ca */ /* 0x000fe200000e0000 */
[C---:B------:R-:W-:Y:S01]  /*88d0*/  VIADD R6, R10.reuse, 0x82 ;  /* 0x000000820a067836 */ /* 0x040fe20000000000 */
[----:B------:R-:W-:Y:S01]  /*88e0*/  R2UR UR7, R7 ;  /* 0x00000000070772ca */ /* 0x000fe200000e0000 */
[----:B------:R-:W-:Y:S01]  /*88f0*/  IMAD.MOV.U32 R7, RZ, RZ, -0x7fffffe0 ;  /* 0x80000020ff077424 */ /* 0x000fe200078e00ff */
[----:B------:R-:W-:Y:S01]  /*8900*/  IADD3 R8, R10, 0x102, RZ ;  /* 0x000001020a087810 */ /* 0x000fe20007ffe0ff */
[----:B------:R-:W-:-:S02]  /*8910*/  WARPGROUP.DEPBAR.LE gsb0, 0x0 ;  /* 0x00008000000079c5 */ /* 0x000fc40000010000 */
[----:B------:R-:W-:-:S06]  /*8920*/  WARPGROUP.ARRIVE ;  /* 0x00000000000079c5 */ /* 0x000fcc0000000000 */
[----:B------:R-:W-:Y:S01]  /*8930*/  QGMMA.64x32x32.F32.E4M3.E4M3 R76, gdesc[UR8], RZ, !UPT, gsb0 ;  /* 0x00600000084c79f3 */ /* 0x000fe2000c0008ff */
[----:B------:R-:W-:Y:S01]  /*8940*/  R2UR UR10, R6 ;  /* 0x00000000060a72ca */ /* 0x000fe200000e0000 */
[----:B------:R-:W-:Y:S01]  /*8950*/  VIADD R6, R4, 0x2 ;  /* 0x0000000204067836 */ /* 0x000fe20000000000 */
[----:B------:R-:W-:Y:S01]  /*8960*/  R2UR UR11, R7 ;  /* 0x00000000070b72ca */ /* 0x000fe200000e0000 */
[----:B------:R-:W-:-:S03]  /*8970*/  IMAD.MOV.U32 R7, RZ, RZ, -0x7fffffe0 ;  /* 0x80000020ff077424 */ /* 0x000fc600078e00ff */
[C---:B------:R-:W-:Y:S02]  /*8980*/  R2UR UR4, R6.reuse ;  /* 0x00000000060472ca */ /* 0x040fe400000e0000 */
[C---:B------:R-:W-:Y:S02]  /*8990*/  R2UR UR5, R7.reuse ;  /* 0x00000000070572ca */ /* 0x040fe400000e0000 */
[----:B------:R-:W-:Y:S02]  /*89a0*/  R2UR UR8, R6 ;  /* 0x00000000060872ca */ /* 0x000fe400000e0000 */
[----:B------:R-:W-:Y:S01]  /*89b0*/  R2UR UR9, R7 ;  /* 0x00000000070972ca */ /* 0x000fe200000e0000 */
[----:B------:R-:W-:Y:S02]  /*89c0*/  WARPGROUP.DEPBAR.LE gsb0, 0x0 ;  /* 0x00008000000079c5 */ /* 0x000fe40000010000 */
[----:B------:R-:W-:-:S06]  /*89d0*/  WARPGROUP.ARRIVE ;  /* 0x00000000000079c5 */ /* 0x000fcc0000000000 */
[----:B------:R-:W-:Y:S01]  /*89e0*/  QGMMA.64x32x32.F32.E4M3.E4M3 R60, gdesc[UR12], RZ, !UPT, gsb0 ;  /* 0x006000000c3c79f3 */ /* 0x000fe2000c0008ff */
[----:B------:R-:W-:Y:S01]  /*89f0*/  R2UR UR14, R8 ;  /* 0x00000000080e72ca */ /* 0x000fe200000e0000 */
[C---:B------:R-:W-:Y:S01]  /*8a00*/  VIADD R8, R10.reuse, 0x182 ;  /* 0x000001820a087836 */ /* 0x040fe20000000000 */
[----:B------:R-:W-:Y:S01]  /*8a10*/  R2UR UR15, R9 ;  /* 0x00000000090f72ca */ /* 0x000fe200000e0000 */
[----:B------:R-:W-:Y:S01]  /*8a20*/  VIADD R10, R10, 0x202 ;  /* 0x000002020a0a7836 */ /* 0x000fe20000000000 */
[----:B------:R-:W-:Y:S02]  /*8a30*/  R2UR UR12, R6 ;  /* 0x00000000060c72ca */ /* 0x000fe400000e0000 */
[----:B------:R-:W-:Y:S02]  /*8a40*/  R2UR UR13, R7 ;  /* 0x00000000070d72ca */ /* 0x000fe400000e0000 */
[----:B------:R-:W-:Y:S01]  /*8a50*/  MOV R9, 0x80000020 ;  /* 0x8000002000097802 */ /* 0x000fe20000000f00 */
[----:B------:R-:W-:-:S02]  /*8a60*/  WARPGROUP.DEPBAR.LE gsb0, 0x0 ;  /* 0x00008000000079c5 */ /* 0x000fc40000010000 */
[----:B------:R-:W-:-:S06]  /*8a70*/  WARPGROUP.ARRIVE ;  /* 0x00000000000079c5 */ /* 0x000fcc0000000000 */
[----:B------:R-:W-:Y:S01]  /*8a80*/  QGMMA.64x32x32.F32.E4M3.E4M3 R44, gdesc[UR16], RZ, !UPT, gsb0 ;  /* 0x00600000102c79f3 */ /* 0x000fe2000c0008ff */
[----:B------:R-:W-:Y:S02]  /*8a90*/  R2UR UR18, R8 ;  /* 0x00000000081272ca */ /* 0x000fe400000e0000 */
[----:B------:R-:W-:Y:S02]  /*8aa0*/  R2UR UR19, R9 ;  /* 0x00000000091372ca */ /* 0x000fe400000e0000 */
[----:B------:R-:W-:Y:S02]  /*8ab0*/  R2UR UR16, R6 ;  /* 0x00000000061072ca */ /* 0x000fe400000e0000 */
[----:B------:R-:W-:Y:S01]  /*8ac0*/  R2UR UR17, R7 ;  /* 0x00000000071172ca */ /* 0x000fe200000e0000 */
[----:B------:R-:W-:Y:S02]  /*8ad0*/  WARPGROUP.DEPBAR.LE gsb0, 0x0 ;  /* 0x00008000000079c5 */ /* 0x000fe40000010000 */
        /* <DEDUP_REMOVED lines=22> */
[----:B------:R-:W-:Y:S05]  /*8c40*/  @!P0 BRA `(.L_x_492) ;  /* 0x0000000000048947 */ /* 0x000fea0003800000 */
[----:B------:R-:W-:Y:S01]  /*8c50*/  BPT.TRAP 0x1 ;  /* 0x000000040000795c */ /* 0x000fe20000300000 */
.L_x_492:
[----:B------:R-:W3:Y:S01]  /*8c60*/  LDL R108, [R1+0x5c] ;  /* 0x00005c00016c7983 */ /* 0x000ee20000100800 */
[C---:B------:R-:W-:Y:S01]  /*8c70*/  FMUL.FTZ R3, R2.reuse, R92 ;  /* 0x0000005c02037220 */ /* 0x040fe20000410000 */
[C---:B------:R-:W-:Y:S01]  /*8c80*/  FMUL.FTZ R8, R2.reuse, R93 ;  /* 0x0000005d02087220 */ /* 0x040fe20000410000 */
[C---:B------:R-:W-:Y:S01]  /*8c90*/  FMUL.FTZ R11, R2.reuse, R96 ;  /* 0x00000060020b7220 */ /* 0x040fe20000410000 */
[C---:B------:R-:W-:Y:S01]  /*8ca0*/  FMUL.FTZ R12, R2.reuse, R97 ;  /* 0x00000061020c7220 */ /* 0x040fe20000410000 */
[C---:B--2---:R-:W-:Y:S01]  /*8cb0*/  FMUL.FTZ R14, R2.reuse, R99 ;  /* 0x00000063020e7220 */ /* 0x044fe20000410000 */
        /* <DEDUP_REMOVED lines=76> */
[----:B------:R-:W5:Y:S01]  /*9180*/  LDL R102, [R1+0x20] ;  /* 0x0000200001667983 */ /* 0x000f620000100800 */
[C---:B------:R-:W-:Y:S01]  /*9190*/  FMUL.FTZ R31, R2.reuse, R31 ;  /* 0x0000001f021f7220 */ /* 0x040fe20000410000 */
[----:B------:R-:W-:Y:S01]  /*91a0*/  FMUL.FTZ R40, R2, R40 ;  /* 0x0000002802287220 */ /* 0x000fe20000410000 */
[----:B------:R-:W-:Y:S01]  /*91b0*/  ULDC UR4, c[0x0][0x988] ;  /* 0x0002620000047ab9 */ /* 0x000fe20000000800 */
[----:B------:R-:W-:Y:S01]  /*91c0*/  P2R R20, PR, RZ, 0x1 ;  /* 0x00000001ff147803 */ /* 0x000fe20000000000 */
[----:B------:R-:W5:Y:S01]  /*91d0*/  MUFU.TANH R95, R95 ;  /* 0x0000005f005f7308 */ /* 0x000f620000002400 */
[----:B------:R-:W-:Y:S01]  /*91e0*/  VIADD R0, R0, 0x13240 ;  /* 0x0001324000007836 */ /* 0x000fe20000000000 */
[----:B------:R-:W-:-:S06]  /*91f0*/  ULDC UR36, c[0x0][0x988] ;  /* 0x0002620000247ab9 */ /* 0x000fcc0000000800 */
        /* <DEDUP_REMOVED lines=26> */
[----:B---3--:R-:W-:-:S07]  /*93a0*/  IADD3 R99, R26, 0xa0, -R108 ;  /* 0x000000a01a637810 */ /* 0x008fce0007ffe86c */
[----:B------:R-:W3:Y:S01]  /*93b0*/  MUFU.TANH R62, R62 ;  /* 0x0000003e003e7308 */ /* 0x000ee20000002400 */
[----:B------:R-:W-:-:S05]  /*93c0*/  IMAD R37, R24, -0xa0, R99 ;  /* 0xffffff6018257824 */ /* 0x000fca00078e0263 */
[C---:B------:R-:W-:Y:S02]  /*93d0*/  ISETP.GT.AND P4, PT, R37.reuse, RZ, PT ;  /* 0x000000ff2500720c */ /* 0x040fe40003f84270 */
[----:B------:R-:W3:Y:S01]  /*93e0*/  MUFU.TANH R69, R69 ;  /* 0x0000004500457308 */ /* 0x000ee20000002400 */
[C---:B------:R-:W-:Y:S02]  /*93f0*/  ISETP.GT.AND P3, PT, R37.reuse, 0x1, PT ;  /* 0x000000012500780c */ /* 0x040fe40003f64270 */
[----:B------:R-:W-:Y:S02]  /*9400*/  ISETP.GT.AND P2, PT, R37, 0x8, PT ;  /* 0x000000082500780c */ /* 0x000fe40003f44270 */
[----:B0-----:R-:W-:Y:S02]  /*9410*/  FSEL R3, R3, -INF , P4 ;  /* 0xff80000003037808 */ /* 0x001fe40002000000 */
[----:B-1----:R-:W-:Y:S01]  /*9420*/  FSEL R8, R8, -INF , P3 ;  /* 0xff80000008087808 */ /* 0x002fe20001800000 */
[----:B------:R-:W0:Y:S01]  /*9430*/  MUFU.TANH R63, R63 ;  /* 0x0000003f003f7308 */ /* 0x000e220000002400 */
[----:B------:R-:W-:-:S02]  /*9440*/  ISETP.GT.AND P1, PT, R37, 0x9, PT ;  /* 0x000000092500780c */ /* 0x000fc40003f24270 */
[----:B--2---:R-:W-:Y:S02]  /*9450*/  FSEL R11, R11, -INF , P2 ;  /* 0xff8000000b0b7808 */ /* 0x004fe40001000000 */
[----:B------:R-:W-:-:S03]  /*9460*/  FMNMX.FTZ R100, R3, R8, !PT ;  /* 0x0000000803647209 */ /* 0x000fc60007810000 */
[----:B------:R1:W-:Y:S01]  /*9470*/  MUFU.TANH R26, R98 ;  /* 0x00000062001a7308 */ /* 0x0003e20000002400 */
[----:B------:R-:W-:Y:S02]  /*9480*/  ISETP.GT.AND P6, PT, R37, 0x10, PT ;  /* 0x000000102500780c */ /* 0x000fe40003fc4270 */
[----:B------:R-:W-:-:S05]  /*9490*/  FMNMX.FTZ R100, R11, R100, !PT ;  /* 0x000000640b647209 */ /* 0x000fca0007810000 */
[----:B------:R-:W2:Y:S01]  /*94a0*/  MUFU.TANH R72, R72 ;  /* 0x0000004800487308 */ /* 0x000ea20000002400 */
[----:B-1----:R-:W-:Y:S01]  /*94b0*/  FMUL.FTZ R98, R2, R41 ;  /* 0x0000002902627220 */ /* 0x002fe20000410000 */
[----:B----4-:R-:W-:Y:S02]  /*94c0*/  FSEL R41, R12, -INF , P1 ;  /* 0xff8000000c297808 */ /* 0x010fe40000800000 */
[----:B------:R-:W-:Y:S02]  /*94d0*/  ISETP.GT.AND P5, PT, R37, 0x11, PT ;  /* 0x000000112500780c */ /* 0x000fe40003fa4270 */
[----:B-----5:R-:W-:Y:S02]  /*94e0*/  FSEL R15, R15, -INF , P6 ;  /* 0xff8000000f0f7808 */ /* 0x020fe40003000000 */
[----:B------:R-:W-:Y:S01]  /*94f0*/  FMNMX.FTZ R100, R41, R100, !PT ;  /* 0x0000006429647209 */ /* 0x000fe20007810000 */
[----:B------:R-:W1:Y:S01]  /*9500*/  MUFU.TANH R66, R66 ;  /* 0x0000004200427308 */ /* 0x000e620000002400 */
[----:B------:R-:W-:-:S02]  /*9510*/  FSEL R9, R9, -INF , P4 ;  /* 0xff80000009097808 */ /* 0x000fc40002000000 */
[----:B------:R-:W-:Y:S02]  /*9520*/  ISETP.GT.AND P4, PT, R37, 0x18, PT ;  /* 0x000000182500780c */ /* 0x000fe40003f84270 */
[----:B------:R-:W-:Y:S02]  /*9530*/  FSEL R27, R27, -INF , P5 ;  /* 0xff8000001b1b7808 */ /* 0x000fe40002800000 */
[----:B------:R-:W-:Y:S01]  /*9540*/  FMNMX.FTZ R100, R15, R100, !PT ;  /* 0x000000640f647209 */ /* 0x000fe20007810000 */
[----:B------:R-:W4:Y:S01]  /*9550*/  MUFU.TANH R73, R73 ;  /* 0x0000004900497308 */ /* 0x000f220000002400 */
[----:B------:R-:W-:Y:S02]  /*9560*/  FSEL R10, R10, -INF , P3 ;  /* 0xff8000000a0a7808 */ /* 0x000fe40001800000 */
[----:B------:R-:W-:Y:S02]  /*9570*/  ISETP.GT.AND P3, PT, R37, 0x19, PT ;  /* 0x000000192500780c */ /* 0x000fe40003f64270 */
[----:B------:R-:W-:-:S02]  /*9580*/  FSEL R99, R94, -INF , P4 ;  /* 0xff8000005e637808 */ /* 0x000fc40002000000 */
[----:B------:R-:W-:Y:S01]  /*9590*/  FMNMX.FTZ R100, R27, R100, !PT ;  /* 0x000000641b647209 */ /* 0x000fe20007810000 */
[----:B------:R-:W5:Y:S01]  /*95a0*/  MUFU.TANH R67, R67 ;  /* 0x0000004300437308 */ /* 0x000f620000002400 */
[----:B------:R-:W-:Y:S02]  /*95b0*/  FSEL R13, R13, -INF , P2 ;  /* 0xff8000000d0d7808 */ /* 0x000fe40001000000 */
[----:B------:R-:W-:Y:S02]  /*95c0*/  ISETP.GT.AND P2, PT, R37, 0x20, PT ;  /* 0x000000202500780c */ /* 0x000fe40003f44270 */
[----:B------:R-:W-:Y:S02]  /*95d0*/  FSEL R101, R95, -INF , P3 ;  /* 0xff8000005f657808 */ /* 0x000fe40001800000 */
[----:B------:R-:W-:Y:S01]  /*95e0*/  FMNMX.FTZ R100, R99, R100, !PT ;  /* 0x0000006463647209 */ /* 0x000fe20007810000 */
[----:B------:R-:W5:Y:S01]  /*95f0*/  MUFU.TANH R44, R44 ;  /* 0x0000002c002c7308 */ /* 0x000f620000002400 */
[----:B------:R-:W-:-:S02]  /*9600*/  FSEL R95, R14, -INF , P1 ;  /* 0xff8000000e5f7808 */ /* 0x000fc40000800000 */
[----:B------:R-:W-:Y:S02]  /*9610*/  ISETP.GT.AND P1, PT, R37, 0x21, PT ;  /* 0x000000212500780c */ /* 0x000fe40003f24270 */
[----:B------:R-:W-:Y:S02]  /*9620*/  FSEL R103, R76, -INF , P2 ;  /* 0xff8000004c677808 */ /* 0x000fe40001000000 */
[----:B------:R-:W-:Y:S01]  /*9630*/  FMNMX.FTZ R100, R101, R100, !PT ;  /* 0x0000006465647209 */ /* 0x000fe20007810000 */
[----:B------:R-:W5:Y:S01]  /*9640*/  MUFU.TANH R70, R70 ;  /* 0x0000004600467308 */ /* 0x000f620000002400 */
[----:B------:R-:W-:Y:S02]  /*9650*/  FSEL R105, R92, -INF , P6 ;  /* 0xff8000005c697808 */ /* 0x000fe40003000000 */
[----:B------:R-:W-:Y:S01]  /*9660*/  ISETP.GT.AND P6, PT, R37, 0x28, PT ;  /* 0x000000282500780c */ /* 0x000fe20003fc4270 */
[----:B------:R-:W5:Y:S01]  /*9670*/  LDL R92, [R1+0x28] ;  /* 0x00002800015c7983 */ /* 0x000f620000100800 */
        /* <DEDUP_REMOVED lines=58> */
[----:B---3--:R-:W-:Y:S02]  /*9a20*/  FSEL R129, R62, -INF , P6 ;  /* 0xff8000003e817808 */ /* 0x008fe40003000000 */
[----:B------:R-:W-:Y:S02]  /*9a30*/  ISETP.GT.AND P6, PT, R37, 0x58, PT ;  /* 0x000000582500780c */ /* 0x000fe40003fc4270 */
[----:B------:R-:W-:-:S02]  /*9a40*/  FSEL R69, R69, -INF , P1 ;  /* 0xff80000045457808 */ /* 0x000fc40000800000 */
[----:B------:R-:W-:Y:S01]  /*9a50*/  FMNMX.FTZ R100, R127, R100, !PT ;  /* 0x000000647f647209 */ /* 0x000fe20007810000 */
[----:B------:R-:W3:Y:S01]  /*9a60*/  MUFU.TANH R57, R57 ;  /* 0x0000003900397308 */ /* 0x000ee20000002400 */
[----:B0-----:R-:W-:Y:S02]  /*9a70*/  FSEL R63, R63, -INF , P5 ;  /* 0xff8000003f3f7808 */ /* 0x001fe40002800000 */
[----:B------:R-:W-:Y:S02]  /*9a80*/  ISETP.GT.AND P5, PT, R37, 0x59, PT ;  /* 0x000000592500780c */ /* 0x000fe40003fa4270 */
[----:B--2---:R-:W-:Y:S02]  /*9a90*/  FSEL R131, R72, -INF , P6 ;  /* 0xff80000048837808 */ /* 0x004fe40003000000 */
[----:B------:R-:W-:Y:S01]  /*9aa0*/  FMNMX.FTZ R100, R69, R100, !PT ;  /* 0x0000006445647209 */ /* 0x000fe20007810000 */
[----:B------:R-:W0:Y:S01]  /*9ab0*/  MUFU.TANH R51, R51 ;  /* 0x0000003300337308 */ /* 0x000e220000002400 */
[----:B-1----:R-:W-:-:S02]  /*9ac0*/  FSEL R133, R66, -INF , P4 ;  /* 0xff80000042857808 */ /* 0x002fc40002000000 */
[----:B------:R-:W-:Y:S02]  /*9ad0*/  ISETP.GT.AND P4, PT, R37, 0x60, PT ;  /* 0x000000602500780c */ /* 0x000fe40003f84270 */
[----:B----4-:R-:W-:Y:S02]  /*9ae0*/  FSEL R73, R73, -INF , P5 ;  /* 0xff80000049497808 */ /* 0x010fe40002800000 */
[----:B------:R-:W-:Y:S01]  /*9af0*/  FMNMX.FTZ R100, R131, R100, !PT ;  /* 0x0000006483647209 */ /* 0x000fe20007810000 */
[----:B------:R-:W1:Y:S01]  /*9b00*/  MUFU.TANH R28, R28 ;  /* 0x0000001c001c7308 */ /* 0x000e620000002400 */
[----:B-----5:R-:W-:Y:S02]  /*9b10*/  FSEL R67, R67, -INF , P3 ;  /* 0xff80000043437808 */ /* 0x020fe40001800000 */
[----:B------:R-:W-:Y:S02]  /*9b20*/  ISETP.GT.AND P3, PT, R37, 0x61, PT ;  /* 0x000000612500780c */ /* 0x000fe40003f64270 */
[----:B------:R-:W-:-:S02]  /*9b30*/  FSEL R135, R44, -INF , P4 ;  /* 0xff8000002c877808 */ /* 0x000fc40002000000 */
[----:B------:R-:W-:Y:S01]  /*9b40*/  FMNMX.FTZ R100, R73, R100, !PT ;  /* 0x0000006449647209 */ /* 0x000fe20007810000 */
[----:B------:R-:W2:Y:S01]  /*9b50*/  MUFU.TANH R54, R54 ;  /* 0x0000003600367308 */ /* 0x000ea20000002400 */
[----:B------:R-:W-:Y:S02]  /*9b60*/  FSEL R137, R70, -INF , P2 ;  /* 0xff80000046897808 */ /* 0x000fe40001000000 */
[----:B------:R-:W-:Y:S02]  /*9b70*/  ISETP.GT.AND P2, PT, R37, 0x68, PT ;  /* 0x000000682500780c */ /* 0x000fe40003f44270 */
[----:B------:R-:W-:Y:S02]  /*9b80*/  FSEL R45, R45, -INF , P3 ;  /* 0xff8000002d2d7808 */ /* 0x000fe40001800000 */
[----:B------:R-:W-:Y:S01]  /*9b90*/  FMNMX.FTZ R100, R135, R100, !PT ;  /* 0x0000006487647209 */ /* 0x000fe20007810000 */
[----:B------:R-:W4:Y:S01]  /*9ba0*/  MUFU.TANH R29, R29 ;  /* 0x0000001d001d7308 */ /* 0x000f220000002400 */
        /* <DEDUP_REMOVED lines=27> */
[----:B---3--:R-:W-:Y:S02]  /*9d60*/  FSEL R57, R57, -INF , P3 ;  /* 0xff80000039397808 */ /* 0x008fe40001800000 */
[----:B------:R-:W-:Y:S01]  /*9d70*/  FMNMX.FTZ R100, R149, R100, !PT ;  /* 0x0000006495647209 */ /* 0x000fe20007810000 */
[----:B------:R-:W3:Y:S01]  /*9d80*/  MUFU.TANH R30, R30 ;  /* 0x0000001e001e7308 */ /* 0x000ee20000002400 */
[----:B------:R-:W-:-:S02]  /*9d90*/  FMNMX.FTZ R46, R9, R10, !PT ;  /* 0x0000000a092e7209 */ /* 0x000fc40007810000 */
[----:B0-----:R-:W-:Y:S02]  /*9da0*/  FSEL R51, R51, -INF , P1 ;  /* 0xff80000033337808 */ /* 0x001fe40000800000 */
[----:B------:R-:W-:Y:S02]  /*9db0*/  ISETP.GT.AND P1, PT, R37, 0x81, PT ;  /* 0x000000812500780c */ /* 0x000fe40003f24270 */
[----:B-1----:R-:W-:Y:S01]  /*9dc0*/  FSEL R153, R28, -INF , P2 ;  /* 0xff8000001c997808 */ /* 0x002fe20001000000 */
[----:B------:R-:W0:Y:S01]  /*9dd0*/  MUFU.TANH R36, R36 ;  /* 0x0000002400247308 */ /* 0x000e220000002400 */
[----:B------:R-:W-:Y:S02]  /*9de0*/  FMNMX.FTZ R100, R57, R100, !PT ;  /* 0x0000006439647209 */ /* 0x000fe40007810000 */
[----:B------:R-:W-:Y:S02]  /*9df0*/  FMNMX.FTZ R48, R13, R46, !PT ;  /* 0x0000002e0d307209 */ /* 0x000fe40007810000 */
[----:B--2---:R-:W-:-:S02]  /*9e00*/  FSEL R151, R54, -INF , P6 ;  /* 0xff80000036977808 */ /* 0x004fc40003000000 */
[----:B------:R-:W-:Y:S01]  /*9e10*/  ISETP.GT.AND P6, PT, R37, 0x88, PT ;  /* 0x000000882500780c */ /* 0x000fe20003fc4270 */
[----:B------:R-:W1:Y:S01]  /*9e20*/  MUFU.TANH R31, R31 ;  /* 0x0000001f001f7308 */ /* 0x000e620000002400 */
[----:B----4-:R-:W-:Y:S02]  /*9e30*/  FSEL R29, R29, -INF , P1 ;  /* 0xff8000001d1d7808 */ /* 0x010fe40000800000 */
[----:B------:R-:W-:Y:S02]  /*9e40*/  FMNMX.FTZ R100, R153, R100, !PT ;  /* 0x0000006499647209 */ /* 0x000fe40007810000 */
[----:B------:R-:W-:Y:S02]  /*9e50*/  FMNMX.FTZ R48, R95, R48, !PT ;  /* 0x000000305f307209 */ /* 0x000fe40007810000 */
[----:B-----5:R-:W-:Y:S01]  /*9e60*/  FSEL R55, R55, -INF , P5 ;  /* 0xff80000037377808 */ /* 0x020fe20002800000 */
[----:B------:R-:W2:Y:S01]  /*9e70*/  MUFU.TANH R40, R40 ;  /* 0x0000002800287308 */ /* 0x000ea20000002400 */
[----:B------:R-:W-:-:S02]  /*9e80*/  ISETP.GT.AND P5, PT, R37, 0x89, PT ;  /* 0x000000892500780c */ /* 0x000fc40003fa4270 */
[----:B------:R-:W-:Y:S02]  /*9e90*/  FSEL R32, R32, -INF , P6 ;  /* 0xff80000020207808 */ /* 0x000fe40003000000 */
[----:B------:R-:W-:Y:S02]  /*9ea0*/  FMNMX.FTZ R100, R29, R100, !PT ;  /* 0x000000641d647209 */ /* 0x000fe40007810000 */
[----:B------:R-:W-:Y:S01]  /*9eb0*/  FMNMX.FTZ R48, R105, R48, !PT ;  /* 0x0000003069307209 */ /* 0x000fe20007810000 */
[----:B------:R-:W4:Y:S01]  /*9ec0*/  MUFU.TANH R12, R98 ;  /* 0x00000062000c7308 */ /* 0x000f220000002400 */
[----:B------:R-:W-:Y:S02]  /*9ed0*/  FSEL R155, R58, -INF , P4 ;  /* 0xff8000003a9b7808 */ /* 0x000fe40002000000 */
[----:B------:R-:W-:Y:S02]  /*9ee0*/  ISETP.GT.AND P4, PT, R37, 0x90, PT ;  /* 0x000000902500780c */ /* 0x000fe40003f84270 */
[----:B------:R-:W-:-:S02]  /*9ef0*/  FSEL R14, R33, -INF , P5 ;  /* 0xff800000210e7808 */ /* 0x000fc40002800000 */
[----:B------:R-:W-:Y:S02]  /*9f00*/  FMNMX.FTZ R100, R32, R100, !PT ;  /* 0x0000006420647209 */ /* 0x000fe40007810000 */
[----:B------:R-:W-:Y:S02]  /*9f10*/  FMNMX.FTZ R48, R93, R48, !PT ;  /* 0x000000305d307209 */ /* 0x000fe40007810000 */
[----:B------:R-:W-:Y:S02]  /*9f20*/  FSEL R33, R59, -INF , P3 ;  /* 0xff8000003b217808 */ /* 0x000fe40001800000 */
[----:B------:R-:W-:Y:S02]  /*9f30*/  ISETP.GT.AND P3, PT, R37, 0x91, PT ;  /* 0x000000912500780c */ /* 0x000fe40003f64270 */
[----:B------:R-:W-:Y:S02]  /*9f40*/  FSEL R59, R26, -INF , P4 ;  /* 0xff8000001a3b7808 */ /* 0x000fe40002000000 */
[----:B------:R-:W-:-:S02]  /*9f50*/  FMNMX.FTZ R100, R14, R100, !PT ;  /* 0x000000640e647209 */ /* 0x000fc40007810000 */
[----:B------:R-:W-:Y:S02]  /*9f60*/  FMNMX.FTZ R50, R109, R48, !PT ;  /* 0x000000306d327209 */ /* 0x000fe40007810000 */
[----:B---3--:R-:W-:Y:S02]  /*9f70*/  FSEL R30, R30, -INF , P2 ;  /* 0xff8000001e1e7808 */ /* 0x008fe40001000000 */
[----:B------:R-:W-:Y:S02]  /*9f80*/  ISETP.GT.AND P2, PT, R37, 0x98, PT ;  /* 0x000000982500780c */ /* 0x000fe40003f44270 */
[----:B0-----:R-:W-:Y:S02]  /*9f90*/  FSEL R36, R36, -INF , P3 ;  /* 0xff80000024247808 */ /* 0x001fe40001800000 */
[----:B------:R-:W-:Y:S02]  /*9fa0*/  FMNMX.FTZ R100, R59, R100, !PT ;  /* 0x000000643b647209 */ /* 0x000fe40007810000 */
[----:B------:R-:W-:-:S02]  /*9fb0*/  FMNMX.FTZ R50, R97, R50, !PT ;  /* 0x0000003261327209 */ /* 0x000fc40007810000 */
[----:B-1----:R-:W-:Y:S02]  /*9fc0*/  FSEL R31, R31, -INF , P1 ;  /* 0xff8000001f1f7808 */ /* 0x002fe40000800000 */
[----:B------:R-:W-:Y:S02]  /*9fd0*/  ISETP.GT.AND P1, PT, R37, 0x99, PT ;  /* 0x000000992500780c */ /* 0x000fe40003f24270 */
[----:B--2---:R-:W-:Y:S02]  /*9fe0*/  FSEL R37, R40, -INF , P2 ;  /* 0xff80000028257808 */ /* 0x004fe40001000000 */
[----:B------:R-:W-:Y:S02]  /*9ff0*/  FMNMX.FTZ R100, R36, R100, !PT ;  /* 0x0000006424647209 */ /* 0x000fe40007810000 */
[----:B------:R-:W-:Y:S02]  /*a000*/  FMNMX.FTZ R52, R113, R50, !PT ;  /* 0x0000003271347209 */ /* 0x000fe40007810000 */
[----:B----4-:R-:W-:-:S02]  /*a010*/  FSEL R26, R12, -INF , P1 ;  /* 0xff8000000c1a7808 */ /* 0x010fc40000800000 */
[----:B------:R-:W-:Y:S02]  /*a020*/  FMNMX.FTZ R100, R37, R100, !PT ;  /* 0x0000006425647209 */ /* 0x000fe40007810000 */
[----:B------:R-:W-:Y:S02]  /*a030*/  FMNMX.FTZ R52, R79, R52, !PT ;  /* 0x000000344f347209 */ /* 0x000fe40007810000 */
[----:B------:R-:W-:Y:S02]  /*a040*/  FMNMX.FTZ R100, R26, R100, !PT ;  /* 0x000000641a647209 */ /* 0x000fe40007810000 */
[----:B------:R-:W-:-:S03]  /*a050*/  FMNMX.FTZ R52, R115, R52, !PT ;  /* 0x0000003473347209 */ /* 0x000fc60007810000 */
[----:B------:R-:W0:Y:S01]  /*a060*/  SHFL.BFLY PT, R12, R100, 0x2, 0x1f ;  /* 0x0c401f00640c7f89 */ /* 0x000e2200000e0000 */
[----:B------:R-:W-:-:S04]  /*a070*/  FMNMX.FTZ R52, R83, R52, !PT ;  /* 0x0000003453347209 */ /* 0x000fc80007810000 */
[----:B------:R-:W-:-:S04]  /*a080*/  FMNMX.FTZ R54, R121, R52, !PT ;  /* 0x0000003479367209 */ /* 0x000fc80007810000 */
[----:B------:R-:W-:-:S04]  /*a090*/  FMNMX.FTZ R54, R87, R54, !PT ;  /* 0x0000003657367209 */ /* 0x000fc80007810000 */
[----:B------:R-:W-:-:S04]  /*a0a0*/  FMNMX.FTZ R54, R125, R54, !PT ;  /* 0x000000367d367209 */ /* 0x000fc80007810000 */
[----:B------:R-:W-:-:S04]  /*a0b0*/  FMNMX.FTZ R54, R91, R54, !PT ;  /* 0x000000365b367209 */ /* 0x000fc80007810000 */
[----:B------:R-:W-:Y:S02]  /*a0c0*/  FMNMX.FTZ R60, R129, R54, !PT ;  /* 0x00000036813c7209 */ /* 0x000fe40007810000 */
[----:B0-----:R-:W-:Y:S02]  /*a0d0*/  FMNMX.FTZ R40, R100, R12, !PT ;  /* 0x0000000c64287209 */ /* 0x001fe40007810000 */
[----:B------:R-:W-:-:S03]  /*a0e0*/  FMNMX.FTZ R60, R63, R60, !PT ;  /* 0x0000003c3f3c7209 */ /* 0x000fc60007810000 */
[----:B------:R-:W0:Y:S01]  /*a0f0*/  SHFL.BFLY PT, R56, R40, 0x1, 0x1f ;  /* 0x0c201f0028387f89 */ /* 0x000e2200000e0000 */
[----:B------:R-:W-:-:S04]  /*a100*/  FMNMX.FTZ R60, R133, R60, !PT ;  /* 0x0000003c853c7209 */ /* 0x000fc80007810000 */
[----:B------:R-:W-:-:S04]  /*a110*/  FMNMX.FTZ R60, R67, R60, !PT ;  /* 0x0000003c433c7209 */ /* 0x000fc80007810000 */
[----:B------:R-:W-:-:S04]  /*a120*/  FMNMX.FTZ R62, R137, R60, !PT ;  /* 0x0000003c893e7209 */ /* 0x000fc80007810000 */
[----:B------:R-:W-:-:S04]  /*a130*/  FMNMX.FTZ R62, R71, R62, !PT ;  /* 0x0000003e473e7209 */ /* 0x000fc80007810000 */
[----:B------:R-:W-:-:S04]  /*a140*/  FMNMX.FTZ R62, R141, R62, !PT ;  /* 0x0000003e8d3e7209 */ /* 0x000fc80007810000 */
[----:B------:R-:W-:Y:S01]  /*a150*/  FMNMX.FTZ R62, R75, R62, !PT ;  /* 0x0000003e4b3e7209 */ /* 0x000fe20007810000 */
[----:B------:R-:W-:Y:S01]  /*a160*/  IMAD.U32 R58, RZ, RZ, UR4 ;  /* 0x00000004ff3a7e24 */ /* 0x000fe2000f8e00ff */
[----:B0-----:R-:W-:Y:S02]  /*a170*/  FMNMX.FTZ R56, R40, R56, !PT ;  /* 0x0000003828387209 */ /* 0x001fe40007810000 */
[----:B------:R-:W-:-:S04]  /*a180*/  FMNMX.FTZ R64, R143, R62, !PT ;  /* 0x0000003e8f407209 */ /* 0x000fc80007810000 */
[----:B------:R-:W-:Y:S01]  /*a190*/  FMNMX.FTZ R64, R47, R64, !PT ;  /* 0x000000402f407209 */ /* 0x000fe20007810000 */
[----:B------:R-:W-:-:S01]  /*a1a0*/  FFMA.FTZ R12, R56, R58, -8 ;  /* 0xc1000000380c7423 */ /* 0x000fc2000001003a */
[----:B------:R-:W-:Y:S02]  /*a1b0*/  FSETP.NEU.FTZ.AND P0, PT, R56, -INF , PT ;  /* 0xff8000003800780b */ /* 0x000fe40003f1d000 */
[----:B------:R-:W-:Y:S02]  /*a1c0*/  FMNMX.FTZ R64, R147, R64, !PT ;  /* 0x0000004093407209 */ /* 0x000fe40007810000 */
[----:B------:R-:W-:Y:S02]  /*a1d0*/  FSEL R12, R12, RZ, P0 ;  /* 0x000000ff0c0c7208 */ /* 0x000fe40000000000 */
[----:B------:R-:W-:Y:S01]  /*a1e0*/  ISETP.NE.AND P0, PT, R20, RZ, PT ;  /* 0x000000ff1400720c */ /* 0x000fe20003f05270 */
[C---:B------:R-:W-:Y:S01]  /*a1f0*/  FMUL.FTZ R20, R2.reuse, R34 ;  /* 0x0000002202147220 */ /* 0x040fe20000410000 */
[----:B------:R-:W-:Y:S01]  /*a200*/  FMNMX.FTZ R64, R51, R64, !PT ;  /* 0x0000004033407209 */ /* 0x000fe20007810000 */
[----:B------:R-:W-:-:S03]  /*a210*/  FMUL.FTZ R28, R2, R35 ;  /* 0x00000023021c7220 */ /* 0x000fc60000410000 */
[----:B------:R-:W-:Y:S01]  /*a220*/  FMNMX.FTZ R66, R151, R64, !PT ;  /* 0x0000004097427209 */ /* 0x000fe20007810000 */
[----:B------:R-:W0:Y:S01]  /*a230*/  MUFU.TANH R20, R20 ;  /* 0x0000001400147308 */ /* 0x000e220000002400 */
[----:B------:R-:W-:Y:S02]  /*a240*/  FMUL.FTZ R34, R2, R38 ;  /* 0x0000002602227220 */ /* 0x000fe40000410000 */
[----:B------:R-:W-:Y:S01]  /*a250*/  FMNMX.FTZ R66, R55, R66, !PT ;  /* 0x0000004237427209 */ /* 0x000fe20007810000 */
[----:B------:R-:W-:-:S01]  /*a260*/  FFMA.FTZ R77, R77, R58, -R12 ;  /* 0x0000003a4d4d7223 */ /* 0x000fc2000001080c */
[C---:B------:R-:W-:Y:S02]  /*a270*/  FMUL.FTZ R35, R2.reuse, R39 ;  /* 0x0000002702237220 */ /* 0x040fe40000410000 */
[----:B------:R-:W-:Y:S01]  /*a280*/  FMNMX.FTZ R66, R155, R66, !PT ;  /* 0x000000429b427209 */ /* 0x000fe20007810000 */
[----:B------:R-:W-:Y:S01]  /*a290*/  MUFU.TANH R28, R28 ;  /* 0x0000001c001c7308 */ /* 0x000fe20000002400 */
[----:B------:R-:W-:-:S07]  /*a2a0*/  FMUL.FTZ R38, R2, R42 ;  /* 0x0000002a02267220 */ /* 0x000fce0000410000 */
[----:B------:R1:W-:Y:S01]  /*a2b0*/  MUFU.EX2 R46, R77 ;  /* 0x0000004d002e7308 */ /* 0x0003e20000000800 */
[----:B------:R-:W-:-:S07]  /*a2c0*/  FMUL.FTZ R39, R2, R43 ;  /* 0x0000002b02277220 */ /* 0x000fce0000410000 */
[----:B------:R-:W2:Y:S01]  /*a2d0*/  MUFU.TANH R34, R34 ;  /* 0x0000002200227308 */ /* 0x000ea20000002400 */
[----:B-1----:R-:W-:-:S01]  /*a2e0*/  FFMA.FTZ R77, R85, R58, -R12 ;  /* 0x0000003a554d7223 */ /* 0x002fc2000001080c */
[----:B------:R-:W-:Y:S01]  /*a2f0*/  FMNMX.FTZ R85, R33, R66, !PT ;  /* 0x0000004221557209 */ /* 0x000fe20007810000 */
[----:B------:R-:W-:-:S03]  /*a300*/  FFMA.FTZ R81, R81, R58, -R12 ;  /* 0x0000003a51517223 */ /* 0x000fc6000001080c */
[----:B------:R-:W-:Y:S02]  /*a310*/  FMNMX.FTZ R66, R30, R85, !PT ;  /* 0x000000551e427209 */ /* 0x000fe40007810000 */
[----:B------:R-:W1:Y:S01]  /*a320*/  MUFU.TANH R35, R35 ;  /* 0x0000002300237308 */ /* 0x000e620000002400 */
[----:B0-----:R-:W-:Y:S02]  /*a330*/  FSEL R85, R20, -INF , P6 ;  /* 0xff80000014557808 */ /* 0x001fe40003000000 */
[----:B------:R-:W-:-:S05]  /*a340*/  FMNMX.FTZ R66, R31, R66, !PT ;  /* 0x000000421f427209 */ /* 0x000fca0007810000 */
[----:B------:R-:W0:Y:S01]  /*a350*/  MUFU.TANH R38, R38 ;  /* 0x0000002600267308 */ /* 0x000e220000002400 */
[----:B------:R-:W-:Y:S01]  /*a360*/  FMNMX.FTZ R66, R85, R66, !PT ;  /* 0x0000004255427209 */ /* 0x000fe20007810000 */
[-CC-:B------:R-:W-:Y:S01]  /*a370*/  FFMA.FTZ R42, R27, R58.reuse, -R12.reuse ;  /* 0x0000003a1b2a7223 */ /* 0x180fe2000001080c */
[----:B------:R-:W-:-:S05]  /*a380*/  FFMA.FTZ R27, R99, R58, -R12 ;  /* 0x0000003a631b7223 */ /* 0x000fca000001080c */
[----:B------:R3:W-:Y:S01]  /*a390*/  MUFU.EX2 R48, R81 ;  /* 0x0000005100307308 */ /* 0x0007e20000000800 */
[----:B------:R-:W-:-:S01]  /*a3a0*/  FFMA.FTZ R99, R45, R58, -R12 ;  /* 0x0000003a2d637223 */ /* 0x000fc2000001080c */
[----:B--2---:R-:W-:-:S06]  /*a3b0*/  FSEL R45, R34, -INF , P4 ;  /* 0xff800000222d7808 */ /* 0x004fcc0002000000 */
[----:B------:R-:W2:Y:S01]  /*a3c0*/  MUFU.TANH R39, R39 ;  /* 0x0000002700277308 */ /* 0x000ea20000002400 */
[----:B---3--:R-:W-:-:S01]  /*a3d0*/  FFMA.FTZ R81, R89, R58, -R12 ;  /* 0x0000003a59517223 */ /* 0x008fc2000001080c */
[----:B------:R-:W-:-:S04]  /*a3e0*/  FSEL R89, R28, -INF , P5 ;  /* 0xff8000001c597808 */ /* 0x000fc80002800000 */
[----:B------:R-:W-:Y:S02]  /*a3f0*/  FMNMX.FTZ R66, R89, R66, !PT ;  /* 0x0000004259427209 */ /* 0x000fe40007810000 */
[----:B-1----:R-:W-:Y:S02]  /*a400*/  FSEL R35, R35, -INF , P3 ;  /* 0xff80000023237808 */ /* 0x002fe40001800000 */
[----:B------:R-:W-:Y:S01]  /*a410*/  FMNMX.FTZ R66, R45, R66, !PT ;  /* 0x000000422d427209 */ /* 0x000fe20007810000 */
[----:B------:R-:W-:-:S01]  /*a420*/  FFMA.FTZ R44, R101, R58, -R12 ;  /* 0x0000003a652c7223 */ /* 0x000fc2000001080c */
[----:B0-----:R-:W-:Y:S02]  /*a430*/  FSEL R101, R38, -INF , P2 ;  /* 0xff80000026657808 */ /* 0x001fe40001000000 */
[----:B------:R-:W-:Y:S02]  /*a440*/  FMNMX.FTZ R66, R35, R66, !PT ;  /* 0x0000004223427209 */ /* 0x000fe40007810000 */
[----:B--2---:R-:W-:-:S02]  /*a450*/  FSEL R39, R39, -INF , P1 ;  /* 0xff80000027277808 */ /* 0x004fc40000800000 */
[----:B------:R-:W-:Y:S01]  /*a460*/  FMNMX.FTZ R66, R101, R66, !PT ;  /* 0x0000004265427209 */ /* 0x000fe20007810000 */
[----:B------:R-:W-:-:S03]  /*a470*/  FFMA.FTZ R40, R41, R58, -R12 ;  /* 0x0000003a29287223 */ /* 0x000fc6000001080c */
[----:B------:R-:W-:Y:S01]  /*a480*/  FMNMX.FTZ R68, R39, R66, !PT ;  /* 0x0000004227447209 */ /* 0x000fe20007810000 */
[----:B------:R-:W-:-:S04]  /*a490*/  FFMA.FTZ R41, R103, R58, -R12 ;  /* 0x0000003a67297223 */ /* 0x000fc8000001080c */
[----:B------:R-:W0:Y:S01]  /*a4a0*/  SHFL.BFLY PT, R103, R68, 0x2, 0x1f ;  /* 0x0c401f0044677f89 */ /* 0x000e2200000e0000 */
[----:B------:R-:W-:-:S04]  /*a4b0*/  FFMA.FTZ R111, R111, R58, -R12 ;  /* 0x0000003a6f6f7223 */ /* 0x000fc8000001080c */
[----:B------:R1:W-:Y:S01]  /*a4c0*/  MUFU.EX2 R50, R111 ;  /* 0x0000006f00327308 */ /* 0x0003e20000000800 */
[----:B0-----:R-:W-:-:S05]  /*a4d0*/  FMNMX.FTZ R70, R68, R103, !PT ;  /* 0x0000006744467209 */ /* 0x001fca0007810000 */
[----:B-1----:R-:W0:Y:S01]  /*a4e0*/  SHFL.BFLY PT, R111, R70, 0x1, 0x1f ;  /* 0x0c201f00466f7f89 */ /* 0x002e2200000e0000 */
[----:B------:R-:W-:-:S01]  /*a4f0*/  FFMA.FTZ R103, R14, R58, -R12 ;  /* 0x0000003a0e677223 */ /* 0x000fc2000001080c */
[-CC-:B------:R-:W-:Y:S01]  /*a500*/  FFMA.FTZ R14, R59, R58.reuse, -R12.reuse ;  /* 0x0000003a3b0e7223 */ /* 0x180fe2000001080c */
        /* <DEDUP_REMOVED lines=18> */
[----:B0-----:R-:W-:Y:S01]  /*a630*/  FMNMX.FTZ R59, R70, R111, !PT ;  /* 0x0000006f463b7209 */ /* 0x001fe20007810000 */
        /* <DEDUP_REMOVED lines=8> */
[-C--:B------:R-:W-:Y:S01]  /*a6c0*/  FFMA.FTZ R37, R26, R58.reuse, -R12 ;  /* 0x0000003a1a257223 */ /* 0x080fe2000001080c */
[----:B------:R-:W-:-:S01]  /*a6d0*/  FFMA.FTZ R12, R59, R58, -8 ;  /* 0xc10000003b0c7423 */ /* 0x000fc2000001003a */
[----:B------:R-:W-:-:S04]  /*a6e0*/  FSETP.NEU.FTZ.AND P1, PT, R59, -INF , PT ;  /* 0xff8000003b00780b */ /* 0x000fc80003f3d000 */
[----:B------:R-:W-:-:S05]  /*a6f0*/  FSEL R12, R12, RZ, P1 ;  /* 0x000000ff0c0c7208 */ /* 0x000fca0000800000 */
[-CC-:B------:R-:W-:Y:S01]  /*a700*/  FFMA.FTZ R9, R9, R58.reuse, -R12.reuse ;  /* 0x0000003a09097223 */ /* 0x180fe2000001080c */
[----:B------:R-:W-:-:S01]  /*a710*/  FFMA.FTZ R10, R10, R58, -R12 ;  /* 0x0000003a0a0a7223 */ /* 0x000fc2000001080c */
[-CC-:B------:R-:W-:Y:S01]  /*a720*/  FFMA.FTZ R13, R13, R58.reuse, -R12.reuse ;  /* 0x0000003a0d0d7223 */ /* 0x180fe2000001080c */
[----:B------:R-:W-:Y:S01]  /*a730*/  MUFU.EX2 R3, R3 ;  /* 0x0000000300037308 */ /* 0x000fe20000000800 */
[----:B------:R-:W-:-:S07]  /*a740*/  FFMA.FTZ R74, R95, R58, -R12 ;  /* 0x0000003a5f4a7223 */ /* 0x000fce000001080c */
[----:B------:R-:W0:Y:S01]  /*a750*/  MUFU.EX2 R8, R8 ;  /* 0x0000000800087308 */ /* 0x000e220000000800 */
[----:B------:R-:W-:-:S07]  /*a760*/  FFMA.FTZ R68, R105, R58, -R12 ;  /* 0x0000003a69447223 */ /* 0x000fce000001080c */
[----:B------:R-:W-:Y:S08]  /*a770*/  MUFU.EX2 R9, R9 ;  /* 0x0000000900097308 */ /* 0x000ff00000000800 */
[----:B------:R-:W1:Y:S01]  /*a780*/  MUFU.EX2 R10, R10 ;  /* 0x0000000a000a7308 */ /* 0x000e620000000800 */
[----:B------:R-:W-:-:S07]  /*a790*/  FFMA.FTZ R93, R93, R58, -R12 ;  /* 0x0000003a5d5d7223 */ /* 0x000fce000001080c */
[----:B------:R-:W2:Y:S08]  /*a7a0*/  MUFU.EX2 R11, R11 ;  /* 0x0000000b000b7308 */ /* 0x000eb00000000800 */
[----:B------:R-:W3:Y:S01]  /*a7b0*/  MUFU.EX2 R13, R13 ;  /* 0x0000000d000d7308 */ /* 0x000ee20000000800 */
[----:B------:R-:W-:-:S07]  /*a7c0*/  FFMA.FTZ R70, R109, R58, -R12 ;  /* 0x0000003a6d467223 */ /* 0x000fce000001080c */
[----:B------:R-:W4:Y:S08]  /*a7d0*/  MUFU.EX2 R40, R40 ;  /* 0x0000002800287308 */ /* 0x000f300000000800 */
[----:B------:R-:W-:Y:S08]  /*a7e0*/  MUFU.EX2 R26, R36 ;  /* 0x00000024001a7308 */ /* 0x000ff00000000800 */
[----:B------:R5:W4:Y:S01]  /*a7f0*/  MUFU.EX2 R36, R74 ;  /* 0x0000004a00247308 */ /* 0x000b220000000800 */
[----:B0-----:R-:W-:-:S01]  /*a800*/  FADD.FTZ R86, R3, R8 ;  /* 0x0000000803567221 */ /* 0x001fc20000010000 */
[----:B-1----:R-:W-:-:S06]  /*a810*/  FADD.FTZ R88, R9, R10 ;  /* 0x0000000a09587221 */ /* 0x002fcc0000010000 */
[----:B------:R-:W0:Y:S01]  /*a820*/  MUFU.EX2 R15, R15 ;  /* 0x0000000f000f7308 */ /* 0x000e220000000800 */
[----:B------:R-:W-:-:S01]  /*a830*/  FFMA.FTZ R95, R97, R58, -R12 ;  /* 0x0000003a615f7223 */ /* 0x000fc2000001080c */
[----:B------:R-:W-:-:S06]  /*a840*/  FFMA.FTZ R72, R113, R58, -R12 ;  /* 0x0000003a71487223 */ /* 0x000fcc000001080c */
[----:B------:R-:W1:Y:S01]  /*a850*/  MUFU.EX2 R68, R68 ;  /* 0x0000004400447308 */ /* 0x000e620000000800 */
[----:B------:R-:W-:-:S01]  /*a860*/  FFMA.FTZ R79, R79, R58, -R12 ;  /* 0x0000003a4f4f7223 */ /* 0x000fc2000001080c */
[-CC-:B-----5:R-:W-:Y:S01]  /*a870*/  FFMA.FTZ R74, R115, R58.reuse, -R12.reuse ;  /* 0x0000003a734a7223 */ /* 0x1a0fe2000001080c */
[----:B------:R-:W-:-:S01]  /*a880*/  FFMA.FTZ R83, R83, R58, -R12 ;  /* 0x0000003a53537223 */ /* 0x000fc2000001080c */
[-CC-:B------:R-:W-:Y:S01]  /*a890*/  FFMA.FTZ R76, R121, R58.reuse, -R12.reuse ;  /* 0x0000003a794c7223 */ /* 0x180fe2000001080c */
[----:B------:R-:W-:-:S03]  /*a8a0*/  FFMA.FTZ R87, R87, R58, -R12 ;  /* 0x0000003a57577223 */ /* 0x000fc6000001080c */
[----:B------:R-:W5:Y:S01]  /*a8b0*/  MUFU.EX2 R42, R42 ;  /* 0x0000002a002a7308 */ /* 0x000f620000000800 */
[----:B------:R-:W-:-:S01]  /*a8c0*/  FFMA.FTZ R78, R125, R58, -R12 ;  /* 0x0000003a7d4e7223 */ /* 0x000fc2000001080c */
[-CC-:B------:R-:W-:Y:S01]  /*a8d0*/  FFMA.FTZ R91, R91, R58.reuse, -R12.reuse ;  /* 0x0000003a5b5b7223 */ /* 0x180fe2000001080c */
[----:B------:R-:W-:-:S01]  /*a8e0*/  FFMA.FTZ R80, R129, R58, -R12 ;  /* 0x0000003a81507223 */ /* 0x000fc2000001080c */
[-CC-:B------:R-:W-:Y:S01]  /*a8f0*/  FFMA.FTZ R63, R63, R58.reuse, -R12.reuse ;  /* 0x0000003a3f3f7223 */ /* 0x180fe2000001080c */
[----:B------:R-:W-:-:S01]  /*a900*/  FFMA.FTZ R82, R133, R58, -R12 ;  /* 0x0000003a85527223 */ /* 0x000fc2000001080c */
[-CC-:B------:R-:W-:Y:S02]  /*a910*/  FFMA.FTZ R67, R67, R58.reuse, -R12.reuse ;  /* 0x0000003a43437223 */ /* 0x180fe4000001080c */
[----:B------:R-:W5:Y:S01]  /*a920*/  MUFU.EX2 R93, R93 ;  /* 0x0000005d005d7308 */ /* 0x000f620000000800 */
        /* <DEDUP_REMOVED lines=19> */
[----:B------:R-:W5:Y:S01]  /*aa60*/  MUFU.EX2 R27, R27 ;  /* 0x0000001b001b7308 */ /* 0x000f620000000800 */
[----:B------:R-:W-:-:S01]  /*aa70*/  FFMA.FTZ R12, R39, R58, -R12 ;  /* 0x0000003a270c7223 */ /* 0x000fc2000001080c */
[----:B--2---:R-:W-:Y:S01]  /*aa80*/  FADD.FTZ R39, R11, R86 ;  /* 0x000000560b277221 */ /* 0x004fe20000010000 */
[----:B---3--:R-:W-:-:S05]  /*aa90*/  FADD.FTZ R97, R13, R88 ;  /* 0x000000580d617221 */ /* 0x008fca0000010000 */
[----:B------:R-:W2:Y:S01]  /*aaa0*/  MUFU.EX2 R70, R70 ;  /* 0x0000004600467308 */ /* 0x000ea20000000800 */
[----:B----4-:R-:W-:-:S01]  /*aab0*/  FADD.FTZ R86, R40, R39 ;  /* 0x0000002728567221 */ /* 0x010fc20000010000 */
[----:B------:R-:W-:Y:S01]  /*aac0*/  FADD.FTZ R97, R36, R97 ;  /* 0x0000006124617221 */ /* 0x000fe20000010000 */
[----:B------:R-:W-:-:S05]  /*aad0*/  F2FP.SATFINITE.E4M3.F32.PACK_AB_MERGE_C R152, R40, R11, RZ ;  /* 0x0000000b2898723e */ /* 0x000fca00048070ff */
[----:B------:R-:W3:Y:S01]  /*aae0*/  MUFU.EX2 R44, R44 ;  /* 0x0000002c002c7308 */ /* 0x000ee20000000800 */
[----:B0-----:R-:W-:-:S01]  /*aaf0*/  FADD.FTZ R11, R15, R86 ;  /* 0x000000560f0b7221 */ /* 0x001fc20000010000 */
[----:B-1----:R-:W-:-:S06]  /*ab00*/  FADD.FTZ R40, R68, R97 ;  /* 0x0000006144287221 */ /* 0x002fcc0000010000 */
[----:B------:R-:W0:Y:S01]  /*ab10*/  MUFU.EX2 R95, R95 ;  /* 0x0000005f005f7308 */ /* 0x000e220000000800 */
[----:B-----5:R-:W-:-:S01]  /*ab20*/  FADD.FTZ R86, R42, R11 ;  /* 0x0000000b2a567221 */ /* 0x020fc20000010000 */
[----:B------:R-:W-:-:S06]  /*ab30*/  FADD.FTZ R11, R93, R40 ;  /* 0x000000285d0b7221 */ /* 0x000fcc0000010000 */
[----:B------:R-:W1:Y:S08]  /*ab40*/  MUFU.EX2 R41, R41 ;  /* 0x0000002900297308 */ /* 0x000e700000000800 */
[----:B------:R-:W4:Y:S01]  /*ab50*/  MUFU.EX2 R72, R72 ;  /* 0x0000004800487308 */ /* 0x000f220000000800 */
[----:B------:R-:W-:-:S01]  /*ab60*/  FADD.FTZ R39, R27, R86 ;  /* 0x000000561b277221 */ /* 0x000fc20000010000 */
[----:B--2---:R-:W-:-:S06]  /*ab70*/  FADD.FTZ R86, R70, R11 ;  /* 0x0000000b46567221 */ /* 0x004fcc0000010000 */
[----:B------:R-:W2:Y:S01]  /*ab80*/  MUFU.EX2 R79, R79 ;  /* 0x0000004f004f7308 */ /* 0x000ea20000000800 */
[----:B---3--:R-:W-:-:S01]  /*ab90*/  FADD.FTZ R88, R44, R39 ;  /* 0x000000272c587221 */ /* 0x008fc20000010000 */
[----:B0-----:R-:W-:-:S06]  /*aba0*/  FADD.FTZ R11, R95, R86 ;  /* 0x000000565f0b7221 */ /* 0x001fcc0000010000 */
[----:B------:R-:W0:Y:S01]  /*abb0*/  MUFU.EX2 R43, R43 ;  /* 0x0000002b002b7308 */ /* 0x000e220000000800 */
[----:B------:R-:W-:-:S07]  /*abc0*/  F2FP.SATFINITE.E4M3.F32.PACK_AB_MERGE_C R154, R44, R27, RZ ;  /* 0x0000001b2c9a723e */ /* 0x000fce00048070ff */
[----:B------:R-:W3:Y:S01]  /*abd0*/  MUFU.EX2 R74, R74 ;  /* 0x0000004a004a7308 */ /* 0x000ee20000000800 */
[----:B-1----:R-:W-:-:S01]  /*abe0*/  FADD.FTZ R27, R41, R88 ;  /* 0x00000058291b7221 */ /* 0x002fc20000010000 */
[----:B----4-:R-:W-:-:S06]  /*abf0*/  FADD.FTZ R44, R72, R11 ;  /* 0x0000000b482c7221 */ /* 0x010fcc0000010000 */
[----:B------:R-:W1:Y:S01]  /*ac00*/  MUFU.EX2 R83, R83 ;  /* 0x0000005300537308 */ /* 0x000e620000000800 */
[----:B------:R-:W-:-:S01]  /*ac10*/  FADD.FTZ R88, R46, R27 ;  /* 0x0000001b2e587221 */ /* 0x000fc20000010000 */
[----:B--2---:R-:W-:-:S06]  /*ac20*/  FADD.FTZ R11, R79, R44 ;  /* 0x0000002c4f0b7221 */ /* 0x004fcc0000010000 */
[----:B------:R-:W2:Y:S01]  /*ac30*/  MUFU.EX2 R76, R76 ;  /* 0x0000004c004c7308 */ /* 0x000ea20000000800 */
[----:B0-----:R-:W-:-:S01]  /*ac40*/  FADD.FTZ R27, R43, R88 ;  /* 0x000000582b1b7221 */ /* 0x001fc20000010000 */
[----:B---3--:R-:W-:-:S06]  /*ac50*/  FADD.FTZ R44, R74, R11 ;  /* 0x0000000b4a2c7221 */ /* 0x008fcc0000010000 */
[----:B------:R-:W0:Y:S08]  /*ac60*/  MUFU.EX2 R77, R77 ;  /* 0x0000004d004d7308 */ /* 0x000e300000000800 */
[----:B------:R-:W3:Y:S01]  /*ac70*/  MUFU.EX2 R87, R87 ;  /* 0x0000005700577308 */ /* 0x000ee20000000800 */
[----:B------:R-:W-:-:S01]  /*ac80*/  FADD.FTZ R27, R48, R27 ;  /* 0x0000001b301b7221 */ /* 0x000fc20000010000 */
[----:B-1----:R-:W-:-:S06]  /*ac90*/  FADD.FTZ R11, R83, R44 ;  /* 0x0000002c530b7221 */ /* 0x002fcc0000010000 */
[----:B------:R-:W1:Y:S08]  /*aca0*/  MUFU.EX2 R52, R117 ;  /* 0x0000007500347308 */ /* 0x000e700000000800 */
[----:B------:R-:W4:Y:S01]  /*acb0*/  MUFU.EX2 R78, R78 ;  /* 0x0000004e004e7308 */ /* 0x000f220000000800 */
[----:B------:R-:W-:-:S01]  /*acc0*/  FADD.FTZ R44, R50, R27 ;  /* 0x0000001b322c7221 */ /* 0x000fc20000010000 */
[----:B--2---:R-:W-:-:S06]  /*acd0*/  FADD.FTZ R88, R76, R11 ;  /* 0x0000000b4c587221 */ /* 0x004fcc0000010000 */
[----:B------:R-:W2:Y:S08]  /*ace0*/  MUFU.EX2 R81, R81 ;  /* 0x0000005100517308 */ /* 0x000eb00000000800 */
[----:B------:R-:W5:Y:S01]  /*acf0*/  MUFU.EX2 R91, R91 ;  /* 0x0000005b005b7308 */ /* 0x000f620000000800 */
[----:B0-----:R-:W-:-:S01]  /*ad00*/  FADD.FTZ R11, R77, R44 ;  /* 0x0000002c4d0b7221 */ /* 0x001fc20000010000 */
[----:B---3--:R-:W-:-:S06]  /*ad10*/  FADD.FTZ R27, R87, R88 ;  /* 0x00000058571b7221 */ /* 0x008fcc0000010000 */
[----:B------:R-:W0:Y:S08]  /*ad20*/  MUFU.EX2 R54, R119 ;  /* 0x0000007700367308 */ /* 0x000e300000000800 */
[----:B------:R-:W3:Y:S01]  /*ad30*/  MUFU.EX2 R80, R80 ;  /* 0x0000005000507308 */ /* 0x000ee20000000800 */
[----:B-1----:R-:W-:-:S01]  /*ad40*/  FADD.FTZ R88, R52, R11 ;  /* 0x0000000b34587221 */ /* 0x002fc20000010000 */
[----:B----4-:R-:W-:-:S06]  /*ad50*/  FADD.FTZ R90, R78, R27 ;  /* 0x0000001b4e5a7221 */ /* 0x010fcc0000010000 */
[----:B------:R-:W1:Y:S01]  /*ad60*/  MUFU.EX2 R61, R61 ;  /* 0x0000003d003d7308 */ /* 0x000e620000000800 */
[----:B------:R-:W-:-:S07]  /*ad70*/  PRMT R0, R102, 0x654, R0 ;  /* 0x0000065466007816 */ /* 0x000fce0000000000 */
[----:B------:R-:W4:Y:S01]  /*ad80*/  MUFU.EX2 R63, R63 ;  /* 0x0000003f003f7308 */ /* 0x000f220000000800 */
[----:B--2---:R-:W-:-:S01]  /*ad90*/  FADD.FTZ R11, R81, R88 ;  /* 0x00000058510b7221 */ /* 0x004fc20000010000 */
[----:B-----5:R-:W-:Y:S01]  /*ada0*/  FADD.FTZ R27, R91, R90 ;  /* 0x0000005a5b1b7221 */ /* 0x020fe20000010000 */
[----:B------:R2:W-:Y:S05]  /*adb0*/  SYNCS.ARRIVE.TRANS64.RED.A1T0 RZ, [R0+URZ], RZ ;  /* 0x000000ff00ff79a7 */ /* 0x0005ea000810043f */
[----:B------:R-:W5:Y:S08]  /*adc0*/  MUFU.EX2 R60, R123 ;  /* 0x0000007b003c7308 */ /* 0x000f700000000800 */
[----:B------:R-:W5:Y:S01]  /*add0*/  MUFU.EX2 R82, R82 ;  /* 0x0000005200527308 */ /* 0x000f620000000800 */
[----:B0-----:R-:W-:-:S07]  /*ade0*/  FADD.FTZ R88, R54, R11 ;  /* 0x0000000b36587221 */ /* 0x001fce0000010000 */
[----:B------:R-:W0:Y:S01]  /*adf0*/  MUFU.EX2 R65, R65 ;  /* 0x0000004100417308 */ /* 0x000e220000000800 */
[----:B---3--:R-:W-:-:S07]  /*ae00*/  FADD.FTZ R90, R80, R27 ;  /* 0x0000001b505a7221 */ /* 0x008fce0000010000 */
[----:B------:R-:W3:Y:S01]  /*ae10*/  MUFU.EX2 R67, R67 ;  /* 0x0000004300437308 */ /* 0x000ee20000000800 */
[----:B-1----:R-:W-:-:S01]  /*ae20*/  FADD.FTZ R11, R61, R88 ;  /* 0x000000583d0b7221 */ /* 0x002fc20000010000 */
[----:B----4-:R-:W-:-:S06]  /*ae30*/  FADD.FTZ R27, R63, R90 ;  /* 0x0000005a3f1b7221 */ /* 0x010fcc0000010000 */
[----:B------:R-:W1:Y:S01]  /*ae40*/  MUFU.EX2 R62, R127 ;  /* 0x0000007f003e7308 */ /* 0x000e620000000800 */
[----:B------:R-:W-:-:S07]  /*ae50*/  F2FP.SATFINITE.E4M3.F32.PACK_AB_MERGE_C R150, R81, R52, RZ ;  /* 0x000000345196723e */ /* 0x000fce00048070ff */
[----:B--2---:R-:W2:Y:S01]  /*ae60*/  MUFU.EX2 R0, R137 ;  /* 0x0000008900007308 */ /* 0x004ea20000000800 */
[----:B-----5:R-:W-:-:S01]  /*ae70*/  FADD.FTZ R52, R60, R11 ;  /* 0x0000000b3c347221 */ /* 0x020fc20000010000 */
[----:B------:R-:W-:-:S06]  /*ae80*/  F2FP.SATFINITE.E4M3.F32.PACK_AB_MERGE_C R13, R36, R13, RZ ;  /* 0x0000000d240d723e */ /* 0x000fcc00048070ff */
[----:B------:R-:W4:Y:S01]  /*ae90*/  MUFU.EX2 R69, R69 ;  /* 0x0000004500457308 */ /* 0x000f220000000800 */
[----:B------:R-:W-:-:S07]  /*aea0*/  FADD.FTZ R36, R82, R27 ;  /* 0x0000001b52247221 */ /* 0x000fce0000010000 */
[----:B------:R-:W5:Y:S01]  /*aeb0*/  MUFU.EX2 R71, R71 ;  /* 0x0000004700477308 */ /* 0x000f620000000800 */
[C---:B0-----:R-:W-:Y:S01]  /*aec0*/  F2FP.SATFINITE.E4M3.F32.PACK_AB_MERGE_C R136, R65.reuse, R60, RZ ;  /* 0x0000003c4188723e */ /* 0x041fe200048070ff */
[----:B------:R-:W-:-:S06]  /*aed0*/  FADD.FTZ R65, R65, R52 ;  /* 0x0000003441417221 */ /* 0x000fcc0000010000 */
[----:B------:R-:W0:Y:S01]  /*aee0*/  MUFU.EX2 R64, R131 ;  /* 0x0000008300407308 */ /* 0x000e220000000800 */
[----:B---3--:R-:W-:-:S07]  /*aef0*/  FADD.FTZ R11, R67, R36 ;  /* 0x00000024430b7221 */ /* 0x008fce0000010000 */
[----:B------:R-:W3:Y:S01]  /*af00*/  MUFU.EX2 R141, R141 ;  /* 0x0000008d008d7308 */ /* 0x000ee20000000800 */
[----:B-1----:R-:W-:-:S07]  /*af10*/  FADD.FTZ R36, R62, R65 ;  /* 0x000000413e247221 */ /* 0x002fce0000010000 */
[----:B------:R-:W1:Y:S01]  /*af20*/  MUFU.EX2 R73, R73 ;  /* 0x0000004900497308 */ /* 0x000e620000000800 */
[----:B--2---:R-:W-:-:S07]  /*af30*/  FADD.FTZ R52, R0, R11 ;  /* 0x0000000b00347221 */ /* 0x004fce0000010000 */
[----:B------:R-:W2:Y:S01]  /*af40*/  MUFU.EX2 R84, R75 ;  /* 0x0000004b00547308 */ /* 0x000ea20000000800 */
[----:B----4-:R-:W-:-:S01]  /*af50*/  FADD.FTZ R11, R69, R36 ;  /* 0x00000024450b7221 */ /* 0x010fc20000010000 */
[----:B-----5:R-:W-:-:S06]  /*af60*/  FADD.FTZ R52, R71, R52 ;  /* 0x0000003447347221 */ /* 0x020fcc0000010000 */
[----:B------:R-:W4:Y:S08]  /*af70*/  MUFU.EX2 R20, R135 ;  /* 0x0000008700147308 */ /* 0x000f300000000800 */
[----:B------:R-:W5:Y:S01]  /*af80*/  MUFU.EX2 R143, R143 ;  /* 0x0000008f008f7308 */ /* 0x000f620000000800 */
[----:B0-----:R-:W-:-:S01]  /*af90*/  FADD.FTZ R36, R64, R11 ;  /* 0x0000000b40247221 */ /* 0x001fc20000010000 */
[----:B------:R-:W-:-:S06]  /*afa0*/  F2FP.SATFINITE.E4M3.F32.PACK_AB_MERGE_C R152, R8, R3, R152 ;  /* 0x000000030898723e */ /* 0x000fcc0004807098 */
[----:B------:R-:W0:Y:S01]  /*afb0*/  MUFU.EX2 R99, R99 ;  /* 0x0000006300637308 */ /* 0x000e220000000800 */
[----:B---3--:R-:W-:-:S07]  /*afc0*/  FADD.FTZ R3, R141, R52 ;  /* 0x000000348d037221 */ /* 0x008fce0000010000 */
[----:B------:R-:W3:Y:S01]  /*afd0*/  MUFU.EX2 R40, R47 ;  /* 0x0000002f00287308 */ /* 0x000ee20000000800 */
[C---:B-1----:R-:W-:Y:S01]  /*afe0*/  F2FP.SATFINITE.E4M3.F32.PACK_AB_MERGE_C R138, R73.reuse, R64, RZ ;  /* 0x00000040498a723e */ /* 0x042fe200048070ff */
[----:B------:R-:W-:Y:S01]  /*aff0*/  FADD.FTZ R73, R73, R36 ;  /* 0x0000002449497221 */ /* 0x000fe20000010000 */
[----:B--2---:R-:W-:-:S05]  /*b000*/  F2FP.SATFINITE.E4M3.F32.PACK_AB_MERGE_C R141, R84, R141, RZ ;  /* 0x0000008d548d723e */ /* 0x004fca00048070ff */
[----:B------:R-:W1:Y:S01]  /*b010*/  MUFU.EX2 R28, R28 ;  /* 0x0000001c001c7308 */ /* 0x000e620000000800 */
[----:B------:R-:W-:-:S07]  /*b020*/  FADD.FTZ R84, R84, R3 ;  /* 0x0000000354547221 */ /* 0x000fce0000010000 */
[----:B------:R-:W2:Y:S01]  /*b030*/  MUFU.EX2 R147, R147 ;  /* 0x0000009300937308 */ /* 0x000ea20000000800 */
[----:B----4-:R-:W-:-:S07]  /*b040*/  FADD.FTZ R8, R20, R73 ;  /* 0x0000004914087221 */ /* 0x010fce0000010000 */
[----:B------:R-:W4:Y:S01]  /*b050*/  MUFU.EX2 R49, R49 ;  /* 0x0000003100317308 */ /* 0x000f220000000800 */
[----:B-----5:R-:W-:-:S07]  /*b060*/  FADD.FTZ R3, R143, R84 ;  /* 0x000000548f037221 */ /* 0x020fce0000010000 */
[----:B------:R-:W5:Y:S01]  /*b070*/  MUFU.EX2 R86, R51 ;  /* 0x0000003300567308 */ /* 0x000f620000000800 */
[----:B0-----:R-:W-:-:S01]  /*b080*/  FADD.FTZ R11, R99, R8 ;  /* 0x00000008630b7221 */ /* 0x001fc20000010000 */
[----:B---3--:R-:W-:-:S06]  /*b090*/  FADD.FTZ R36, R40, R3 ;  /* 0x0000000328247221 */ /* 0x008fcc0000010000 */
[----:B------:R-:W0:Y:S01]  /*b0a0*/  MUFU.EX2 R34, R34 ;  /* 0x0000002200227308 */ /* 0x000e220000000800 */
[----:B------:R-:W-:-:S07]  /*b0b0*/  F2FP.SATFINITE.E4M3.F32.PACK_AB_MERGE_C R154, R42, R15, R154 ;  /* 0x0000000f2a9a723e */ /* 0x000fce000480709a */
[----:B------:R-:W3:Y:S01]  /*b0c0*/  MUFU.EX2 R151, R151 ;  /* 0x0000009700977308 */ /* 0x000ee20000000800 */
[----:B-1----:R-:W-:-:S01]  /*b0d0*/  FADD.FTZ R42, R28, R11 ;  /* 0x0000000b1c2a7221 */ /* 0x002fc20000010000 */
[----:B--2---:R-:W-:-:S06]  /*b0e0*/  FADD.FTZ R3, R147, R36 ;  /* 0x0000002493037221 */ /* 0x004fcc0000010000 */
[----:B------:R-:W1:Y:S01]  /*b0f0*/  MUFU.EX2 R53, R53 ;  /* 0x0000003500357308 */ /* 0x000e620000000800 */
[----:B------:R-:W-:-:S07]  /*b100*/  F2FP.SATFINITE.E4M3.F32.PACK_AB_MERGE_C R148, R48, R43, RZ ;  /* 0x0000002b3094723e */ /* 0x000fce00048070ff */
[----:B------:R-:W2:Y:S01]  /*b110*/  MUFU.EX2 R44, R55 ;  /* 0x00000037002c7308 */ /* 0x000ea20000000800 */
[C---:B----4-:R-:W-:Y:S01]  /*b120*/  F2FP.SATFINITE.E4M3.F32.PACK_AB_MERGE_C R140, R49.reuse, R28, RZ ;  /* 0x0000001c318c723e */ /* 0x050fe200048070ff */
[----:B------:R-:W-:-:S06]  /*b130*/  FADD.FTZ R49, R49, R42 ;  /* 0x0000002a31317221 */ /* 0x000fcc0000010000 */
[----:B------:R-:W-:Y:S01]  /*b140*/  MUFU.EX2 R38, R38 ;  /* 0x0000002600267308 */ /* 0x000fe20000000800 */
[----:B-----5:R-:W-:-:S07]  /*b150*/  F2FP.SATFINITE.E4M3.F32.PACK_AB_MERGE_C R147, R86, R147, RZ ;  /* 0x000000935693723e */ /* 0x020fce00048070ff */
[----:B------:R-:W4:Y:S01]  /*b160*/  MUFU.EX2 R57, R57 ;  /* 0x0000003900397308 */ /* 0x000f220000000800 */
[----:B------:R-:W-:-:S07]  /*b170*/  FADD.FTZ R86, R86, R3 ;  /* 0x0000000356567221 */ /* 0x000fce0000010000 */
[----:B------:R-:W5:Y:S01]  /*b180*/  MUFU.EX2 R155, R155 ;  /* 0x0000009b009b7308 */ /* 0x000f620000000800 */
[----:B0-----:R-:W-:-:S01]  /*b190*/  FADD.FTZ R28, R34, R49 ;  /* 0x00000031221c7221 */ /* 0x001fc20000010000 */
[----:B---3--:R-:W-:-:S06]  /*b1a0*/  FADD.FTZ R3, R151, R86 ;  /* 0x0000005697037221 */ /* 0x008fcc0000010000 */
[----:B------:R-:W0:Y:S01]  /*b1b0*/  MUFU.EX2 R48, R33 ;  /* 0x0000002100307308 */ /* 0x000e220000000800 */
[----:B-1----:R-:W-:-:S07]  /*b1c0*/  FADD.FTZ R11, R53, R28 ;  /* 0x0000001c350b7221 */ /* 0x002fce0000010000 */
[----:B------:R-:W-:Y:S01]  /*b1d0*/  MUFU.EX2 R32, R32 ;  /* 0x0000002000207308 */ /* 0x000fe20000000800 */
[----:B--2---:R-:W-:-:S07]  /*b1e0*/  FADD.FTZ R28, R44, R3 ;  /* 0x000000032c1c7221 */ /* 0x004fce0000010000 */
[----:B------:R-:W-:Y:S08]  /*b1f0*/  MUFU.EX2 R103, R103 ;  /* 0x0000006700677308 */ /* 0x000ff00000000800 */
[----:B------:R-:W1:Y:S01]  /*b200*/  MUFU.EX2 R66, R66 ;  /* 0x0000004200427308 */ /* 0x000e620000000800 */
[----:B----4-:R-:W-:-:S07]  /*b210*/  F2FP.SATFINITE.E4M3.F32.PACK_AB_MERGE_C R142, R57, R38, RZ ;  /* 0x00000026398e723e */ /* 0x010fce00048070ff */
[----:B------:R-:W2:Y:S01]  /*b220*/  MUFU.EX2 R30, R30 ;  /* 0x0000001e001e7308 */ /* 0x000ea20000000800 */
[----:B------:R-:W-:-:S07]  /*b230*/  FADD.FTZ R38, R38, R11 ;  /* 0x0000000b26267221 */ /* 0x000fce0000010000 */
[----:B------:R-:W3:Y:S01]  /*b240*/  MUFU.EX2 R29, R29 ;  /* 0x0000001d001d7308 */ /* 0x000ee20000000800 */
[----:B-----5:R-:W-:-:S07]  /*b250*/  FADD.FTZ R3, R155, R28 ;  /* 0x0000001c9b037221 */ /* 0x020fce0000010000 */
[----:B------:R-:W4:Y:S01]  /*b260*/  MUFU.EX2 R31, R31 ;  /* 0x0000001f001f7308 */ /* 0x000f220000000800 */
[----:B------:R-:W-:-:S01]  /*b270*/  FADD.FTZ R57, R57, R38 ;  /* 0x0000002639397221 */ /* 0x000fc20000010000 */
[----:B0-----:R-:W-:-:S06]  /*b280*/  FADD.FTZ R3, R48, R3 ;  /* 0x0000000330037221 */ /* 0x001fcc0000010000 */
[----:B------:R-:W0:Y:S01]  /*b290*/  MUFU.EX2 R85, R85 ;  /* 0x0000005500557308 */ /* 0x000e220000000800 */
[----:B------:R-:W-:Y:S01]  /*b2a0*/  F2FP.SATFINITE.E4M3.F32.PACK_AB_MERGE_C R153, R10, R9, R13 ;  /* 0x000000090a99723e */ /* 0x000fe2000480700d */
[----:B-1----:R-:W-:Y:S01]  /*b2b0*/  FADD.FTZ R10, R66, R57 ;  /* 0x00000039420a7221 */ /* 0x002fe20000010000 */
[----:B------:R-:W-:-:S05]  /*b2c0*/  F2FP.SATFINITE.E4M3.F32.PACK_AB_MERGE_C R144, R103, R32, RZ ;  /* 0x000000206790723e */ /* 0x000fca00048070ff */
[----:B------:R-:W1:Y:S01]  /*b2d0*/  MUFU.EX2 R8, R89 ;  /* 0x0000005900087308 */ /* 0x000e620000000800 */
[----:B--2---:R-:W-:-:S01]  /*b2e0*/  FADD.FTZ R28, R30, R3 ;  /* 0x000000031e1c7221 */ /* 0x004fc20000010000 */
[----:B------:R-:W-:-:S06]  /*b2f0*/  F2FP.SATFINITE.E4M3.F32.PACK_AB_MERGE_C R140, R99, R20, R140 ;  /* 0x00000014638c723e */ /* 0x000fcc000480708c */
[----:B------:R-:W-:Y:S01]  /*b300*/  MUFU.EX2 R37, R37 ;  /* 0x0000002500257308 */ /* 0x000fe20000000800 */
[C---:B---3--:R-:W-:Y:S01]  /*b310*/  F2FP.SATFINITE.E4M3.F32.PACK_AB_MERGE_C R144, R29.reuse, R66, R144 ;  /* 0x000000421d90723e */ /* 0x048fe20004807090 */
[----:B------:R-:W-:-:S06]  /*b320*/  FADD.FTZ R29, R29, R10 ;  /* 0x0000000a1d1d7221 */ /* 0x000fcc0000010000 */
[----:B------:R-:W2:Y:S01]  /*b330*/  MUFU.EX2 R14, R14 ;  /* 0x0000000e000e7308 */ /* 0x000ea20000000800 */
[----:B----4-:R-:W-:-:S07]  /*b340*/  FADD.FTZ R28, R31, R28 ;  /* 0x0000001c1f1c7221 */ /* 0x010fce0000010000 */
[----:B------:R-:W3:Y:S01]  /*b350*/  MUFU.EX2 R45, R45 ;  /* 0x0000002d002d7308 */ /* 0x000ee20000000800 */
[----:B------:R-:W-:-:S07]  /*b360*/  FADD.FTZ R32, R32, R29 ;  /* 0x0000001d20207221 */ /* 0x000fce0000010000 */
[----:B------:R-:W4:Y:S01]  /*b370*/  MUFU.EX2 R107, R107 ;  /* 0x0000006b006b7308 */ /* 0x000f220000000800 */
[----:B0-----:R-:W-:-:S07]  /*b380*/  FADD.FTZ R3, R85, R28 ;  /* 0x0000001c55037221 */ /* 0x001fce0000010000 */
[----:B------:R-:W0:Y:S01]  /*b390*/  MUFU.EX2 R20, R35 ;  /* 0x0000002300147308 */ /* 0x000e220000000800 */
[----:B------:R-:W-:-:S01]  /*b3a0*/  FADD.FTZ R103, R103, R32 ;  /* 0x0000002067677221 */ /* 0x000fc20000010000 */
[C---:B-1----:R-:W-:Y:S01]  /*b3b0*/  F2FP.SATFINITE.E4M3.F32.PACK_AB_MERGE_C R85, R8.reuse, R85, RZ ;  /* 0x000000550855723e */ /* 0x042fe200048070ff */
[----:B------:R-:W-:-:S05]  /*b3c0*/  FADD.FTZ R8, R8, R3 ;  /* 0x0000000308087221 */ /* 0x000fca0000010000 */
[----:B------:R-:W1:Y:S01]  /*b3d0*/  MUFU.EX2 R101, R101 ;  /* 0x0000006500657308 */ /* 0x000e620000000800 */
[----:B------:R-:W-:Y:S01]  /*b3e0*/  F2FP.SATFINITE.E4M3.F32.PACK_AB_MERGE_C R139, R71, R0, R141 ;  /* 0x00000000478b723e */ /* 0x000fe2000480708d */
[----:B--2---:R-:W-:Y:S01]  /*b3f0*/  FADD.FTZ R0, R14, R103 ;  /* 0x000000670e007221 */ /* 0x004fe20000010000 */
[----:B------:R-:W-:Y:S01]  /*b400*/  F2FP.SATFINITE.E4M3.F32.PACK_AB_MERGE_C R10, R37, R26, RZ ;  /* 0x0000001a250a723e */ /* 0x000fe200048070ff */
[----:B---3--:R-:W-:-:S03]  /*b410*/  FADD.FTZ R3, R45, R8 ;  /* 0x000000082d037221 */ /* 0x008fc60000010000 */
[C---:B----4-:R-:W-:Y:S01]  /*b420*/  F2FP.SATFINITE.E4M3.F32.PACK_AB_MERGE_C R146, R107.reuse, R14, R10 ;  /* 0x0000000e6b92723e */ /* 0x050fe2000480700a */
[----:B------:R-:W-:-:S01]  /*b430*/  FADD.FTZ R107, R107, R0 ;  /* 0x000000006b6b7221 */ /* 0x000fc20000010000 */
[----:B0-----:R-:W-:Y:S01]  /*b440*/  FADD.FTZ R0, R20, R3 ;  /* 0x0000000314007221 */ /* 0x001fe20000010000 */
[----:B------:R-:W0:Y:S03]  /*b450*/  MUFU.EX2 R12, R12 ;  /* 0x0000000c000c7308 */ /* 0x000e260000000800 */
[----:B-1----:R-:W-:-:S01]  /*b460*/  FADD.FTZ R15, R101, R0 ;  /* 0x00000000650f7221 */ /* 0x002fc20000010000 */
[----:B------:R-:W-:-:S04]  /*b470*/  IADD3 R0, R24, -0x2, RZ ;  /* 0xfffffffe18007810 */ /* 0x000fc80007ffe0ff */
[----:B------:R-:W-:Y:S02]  /*b480*/  ISETP.GE.AND P1, PT, R0, R92, PT ;  /* 0x0000005c0000720c */ /* 0x000fe40003f26270 */
[----:B------:R-:W-:Y:S01]  /*b490*/  F2FP.SATFINITE.E4M3.F32.PACK_AB_MERGE_C R78, R91, R78, RZ ;  /* 0x0000004e5b4e723e */ /* 0x000fe200048070ff */
[----:B------:R-:W-:Y:S01]  /*b4a0*/  FADD.FTZ R26, R26, R107 ;  /* 0x0000006b1a1a7221 */ /* 0x000fe20000010000 */
[----:B------:R-:W-:Y:S02]  /*b4b0*/  F2FP.SATFINITE.E4M3.F32.PACK_AB_MERGE_C R9, R48, R155, RZ ;  /* 0x0000009b3009723e */ /* 0x000fe400048070ff */
[----:B0-----:R-:W-:Y:S02]  /*b4c0*/  F2FP.SATFINITE.E4M3.F32.PACK_AB_MERGE_C R3, R12, R101, RZ ;  /* 0x000000650c03723e */ /* 0x001fe400048070ff */
[----:B------:R-:W-:Y:S01]  /*b4d0*/  F2FP.SATFINITE.E4M3.F32.PACK_AB_MERGE_C R78, R87, R76, R78 ;  /* 0x0000004c574e723e */ /* 0x000fe2000480704e */
[----:B------:R-:W-:Y:S01]  /*b4e0*/  BSSY B0, `(.L_x_493) ;  /* 0x0000338000007945 */ /* 0x000fe20003800000 */
[----:B------:R-:W-:-:S02]  /*b4f0*/  F2FP.SATFINITE.E4M3.F32.PACK_AB_MERGE_C R70, R95, R70, RZ ;  /* 0x000000465f46723e */ /* 0x000fc400048070ff */
[----:B------:R-:W-:Y:S02]  /*b500*/  F2FP.SATFINITE.E4M3.F32.PACK_AB_MERGE_C R74, R83, R74, RZ ;  /* 0x0000004a534a723e */ /* 0x000fe400048070ff */
[----:B------:R-:W-:Y:S02]  /*b510*/  F2FP.SATFINITE.E4M3.F32.PACK_AB_MERGE_C R67, R67, R82, RZ ;  /* 0x000000524343723e */ /* 0x000fe400048070ff */
[----:B------:R-:W-:Y:S02]  /*b520*/  F2FP.SATFINITE.E4M3.F32.PACK_AB_MERGE_C R141, R40, R143, R147 ;  /* 0x0000008f288d723e */ /* 0x000fe40004807093 */
[----:B------:R-:W-:Y:S01]  /*b530*/  F2FP.SATFINITE.E4M3.F32.PACK_AB_MERGE_C R147, R20, R45, R3 ;  /* 0x0000002d1493723e */ /* 0x000fe20004807003 */
[----:B------:R-:W-:Y:S01]  /*b540*/  FADD.FTZ R20, R37, R26 ;  /* 0x0000001a25147221 */ /* 0x000fe20000010000 */
[----:B------:R-:W-:Y:S01]  /*b550*/  F2FP.SATFINITE.E4M3.F32.PACK_AB_MERGE_C R148, R46, R41, R148 ;  /* 0x000000292e94723e */ /* 0x000fe20004807094 */
[----:B------:R-:W-:Y:S01]  /*b560*/  FADD.FTZ R15, R12, R15 ;  /* 0x0000000f0c0f7221 */ /* 0x000fe20000010000 */
[----:B------:R-:W-:Y:S01]  /*b570*/  F2FP.SATFINITE.E4M3.F32.PACK_AB_MERGE_C R150, R77, R50, R150 ;  /* 0x000000324d96723e */ /* 0x000fe20004807096 */
[--C-:B------:R-:W-:Y:S01]  /*b580*/  IMAD.MOV.U32 R24, RZ, RZ, R25.reuse ;  /* 0x000000ffff187224 */ /* 0x100fe200078e0019 */
[----:B------:R-:W-:Y:S01]  /*b590*/  F2FP.SATFINITE.E4M3.F32.PACK_AB_MERGE_C R136, R61, R54, R136 ;  /* 0x000000363d88723e */ /* 0x000fe20004807088 */
[--C-:B------:R-:W-:Y:S01]  /*b5a0*/  IMAD.MOV.U32 R27, RZ, RZ, R25.reuse ;  /* 0x000000ffff1b7224 */ /* 0x100fe200078e0019 */
[----:B------:R-:W-:Y:S01]  /*b5b0*/  F2FP.SATFINITE.E4M3.F32.PACK_AB_MERGE_C R142, R53, R34, R142 ;  /* 0x00000022358e723e */ /* 0x000fe2000480708e */
[----:B------:R-:W-:Y:S01]  /*b5c0*/  IMAD.MOV.U32 R26, RZ, RZ, R25 ;  /* 0x000000ffff1a7224 */ /* 0x000fe200078e0019 */
[----:B------:R-:W-:Y:S01]  /*b5d0*/  F2FP.SATFINITE.E4M3.F32.PACK_AB_MERGE_C R143, R44, R151, R9 ;  /* 0x000000972c8f723e */ /* 0x000fe20004807009 */
[----:B------:R-:W-:Y:S01]  /*b5e0*/  IMAD.MOV.U32 R29, RZ, RZ, R25 ;  /* 0x000000ffff1d7224 */ /* 0x000fe200078e0019 */
[----:B------:R-:W-:Y:S01]  /*b5f0*/  F2FP.SATFINITE.E4M3.F32.PACK_AB_MERGE_C R145, R31, R30, R85 ;  /* 0x0000001e1f91723e */ /* 0x000fe20004807055 */
[--C-:B------:R-:W-:Y:S01]  /*b600*/  IMAD.MOV.U32 R28, RZ, RZ, R25.reuse ;  /* 0x000000ffff1c7224 */ /* 0x100fe200078e0019 */
[----:B------:R-:W-:Y:S01]  /*b610*/  F2FP.SATFINITE.E4M3.F32.PACK_AB_MERGE_C R138, R69, R62, R138 ;  /* 0x0000003e458a723e */ /* 0x000fe2000480708a */
[--C-:B------:R-:W-:Y:S01]  /*b620*/  IMAD.MOV.U32 R30, RZ, RZ, R25.reuse ;  /* 0x000000ffff1e7224 */ /* 0x100fe200078e0019 */
[----:B------:R-:W-:Y:S01]  /*b630*/  F2FP.SATFINITE.E4M3.F32.PACK_AB_MERGE_C R155, R93, R68, R70 ;  /* 0x000000445d9b723e */ /* 0x000fe20004807046 */
[--C-:B------:R-:W-:Y:S01]  /*b640*/  IMAD.MOV.U32 R33, RZ, RZ, R25.reuse ;  /* 0x000000ffff217224 */ /* 0x100fe200078e0019 */
[----:B------:R-:W-:Y:S01]  /*b650*/  F2FP.SATFINITE.E4M3.F32.PACK_AB_MERGE_C R149, R79, R72, R74 ;  /* 0x000000484f95723e */ /* 0x000fe2000480704a */
[----:B------:R-:W-:Y:S01]  /*b660*/  IMAD.MOV.U32 R32, RZ, RZ, R25 ;  /* 0x000000ffff207224 */ /* 0x000fe200078e0019 */
[----:B------:R-:W-:Y:S01]  /*b670*/  F2FP.SATFINITE.E4M3.F32.PACK_AB_MERGE_C R137, R63, R80, R67 ;  /* 0x000000503f89723e */ /* 0x000fe20004807043 */
[--C-:B------:R-:W-:Y:S01]  /*b680*/  IMAD.MOV.U32 R35, RZ, RZ, R25.reuse ;  /* 0x000000ffff237224 */ /* 0x100fe200078e0019 */
[-C--:B------:R-:W-:Y:S01]  /*b690*/  MOV R31, R25.reuse ;  /* 0x00000019001f7202 */ /* 0x080fe20000000f00 */
[--C-:B------:R-:W-:Y:S01]  /*b6a0*/  IMAD.MOV.U32 R34, RZ, RZ, R25.reuse ;  /* 0x000000ffff227224 */ /* 0x100fe200078e0019 */
[-C--:B------:R-:W-:Y:S01]  /*b6b0*/  MOV R37, R25.reuse ;  /* 0x0000001900257202 */ /* 0x080fe20000000f00 */
[--C-:B------:R-:W-:Y:S01]  /*b6c0*/  IMAD.MOV.U32 R36, RZ, RZ, R25.reuse ;  /* 0x000000ffff247224 */ /* 0x100fe200078e0019 */
[-C--:B------:R-:W-:Y:S01]  /*b6d0*/  MOV R43, R25.reuse ;  /* 0x00000019002b7202 */ /* 0x080fe20000000f00 */
[--C-:B------:R-:W-:Y:S01]  /*b6e0*/  IMAD.MOV.U32 R39, RZ, RZ, R25.reuse ;  /* 0x000000ffff277224 */ /* 0x100fe200078e0019 */
[-C--:B------:R-:W-:Y:S01]  /*b6f0*/  MOV R49, R25.reuse ;  /* 0x0000001900317202 */ /* 0x080fe20000000f00 */
[--C-:B------:R-:W-:Y:S01]  /*b700*/  IMAD.MOV.U32 R38, RZ, RZ, R25.reuse ;  /* 0x000000ffff267224 */ /* 0x100fe200078e0019 */
[----:B------:R-:W-:Y:S01]  /*b710*/  MOV R55, R25 ;  /* 0x0000001900377202 */ /* 0x000fe20000000f00 */
[----:B------:R-:W-:-:S02]  /*b720*/  IMAD.MOV.U32 R41, RZ, RZ, R25 ;  /* 0x000000ffff297224 */ /* 0x000fc400078e0019 */
[--C-:B------:R-:W-:Y:S02]  /*b730*/  IMAD.MOV.U32 R40, RZ, RZ, R25.reuse ;  /* 0x000000ffff287224 */ /* 0x100fe400078e0019 */
[--C-:B------:R-:W-:Y:S02]  /*b740*/  IMAD.MOV.U32 R42, RZ, RZ, R25.reuse ;  /* 0x000000ffff2a7224 */ /* 0x100fe400078e0019 */
[--C-:B------:R-:W-:Y:S02]  /*b750*/  IMAD.MOV.U32 R45, RZ, RZ, R25.reuse ;  /* 0x000000ffff2d7224 */ /* 0x100fe400078e0019 */
[--C-:B------:R-:W-:Y:S02]  /*b760*/  IMAD.MOV.U32 R44, RZ, RZ, R25.reuse ;  /* 0x000000ffff2c7224 */ /* 0x100fe400078e0019 */
[--C-:B------:R-:W-:Y:S02]  /*b770*/  IMAD.MOV.U32 R47, RZ, RZ, R25.reuse ;  /* 0x000000ffff2f7224 */ /* 0x100fe400078e0019 */
[----:B------:R-:W-:-:S02]  /*b780*/  IMAD.MOV.U32 R46, RZ, RZ, R25 ;  /* 0x000000ffff2e7224 */ /* 0x000fc400078e0019 */
[--C-:B------:R-:W-:Y:S02]  /*b790*/  IMAD.MOV.U32 R48, RZ, RZ, R25.reuse ;  /* 0x000000ffff307224 */ /* 0x100fe400078e0019 */
[--C-:B------:R-:W-:Y:S02]  /*b7a0*/  IMAD.MOV.U32 R51, RZ, RZ, R25.reuse ;  /* 0x000000ffff337224 */ /* 0x100fe400078e0019 */
[--C-:B------:R-:W-:Y:S02]  /*b7b0*/  IMAD.MOV.U32 R50, RZ, RZ, R25.reuse ;  /* 0x000000ffff327224 */ /* 0x100fe400078e0019 */
[--C-:B------:R-:W-:Y:S02]  /*b7c0*/  IMAD.MOV.U32 R53, RZ, RZ, R25.reuse ;  /* 0x000000ffff357224 */ /* 0x100fe400078e0019 */
[--C-:B------:R-:W-:Y:S02]  /*b7d0*/  IMAD.MOV.U32 R52, RZ, RZ, R25.reuse ;  /* 0x000000ffff347224 */ /* 0x100fe400078e0019 */
[----:B------:R-:W-:-:S02]  /*b7e0*/  IMAD.MOV.U32 R54, RZ, RZ, R25 ;  /* 0x000000ffff367224 */ /* 0x000fc400078e0019 */
[----:B------:R-:W-:Y:S01]  /*b7f0*/  IMAD.MOV.U32 R151, RZ, RZ, R78 ;  /* 0x000000ffff977224 */ /* 0x000fe200078e004e */
[----:B------:R-:W-:Y:S06]  /*b800*/  @!P1 BRA `(.L_x_494) ;  /* 0x0000003000149947 */ /* 0x000fec0003800000 */
[----:B------:R0:W5:Y:S01]  /*b810*/  LDL.LU R9, [R1+0x10] ;  /* 0x0000100001097983 */ /* 0x0001620000300800 */
[----:B------:R-:W-:Y:S02]  /*b820*/  IMAD.MOV.U32 R3, RZ, RZ, R59 ;  /* 0x000000ffff037224 */ /* 0x000fe400078e003b */
[----:B------:R-:W-:Y:S01]  /*b830*/  IMAD.MOV.U32 R12, RZ, RZ, R56 ;  /* 0x000000ffff0c7224 */ /* 0x000fe200078e0038 */
[----:B------:R0:W5:Y:S01]  /*b840*/  LDL.LU R8, [R1+0x8] ;  /* 0x0000080001087983 */ /* 0x0001620000300800 */
        /* <DEDUP_REMOVED lines=15> */
[----:B0-----:R-:W-:-:S07]  /*b940*/  CS2R R54, SRZ ;  /* 0x0000000000367805 */ /* 0x001fce000001ff00 */
.L_x_507:
[----:B-----5:R-:W-:-:S04]  /*b950*/  ISETP.NE.AND P1, PT, R8, 0x1, PT ;  /* 0x000000010800780c */ /* 0x020fc80003f25270 */
[----:B------:R-:W-:-:S04]  /*b960*/  SEL R10, RZ, 0x1, P1 ;  /* 0x00000001ff0a7807 */ /* 0x000fc80000800000 */
[----:B------:R-:W-:-:S05]  /*b970*/  LOP3.LUT R13, R9, R10, RZ, 0x3c, !PT ;  /* 0x0000000a090d7212 */ /* 0x000fca00078e3cff */
[----:B------:R0:W-:Y:S01]  /*b980*/  STL [R1+0x10], R13 ;  /* 0x0000100d01007387 */ /* 0x0001e20000100800 */
[----:B------:R-:W-:Y:S05]  /*b990*/  @!P0 BRA `(.L_x_495) ;  /* 0x0000000000048947 */ /* 0x000fea0003800000 */
[----:B------:R-:W-:Y:S01]  /*b9a0*/  BPT.TRAP 0x1 ;  /* 0x000000040000795c */ /* 0x000fe20000300000 */
.L_x_495:
[----:B------:R-:W-:-:S05]  /*b9b0*/  VIADD R10, R8, 0x1 ;  /* 0x00000001080a7836 */ /* 0x000fca0000000000 */
[----:B------:R-:W-:-:S04]  /*b9c0*/  ISETP.NE.AND P1, PT, R10, 0x2, PT ;  /* 0x000000020a00780c */ /* 0x000fc80003f25270 */
[----:B------:R-:W-:Y:S02]  /*b9d0*/  SEL R11, R10, RZ, P1 ;  /* 0x000000ff0a0b7207 */ /* 0x000fe40000800000 */
[----:B------:R-:W-:Y:S02]  /*b9e0*/  SHF.L.U32 R10, R13, 0x1f, RZ ;  /* 0x0000001f0d0a7819 */ /* 0x000fe400000006ff */
[----:B0-----:R-:W-:Y:S01]  /*b9f0*/  LEA R13, R11, R18, 0x3 ;  /* 0x000000120b0d7211 */ /* 0x001fe200078e18ff */
[----:B------:R0:W-:Y:S03]  /*ba00*/  STL [R1+0x8], R11 ;  /* 0x0000080b01007387 */ /* 0x0001e60000100800 */
[----:B------:R0:W1:Y:S01]  /*ba10*/  SYNCS.PHASECHK.TRANS64.TRYWAIT P1, [R13+URZ+0x13230], R10 ;  /* 0x0132300a0d0075a7 */ /* 0x000062000802017f */
[----:B------:R-:W-:Y:S05]  /*ba20*/  @!P0 BRA `(.L_x_496) ;  /* 0x0000000000048947 */ /* 0x000fea0003800000 */
[----:B------:R-:W-:Y:S01]  /*ba30*/  BPT.TRAP 0x1 ;  /* 0x000000040000795c */ /* 0x000fe20000300000 */
.L_x_496:
[----:B------:R-:W-:Y:S01]  /*ba40*/  IMAD R14, R11, 0x280, R21 ;  /* 0x000002800b0e7824 */ /* 0x000fe200078e0215 */
[----:B------:R-:W-:Y:S03]  /*ba50*/  BSSY B1, `(.L_x_497) ;  /* 0x0000006000017945 */ /* 0x000fe60003800000 */
[C---:B------:R-:W-:Y:S02]  /*ba60*/  VIADD R57, R14.reuse, 0x80 ;  /* 0x000000800e397836 */ /* 0x040fe40000000000 */
[----:B------:R-:W-:Y:S01]  /*ba70*/  VIADD R58, R14, 0x100 ;  /* 0x000001000e3a7836 */ /* 0x000fe20000000000 */
[----:B-1----:R-:W-:Y:S06]  /*ba80*/  @P1 BRA `(.L_x_498) ;  /* 0x0000000000081947 */ /* 0x002fec0003800000 */
[----:B------:R-:W1:Y:S02]  /*ba90*/  SYNCS.PHASECHK.TRANS64.TRYWAIT P1, [R13+URZ+0x13230], R10 ;  /* 0x0132300a0d0075a7 */ /* 0x000e64000802017f */
[----:B-1----:R-:W-:Y:S05]  /*baa0*/  @!P1 BRA `(.L_x_499) ;  /* 0x000000e000ec9947 */ /* 0x002fea0003800000 */
.L_x_498:
[----:B------:R-:W-:Y:S05]  /*bab0*/  BSYNC B1 ;  /* 0x0000000000017941 */ /* 0x000fea0003800000 */
.L_x_497:
[----:B01----:R-:W-:Y:S01]  /*bac0*/  IMAD.MOV.U32 R10, RZ, RZ, R14 ;  /* 0x000000ffff0a7224 */ /* 0x003fe200078e000e */
[----:B------:R-:W-:Y:S01]  /*bad0*/  R2UR UR4, R4 ;  /* 0x00000000040472ca */ /* 0x000fe200000e0000 */
[----:B------:R-:W-:Y:S01]  /*bae0*/  IMAD.MOV.U32 R11, RZ, RZ, -0x7fffffe0 ;  /* 0x80000020ff0b7424 */ /* 0x000fe200078e00ff */
[----:B------:R-:W-:Y:S01]  /*baf0*/  R2UR UR5, R5 ;  /* 0x00000000050572ca */ /* 0x000fe200000e0000 */
[----:B------:R-:W-:Y:S01]  /*bb00*/  WARPGROUP.ARRIVE ;  /* 0x00000000000079c5 */ /* 0x000fe20000000000 */
[----:B------:R-:W-:Y:S01]  /*bb10*/  R2UR UR6, R10 ;  /* 0x000000000a0672ca */ /* 0x000fe200000e0000 */
[----:B------:R-:W-:Y:S01]  /*bb20*/  VIADD R56, R14, 0x180 ;  /* 0x000001800e387836 */ /* 0x000fe20000000000 */
[C---:B------:R-:W-:Y:S01]  /*bb30*/  R2UR UR7, R11.reuse ;  /* 0x000000000b0772ca */ /* 0x040fe200000e0000 */
[----:B------:R-:W-:Y:S01]  /*bb40*/  IMAD.MOV.U32 R59, RZ, RZ, -0x7fffffe0 ;  /* 0x80000020ff3b7424 */ /* 0x000fe200078e00ff */
[----:B------:R-:W-:Y:S01]  /*bb50*/  MOV R10, R57 ;  /* 0x00000039000a7202 */ /* 0x000fe20000000f00 */
[----:B------:R-:W-:Y:S01]  /*bb60*/  IMAD.MOV.U32 R57, RZ, RZ, -0x7fffffe0 ;  /* 0x80000020ff397424 */ /* 0x000fe200078e00ff */
[----:B------:R-:W-:-:S02]  /*bb70*/  R2UR UR11, R11 ;  /* 0x000000000b0b72ca */ /* 0x000fc400000e0000 */
[----:B------:R-:W-:Y:S01]  /*bb80*/  R2UR UR10, R10 ;  /* 0x000000000a0a72ca */ /* 0x000fe200000e0000 */
[----:B------:R-:W-:Y:S01]  /*bb90*/  IMAD.MOV.U32 R10, RZ, RZ, R58 ;  /* 0x000000ffff0a7224 */ /* 0x000fe200078e003a */
[----:B------:R-:W-:Y:S02]  /*bba0*/  R2UR UR8, R4 ;  /* 0x00000000040872ca */ /* 0x000fe400000e0000 */
[----:B------:R-:W-:Y:S02]  /*bbb0*/  R2UR UR9, R5 ;  /* 0x00000000050972ca */ /* 0x000fe400000e0000 */
[----:B------:R-:W-:Y:S01]  /*bbc0*/  R2UR UR14, R10 ;  /* 0x000000000a0e72ca */ /* 0x000fe200000e0000 */
[----:B------:R-:W-:Y:S01]  /*bbd0*/  QGMMA.64x32x32.F32.E4M3.E4M3 R120, gdesc[UR4], RZ, !UPT, gsb0 ;  /* 0x00600000047879f3 */ /* 0x000fe2000c0008ff */
[----:B------:R-:W-:Y:S01]  /*bbe0*/  R2UR UR15, R11 ;  /* 0x000000000b0f72ca */ /* 0x000fe200000e0000 */
[----:B------:R-:W-:Y:S01]  /*bbf0*/  VIADD R10, R14, 0x200 ;  /* 0x000002000e0a7836 */ /* 0x000fe20000000000 */
[----:B------:R-:W-:-:S02]  /*bc00*/  R2UR UR12, R4 ;  /* 0x00000000040c72ca */ /* 0x000fc400000e0000 */
[----:B------:R-:W-:Y:S02]  /*bc10*/  R2UR UR13, R5 ;  /* 0x00000000050d72ca */ /* 0x000fe400000e0000 */
[----:B------:R-:W-:Y:S01]  /*bc20*/  R2UR UR18, R56 ;  /* 0x00000000381272ca */ /* 0x000fe200000e0000 */
[----:B------:R-:W-:Y:S01]  /*bc30*/  VIADD R56, R14, 0x2 ;  /* 0x000000020e387836 */ /* 0x000fe20000000000 */
[----:B------:R-:W-:Y:S02]  /*bc40*/  R2UR UR19, R57 ;  /* 0x00000000391372ca */ /* 0x000fe400000e0000 */
[----:B------:R-:W-:Y:S02]  /*bc50*/  R2UR UR16, R4 ;  /* 0x00000000041072ca */ /* 0x000fe400000e0000 */
[----:B------:R-:W-:Y:S02]  /*bc60*/  R2UR UR17, R5 ;  /* 0x00000000051172ca */ /* 0x000fe400000e0000 */
[----:B------:R-:W-:Y:S01]  /*bc70*/  R2UR UR22, R10 ;  /* 0x000000000a1672ca */ /* 0x000fe200000e0000 */
[----:B------:R-:W-:Y:S01]  /*bc80*/  VIADD R10, R14, 0x82 ;  /* 0x000000820e0a7836 */ /* 0x000fe20000000000 */
[----:B------:R-:W-:-:S02]  /*bc90*/  R2UR UR23, R11 ;  /* 0x000000000b1772ca */ /* 0x000fc400000e0000 */
[----:B------:R-:W-:Y:S01]  /*bca0*/  R2UR UR26, R56 ;  /* 0x00000000381a72ca */ /* 0x000fe200000e0000 */
[----:B------:R-:W-:Y:S01]  /*bcb0*/  VIADD R56, R14, 0x202 ;  /* 0x000002020e387836 */ /* 0x000fe20000000000 */
[----:B------:R-:W-:Y:S01]  /*bcc0*/  R2UR UR27, R57 ;  /* 0x00000000391b72ca */ /* 0x000fe200000e0000 */
[----:B------:R-:W-:Y:S01]  /*bcd0*/  IMAD.MOV.U32 R57, RZ, RZ, -0x7fffffe0 ;  /* 0x80000020ff397424 */ /* 0x000fe200078e00ff */
[----:B------:R-:W-:Y:S02]  /*bce0*/  R2UR UR20, R4 ;  /* 0x00000000041472ca */ /* 0x000fe400000e0000 */
[----:B------:R-:W-:Y:S02]  /*bcf0*/  R2UR UR21, R5 ;  /* 0x00000000051572ca */ /* 0x000fe400000e0000 */
[----:B------:R-:W-:Y:S02]  /*bd00*/  IADD3 R58, R14, 0x102, RZ ;  /* 0x000001020e3a7810 */ /* 0x000fe40007ffe0ff */
[----:B------:R-:W-:-:S02]  /*bd10*/  R2UR UR30, R56 ;  /* 0x00000000381e72ca */ /* 0x000fc400000e0000 */
[----:B------:R-:W-:Y:S02]  /*bd20*/  R2UR UR31, R57 ;  /* 0x00000000391f72ca */ /* 0x000fe400000e0000 */
[----:B------:R-:W-:Y:S02]  /*bd30*/  R2UR UR24, R6 ;  /* 0x00000000061872ca */ /* 0x000fe400000e0000 */
[----:B------:R-:W-:Y:S02]  /*bd40*/  R2UR UR25, R7 ;  /* 0x00000000071972ca */ /* 0x000fe400000e0000 */
[----:B------:R-:W-:Y:S01]  /*bd50*/  R2UR UR6, R10 ;  /* 0x000000000a0672ca */ /* 0x000fe200000e0000 */
[----:B------:R-:W-:Y:S01]  /*bd60*/  VIADD R10, R14, 0x182 ;  /* 0x000001820e0a7836 */ /* 0x000fe20000000000 */
[----:B------:R-:W-:Y:S01]  /*bd70*/  R2UR UR7, R11 ;  /* 0x000000000b0772ca */ /* 0x000fe200000e0000 */
[----:B------:R-:W-:Y:S01]  /*bd80*/  IMAD.MOV.U32 R11, RZ, RZ, -0x7fffffe0 ;  /* 0x80000020ff0b7424 */ /* 0x000fe200078e00ff */
[----:B------:R-:W-:-:S02]  /*bd90*/  R2UR UR4, R6 ;  /* 0x00000000060472ca */ /* 0x000fc400000e0000 */
[C---:B------:R-:W-:Y:S02]  /*bda0*/  R2UR UR5, R7.reuse ;  /* 0x00000000070572ca */ /* 0x040fe400000e0000 */
        /* <DEDUP_REMOVED lines=40> */
.L_x_500:
[----:B------:R-:W-:Y:S02]  /*c030*/  SHF.L.U32 R9, R9, 0x1f, RZ ;  /* 0x0000001f09097819 */ /* 0x000fe400000006ff */
[----:B------:R-:W-:-:S04]  /*c040*/  LEA R14, R8, R18, 0x3 ;  /* 0x00000012080e7211 */ /* 0x000fc800078e18ff */
[----:B------:R0:W1:Y:S01]  /*c050*/  SYNCS.PHASECHK.TRANS64.TRYWAIT P1, [R14+URZ+0x13250], R9 ;  /* 0x013250090e0075a7 */ /* 0x000062000802017f */
[----:B------:R-:W-:Y:S05]  /*c060*/  @!P0 BRA `(.L_x_501) ;  /* 0x0000000000048947 */ /* 0x000fea0003800000 */
[----:B------:R-:W-:Y:S01]  /*c070*/  BPT.TRAP 0x1 ;  /* 0x000000040000795c */ /* 0x000fe20000300000 */
.L_x_501:
[----:B------:R-:W-:Y:S04]  /*c080*/  BSSY B1, `(.L_x_502) ;  /* 0x0000004000017945 */ /* 0x000fe80003800000 */
[----:B-1----:R-:W-:Y:S05]  /*c090*/  @P1 BRA `(.L_x_503) ;  /* 0x0000000000081947 */ /* 0x002fea0003800000 */
[----:B------:R-:W1:Y:S02]  /*c0a0*/  SYNCS.PHASECHK.TRANS64.TRYWAIT P1, [R14+URZ+0x13250], R9 ;  /* 0x013250090e0075a7 */ /* 0x000e64000802017f */
[----:B-1----:R-:W-:Y:S05]  /*c0b0*/  @!P1 BRA `(.L_x_504) ;  /* 0x000000dc007c9947 */ /* 0x002fea0003800000 */
.L_x_503:
[----:B------:R-:W-:Y:S05]  /*c0c0*/  BSYNC B1 ;  /* 0x0000000000017941 */ /* 0x000fea0003800000 */
.L_x_502:
[----:B01----:R-:W-:Y:S01]  /*c0d0*/  VIADD R9, R18, 0x1000 ;  /* 0x0000100012097836 */ /* 0x003fe20000000000 */
[----:B------:R-:W-:Y:S01]  /*c0e0*/  WARPGROUP.ARRIVE ;  /* 0x00000000000079c5 */ /* 0x000fe20000000000 */
[----:B------:R-:W-:-:S03]  /*c0f0*/  IMAD.MOV.U32 R11, RZ, RZ, -0x3ffffff0 ;  /* 0xc0000010ff0b7424 */ /* 0x000fc600078e00ff */
[----:B------:R-:W-:-:S04]  /*c100*/  SHF.R.U32.HI R9, RZ, 0x4, R9 ;  /* 0x00000004ff097819 */ /* 0x000fc80000011609 */
[----:B------:R-:W-:-:S04]  /*c110*/  LOP3.LUT R9, R9, 0x3fff, RZ, 0xc0, !PT ;  /* 0x00003fff09097812 */ /* 0x000fc800078ec0ff */
[----:B------:R-:W-:-:S05]  /*c120*/  LOP3.LUT R9, R9, 0x10000, RZ, 0xfc, !PT ;  /* 0x0001000009097812 */ /* 0x000fca00078efcff */
[----:B------:R-:W-:Y:S02]  /*c130*/  IMAD R8, R8, 0x280, R9 ;  /* 0x0000028008087824 */ /* 0x000fe400078e0209 */
[----:B------:R-:W-:Y:S02]  /*c140*/  IMAD.MOV.U32 R9, RZ, RZ, -0x3ffffff0 ;  /* 0xc0000010ff097424 */ /* 0x000fe400078e00ff */
[C---:B------:R-:W-:Y:S01]  /*c150*/  VIADD R10, R8.reuse, 0x80 ;  /* 0x00000080080a7836 */ /* 0x040fe20000000000 */
[----:B------:R-:W-:Y:S02]  /*c160*/  R2UR UR6, R8 ;  /* 0x00000000080672ca */ /* 0x000fe400000e0000 */
[----:B------:R-:W-:Y:S01]  /*c170*/  R2UR UR7, R9 ;  /* 0x00000000090772ca */ /* 0x000fe200000e0000 */
[----:B------:R-:W-:-:S12]  /*c180*/  IMAD.MOV.U32 R9, RZ, RZ, -0x3ffffff0 ;  /* 0xc0000010ff097424 */ /* 0x000fd800078e00ff */
[----:B------:R-:W-:Y:S01]  /*c190*/  QGMMA.64x64x32.F32.E4M3.E4M3 R24, R152, gdesc[UR4], R24, gsb0 ;  /* 0x00e0000498187df3 */ /* 0x000fe20008000818 */
[----:B------:R-:W-:Y:S01]  /*c1a0*/  R2UR UR6, R10 ;  /* 0x000000000a0672ca */ /* 0x000fe200000e0000 */
[----:B------:R-:W-:Y:S01]  /*c1b0*/  VIADD R10, R8, 0x100 ;  /* 0x00000100080a7836 */ /* 0x000fe20000000000 */
[----:B------:R-:W-:Y:S02]  /*c1c0*/  R2UR UR7, R11 ;  /* 0x000000000b0772ca */ /* 0x000fe400000e0000 */
[----:B------:R-:W-:Y:S01]  /*c1d0*/  MOV R11, 0xc0000010 ;  /* 0xc0000010000b7802 */ /* 0x000fe20000000f00 */
[----:B------:R-:W-:Y:S02]  /*c1e0*/  WARPGROUP.DEPBAR.LE gsb0, 0x0 ;  /* 0x00008000000079c5 */ /* 0x000fe40000010000 */
[----:B------:R-:W-:-:S08]  /*c1f0*/  WARPGROUP.ARRIVE ;  /* 0x00000000000079c5 */ /* 0x000fd00000000000 */
[----:B------:R-:W-:Y:S01]  /*c200*/  QGMMA.64x64x32.F32.E4M3.E4M3 R24, R148, gdesc[UR4], R24, gsb0 ;  /* 0x00e0000494187df3 */ /* 0x000fe20008000818 */
[----:B------:R-:W-:Y:S01]  /*c210*/  R2UR UR6, R10 ;  /* 0x000000000a0672ca */ /* 0x000fe200000e0000 */
[C---:B------:R-:W-:Y:S01]  /*c220*/  VIADD R10, R8.reuse, 0x180 ;  /* 0x00000180080a7836 */ /* 0x040fe20000000000 */
[----:B------:R-:W-:Y:S01]  /*c230*/  R2UR UR7, R11 ;  /* 0x000000000b0772ca */ /* 0x000fe200000e0000 */
[----:B------:R-:W-:Y:S02]  /*c240*/  IMAD.MOV.U32 R11, RZ, RZ, -0x3ffffff0 ;  /* 0xc0000010ff0b7424 */ /* 0x000fe400078e00ff */
[----:B------:R-:W-:Y:S01]  /*c250*/  VIADD R8, R8, 0x200 ;  /* 0x0000020008087836 */ /* 0x000fe20000000000 */
[----:B------:R-:W-:Y:S02]  /*c260*/  WARPGROUP.DEPBAR.LE gsb0, 0x0 ;  /* 0x00008000000079c5 */ /* 0x000fe40000010000 */
[----:B------:R-:W-:-:S07]  /*c270*/  WARPGROUP.ARRIVE ;  /* 0x00000000000079c5 */ /* 0x000fce0000000000 */
[----:B------:R-:W-:Y:S01]  /*c280*/  QGMMA.64x64x32.F32.E4M3.E4M3 R24, R136, gdesc[UR4], R24, gsb0 ;  /* 0x00e0000488187df3 */ /* 0x000fe20008000818 */
[----:B------:R-:W-:Y:S02]  /*c290*/  R2UR UR6, R10 ;  /* 0x000000000a0672ca */ /* 0x000fe400000e0000 */
[----:B------:R-:W-:Y:S01]  /*c2a0*/  R2UR UR7, R11 ;  /* 0x000000000b0772ca */ /* 0x000fe200000e0000 */
[----:B------:R-:W-:Y:S02]  /*c2b0*/  WARPGROUP.DEPBAR.LE gsb0, 0x0 ;  /* 0x00008000000079c5 */ /* 0x000fe40000010000 */
[----:B------:R-:W-:-:S10]  /*c2c0*/  WARPGROUP.ARRIVE ;  /* 0x00000000000079c5 */ /* 0x000fd40000000000 */
[----:B------:R-:W-:Y:S01]  /*c2d0*/  QGMMA.64x64x32.F32.E4M3.E4M3 R24, R140, gdesc[UR4], R24, gsb0 ;  /* 0x00e000048c187df3 */ /* 0x000fe20008000818 */
[----:B------:R-:W-:Y:S02]  /*c2e0*/  R2UR UR6, R8 ;  /* 0x00000000080672ca */ /* 0x000fe400000e0000 */
[----:B------:R-:W-:Y:S01]  /*c2f0*/  R2UR UR7, R9 ;  /* 0x00000000090772ca */ /* 0x000fe200000e0000 */
[----:B------:R-:W-:Y:S02]  /*c300*/  WARPGROUP.DEPBAR.LE gsb0, 0x0 ;  /* 0x00008000000079c5 */ /* 0x000fe40000010000 */
[----:B------:R-:W-:-:S10]  /*c310*/  WARPGROUP.ARRIVE ;  /* 0x00000000000079c5 */ /* 0x000fd40000000000 */
[----:B------:R-:W-:Y:S03]  /*c320*/  QGMMA.64x64x32.F32.E4M3.E4M3 R24, R144, gdesc[UR4], R24, gsb0 ;  /* 0x00e0000490187df3 */ /* 0x000fe60008000818 */
[----:B------:R-:W-:Y:S02]  /*c330*/  WARPGROUP.DEPBAR.LE gsb0, 0x0 ;  /* 0x00008000000079c5 */ /* 0x000fe40000010000 */
[----:B------:R-:W-:Y:S05]  /*c340*/  @!P0 BRA `(.L_x_505) ;  /* 0x0000000000048947 */ /* 0x000fea0003800000 */
[----:B------:R-:W-:Y:S01]  /*c350*/  BPT.TRAP 0x1 ;  /* 0x000000040000795c */ /* 0x000fe20000300000 */
.L_x_505:
[----:B------:R-:W2:Y:S01]  /*c360*/  LDL R136, [R1+0x20] ;  /* 0x0000200001887983 */ /* 0x000ea20000100800 */
[C---:B------:R-:W-:Y:S01]  /*c370*/  FMUL.FTZ R8, R2.reuse, R120 ;  /* 0x0000007802087220 */ /* 0x040fe20000410000 */
[C---:B------:R-:W-:Y:S01]  /*c380*/  FMUL.FTZ R9, R2.reuse, R121 ;  /* 0x0000007902097220 */ /* 0x040fe20000410000 */
[C---:B------:R-:W-:Y:S01]  /*c390*/  FMUL.FTZ R120, R2.reuse, R124 ;  /* 0x0000007c02787220 */ /* 0x040fe20000410000 */
[C---:B------:R-:W-:Y:S01]  /*c3a0*/  FMUL.FTZ R121, R2.reuse, R125 ;  /* 0x0000007d02797220 */ /* 0x040fe20000410000 */
[C---:B------:R-:W-:Y:S01]  /*c3b0*/  FMUL.FTZ R124, R2.reuse, R128 ;  /* 0x00000080027c7220 */ /* 0x040fe20000410000 */
[C---:B------:R-:W-:Y:S01]  /*c3c0*/  FMUL.FTZ R128, R2.reuse, R132 ;  /* 0x0000008402807220 */ /* 0x040fe20000410000 */
[----:B------:R-:W0:Y:S01]  /*c3d0*/  MUFU.TANH R8, R8 ;  /* 0x0000000800087308 */ /* 0x000e220000002400 */
[C---:B------:R-:W-:Y:S01]  /*c3e0*/  FMUL.FTZ R97, R2.reuse, R97 ;  /* 0x0000006102617220 */ /* 0x040fe20000410000 */
[----:B------:R-:W-:Y:S02]  /*c3f0*/  VIADD R132, R13, 0x13240 ;  /* 0x000132400d847836 */ /* 0x000fe40000000000 */
        /* <DEDUP_REMOVED lines=29> */
[----:B------:R5:W-:Y:S01]  /*c5d0*/  MUFU.TANH R13, R97 ;  /* 0x00000061000d7308 */ /* 0x000be20000002400 */
        /* <DEDUP_REMOVED lines=8> */
[----:B-----5:R-:W-:Y:S01]  /*c660*/  FMUL.FTZ R97, R2, R100 ;  /* 0x0000006402617220 */ /* 0x020fe20000410000 */
[----:B0-----:R-:W-:Y:S01]  /*c670*/  FMNMX.FTZ R100, R8, R12, !PT ;  /* 0x0000000c08647209 */ /* 0x001fe20007810000 */
        /* <DEDUP_REMOVED lines=42> */
[----:B------:R-:W-:-:S03]  /*c920*/  FMUL.FTZ R71, R2, R71 ;  /* 0x0000004702477220 */ /* 0x000fc60000410000 */
        /* <DEDUP_REMOVED lines=12> */
[----:B------:R-:W-:Y:S08]  /*c9f0*/  MUFU.TANH R72, R72 ;  /* 0x0000004800487308 */ /* 0x000ff00000002400 */
        /* <DEDUP_REMOVED lines=12> */
[----:B------:R-:W-:Y:S01]  /*cac0*/  MUFU.TANH R68, R68 ;  /* 0x0000004400447308 */ /* 0x000fe20000002400 */
[----:B--2---:R-:W-:-:S07]  /*cad0*/  PRMT R132, R136, 0x654, R132 ;  /* 0x0000065488847816 */ /* 0x004fce0000000084 */
[----:B------:R-:W-:Y:S01]  /*cae0*/  MUFU.TANH R69, R69 ;  /* 0x0000004500457308 */ /* 0x000fe20000002400 */
[----:B------:R1:W-:Y:S07]  /*caf0*/  SYNCS.ARRIVE.TRANS64.RED.A1T0 RZ, [R132+URZ], RZ ;  /* 0x000000ff84ff79a7 */ /* 0x0003ee000810043f */
[----:B------:R-:W-:Y:S01]  /*cb00*/  MUFU.TANH R10, R10 ;  /* 0x0000000a000a7308 */ /* 0x000fe20000002400 */
[----:B-1----:R-:W-:-:S04]  /*cb10*/  FMNMX.FTZ R132, R9, R100, !PT ;  /* 0x0000006409847209 */ /* 0x002fc80007810000 */
[----:B---3--:R-:W-:-:S03]  /*cb20*/  FMNMX.FTZ R132, R120, R132, !PT ;  /* 0x0000008478847209 */ /* 0x008fc60007810000 */
[----:B------:R1:W2:Y:S01]  /*cb30*/  MUFU.TANH R100, R101 ;  /* 0x0000006500647308 */ /* 0x0002a20000002400 */
[----:B----4-:R-:W-:-:S04]  /*cb40*/  FMNMX.FTZ R132, R121, R132, !PT ;  /* 0x0000008479847209 */ /* 0x010fc80007810000 */
[----:B------:R-:W-:-:S03]  /*cb50*/  FMNMX.FTZ R132, R124, R132, !PT ;  /* 0x000000847c847209 */ /* 0x000fc60007810000 */
[----:B------:R-:W-:Y:S01]  /*cb60*/  MUFU.TANH R11, R11 ;  /* 0x0000000b000b7308 */ /* 0x000fe20000002400 */
[----:B0-----:R-:W-:Y:S01]  /*cb70*/  FMNMX.FTZ R132, R125, R132, !PT ;  /* 0x000000847d847209 */ /* 0x001fe20007810000 */
[----:B-1----:R-:W-:-:S03]  /*cb80*/  FMUL.FTZ R101, R2, R56 ;  /* 0x0000003802657220 */ /* 0x002fc60000410000 */
[----:B-----5:R-:W-:-:S03]  /*cb90*/  FMNMX.FTZ R132, R128, R132, !PT ;  /* 0x0000008480847209 */ /* 0x020fc60007810000 */
[----:B------:R-:W0:Y:S01]  /*cba0*/  MUFU.TANH R101, R101 ;  /* 0x0000006500657308 */ /* 0x000e220000002400 */
[----:B------:R-:W-:-:S04]  /*cbb0*/  FMNMX.FTZ R132, R129, R132, !PT ;  /* 0x0000008481847209 */ /* 0x000fc80007810000 */
[----:B------:R-:W-:-:S03]  /*cbc0*/  FMNMX.FTZ R132, R104, R132, !PT ;  /* 0x0000008468847209 */ /* 0x000fc60007810000 */
[----:B------:R-:W1:Y:S01]  /*cbd0*/  MUFU.TANH R122, R122 ;  /* 0x0000007a007a7308 */ /* 0x000e620000002400 */
[----:B------:R-:W-:-:S04]  /*cbe0*/  FMNMX.FTZ R132, R105, R132, !PT ;  /* 0x0000008469847209 */ /* 0x000fc80007810000 */
[----:B------:R-:W-:-:S03]  /*cbf0*/  FMNMX.FTZ R132, R108, R132, !PT ;  /* 0x000000846c847209 */ /* 0x000fc60007810000 */
[----:B------:R-:W3:Y:S01]  /*cc00*/  MUFU.TANH R123, R123 ;  /* 0x0000007b007b7308 */ /* 0x000ee20000002400 */
[----:B------:R-:W-:-:S04]  /*cc10*/  FMNMX.FTZ R132, R109, R132, !PT ;  /* 0x000000846d847209 */ /* 0x000fc80007810000 */
[----:B------:R-:W-:-:S03]  /*cc20*/  FMNMX.FTZ R132, R112, R132, !PT ;  /* 0x0000008470847209 */ /* 0x000fc60007810000 */
[----:B------:R-:W4:Y:S01]  /*cc30*/  MUFU.TANH R126, R126 ;  /* 0x0000007e007e7308 */ /* 0x000f220000002400 */
[----:B------:R-:W-:-:S04]  /*cc40*/  FMNMX.FTZ R132, R113, R132, !PT ;  /* 0x0000008471847209 */ /* 0x000fc80007810000 */
[----:B------:R-:W-:-:S03]  /*cc50*/  FMNMX.FTZ R132, R116, R132, !PT ;  /* 0x0000008474847209 */ /* 0x000fc60007810000 */
[----:B------:R-:W5:Y:S01]  /*cc60*/  MUFU.TANH R127, R127 ;  /* 0x0000007f007f7308 */ /* 0x000f620000002400 */
        /* <DEDUP_REMOVED lines=12> */
[----:B--2---:R-:W-:-:S04]  /*cd30*/  FMNMX.FTZ R132, R100, R132, !PT ;  /* 0x0000008464847209 */ /* 0x004fc80007810000 */
[----:B------:R-:W-:-:S03]  /*cd40*/  FMNMX.FTZ R132, R72, R132, !PT ;  /* 0x0000008448847209 */ /* 0x000fc60007810000 */
[----:B------:R-:W2:Y:S01]  /*cd50*/  MUFU.TANH R110, R110 ;  /* 0x0000006e006e7308 */ /* 0x000ea20000002400 */
[----:B------:R-:W-:-:S04]  /*cd60*/  FMNMX.FTZ R132, R73, R132, !PT ;  /* 0x0000008449847209 */ /* 0x000fc80007810000 */
        /* <DEDUP_REMOVED lines=9> */
[----:B0-----:R-:W-:-:S03]  /*ce00*/  FMNMX.FTZ R132, R101, R132, !PT ;  /* 0x0000008465847209 */ /* 0x001fc60007810000 */
[----:B------:R-:W0:Y:S01]  /*ce10*/  MUFU.TANH R118, R118 ;  /* 0x0000007600767308 */ /* 0x000e220000002400 */
[----:B------:R-:W-:-:S04]  /*ce20*/  FMNMX.FTZ R132, R57, R132, !PT ;  /* 0x0000008439847209 */ /* 0x000fc80007810000 */
[----:B------:R-:W-:-:S03]  /*ce30*/  FMNMX.FTZ R132, R60, R132, !PT ;  /* 0x000000843c847209 */ /* 0x000fc60007810000 */
[----:B------:R-:W0:Y:S01]  /*ce40*/  MUFU.TANH R119, R119 ;  /* 0x0000007700777308 */ /* 0x000e220000002400 */
[----:B------:R-:W-:-:S04]  /*ce50*/  FMNMX.FTZ R132, R61, R132, !PT ;  /* 0x000000843d847209 */ /* 0x000fc80007810000 */
[----:B------:R-:W-:-:S03]  /*ce60*/  FMNMX.FTZ R132, R64, R132, !PT ;  /* 0x0000008440847209 */ /* 0x000fc60007810000 */
[----:B------:R-:W0:Y:S01]  /*ce70*/  MUFU.TANH R90, R90 ;  /* 0x0000005a005a7308 */ /* 0x000e220000002400 */
[----:B------:R-:W-:-:S04]  /*ce80*/  FMNMX.FTZ R132, R65, R132, !PT ;  /* 0x0000008441847209 */ /* 0x000fc80007810000 */
[----:B------:R-:W-:-:S03]  /*ce90*/  FMNMX.FTZ R56, R68, R132, !PT ;  /* 0x0000008444387209 */ /* 0x000fc60007810000 */
[----:B------:R-:W0:Y:S01]  /*cea0*/  MUFU.TANH R91, R91 ;  /* 0x0000005b005b7308 */ /* 0x000e220000002400 */
[----:B------:R-:W-:-:S05]  /*ceb0*/  FMNMX.FTZ R56, R69, R56, !PT ;  /* 0x0000003845387209 */ /* 0x000fca0007810000 */
[----:B------:R-:W1:Y:S02]  /*cec0*/  SHFL.BFLY PT, R132, R56, 0x2, 0x1f ;  /* 0x0c401f0038847f89 */ /* 0x000e6400000e0000 */
[----:B------:R-:W0:Y:S08]  /*ced0*/  MUFU.TANH R94, R94 ;  /* 0x0000005e005e7308 */ /* 0x000e300000002400 */
[----:B------:R-:W0:Y:S08]  /*cee0*/  MUFU.TANH R95, R95 ;  /* 0x0000005f005f7308 */ /* 0x000e300000002400 */
[----:B------:R-:W0:Y:S01]  /*cef0*/  MUFU.TANH R98, R98 ;  /* 0x0000006200627308 */ /* 0x000e220000002400 */
[----:B-1----:R-:W-:-:S07]  /*cf00*/  FMNMX.FTZ R56, R56, R132, !PT ;  /* 0x0000008438387209 */ /* 0x002fce0007810000 */
[----:B------:R-:W1:Y:S01]  /*cf10*/  MUFU.TANH R99, R99 ;  /* 0x0000006300637308 */ /* 0x000e620000002400 */
[----:B------:R-:W3:Y:S07]  /*cf20*/  SHFL.BFLY PT, R132, R56, 0x1, 0x1f ;  /* 0x0c201f0038847f89 */ /* 0x000eee00000e0000 */
[----:B------:R-:W1:Y:S08]  /*cf30*/  MUFU.TANH R102, R102 ;  /* 0x0000006600667308 */ /* 0x000e700000002400 */
[----:B------:R-:W1:Y:S08]  /*cf40*/  MUFU.TANH R103, R103 ;  /* 0x0000006700677308 */ /* 0x000e700000002400 */
[----:B------:R-:W1:Y:S01]  /*cf50*/  MUFU.TANH R74, R74 ;  /* 0x0000004a004a7308 */ /* 0x000e620000002400 */
[----:B---3--:R-:W-:-:S02]  /*cf60*/  FMNMX.FTZ R56, R56, R132, !PT ;  /* 0x0000008438387209 */ /* 0x008fc40007810000 */
[----:B------:R-:W-:-:S05]  /*cf70*/  FMNMX.FTZ R132, R10, R3, !PT ;  /* 0x000000030a847209 */ /* 0x000fca0007810000 */
[----:B------:R-:W3:Y:S01]  /*cf80*/  MUFU.TANH R75, R75 ;  /* 0x0000004b004b7308 */ /* 0x000ee20000002400 */
[----:B------:R-:W-:Y:S01]  /*cf90*/  FMNMX.FTZ R132, R11, R132, !PT ;  /* 0x000000840b847209 */ /* 0x000fe20007810000 */
[----:B------:R-:W-:-:S03]  /*cfa0*/  FADD.FTZ R12, -R56, R12 ;  /* 0x0000000c380c7221 */ /* 0x000fc60000010100 */
[----:B------:R-:W-:-:S03]  /*cfb0*/  FMNMX.FTZ R132, R122, R132, !PT ;  /* 0x000000847a847209 */ /* 0x000fc60007810000 */
[----:B------:R-:W3:Y:S01]  /*cfc0*/  MUFU.TANH R78, R78 ;  /* 0x0000004e004e7308 */ /* 0x000ee20000002400 */
[----:B------:R-:W-:-:S04]  /*cfd0*/  FMNMX.FTZ R132, R123, R132, !PT ;  /* 0x000000847b847209 */ /* 0x000fc80007810000 */
[----:B----4-:R-:W-:-:S03]  /*cfe0*/  FMNMX.FTZ R132, R126, R132, !PT ;  /* 0x000000847e847209 */ /* 0x010fc60007810000 */
[----:B------:R-:W4:Y:S01]  /*cff0*/  MUFU.TANH R79, R79 ;  /* 0x0000004f004f7308 */ /* 0x000f220000002400 */
[----:B-----5:R-:W-:-:S04]  /*d000*/  FMNMX.FTZ R132, R127, R132, !PT ;  /* 0x000000847f847209 */ /* 0x020fc80007810000 */
[----:B------:R-:W-:-:S03]  /*d010*/  FMNMX.FTZ R132, R130, R132, !PT ;  /* 0x0000008482847209 */ /* 0x000fc60007810000 */
[----:B------:R-:W5:Y:S01]  /*d020*/  MUFU.TANH R82, R82 ;  /* 0x0000005200527308 */ /* 0x000f620000002400 */
[----:B------:R-:W-:-:S04]  /*d030*/  FMNMX.FTZ R132, R131, R132, !PT ;  /* 0x0000008483847209 */ /* 0x000fc80007810000 */
[----:B------:R-:W-:-:S03]  /*d040*/  FMNMX.FTZ R132, R106, R132, !PT ;  /* 0x000000846a847209 */ /* 0x000fc60007810000 */
[----:B------:R-:W5:Y:S01]  /*d050*/  MUFU.TANH R83, R83 ;  /* 0x0000005300537308 */ /* 0x000f620000002400 */
[----:B------:R-:W-:-:S04]  /*d060*/  FMNMX.FTZ R132, R107, R132, !PT ;  /* 0x000000846b847209 */ /* 0x000fc80007810000 */
[----:B--2---:R-:W-:-:S03]  /*d070*/  FMNMX.FTZ R132, R110, R132, !PT ;  /* 0x000000846e847209 */ /* 0x004fc60007810000 */
[----:B------:R-:W2:Y:S01]  /*d080*/  MUFU.TANH R86, R86 ;  /* 0x0000005600567308 */ /* 0x000ea20000002400 */
[----:B------:R-:W-:-:S04]  /*d090*/  FMNMX.FTZ R132, R111, R132, !PT ;  /* 0x000000846f847209 */ /* 0x000fc80007810000 */
[----:B------:R-:W-:-:S03]  /*d0a0*/  FMNMX.FTZ R132, R114, R132, !PT ;  /* 0x0000008472847209 */ /* 0x000fc60007810000 */
[----:B------:R-:W2:Y:S01]  /*d0b0*/  MUFU.TANH R87, R87 ;  /* 0x0000005700577308 */ /* 0x000ea20000002400 */
[----:B------:R-:W-:-:S04]  /*d0c0*/  FMNMX.FTZ R132, R115, R132, !PT ;  /* 0x0000008473847209 */ /* 0x000fc80007810000 */
[----:B0-----:R-:W-:-:S03]  /*d0d0*/  FMNMX.FTZ R132, R118, R132, !PT ;  /* 0x0000008476847209 */ /* 0x001fc60007810000 */
[----:B------:R-:W-:Y:S01]  /*d0e0*/  MUFU.TANH R62, R62 ;  /* 0x0000003e003e7308 */ /* 0x000fe20000002400 */
[----:B------:R-:W-:-:S04]  /*d0f0*/  FMNMX.FTZ R132, R119, R132, !PT ;  /* 0x0000008477847209 */ /* 0x000fc80007810000 */
[----:B------:R-:W-:-:S03]  /*d100*/  FMNMX.FTZ R132, R90, R132, !PT ;  /* 0x000000845a847209 */ /* 0x000fc60007810000 */
[----:B------:R-:W-:Y:S01]  /*d110*/  MUFU.TANH R63, R63 ;  /* 0x0000003f003f7308 */ /* 0x000fe20000002400 */
[----:B------:R-:W-:-:S04]  /*d120*/  FMNMX.FTZ R132, R91, R132, !PT ;  /* 0x000000845b847209 */ /* 0x000fc80007810000 */
[----:B------:R-:W-:-:S03]  /*d130*/  FMNMX.FTZ R132, R94, R132, !PT ;  /* 0x000000845e847209 */ /* 0x000fc60007810000 */
[----:B------:R-:W-:Y:S01]  /*d140*/  MUFU.TANH R66, R66 ;  /* 0x0000004200427308 */ /* 0x000fe20000002400 */
[----:B------:R-:W-:-:S04]  /*d150*/  FMNMX.FTZ R132, R95, R132, !PT ;  /* 0x000000845f847209 */ /* 0x000fc80007810000 */
[----:B------:R-:W-:-:S03]  /*d160*/  FMNMX.FTZ R133, R98, R132, !PT ;  /* 0x0000008462857209 */ /* 0x000fc60007810000 */
[----:B------:R0:W2:Y:S01]  /*d170*/  MUFU.TANH R132, R58 ;  /* 0x0000003a00847308 */ /* 0x0000a20000002400 */
[----:B-1----:R-:W-:-:S07]  /*d180*/  FMNMX.FTZ R133, R99, R133, !PT ;  /* 0x0000008563857209 */ /* 0x002fce0007810000 */
[----:B------:R-:W-:Y:S01]  /*d190*/  MUFU.TANH R67, R67 ;  /* 0x0000004300437308 */ /* 0x000fe20000002400 */
[----:B0-----:R-:W-:-:S04]  /*d1a0*/  FMNMX.FTZ R58, R102, R133, !PT ;  /* 0x00000085663a7209 */ /* 0x001fc80007810000 */
[----:B------:R-:W-:-:S03]  /*d1b0*/  FMNMX.FTZ R58, R103, R58, !PT ;  /* 0x0000003a673a7209 */ /* 0x000fc60007810000 */
[----:B------:R-:W0:Y:S01]  /*d1c0*/  MUFU.TANH R133, R59 ;  /* 0x0000003b00857308 */ /* 0x000e220000002400 */
[----:B------:R-:W-:-:S04]  /*d1d0*/  FMNMX.FTZ R58, R74, R58, !PT ;  /* 0x0000003a4a3a7209 */ /* 0x000fc80007810000 */
[----:B---3--:R-:W-:-:S03]  /*d1e0*/  FMNMX.FTZ R58, R75, R58, !PT ;  /* 0x0000003a4b3a7209 */ /* 0x008fc60007810000 */
[----:B------:R-:W1:Y:S01]  /*d1f0*/  MUFU.TANH R70, R70 ;  /* 0x0000004600467308 */ /* 0x000e620000002400 */
[----:B------:R-:W-:-:S04]  /*d200*/  FMNMX.FTZ R58, R78, R58, !PT ;  /* 0x0000003a4e3a7209 */ /* 0x000fc80007810000 */
[----:B----4-:R-:W-:-:S03]  /*d210*/  FMNMX.FTZ R58, R79, R58, !PT ;  /* 0x0000003a4f3a7209 */ /* 0x010fc60007810000 */
[----:B------:R-:W3:Y:S01]  /*d220*/  MUFU.TANH R71, R71 ;  /* 0x0000004700477308 */ /* 0x000ee20000002400 */
[----:B-----5:R-:W-:-:S04]  /*d230*/  FMNMX.FTZ R58, R82, R58, !PT ;  /* 0x0000003a523a7209 */ /* 0x020fc80007810000 */
[----:B------:R-:W-:-:S04]  /*d240*/  FMNMX.FTZ R58, R83, R58, !PT ;  /* 0x0000003a533a7209 */ /* 0x000fc80007810000 */
[----:B--2---:R-:W-:-:S04]  /*d250*/  FMNMX.FTZ R58, R86, R58, !PT ;  /* 0x0000003a563a7209 */ /* 0x004fc80007810000 */
[----:B------:R-:W-:-:S04]  /*d260*/  FMNMX.FTZ R58, R87, R58, !PT ;  /* 0x0000003a573a7209 */ /* 0x000fc80007810000 */
[----:B------:R-:W-:-:S04]  /*d270*/  FMNMX.FTZ R58, R132, R58, !PT ;  /* 0x0000003a843a7209 */ /* 0x000fc80007810000 */
[----:B0-----:R-:W-:-:S04]  /*d280*/  FMNMX.FTZ R58, R133, R58, !PT ;  /* 0x0000003a853a7209 */ /* 0x001fc80007810000 */
[----:B------:R-:W-:-:S04]  /*d290*/  FMNMX.FTZ R58, R62, R58, !PT ;  /* 0x0000003a3e3a7209 */ /* 0x000fc80007810000 */
[----:B------:R-:W-:-:S04]  /*d2a0*/  FMNMX.FTZ R58, R63, R58, !PT ;  /* 0x0000003a3f3a7209 */ /* 0x000fc80007810000 */
[----:B------:R-:W-:-:S04]  /*d2b0*/  FMNMX.FTZ R58, R66, R58, !PT ;  /* 0x0000003a423a7209 */ /* 0x000fc80007810000 */
[----:B------:R-:W-:-:S04]  /*d2c0*/  FMNMX.FTZ R58, R67, R58, !PT ;  /* 0x0000003a433a7209 */ /* 0x000fc80007810000 */
[----:B-1----:R-:W-:-:S04]  /*d2d0*/  FMNMX.FTZ R58, R70, R58, !PT ;  /* 0x0000003a463a7209 */ /* 0x002fc80007810000 */
[----:B---3--:R-:W-:-:S05]  /*d2e0*/  FMNMX.FTZ R58, R71, R58, !PT ;  /* 0x0000003a473a7209 */ /* 0x008fca0007810000 */
[----:B------:R-:W0:Y:S02]  /*d2f0*/  SHFL.BFLY PT, R59, R58, 0x2, 0x1f ;  /* 0x0c401f003a3b7f89 */ /* 0x000e2400000e0000 */
[----:B0-----:R-:W-:-:S05]  /*d300*/  FMNMX.FTZ R59, R58, R59, !PT ;  /* 0x0000003b3a3b7209 */ /* 0x001fca0007810000 */
[----:B------:R-:W0:Y:S02]  /*d310*/  SHFL.BFLY PT, R58, R59, 0x1, 0x1f ;  /* 0x0c201f003b3a7f89 */ /* 0x000e2400000e0000 */
[----:B0-----:R-:W-:Y:S02]  /*d320*/  FMNMX.FTZ R59, R59, R58, !PT ;  /* 0x0000003a3b3b7209 */ /* 0x001fe40007810000 */
[----:B------:R-:W-:-:S03]  /*d330*/  MOV R58, UR36 ;  /* 0x00000024003a7c02 */ /* 0x000fc60008000f00 */
[----:B------:R-:W-:Y:S02]  /*d340*/  FADD.FTZ R134, -R59, R3 ;  /* 0x000000033b867221 */ /* 0x000fe40000010100 */
[----:B------:R-:W-:-:S01]  /*d350*/  FFMA.FTZ R3, R56, R58, -8 ;  /* 0xc100000038037423 */ /* 0x000fc2000001003a */
[-C--:B------:R-:W-:Y:S01]  /*d360*/  FMUL.FTZ R12, R12, R58.reuse ;  /* 0x0000003a0c0c7220 */ /* 0x080fe20000410000 */
[-C--:B------:R-:W-:Y:S02]  /*d370*/  FMUL.FTZ R134, R134, R58.reuse ;  /* 0x0000003a86867220 */ /* 0x080fe40000410000 */
        /* <DEDUP_REMOVED lines=40> */
[-C--:B------:R-:W-:Y:S01]  /*d600*/  FFMA.FTZ R69, R59, R58.reuse, -8 ;  /* 0xc10000003b457423 */ /* 0x080fe2000001003a */
[----:B------:R-:W-:Y:S03]  /*d610*/  MUFU.EX2 R12, R12 ;  /* 0x0000000c000c7308 */ /* 0x000fe60000000800 */
[----:B------:R-:W-:-:S01]  /*d620*/  FFMA.FTZ R10, R10, R58, -R69 ;  /* 0x0000003a0a0a7223 */ /* 0x000fc20000010845 */
[-CC-:B------:R-:W-:Y:S01]  /*d630*/  FFMA.FTZ R11, R11, R58.reuse, -R69.reuse ;  /* 0x0000003a0b0b7223 */ /* 0x180fe20000010845 */
[----:B------:R-:W-:-:S01]  /*d640*/  FFMA.FTZ R122, R122, R58, -R69 ;  /* 0x0000003a7a7a7223 */ /* 0x000fc20000010845 */
[-CC-:B------:R-:W-:Y:S01]  /*d650*/  FFMA.FTZ R123, R123, R58.reuse, -R69.reuse ;  /* 0x0000003a7b7b7223 */ /* 0x180fe20000010845 */
[----:B------:R-:W-:-:S01]  /*d660*/  FFMA.FTZ R126, R126, R58, -R69 ;  /* 0x0000003a7e7e7223 */ /* 0x000fc20000010845 */
[----:B------:R-:W0:Y:S01]  /*d670*/  MUFU.EX2 R8, R8 ;  /* 0x0000000800087308 */ /* 0x000e220000000800 */
[----:B------:R-:W-:-:S01]  /*d680*/  FFMA.FTZ R127, R127, R58, -R69 ;  /* 0x0000003a7f7f7223 */ /* 0x000fc20000010845 */
[-CC-:B------:R-:W-:Y:S01]  /*d690*/  FFMA.FTZ R130, R130, R58.reuse, -R69.reuse ;  /* 0x0000003a82827223 */ /* 0x180fe20000010845 */
[----:B------:R-:W-:-:S01]  /*d6a0*/  FFMA.FTZ R131, R131, R58, -R69 ;  /* 0x0000003a83837223 */ /* 0x000fc20000010845 */
[-CC-:B------:R-:W-:Y:S01]  /*d6b0*/  FFMA.FTZ R106, R106, R58.reuse, -R69.reuse ;  /* 0x0000003a6a6a7223 */ /* 0x180fe20000010845 */
[----:B------:R-:W-:-:S01]  /*d6c0*/  FFMA.FTZ R107, R107, R58, -R69 ;  /* 0x0000003a6b6b7223 */ /* 0x000fc20000010845 */
[-CC-:B------:R-:W-:Y:S01]  /*d6d0*/  FFMA.FTZ R110, R110, R58.reuse, -R69.reuse ;  /* 0x0000003a6e6e7223 */ /* 0x180fe20000010845 */
[----:B------:R-:W-:-:S01]  /*d6e0*/  FFMA.FTZ R111, R111, R58, -R69 ;  /* 0x0000003a6f6f7223 */ /* 0x000fc20000010845 */
[----:B------:R-:W-:Y:S01]  /*d6f0*/  MUFU.EX2 R134, R134 ;  /* 0x0000008600867308 */ /* 0x000fe20000000800 */
[----:B------:R-:W-:-:S01]  /*d700*/  FFMA.FTZ R114, R114, R58, -R69 ;  /* 0x0000003a72727223 */ /* 0x000fc20000010845 */
[-CC-:B------:R-:W-:Y:S01]  /*d710*/  FFMA.FTZ R115, R115, R58.reuse, -R69.reuse ;  /* 0x0000003a73737223 */ /* 0x180fe20000010845 */
[----:B------:R-:W-:-:S01]  /*d720*/  FFMA.FTZ R118, R118, R58, -R69 ;  /* 0x0000003a76767223 */ /* 0x000fc20000010845 */
[-CC-:B------:R-:W-:Y:S01]  /*d730*/  FFMA.FTZ R119, R119, R58.reuse, -R69.reuse ;  /* 0x0000003a77777223 */ /* 0x180fe20000010845 */
[----:B------:R-:W-:-:S01]  /*d740*/  FFMA.FTZ R90, R90, R58, -R69 ;  /* 0x0000003a5a5a7223 */ /* 0x000fc20000010845 */
[-CC-:B------:R-:W-:Y:S01]  /*d750*/  FFMA.FTZ R91, R91, R58.reuse, -R69.reuse ;  /* 0x0000003a5b5b7223 */ /* 0x180fe20000010845 */
[----:B------:R-:W-:-:S01]  /*d760*/  FFMA.FTZ R94, R94, R58, -R69 ;  /* 0x0000003a5e5e7223 */ /* 0x000fc20000010845 */
[----:B------:R-:W1:Y:S01]  /*d770*/  MUFU.EX2 R10, R10 ;  /* 0x0000000a000a7308 */ /* 0x000e620000000800 */
[----:B0-----:R-:W-:-:S01]  /*d780*/  FFMA.FTZ R20, R12, R20, R8 ;  /* 0x000000140c147223 */ /* 0x001fc20000010008 */
[-CC-:B------:R-:W-:Y:S01]  /*d790*/  FFMA.FTZ R95, R95, R58.reuse, -R69.reuse ;  /* 0x0000003a5f5f7223 */ /* 0x180fe20000010845 */
        /* <DEDUP_REMOVED lines=13> */
[----:B------:R-:W2:Y:S01]  /*d870*/  MUFU.EX2 R11, R11 ;  /* 0x0000000b000b7308 */ /* 0x000ea20000000800 */
[----:B-1----:R-:W-:-:S01]  /*d880*/  FFMA.FTZ R15, R134, R15, R10 ;  /* 0x0000000f860f7223 */ /* 0x002fc2000001000a */
[-CC-:B------:R-:W-:Y:S01]  /*d890*/  FFMA.FTZ R132, R132, R58.reuse, -R69.reuse ;  /* 0x0000003a84847223 */ /* 0x180fe20000010845 */
[----:B------:R-:W-:-:S01]  /*d8a0*/  FFMA.FTZ R133, R133, R58, -R69 ;  /* 0x0000003a85857223 */ /* 0x000fc20000010845 */
[-CC-:B------:R-:W-:Y:S01]  /*d8b0*/  FFMA.FTZ R62, R62, R58.reuse, -R69.reuse ;  /* 0x0000003a3e3e7223 */ /* 0x180fe20000010845 */
[----:B------:R-:W-:-:S01]  /*d8c0*/  FFMA.FTZ R63, R63, R58, -R69 ;  /* 0x0000003a3f3f7223 */ /* 0x000fc20000010845 */
[-CC-:B------:R-:W-:Y:S01]  /*d8d0*/  FFMA.FTZ R66, R66, R58.reuse, -R69.reuse ;  /* 0x0000003a42427223 */ /* 0x180fe20000010845 */
[----:B------:R-:W-:-:S01]  /*d8e0*/  FFMA.FTZ R67, R67, R58, -R69 ;  /* 0x0000003a43437223 */ /* 0x000fc20000010845 */
[----:B------:R-:W1:Y:S01]  /*d8f0*/  MUFU.EX2 R120, R120 ;  /* 0x0000007800787308 */ /* 0x000e620000000800 */
[----:B------:R-:W-:-:S01]  /*d900*/  FFMA.FTZ R70, R70, R58, -R69 ;  /* 0x0000003a46467223 */ /* 0x000fc20000010845 */
[----:B------:R-:W-:Y:S01]  /*d910*/  FFMA.FTZ R69, R71, R58, -R69 ;  /* 0x0000003a47457223 */ /* 0x000fe20000010845 */
[----:B0-----:R-:W-:-:S05]  /*d920*/  FADD.FTZ R20, R9, R20 ;  /* 0x0000001409147221 */ /* 0x001fca0000010000 */
        /* <DEDUP_REMOVED lines=149> */
[----:B0-----:R-:W-:-:S01]  /*e280*/  FADD.FTZ R71, R70, R20 ;  /* 0x0000001446477221 */ /* 0x001fc20000010000 */
[----:B--2---:R-:W-:-:S03]  /*e290*/  FADD.FTZ R20, R3, R15 ;  /* 0x0000000f03147221 */ /* 0x004fc60000010000 */
[----:B-1----:R-:W-:Y:S01]  /*e2a0*/  FADD.FTZ R15, R69, R71 ;  /* 0x00000047450f7221 */ /* 0x002fe20000010000 */
[----:B------:R-:W-:Y:S06]  /*e2b0*/  @!P0 BRA `(.L_x_506) ;  /* 0x0000000000048947 */ /* 0x000fec0003800000 */
[----:B------:R-:W-:Y:S01]  /*e2c0*/  BPT.TRAP 0x1 ;  /* 0x000000040000795c */ /* 0x000fe20000300000 */
.L_x_506:
[----:B------:R-:W2:Y:S01]  /*e2d0*/  LDL R71, [R1+0x28] ;  /* 0x0000280001477983 */ /* 0x000ea20000100800 */
[----:B------:R-:W-:Y:S01]  /*e2e0*/  F2FP.SATFINITE.E4M3.F32.PACK_AB_MERGE_C R120, R121, R120, RZ ;  /* 0x000000787978723e */ /* 0x000fe200048070ff */
[----:B------:R-:W-:-:S03]  /*e2f0*/  VIADD R14, R14, 0x13260 ;  /* 0x000132600e0e7836 */ /* 0x000fc60000000000 */
[----:B------:R-:W-:Y:S02]  /*e300*/  F2FP.SATFINITE.E4M3.F32.PACK_AB_MERGE_C R120, R9, R8, R120 ;  /* 0x000000080978723e */ /* 0x000fe40004807078 */
[----:B------:R0:W5:Y:S01]  /*e310*/  LDL R9, [R1+0x10] ;  /* 0x0000100001097983 */ /* 0x0001620000100800 */
[----:B------:R-:W-:Y:S02]  /*e320*/  F2FP.SATFINITE.E4M3.F32.PACK_AB_MERGE_C R128, R129, R128, RZ ;  /* 0x000000808180723e */ /* 0x000fe400048070ff */
[----:B------:R-:W-:Y:S01]  /*e330*/  F2FP.SATFINITE.E4M3.F32.PACK_AB_MERGE_C R130, R131, R130, RZ ;  /* 0x000000828382723e */ /* 0x000fe200048070ff */
[----:B------:R0:W5:Y:S01]  /*e340*/  LDL R8, [R1+0x8] ;  /* 0x0000080001087983 */ /* 0x0001620000100800 */
[----:B------:R-:W-:Y:S02]  /*e350*/  F2FP.SATFINITE.E4M3.F32.PACK_AB_MERGE_C R108, R109, R108, RZ ;  /* 0x0000006c6d6c723e */ /* 0x000fe400048070ff */
[----:B------:R-:W-:Y:S02]  /*e360*/  F2FP.SATFINITE.E4M3.F32.PACK_AB_MERGE_C R110, R111, R110, RZ ;  /* 0x0000006e6f6e723e */ /* 0x000fe400048070ff */
[----:B------:R-:W-:-:S02]  /*e370*/  F2FP.SATFINITE.E4M3.F32.PACK_AB_MERGE_C R122, R123, R122, RZ ;  /* 0x0000007a7b7a723e */ /* 0x000fc400048070ff */
[----:B------:R-:W-:Y:S02]  /*e380*/  PRMT R14, R136, 0x654, R14 ;  /* 0x00000654880e7816 */ /* 0x000fe4000000000e */
[----:B------:R-:W-:Y:S02]  /*e390*/  F2FP.SATFINITE.E4M3.F32.PACK_AB_MERGE_C R3, R3, R68, RZ ;  /* 0x000000440303723e */ /* 0x000fe400048070ff */
[----:B------:R-:W-:Y:S01]  /*e3a0*/  F2FP.SATFINITE.E4M3.F32.PACK_AB_MERGE_C R128, R125, R124, R128 ;  /* 0x0000007c7d80723e */ /* 0x000fe20004807080 */
[----:B------:R0:W-:Y:S01]  /*e3b0*/  SYNCS.ARRIVE.TRANS64.RED.A1T0 RZ, [R14+URZ], RZ ;  /* 0x000000ff0eff79a7 */ /* 0x0001e2000810043f */
[----:B------:R-:W-:Y:S02]  /*e3c0*/  F2FP.SATFINITE.E4M3.F32.PACK_AB_MERGE_C R130, R127, R126, R130 ;  /* 0x0000007e7f82723e */ /* 0x000fe40004807082 */
[----:B------:R-:W-:Y:S02]  /*e3d0*/  F2FP.SATFINITE.E4M3.F32.PACK_AB_MERGE_C R108, R105, R104, R108 ;  /* 0x00000068696c723e */ /* 0x000fe4000480706c */
[----:B------:R-:W-:-:S02]  /*e3e0*/  F2FP.SATFINITE.E4M3.F32.PACK_AB_MERGE_C R110, R107, R106, R110 ;  /* 0x0000006a6b6e723e */ /* 0x000fc4000480706e */
[----:B------:R-:W-:Y:S02]  /*e3f0*/  F2FP.SATFINITE.E4M3.F32.PACK_AB_MERGE_C R116, R117, R116, RZ ;  /* 0x000000747574723e */ /* 0x000fe400048070ff */
[----:B------:R-:W-:Y:S02]  /*e400*/  F2FP.SATFINITE.E4M3.F32.PACK_AB_MERGE_C R118, R119, R118, RZ ;  /* 0x000000767776723e */ /* 0x000fe400048070ff */
[----:B------:R-:W-:Y:S02]  /*e410*/  F2FP.SATFINITE.E4M3.F32.PACK_AB_MERGE_C R92, R93, R92, RZ ;  /* 0x0000005c5d5c723e */ /* 0x000fe400048070ff */
[----:B------:R-:W-:Y:S02]  /*e420*/  F2FP.SATFINITE.E4M3.F32.PACK_AB_MERGE_C R94, R95, R94, RZ ;  /* 0x0000005e5f5e723e */ /* 0x000fe400048070ff */
[----:B------:R-:W-:Y:S02]  /*e430*/  F2FP.SATFINITE.E4M3.F32.PACK_AB_MERGE_C R97, R100, R97, RZ ;  /* 0x000000616461723e */ /* 0x000fe400048070ff */
[----:B------:R-:W-:-:S02]  /*e440*/  F2FP.SATFINITE.E4M3.F32.PACK_AB_MERGE_C R102, R103, R102, RZ ;  /* 0x000000666766723e */ /* 0x000fc400048070ff */
[----:B------:R-:W-:Y:S02]  /*e450*/  F2FP.SATFINITE.E4M3.F32.PACK_AB_MERGE_C R76, R77, R76, RZ ;  /* 0x0000004c4d4c723e */ /* 0x000fe400048070ff */
[----:B------:R-:W-:Y:S02]  /*e460*/  F2FP.SATFINITE.E4M3.F32.PACK_AB_MERGE_C R78, R79, R78, RZ ;  /* 0x0000004e4f4e723e */ /* 0x000fe400048070ff */
[----:B------:R-:W-:Y:S02]  /*e470*/  F2FP.SATFINITE.E4M3.F32.PACK_AB_MERGE_C R84, R85, R84, RZ ;  /* 0x000000545554723e */ /* 0x000fe400048070ff */
[----:B------:R-:W-:Y:S02]  /*e480*/  F2FP.SATFINITE.E4M3.F32.PACK_AB_MERGE_C R86, R87, R86, RZ ;  /* 0x000000565756723e */ /* 0x000fe400048070ff */
[----:B------:R-:W-:Y:S02]  /*e490*/  F2FP.SATFINITE.E4M3.F32.PACK_AB_MERGE_C R60, R61, R60, RZ ;  /* 0x0000003c3d3c723e */ /* 0x000fe400048070ff */
[----:B------:R-:W-:-:S02]  /*e4a0*/  F2FP.SATFINITE.E4M3.F32.PACK_AB_MERGE_C R62, R63, R62, RZ ;  /* 0x0000003e3f3e723e */ /* 0x000fc400048070ff */
[----:B------:R-:W-:Y:S02]  /*e4b0*/  F2FP.SATFINITE.E4M3.F32.PACK_AB_MERGE_C R69, R69, R70, RZ ;  /* 0x000000464545723e */ /* 0x000fe400048070ff */
[----:B------:R-:W-:Y:S01]  /*e4c0*/  F2FP.SATFINITE.E4M3.F32.PACK_AB_MERGE_C R122, R11, R10, R122 ;  /* 0x0000000a0b7a723e */ /* 0x000fe2000480707a */
[----:B------:R-:W-:Y:S01]  /*e4d0*/  FMUL.FTZ R24, R24, R12 ;  /* 0x0000000c18187220 */ /* 0x000fe20000410000 */
[----:B------:R-:W-:Y:S01]  /*e4e0*/  F2FP.SATFINITE.E4M3.F32.PACK_AB_MERGE_C R146, R65, R64, R3 ;  /* 0x000000404192723e */ /* 0x000fe20004807003 */
        /* <DEDUP_REMOVED lines=34> */
[-C--:B------:R-:W-:Y:S01]  /*e710*/  FMUL.FTZ R43, R43, R134.reuse ;  /* 0x000000862b2b7220 */ /* 0x080fe20000410000 */
[----:B------:R-:W-:Y:S01]  /*e720*/  F2FP.SATFINITE.E4M3.F32.PACK_AB_MERGE_C R144, R57, R101, R60 ;  /* 0x000000653990723e */ /* 0x000fe2000480703c */
[----:B------:R-:W-:Y:S01]  /*e730*/  FMUL.FTZ R46, R46, R134 ;  /* 0x000000862e2e7220 */ /* 0x000fe20000410000 */
[----:B------:R-:W-:Y:S01]  /*e740*/  F2FP.SATFINITE.E4M3.F32.PACK_AB_MERGE_C R145, R133, R132, R62 ;  /* 0x000000848591723e */ /* 0x000fe2000480703e */
[----:B------:R-:W-:Y:S01]  /*e750*/  FMUL.FTZ R47, R47, R134 ;  /* 0x000000862f2f7220 */ /* 0x000fe20000410000 */
[----:B------:R-:W-:Y:S01]  /*e760*/  F2FP.SATFINITE.E4M3.F32.PACK_AB_MERGE_C R147, R67, R66, R69 ;  /* 0x000000424393723e */ /* 0x000fe20004807045 */
[-C--:B------:R-:W-:Y:S01]  /*e770*/  FMUL.FTZ R50, R50, R134.reuse ;  /* 0x0000008632327220 */ /* 0x080fe20000410000 */
[-C--:B------:R-:W-:Y:S01]  /*e780*/  FMUL.FTZ R51, R51, R134.reuse ;  /* 0x0000008633337220 */ /* 0x080fe20000410000 */
[-C--:B------:R-:W-:Y:S01]  /*e790*/  FMUL.FTZ R54, R54, R134.reuse ;  /* 0x0000008636367220 */ /* 0x080fe20000410000 */
[----:B------:R-:W-:Y:S01]  /*e7a0*/  FMUL.FTZ R55, R55, R134 ;  /* 0x0000008637377220 */ /* 0x000fe20000410000 */
[----:B------:R-:W-:Y:S01]  /*e7b0*/  IMAD.MOV.U32 R3, RZ, RZ, R59 ;  /* 0x000000ffff037224 */ /* 0x000fe200078e003b */
[----:B------:R-:W-:Y:S01]  /*e7c0*/  MOV R153, R122 ;  /* 0x0000007a00997202 */ /* 0x000fe20000000f00 */
[----:B------:R-:W-:-:S02]  /*e7d0*/  IMAD.MOV.U32 R12, RZ, RZ, R56 ;  /* 0x000000ffff0c7224 */ /* 0x000fc400078e0038 */
[----:B------:R-:W-:Y:S02]  /*e7e0*/  IMAD.MOV.U32 R152, RZ, RZ, R120 ;  /* 0x000000ffff987224 */ /* 0x000fe400078e0078 */
[----:B------:R-:W-:Y:S02]  /*e7f0*/  IMAD.MOV.U32 R154, RZ, RZ, R128 ;  /* 0x000000ffff9a7224 */ /* 0x000fe400078e0080 */
[----:B------:R-:W-:Y:S02]  /*e800*/  IMAD.MOV.U32 R155, RZ, RZ, R130 ;  /* 0x000000ffff9b7224 */ /* 0x000fe400078e0082 */
[----:B------:R-:W-:Y:S02]  /*e810*/  IMAD.MOV.U32 R148, RZ, RZ, R108 ;  /* 0x000000ffff947224 */ /* 0x000fe400078e006c */
[----:B------:R-:W-:Y:S01]  /*e820*/  IMAD.MOV.U32 R149, RZ, RZ, R110 ;  /* 0x000000ffff957224 */ /* 0x000fe200078e006e */
[C---:B--2---:R-:W-:Y:S01]  /*e830*/  ISETP.GT.AND P1, PT, R0.reuse, R71, PT ;  /* 0x000000470000720c */ /* 0x044fe20003f24270 */
[----:B------:R-:W-:-:S12]  /*e840*/  VIADD R0, R0, 0xffffffff ;  /* 0xffffffff00007836 */ /* 0x000fd80000000000 */
[----:B0-----:R-:W-:Y:S05]  /*e850*/  @P1 BRA `(.L_x_507) ;  /* 0xffffffd0003c1947 */ /* 0x001fea000383ffff */
.L_x_494:
[----:B------:R-:W-:Y:S05]  /*e860*/  BSYNC B0 ;  /* 0x0000000000007941 */ /* 0x000fea0003800000 */
.L_x_493:
[----:B------:R-:W-:Y:S06]  /*e870*/  BAR.ARV 0x8, 0x200 ;  /* 0x0208000000007b1d */ /* 0x000fec0000002000 */
[----:B------:R-:W-:Y:S05]  /*e880*/  @!P0 BRA `(.L_x_508) ;  /* 0x0000000000048947 */ /* 0x000fea0003800000 */
[----:B------:R-:W-:Y:S01]  /*e890*/  BPT.TRAP 0x1 ;  /* 0x000000040000795c */ /* 0x000fe20000300000 */
.L_x_508:
[----:B------:R-:W2:Y:S04]  /*e8a0*/  LDL R0, [R1+0x10] ;  /* 0x0000100001007983 */ /* 0x000ea80000100800 */
[----:B------:R-:W3:Y:S01]  /*e8b0*/  LDL R2, [R1+0x8] ;  /* 0x0000080001027983 */ /* 0x000ee20000100800 */
[----:B--2---:R-:W-:Y:S01]  /*e8c0*/  SHF.L.U32 R3, R0, 0x1f, RZ ;  /* 0x0000001f00037819 */ /* 0x004fe200000006ff */
[----:B---3-5:R-:W-:-:S04]  /*e8d0*/  IMAD R8, R2, 0x8, R18 ;  /* 0x0000000802087824 */ /* 0x028fc800078e0212 */
[----:B------:R0:W1:Y:S01]  /*e8e0*/  SYNCS.PHASECHK.TRANS64.TRYWAIT P1, [R8+URZ+0x13250], R3 ;  /* 0x01325003080075a7 */ /* 0x000062000802017f */
[----:B------:R-:W-:Y:S05]  /*e8f0*/  @!P0 BRA `(.L_x_509) ;  /* 0x0000000000048947 */ /* 0x000fea0003800000 */
[----:B------:R-:W-:Y:S01]  /*e900*/  BPT.TRAP 0x1 ;  /* 0x000000040000795c */ /* 0x000fe20000300000 */
.L_x_509:
[----:B------:R-:W-:Y:S04]  /*e910*/  BSSY B0, `(.L_x_510) ;  /* 0x0000004000007945 */ /* 0x000fe80003800000 */
[----:B-1----:R-:W-:Y:S05]  /*e920*/  @P1 BRA `(.L_x_511) ;  /* 0x0000000000081947 */ /* 0x002fea0003800000 */
[----:B------:R-:W1:Y:S02]  /*e930*/  SYNCS.PHASECHK.TRANS64.TRYWAIT P1, [R8+URZ+0x13250], R3 ;  /* 0x01325003080075a7 */ /* 0x000e64000802017f */
[----:B-1----:R-:W-:Y:S05]  /*e940*/  @!P1 BRA `(.L_x_512) ;  /* 0x000000b4006c9947 */ /* 0x002fea0003800000 */
.L_x_511:
[----:B------:R-:W-:Y:S05]  /*e950*/  BSYNC B0 ;  /* 0x0000000000007941 */ /* 0x000fea0003800000 */
.L_x_510:
[----:B------:R-:W2:Y:S04]  /*e960*/  LDL R57, [R1+0x8] ;  /* 0x0000080001397983 */ /* 0x000ea80000100800 */
[----:B------:R-:W3:Y:S04]  /*e970*/  LDL R0, [R1+0x4c] ;  /* 0x00004c0001007983 */ /* 0x000ee80000100800 */
[----:B------:R-:W4:Y:S01]  /*e980*/  LDL R9, [R1+0x38] ;  /* 0x0000380001097983 */ /* 0x000f220000100800 */
[----:B------:R-:W-:Y:S01]  /*e990*/  IADD3 R18, R18, 0x1000, RZ ;  /* 0x0000100012127810 */ /* 0x000fe20007ffe0ff */
[----:B------:R-:W-:-:S03]  /*e9a0*/  ULDC.64 UR4, c[0x0][0x9a0] ;  /* 0x0002680000047ab9 */ /* 0x000fc60000000a00 */
[----:B------:R-:W-:-:S04]  /*e9b0*/  SHF.R.U32.HI R18, RZ, 0x4, R18 ;  /* 0x00000004ff127819 */ /* 0x000fc80000011612 */
[----:B------:R-:W-:-:S04]  /*e9c0*/  LOP3.LUT R18, R18, 0x3fff, RZ, 0xc0, !PT ;  /* 0x00003fff12127812 */ /* 0x000fc800078ec0ff */
[----:B------:R-:W-:Y:S01]  /*e9d0*/  LOP3.LUT R18, R18, 0x10000, RZ, 0xfc, !PT ;  /* 0x0001000012127812 */ /* 0x000fe200078efcff */
[----:B01----:R-:W-:Y:S01]  /*e9e0*/  IMAD.MOV.U32 R3, RZ, RZ, -0x3ffffff0 ;  /* 0xc0000010ff037424 */ /* 0x003fe200078e00ff */
[----:B------:R-:W-:-:S04]  /*e9f0*/  ISETP.NE.U32.AND P1, PT, RZ, UR4, PT ;  /* 0x00000004ff007c0c */ /* 0x000fc8000bf25070 */
[----:B------:R-:W-:Y:S02]  /*ea00*/  R2UR UR7, R3 ;  /* 0x00000000030772ca */ /* 0x000fe400000e0000 */
[----:B------:R-:W-:Y:S01]  /*ea10*/  ISETP.NE.AND.EX P1, PT, RZ, UR5, PT, P1 ;  /* 0x00000005ff007c0c */ /* 0x000fe2000bf25310 */
[----:B------:R-:W-:-:S12]  /*ea20*/  WARPGROUP.ARRIVE ;  /* 0x00000000000079c5 */ /* 0x000fd80000000000 */
[----:B------:R-:W3:Y:S08]  /*ea30*/  @P1 LDC.64 R6, c[0x0][0x9c8] ;  /* 0x00027200ff061b82 */ /* 0x000ef00000000a00 */
[----:B------:R-:W0:Y:S01]  /*ea40*/  @P1 LDC.64 R4, c[0x0][0x9d0] ;  /* 0x00027400ff041b82 */ /* 0x000e220000000a00 */
[----:B--2---:R-:W-:-:S05]  /*ea50*/  IMAD R2, R57, 0x280, R18 ;  /* 0x0000028039027824 */ /* 0x004fca00078e0212 */
[----:B------:R-:W-:-:S13]  /*ea60*/  R2UR UR6, R2 ;  /* 0x00000000020672ca */ /* 0x000fda00000e0000 */
[----:B------:R-:W-:Y:S01]  /*ea70*/  QGMMA.64x64x32.F32.E4M3.E4M3 R24, R152, gdesc[UR4], R24, gsb0 ;  /* 0x00e0000498187df3 */ /* 0x000fe20008000818 */
[----:B---3--:R-:W-:-:S04]  /*ea80*/  @P1 IMAD R0, R0, R6, RZ ;  /* 0x0000000600001224 */ /* 0x008fc800078e02ff */
[C---:B----4-:R-:W-:Y:S02]  /*ea90*/  @P1 IMAD R3, R9.reuse, R7, R0 ;  /* 0x0000000709031224 */ /* 0x050fe400078e0200 */
[----:B------:R-:W-:-:S04]  /*eaa0*/  @P1 IMAD.WIDE.U32 R6, R9, R6, RZ ;  /* 0x0000000609061225 */ /* 0x000fc800078e00ff */
[----:B------:R-:W-:Y:S02]  /*eab0*/  @P1 IMAD.IADD R7, R7, 0x1, R3 ;  /* 0x0000000107071824 */ /* 0x000fe400078e0203 */
[----:B0-----:R-:W-:-:S04]  /*eac0*/  @P1 IMAD.WIDE.U32 R6, R22, R4, R6 ;  /* 0x0000000416061225 */ /* 0x001fc800078e0006 */
[----:B------:R-:W-:Y:S01]  /*ead0*/  @P1 IMAD R5, R22, R5, R7 ;  /* 0x0000000516051224 */ /* 0x000fe200078e0207 */
[----:B------:R-:W-:Y:S01]  /*eae0*/  @P1 LEA R4, P2, R6, UR4, 0x2 ;  /* 0x0000000406041c11 */ /* 0x000fe2000f8410ff */
[----:B------:R-:W-:-:S03]  /*eaf0*/  IMAD.MOV.U32 R9, RZ, RZ, 0x3f800000 ;  /* 0x3f800000ff097424 */ /* 0x000fc600078e00ff */
[----:B------:R-:W-:-:S05]  /*eb00*/  @P1 LEA.HI.X R5, R6, UR5, R5, 0x2, P2 ;  /* 0x0000000506051c11 */ /* 0x000fca00090f1405 */
[----:B------:R0:W2:Y:S02]  /*eb10*/  @P1 LDG.E R9, desc[UR40][R4.64] ;  /* 0x0000002804091981 */ /* 0x0000a4000c1e1900 */
[----:B0-----:R-:W-:Y:S02]  /*eb20*/  VIADD R4, R2, 0x80 ;  /* 0x0000008002047836 */ /* 0x001fe40000000000 */
[----:B------:R-:W-:-:S03]  /*eb30*/  IMAD.MOV.U32 R5, RZ, RZ, -0x3ffffff0 ;  /* 0xc0000010ff057424 */ /* 0x000fc600078e00ff */
[----:B------:R-:W-:Y:S02]  /*eb40*/  R2UR UR6, R4 ;  /* 0x00000000040672ca */ /* 0x000fe400000e0000 */
[----:B------:R-:W-:Y:S01]  /*eb50*/  R2UR UR7, R5 ;  /* 0x00000000050772ca */ /* 0x000fe200000e0000 */
[----:B------:R-:W-:Y:S02]  /*eb60*/  WARPGROUP.DEPBAR.LE gsb0, 0x0 ;  /* 0x00008000000079c5 */ /* 0x000fe40000010000 */
[----:B------:R-:W-:-:S10]  /*eb70*/  WARPGROUP.ARRIVE ;  /* 0x00000000000079c5 */ /* 0x000fd40000000000 */
[----:B------:R-:W-:Y:S01]  /*eb80*/  QGMMA.64x64x32.F32.E4M3.E4M3 R24, R148, gdesc[UR4], R24, gsb0 ;  /* 0x00e0000494187df3 */ /* 0x000fe20008000818 */
[----:B------:R-:W-:Y:S01]  /*eb90*/  IMAD.MOV.U32 R5, RZ, RZ, -0x3ffffff0 ;  /* 0xc0000010ff057424 */ /* 0x000fe200078e00ff */
[----:B------:R-:W-:-:S04]  /*eba0*/  IADD3 R4, R2, 0x100, RZ ;  /* 0x0000010002047810 */ /* 0x000fc80007ffe0ff */
[----:B------:R-:W-:Y:S02]  /*ebb0*/  R2UR UR6, R4 ;  /* 0x00000000040672ca */ /* 0x000fe400000e0000 */
[----:B------:R-:W-:Y:S01]  /*ebc0*/  R2UR UR7, R5 ;  /* 0x00000000050772ca */ /* 0x000fe200000e0000 */
[----:B------:R-:W-:Y:S02]  /*ebd0*/  VIADD R6, R2, 0x180 ;  /* 0x0000018002067836 */ /* 0x000fe40000000000 */
[----:B------:R-:W-:Y:S01]  /*ebe0*/  IMAD.MOV.U32 R7, RZ, RZ, -0x3ffffff0 ;  /* 0xc0000010ff077424 */ /* 0x000fe200078e00ff */
[----:B------:R-:W-:Y:S02]  /*ebf0*/  WARPGROUP.DEPBAR.LE gsb0, 0x0 ;  /* 0x00008000000079c5 */ /* 0x000fe40000010000 */
[----:B------:R-:W-:-:S07]  /*ec00*/  WARPGROUP.ARRIVE ;  /* 0x00000000000079c5 */ /* 0x000fce0000000000 */
[----:B------:R-:W-:Y:S01]  /*ec10*/  QGMMA.64x64x32.F32.E4M3.E4M3 R24, R136, gdesc[UR4], R24, gsb0 ;  /* 0x00e0000488187df3 */ /* 0x000fe20008000818 */
[----:B------:R-:W-:Y:S02]  /*ec20*/  R2UR UR6, R6 ;  /* 0x00000000060672ca */ /* 0x000fe400000e0000 */
[----:B------:R-:W-:Y:S01]  /*ec30*/  R2UR UR7, R7 ;  /* 0x00000000070772ca */ /* 0x000fe200000e0000 */
[----:B------:R-:W0:Y:S04]  /*ec40*/  SHFL.BFLY PT, R3, R20, 0x2, 0x1f ;  /* 0x0c401f0014037f89 */ /* 0x000e2800000e0000 */
[----:B------:R-:W1:Y:S01]  /*ec50*/  SHFL.BFLY PT, R4, R15, 0x2, 0x1f ;  /* 0x0c401f000f047f89 */ /* 0x000e6200000e0000 */
[----:B------:R-:W-:Y:S01]  /*ec60*/  VIADD R2, R2, 0x200 ;  /* 0x0000020002027836 */ /* 0x000fe20000000000 */
[----:B------:R-:W-:-:S02]  /*ec70*/  WARPGROUP.DEPBAR.LE gsb0, 0x0 ;  /* 0x00008000000079c5 */ /* 0x000fc40000010000 */
[----:B------:R-:W-:-:S06]  /*ec80*/  WARPGROUP.ARRIVE ;  /* 0x00000000000079c5 */ /* 0x000fcc0000000000 */
[----:B------:R-:W-:Y:S01]  /*ec90*/  QGMMA.64x64x32.F32.E4M3.E4M3 R24, R140, gdesc[UR4], R24, gsb0 ;  /* 0x00e000048c187df3 */ /* 0x000fe20008000818 */
[----:B0-----:R-:W-:-:S01]  /*eca0*/  FADD.FTZ R0, R3, R20 ;  /* 0x0000001403007221 */ /* 0x001fc20000010000 */
[----:B------:R-:W-:Y:S01]  /*ecb0*/  IMAD.MOV.U32 R3, RZ, RZ, -0x3ffffff0 ;  /* 0xc0000010ff037424 */ /* 0x000fe200078e00ff */
[----:B------:R-:W-:-:S04]  /*ecc0*/  R2UR UR6, R2 ;  /* 0x00000000020672ca */ /* 0x000fc800000e0000 */
[----:B------:R-:W-:Y:S01]  /*ecd0*/  R2UR UR7, R3 ;  /* 0x00000000030772ca */ /* 0x000fe200000e0000 */
[----:B------:R-:W0:Y:S01]  /*ece0*/  SHFL.BFLY PT, R5, R0, 0x1, 0x1f ;  /* 0x0c201f0000057f89 */ /* 0x000e2200000e0000 */
[----:B-1----:R-:W-:-:S05]  /*ecf0*/  FADD.FTZ R4, R4, R15 ;  /* 0x0000000f04047221 */ /* 0x002fca0000010000 */
[----:B------:R-:W1:Y:S01]  /*ed00*/  SHFL.BFLY PT, R3, R4, 0x1, 0x1f ;  /* 0x0c201f0004037f89 */ /* 0x000e6200000e0000 */
[----:B------:R-:W-:Y:S01]  /*ed10*/  MOV R2, RZ ;  /* 0x000000ff00027202 */ /* 0x000fe20000000f00 */
[----:B0-----:R-:W-:-:S05]  /*ed20*/  FADD.FTZ R7, R0, R5 ;  /* 0x0000000500077221 */ /* 0x001fca0000010000 */
[----:B------:R-:W-:Y:S01]  /*ed30*/  FSETP.NE.FTZ.AND P1, PT, R7, RZ, PT ;  /* 0x000000ff0700720b */ /* 0x000fe20003f35000 */
[----:B-1----:R-:W-:-:S01]  /*ed40*/  FADD.FTZ R11, R4, R3 ;  /* 0x00000003040b7221 */ /* 0x002fc20000010000 */
[----:B------:R-:W-:-:S03]  /*ed50*/  FMUL.FTZ R12, R7, 0.00390625 ;  /* 0x3b800000070c7820 */ /* 0x000fc60000410000 */
[----:B------:R-:W-:Y:S01]  /*ed60*/  FMUL.FTZ R5, R11, 0.00390625 ;  /* 0x3b8000000b057820 */ /* 0x000fe20000410000 */
[----:B------:R-:W-:Y:S02]  /*ed70*/  WARPGROUP.DEPBAR.LE gsb0, 0x0 ;  /* 0x00008000000079c5 */ /* 0x000fe40000010000 */
[----:B------:R-:W-:-:S06]  /*ed80*/  WARPGROUP.ARRIVE ;  /* 0x00000000000079c5 */ /* 0x000fcc0000000000 */
[----:B------:R-:W-:Y:S01]  /*ed90*/  QGMMA.64x64x32.F32.E4M3.E4M3 R24, R144, gdesc[UR4], R24, gsb0 ;  /* 0x00e0000490187df3 */ /* 0x000fe20008000818 */
[----:B------:R-:W-:Y:S02]  /*eda0*/  FSETP.NE.FTZ.AND P3, PT, R5, RZ, PT ;  /* 0x000000ff0500720b */ /* 0x000fe40003f75000 */
[----:B------:R-:W-:Y:S01]  /*edb0*/  FSETP.NE.FTZ.AND P2, PT, R12, RZ, PT ;  /* 0x000000ff0c00720b */ /* 0x000fe20003f55000 */
[----:B------:R-:W-:Y:S01]  /*edc0*/  @P1 MUFU.RCP R2, R7 ;  /* 0x0000000700021308 */ /* 0x000fe20000001000 */
[----:B------:R-:W-:Y:S01]  /*edd0*/  FSETP.NE.FTZ.AND P1, PT, R11, RZ, PT ;  /* 0x000000ff0b00720b */ /* 0x000fe20003f35000 */
[----:B------:R-:W-:-:S08]  /*ede0*/  IMAD.MOV.U32 R6, RZ, RZ, RZ ;  /* 0x000000ffff067224 */ /* 0x000fd000078e00ff */
[----:B------:R-:W0:Y:S08]  /*edf0*/  @P3 MUFU.LG2 R5, R5 ;  /* 0x0000000500053308 */ /* 0x000e300000000c00 */
[----:B------:R-:W1:Y:S08]  /*ee00*/  @P2 MUFU.LG2 R4, R12 ;  /* 0x0000000c00042308 */ /* 0x000e700000000c00 */
[----:B------:R-:W3:Y:S01]  /*ee10*/  @P1 MUFU.RCP R6, R11 ;  /* 0x0000000b00061308 */ /* 0x000ee20000001000 */
[C---:B------:R-:W-:Y:S01]  /*ee20*/  @P3 FMUL.FTZ R13, R58.reuse, 0.69314718246459960938 ;  /* 0x3f3172183a0d3820 */ /* 0x040fe20000410000 */
[----:B0-----:R-:W-:Y:S01]  /*ee30*/  @P3 FMUL.FTZ R10, R5, 0.69314718246459960938 ;  /* 0x3f317218050a3820 */ /* 0x001fe20000410000 */
[----:B------:R-:W-:Y:S01]  /*ee40*/  @P2 FMUL.FTZ R3, R58, 0.69314718246459960938 ;  /* 0x3f3172183a032820 */ /* 0x000fe20000410000 */
[----:B------:R-:W-:-:S02]  /*ee50*/  IMAD.MOV.U32 R0, RZ, RZ, -0x800000 ;  /* 0xff800000ff007424 */ /* 0x000fc400078e00ff */
[----:B--2---:R-:W-:Y:S01]  /*ee60*/  FMUL.FTZ R2, R2, R9 ;  /* 0x0000000902027220 */ /* 0x004fe20000410000 */
[----:B------:R-:W-:Y:S02]  /*ee70*/  IMAD.MOV.U32 R60, RZ, RZ, -0x800000 ;  /* 0xff800000ff3c7424 */ /* 0x000fe400078e00ff */
[----:B-1----:R-:W-:Y:S01]  /*ee80*/  @P2 FMUL.FTZ R4, R4, 0.69314718246459960938 ;  /* 0x3f31721804042820 */ /* 0x002fe20000410000 */
[----:B------:R-:W-:-:S03]  /*ee90*/  @P3 FFMA.FTZ R0, R13, R59, R10 ;  /* 0x0000003b0d003223 */ /* 0x000fc6000001000a */
[----:B------:R-:W-:Y:S01]  /*eea0*/  @P2 FFMA.FTZ R60, R3, R56, R4 ;  /* 0x00000038033c2223 */ /* 0x000fe20000010004 */
[----:B---3--:R-:W-:Y:S01]  /*eeb0*/  FMUL.FTZ R10, R6, R9 ;  /* 0x00000009060a7220 */ /* 0x008fe20000410000 */
[----:B------:R-:W-:Y:S02]  /*eec0*/  WARPGROUP.DEPBAR.LE gsb0, 0x0 ;  /* 0x00008000000079c5 */ /* 0x000fe40000010000 */
[----:B------:R-:W-:Y:S05]  /*eed0*/  @!P0 BRA `(.L_x_513) ;  /* 0x0000000000048947 */ /* 0x000fea0003800000 */
[----:B------:R-:W-:Y:S01]  /*eee0*/  BPT.TRAP 0x1 ;  /* 0x000000040000795c */ /* 0x000fe20000300000 */
.L_x_513:
[----:B------:R-:W2:Y:S01]  /*eef0*/  LDL.LU R3, [R1+0x20] ;  /* 0x0000200001037983 */ /* 0x000ea20000300800 */
[-C--:B------:R-:W-:Y:S01]  /*ef00*/  FMUL.FTZ R11, R24, R2.reuse ;  /* 0x00000002180b7220 */ /* 0x080fe20000410000 */
[-C--:B------:R-:W-:Y:S01]  /*ef10*/  FMUL.FTZ R5, R29, R2.reuse ;  /* 0x000000021d057220 */ /* 0x080fe20000410000 */
[----:B------:R-:W-:Y:S01]  /*ef20*/  VIADD R8, R8, 0x13260 ;  /* 0x0001326008087836 */ /* 0x000fe20000000000 */
[----:B------:R-:W3:Y:S04]  /*ef30*/  LDL.LU R24, [R1+0x10] ;  /* 0x0000100001187983 */ /* 0x000ee80000300800 */
[----:B------:R-:W4:Y:S01]  /*ef40*/  LDL.LU R18, [R1+0x48] ;  /* 0x0000480001127983 */ /* 0x000f220000300800 */
        /* <DEDUP_REMOVED lines=14> */
[----:B------:R-:W-:-:S05]  /*f030*/  VIADD R2, R57, 0x1 ;  /* 0x0000000139027836 */ /* 0x000fca0000000000 */
[----:B------:R-:W-:-:S04]  /*f040*/  ISETP.NE.AND P1, PT, R2, 0x2, PT ;  /* 0x000000020200780c */ /* 0x000fc80003f25270 */
[----:B------:R-:W-:-:S05]  /*f050*/  SEL R2, R2, RZ, P1 ;  /* 0x000000ff02027207 */ /* 0x000fca0000800000 */
[----:B------:R0:W-:Y:S01]  /*f060*/  STL [R1+0x8], R2 ;  /* 0x0000080201007387 */ /* 0x0001e20000100800 */
        /* <DEDUP_REMOVED lines=14> */
[----:B------:R-:W-:Y:S01]  /*f150*/  FMUL.FTZ R51, R51, R10 ;  /* 0x0000000a33337220 */ /* 0x000fe20000410000 */
[----:B--2---:R-:W-:-:S02]  /*f160*/  PRMT R8, R3, 0x654, R8 ;  /* 0x0000065403087816 */ /* 0x004fc40000000008 */
[----:B------:R-:W-:Y:S02]  /*f170*/  SEL R3, RZ, 0x1, P1 ;  /* 0x00000001ff037807 */ /* 0x000fe40000800000 */
[----:B------:R1:W-:Y:S02]  /*f180*/  SYNCS.ARRIVE.TRANS64.RED.A1T0 RZ, [R8+URZ], RZ ;  /* 0x000000ff08ff79a7 */ /* 0x0003e4000810043f */
[----:B---3--:R-:W-:Y:S02]  /*f190*/  LOP3.LUT R24, R24, R3, RZ, 0x3c, !PT ;  /* 0x0000000318187212 */ /* 0x008fe400078e3cff */
[----:B----4-:R-:W-:-:S03]  /*f1a0*/  IADD3 R18, R18, 0x1, RZ ;  /* 0x0000000112127810 */ /* 0x010fc60007ffe0ff */
[----:B------:R0:W-:Y:S04]  /*f1b0*/  STL [R1+0x10], R24 ;  /* 0x0000101801007387 */ /* 0x0001e80000100800 */
[----:B------:R0:W-:Y:S01]  /*f1c0*/  STL [R1+0x48], R18 ;  /* 0x0000481201007387 */ /* 0x0001e20000100800 */
[-C--:B-1----:R-:W-:Y:S01]  /*f1d0*/  FMUL.FTZ R8, R31, R10.reuse ;  /* 0x0000000a1f087220 */ /* 0x082fe20000410000 */
[----:B------:R-:W-:-:S07]  /*f1e0*/  FMUL.FTZ R31, R30, R10 ;  /* 0x0000000a1e1f7220 */ /* 0x000fce0000410000 */
.L_x_463:
[----:B------:R-:W2:Y:S01]  /*f1f0*/  LDL R72, [R1+0x3c] ;  /* 0x00003c0001487983 */ /* 0x000ea20000100800 */
[----:B------:R-:W1:Y:S01]  /*f200*/  S2UR UR4, SR_CgaCtaId ;  /* 0x00000000000479c3 */ /* 0x000e620000008800 */
[----:B0-----:R-:W-:Y:S01]  /*f210*/  MOV R18, 0x400 ;  /* 0x0000040000127802 */ /* 0x001fe20000000f00 */
[----:B------:R-:W-:Y:S01]  /*f220*/  BSSY B0, `(.L_x_514) ;  /* 0x000029e000007945 */ /* 0x000fe20003800000 */
[----:B------:R-:W0:Y:S01]  /*f230*/  S2R R30, SR_TID.X ;  /* 0x00000000001e7919 */ /* 0x000e220000002100 */
[----:B-1----:R-:W-:-:S05]  /*f240*/  IMAD.U32 R2, RZ, RZ, UR4 ;  /* 0x00000004ff027e24 */ /* 0x002fca000f8e00ff */
[----:B------:R1:W-:Y:S01]  /*f250*/  STL [R1+0x20], R2 ;  /* 0x0000200201007387 */ /* 0x0003e20000100800 */
[----:B------:R-:W-:Y:S01]  /*f260*/  LEA R18, R2, R18, 0x18 ;  /* 0x0000001202127211 */ /* 0x000fe200078ec0ff */
[----:B------:R-:W-:Y:S01]  /*f270*/  BAR.SYNC.DEFER_BLOCKING 0x5, 0x200 ;  /* 0x0148000000007b1d */ /* 0x000fe20000010000 */
[----:B0-----:R-:W-:-:S05]  /*f280*/  VIADD R78, R30, 0xffffff80 ;  /* 0xffffff801e4e7836 */ /* 0x001fca0000000000 */
[----:B------:R-:W-:-:S04]  /*f290*/  SHF.R.S32.HI R70, RZ, 0x1f, R78 ;  /* 0x0000001fff467819 */ /* 0x000fc8000001144e */
[----:B------:R-:W-:-:S04]  /*f2a0*/  LEA.HI R70, R70, R78, RZ, 0x3 ;  /* 0x0000004e46467211 */ /* 0x000fc800078f18ff */
[----:B------:R-:W-:-:S05]  /*f2b0*/  LOP3.LUT R70, R70, 0xfffffff8, RZ, 0xc0, !PT ;  /* 0xfffffff846467812 */ /* 0x000fca00078ec0ff */
[----:B------:R-:W-:-:S04]  /*f2c0*/  IMAD.IADD R70, R78, 0x1, -R70 ;  /* 0x000000014e467824 */ /* 0x000fc800078e0a46 */
[----:B------:R-:W-:Y:S01]  /*f2d0*/  IMAD.SHL.U32 R61, R70, 0x8, RZ ;  /* 0x00000008463d7824 */ /* 0x000fe200078e00ff */
[----:B------:R1:W0:Y:S04]  /*f2e0*/  LDS.128 R24, [R18+0x132d0] ;  /* 0x0132d00012187984 */ /* 0x0002280000000c00 */
[----:B------:R-:W-:Y:S01]  /*f2f0*/  SHF.R.S32.HI R62, RZ, 0x1f, R61 ;  /* 0x0000001fff3e7819 */ /* 0x000fe2000001143d */
[----:B------:R-:W-:Y:S06]  /*f300*/  BAR.ARV 0x4, 0x200 ;  /* 0x0108000000007b1d */ /* 0x000fec0000002000 */
[----:B--2---:R-:W-:-:S13]  /*f310*/  ISETP.NE.AND P1, PT, R72, RZ, PT ;  /* 0x000000ff4800720c */ /* 0x004fda0003f25270 */
[----:B------:R-:W2:Y:S02]  /*f320*/  @!P1 LDC R72, c[0x0][0xad4] ;  /* 0x0002b500ff489b82 */ /* 0x000ea40000000800 */
[----:B--2---:R1:W-:Y:S01]  /*f330*/  @!P1 STL [R1+0x3c], R72 ;  /* 0x00003c4801009387 */ /* 0x0043e20000100800 */
[----:B0-----:R-:W-:Y:S05]  /*f340*/  @P0 BRA `(.L_x_515) ;  /* 0x0000001c00ac0947 */ /* 0x001fea0003800000 */
[----:B-----5:R-:W2:Y:S01]  /*f350*/  LDL.LU R32, [R1+0x38] ;  /* 0x0000380001207983 */ /* 0x020ea20000300800 */
[----:B-1----:R-:W-:Y:S01]  /*f360*/  IMAD.SHL.U32 R2, R30, 0x4, RZ ;  /* 0x000000041e027824 */ /* 0x002fe200078e00ff */
[----:B------:R-:W-:Y:S01]  /*f370*/  ULDC.64 UR4, c[0x4][0x38] ;  /* 0x01000e0000047ab9 */ /* 0x000fe20000000a00 */
[----:B------:R-:W-:Y:S01]  /*f380*/  ULDC.64 UR6, c[0x0][0xc08] ;  /* 0x0003020000067ab9 */ /* 0x000fe20000000a00 */
[----:B------:R-:W3:Y:S04]  /*f390*/  LDL.LU R40, [R1+0x4c] ;  /* 0x00004c0001287983 */ /* 0x000ee80000300800 */
[----:B------:R-:W4:Y:S01]  /*f3a0*/  LDL R48, [R1+0x98] ;  /* 0x0000980001307983 */ /* 0x000f220000100800 */
[----:B------:R-:W-:-:S03]  /*f3b0*/  LOP3.LUT R2, R2, 0xc, RZ, 0xc0, !PT ;  /* 0x0000000c02027812 */ /* 0x000fc600078ec0ff */
[----:B------:R-:W4:Y:S01]  /*f3c0*/  LDL.LU R85, [R1+0x40] ;  /* 0x0000400001557983 */ /* 0x000f220000300800 */
[----:B------:R-:W-:Y:S01]  /*f3d0*/  BAR.SYNC.DEFER_BLOCKING 0x1, 0x180 ;  /* 0x0046000000007b1d */ /* 0x000fe20000010000 */
[----:B------:R-:W-:-:S04]  /*f3e0*/  IADD3 R2, P0, R2, UR4, RZ ;  /* 0x0000000402027c10 */ /* 0x000fc8000ff1e0ff */
[----:B------:R-:W-:Y:S01]  /*f3f0*/  IADD3.X R3, RZ, UR5, RZ, P0, !PT ;  /* 0x00000005ff037c10 */ /* 0x000fe200087fe4ff */
[----:B------:R-:W-:Y:S01]  /*f400*/  ULDC.64 UR4, c[0x0][0xc00] ;  /* 0x0003000000047ab9 */ /* 0x000fe20000000a00 */
[----:B------:R-:W4:Y:S04]  /*f410*/  LDL.LU R84, [R1+0x44] ;  /* 0x0000440001547983 */ /* 0x000f280000300800 */
[----:B------:R0:W4:Y:S01]  /*f420*/  LDG.E.CONSTANT R10, desc[UR40][R2.64] ;  /* 0x00000028020a7981 */ /* 0x000122000c1e9900 */
[----:B------:R-:W-:Y:S01]  /*f430*/  LOP3.LUT P0, R24, R30, 0x3, RZ, 0xc0, !PT ;  /* 0x000000031e187812 */ /* 0x000fe2000780c0ff */
[----:B------:R-:W1:Y:S03]  /*f440*/  S2R R33, SR_SWINHI ;  /* 0x0000000000217919 */ /* 0x000e660000002f00 */
[----:B------:R-:W-:Y:S01]  /*f450*/  ISETP.EQ.OR P0, PT, R24, 0x3, !P0 ;  /* 0x000000031800780c */ /* 0x000fe20004702670 */
[----:B------:R-:W4:Y:S03]  /*f460*/  LDL R80, [R1+0x94] ;  /* 0x0000940001507983 */ /* 0x000f260000100800 */
[----:B------:R-:W-:-:S02]  /*f470*/  SEL R79, R11, R6, P0 ;  /* 0x000000060b4f7207 */ /* 0x000fc40000000000 */
[----:B------:R-:W-:Y:S01]  /*f480*/  SEL R11, R6, R11, P0 ;  /* 0x0000000b060b7207 */ /* 0x000fe20000000000 */
[----:B------:R-:W4:Y:S01]  /*f490*/  LDL R76, [R1+0x50] ;  /* 0x00005000014c7983 */ /* 0x000f220000100800 */
[----:B------:R-:W-:Y:S02]  /*f4a0*/  SEL R67, R4, R7, P0 ;  /* 0x0000000704437207 */ /* 0x000fe40000000000 */
[----:B------:R-:W-:Y:S01]  /*f4b0*/  SEL R30, R7, R4, P0 ;  /* 0x00000004071e7207 */ /* 0x000fe20000000000 */
[----:B------:R-:W4:Y:S01]  /*f4c0*/  LDL R74, [R1+0x54] ;  /* 0x00005400014a7983 */ /* 0x000f220000100800 */
        /* <DEDUP_REMOVED lines=10> */
[----:B0-----:R-:W-:Y:S02]  /*f570*/  MOV R2, R18 ;  /* 0x0000001200027202 */ /* 0x001fe40000000f00 */
[----:B-1----:R-:W-:Y:S02]  /*f580*/  MOV R3, R33 ;  /* 0x0000002100037202 */ /* 0x002fe40000000f00 */
        /* <DEDUP_REMOVED lines=18> */
[----:B--2---:R-:W-:Y:S02]  /*f6b0*/  IMAD.MOV.U32 R83, RZ, RZ, R32 ;  /* 0x000000ffff537224 */ /* 0x004fe400078e0020 */
[----:B---3--:R-:W-:Y:S02]  /*f6c0*/  IMAD.MOV.U32 R82, RZ, RZ, R40 ;  /* 0x000000ffff527224 */ /* 0x008fe400078e0028 */
[----:B----4-:R-:W-:-:S03]  /*f6d0*/  IMAD.WIDE R6, R48, 0x2, R2 ;  /* 0x0000000230067825 */ /* 0x010fc600078e0202 */
[C---:B------:R-:W-:Y:S02]  /*f6e0*/  IADD3 R5, P3, R6.reuse, 0x20, RZ ;  /* 0x0000002006057810 */ /* 0x040fe40007f7e0ff */
[C---:B------:R-:W-:Y:S02]  /*f6f0*/  IADD3 R29, P2, R6.reuse, 0x40, RZ ;  /* 0x00000040061d7810 */ /* 0x040fe40007f5e0ff */
[----:B------:R-:W-:Y:S02]  /*f700*/  IADD3 R37, P1, R6, 0x60, RZ ;  /* 0x0000006006257810 */ /* 0x000fe40007f3e0ff */
[----:B------:R-:W-:Y:S02]  /*f710*/  LOP3.LUT R8, R5, 0x380, RZ, 0xc0, !PT ;  /* 0x0000038005087812 */ /* 0x000fe400078ec0ff */
[----:B------:R-:W-:Y:S02]  /*f720*/  LOP3.LUT R4, R29, 0x380, RZ, 0xc0, !PT ;  /* 0x000003801d047812 */ /* 0x000fe400078ec0ff */
[----:B------:R-:W-:-:S02]  /*f730*/  LOP3.LUT R24, R37, 0x380, RZ, 0xc0, !PT ;  /* 0x0000038025187812 */ /* 0x000fc400078ec0ff */
[----:B------:R-:W-:Y:S02]  /*f740*/  SHF.R.U64 R8, R8, 0x3, RZ ;  /* 0x0000000308087819 */ /* 0x000fe400000012ff */
[----:B------:R-:W-:Y:S02]  /*f750*/  SHF.R.U64 R4, R4, 0x3, RZ ;  /* 0x0000000304047819 */ /* 0x000fe400000012ff */
[----:B------:R-:W-:Y:S01]  /*f760*/  SHF.R.U64 R24, R24, 0x3, RZ ;  /* 0x0000000318187819 */ /* 0x000fe200000012ff */
[--C-:B------:R-:W-:Y:S01]  /*f770*/  IMAD.X R65, RZ, RZ, R7.reuse, P2 ;  /* 0x000000ffff417224 */ /* 0x100fe200010e0607 */
[----:B------:R-:W-:Y:S02]  /*f780*/  LOP3.LUT R9, R6, 0x380, RZ, 0xc0, !PT ;  /* 0x0000038006097812 */ /* 0x000fe400078ec0ff */
[----:B------:R-:W-:Y:S01]  /*f790*/  LOP3.LUT R8, R8, R5, RZ, 0x3c, !PT ;  /* 0x0000000508087212 */ /* 0x000fe200078e3cff */
[----:B------:R-:W-:Y:S01]  /*f7a0*/  IMAD.X R5, RZ, RZ, R7, P1 ;  /* 0x000000ffff057224 */ /* 0x000fe200008e0607 */
[----:B------:R-:W-:-:S02]  /*f7b0*/  LOP3.LUT R64, R4, R29, RZ, 0x3c, !PT ;  /* 0x0000001d04407212 */ /* 0x000fc400078e3cff */
[----:B------:R-:W-:Y:S02]  /*f7c0*/  LOP3.LUT R4, R24, R37, RZ, 0x3c, !PT ;  /* 0x0000002518047212 */ /* 0x000fe400078e3cff */
[----:B------:R-:W-:Y:S02]  /*f7d0*/  SHF.R.U64 R9, R9, 0x3, RZ ;  /* 0x0000000309097819 */ /* 0x000fe400000012ff */
[----:B------:R-:W-:Y:S02]  /*f7e0*/  MOV R64, R64 ;  /* 0x0000004000407202 */ /* 0x000fe40000000f00 */
[----:B------:R-:W-:Y:S02]  /*f7f0*/  MOV R65, R4 ;  /* 0x0000000400417202 */ /* 0x000fe40000000f00 */
[----:B------:R-:W-:Y:S02]  /*f800*/  LOP3.LUT R5, R10, 0x2, RZ, 0x3c, !PT ;  /* 0x000000020a057812 */ /* 0x000fe400078e3cff */
[----:B------:R-:W-:Y:S01]  /*f810*/  LOP3.LUT R6, R9, R6, RZ, 0x3c, !PT ;  /* 0x0000000609067212 */ /* 0x000fe200078e3cff */
[----:B------:R-:W-:Y:S01]  /*f820*/  IMAD.X R9, RZ, RZ, R7, P3 ;  /* 0x000000ffff097224 */ /* 0x000fe200018e0607 */
[----:B------:R-:W-:Y:S04]  /*f830*/  SHFL.IDX PT, R48, R59, R10, 0x1c1f ;  /* 0x001c1f0a3b307589 */ /* 0x000fe800000e0000 */
[----:B------:R-:W0:Y:S01]  /*f840*/  SHFL.IDX PT, R47, R34, R5, 0x1c1f ;  /* 0x001c1f05222f7589 */ /* 0x000e2200000e0000 */
[----:B------:R-:W-:-:S02]  /*f850*/  MOV R24, R8 ;  /* 0x0000000800187202 */ /* 0x000fc40000000f00 */
[----:B------:R-:W-:Y:S01]  /*f860*/  MOV R63, R6 ;  /* 0x00000006003f7202 */ /* 0x000fe20000000f00 */
[----:B------:R-:W-:Y:S04]  /*f870*/  SHFL.IDX PT, R44, R67, R10, 0x1c1f ;  /* 0x001c1f0a432c7589 */ /* 0x000fe800000e0000 */
[----:B------:R-:W-:Y:S04]  /*f880*/  SHFL.IDX PT, R49, R49, R10, 0x1c1f ;  /* 0x001c1f0a31317589 */ /* 0x000fe800000e0000 */
[----:B------:R-:W1:Y:S04]  /*f890*/  SHFL.IDX PT, R43, R30, R5, 0x1c1f ;  /* 0x001c1f051e2b7589 */ /* 0x000e6800000e0000 */
[----:B------:R-:W2:Y:S04]  /*f8a0*/  SHFL.IDX PT, R50, R68, R5, 0x1c1f ;  /* 0x001c1f0544327589 */ /* 0x000ea800000e0000 */
[----:B------:R-:W-:Y:S04]  /*f8b0*/  SHFL.IDX PT, R9, R14, R5, 0x1c1f ;  /* 0x001c1f050e097589 */ /* 0x000fe800000e0000 */
[----:B------:R-:W-:Y:S04]  /*f8c0*/  SHFL.IDX PT, R29, R79, R10, 0x1c1f ;  /* 0x001c1f0a4f1d7589 */ /* 0x000fe800000e0000 */
[----:B------:R-:W3:Y:S04]  /*f8d0*/  SHFL.IDX PT, R6, R11, R5, 0x1c1f ;  /* 0x001c1f050b067589 */ /* 0x000ee800000e0000 */
[----:B------:R-:W-:Y:S04]  /*f8e0*/  SHFL.IDX PT, R45, R45, R10, 0x1c1f ;  /* 0x001c1f0a2d2d7589 */ /* 0x000fe800000e0000 */
[----:B------:R-:W-:Y:S04]  /*f8f0*/  SHFL.IDX PT, R52, R35, R10, 0x1c1f ;  /* 0x001c1f0a23347589 */ /* 0x000fe800000e0000 */
[----:B------:R-:W4:Y:S04]  /*f900*/  SHFL.IDX PT, R14, R31, R5, 0x1c1f ;  /* 0x001c1f051f0e7589 */ /* 0x000f2800000e0000 */
[----:B------:R-:W4:Y:S04]  /*f910*/  SHFL.IDX PT, R51, R66, R5, 0x1c1f ;  /* 0x001c1f0542337589 */ /* 0x000f2800000e0000 */
[----:B------:R-:W-:Y:S04]  /*f920*/  SHFL.IDX PT, R4, R81, R10, 0x1c1f ;  /* 0x001c1f0a51047589 */ /* 0x000fe800000e0000 */
[----:B------:R-:W4:Y:S04]  /*f930*/  SHFL.IDX PT, R7, R12, R5, 0x1c1f ;  /* 0x001c1f050c077589 */ /* 0x000f2800000e0000 */
[----:B------:R-:W-:Y:S04]  /*f940*/  SHFL.IDX PT, R53, R53, R10, 0x1c1f ;  /* 0x001c1f0a35357589 */ /* 0x000fe800000e0000 */
[----:B------:R0:W4:Y:S04]  /*f950*/  SHFL.IDX PT, R54, R46, R5, 0x1c1f ;  /* 0x001c1f052e367589 */ /* 0x00012800000e0000 */
[----:B------:R-:W-:Y:S04]  /*f960*/  SHFL.IDX PT, R32, R75, R10, 0x1c1f ;  /* 0x001c1f0a4b207589 */ /* 0x000fe800000e0000 */
[----:B------:R-:W-:Y:S04]  /*f970*/  SHFL.IDX PT, R36, R71, R10, 0x1c1f ;  /* 0x001c1f0a47247589 */ /* 0x000fe800000e0000 */
[----:B------:R-:W-:Y:S04]  /*f980*/  SHFL.IDX PT, R41, R41, R10, 0x1c1f ;  /* 0x001c1f0a29297589 */ /* 0x000fe800000e0000 */
[----:B------:R-:W4:Y:S04]  /*f990*/  SHFL.IDX PT, R13, R13, R5, 0x1c1f ;  /* 0x001c1f050d0d7589 */ /* 0x000f2800000e0000 */
[----:B------:R-:W4:Y:S04]  /*f9a0*/  SHFL.IDX PT, R15, R15, R5, 0x1c1f ;  /* 0x001c1f050f0f7589 */ /* 0x000f2800000e0000 */
[----:B------:R-:W4:Y:S04]  /*f9b0*/  SHFL.IDX PT, R12, R28, R5, 0x1c1f ;  /* 0x001c1f051c0c7589 */ /* 0x000f2800000e0000 */
[----:B------:R-:W-:Y:S04]  /*f9c0*/  SHFL.IDX PT, R37, R73, R10, 0x1c1f ;  /* 0x001c1f0a49257589 */ /* 0x000fe800000e0000 */
[----:B------:R-:W4:Y:S04]  /*f9d0*/  SHFL.IDX PT, R38, R20, R5, 0x1c1f ;  /* 0x001c1f0514267589 */ /* 0x000f2800000e0000 */
[----:B------:R-:W-:Y:S04]  /*f9e0*/  SHFL.IDX PT, R56, R33, R10, 0x1c1f ;  /* 0x001c1f0a21387589 */ /* 0x000fe800000e0000 */
[----:B------:R1:W4:Y:S04]  /*f9f0*/  SHFL.IDX PT, R55, R42, R5, 0x1c1f ;  /* 0x001c1f052a377589 */ /* 0x00032800000e0000 */
[----:B------:R-:W4:Y:S04]  /*fa00*/  SHFL.IDX PT, R8, R77, R10, 0x1c1f ;  /* 0x001c1f0a4d087589 */ /* 0x000f2800000e0000 */
[----:B------:R-:W-:Y:S04]  /*fa10*/  SHFL.IDX PT, R40, R69, R10, 0x1c1f ;  /* 0x001c1f0a45287589 */ /* 0x000fe800000e0000 */
[----:B------:R4:W4:Y:S04]  /*fa20*/  SHFL.IDX PT, R11, R21, R5, 0x1c1f ;  /* 0x001c1f05150b7589 */ /* 0x00092800000e0000 */
[----:B------:R-:W-:Y:S04]  /*fa30*/  SHFL.IDX PT, R57, R57, R10, 0x1c1f ;  /* 0x001c1f0a39397589 */ /* 0x000fe800000e0000 */
[----:B------:R-:W4:Y:S01]  /*fa40*/  SHFL.IDX PT, R58, R58, R5, 0x1c1f ;  /* 0x001c1f053a3a7589 */ /* 0x000f2200000e0000 */
[----:B0-----:R-:W-:-:S02]  /*fa50*/  SEL R46, R48, R47, P0 ;  /* 0x0000002f302e7207 */ /* 0x001fc40000000000 */
[----:B------:R-:W-:Y:S02]  /*fa60*/  SEL R48, R47, R48, P0 ;  /* 0x000000302f307207 */ /* 0x000fe40000000000 */
[----:B-1----:R-:W-:Y:S02]  /*fa70*/  SEL R42, R44, R43, P0 ;  /* 0x0000002b2c2a7207 */ /* 0x002fe40000000000 */
[----:B--2---:R-:W-:Y:S02]  /*fa80*/  SEL R47, R49, R50, P0 ;  /* 0x00000032312f7207 */ /* 0x004fe40000000000 */
[----:B------:R-:W-:Y:S02]  /*fa90*/  SEL R44, R43, R44, P0 ;  /* 0x0000002c2b2c7207 */ /* 0x000fe40000000000 */
[----:B------:R-:W-:Y:S02]  /*faa0*/  SEL R49, R50, R49, P0 ;  /* 0x0000003132317207 */ /* 0x000fe40000000000 */
[----:B---3--:R-:W-:-:S02]  /*fab0*/  SEL R20, R29, R6, P0 ;  /* 0x000000061d147207 */ /* 0x008fc40000000000 */
[----:B------:R-:W-:Y:S02]  /*fac0*/  SEL R28, R6, R29, P0 ;  /* 0x0000001d061c7207 */ /* 0x000fe40000000000 */
[----:B----4-:R-:W-:Y:S02]  /*fad0*/  SEL R43, R45, R14, P0 ;  /* 0x0000000e2d2b7207 */ /* 0x010fe40000000000 */
        /* <DEDUP_REMOVED lines=19> */
[----:B------:R-:W-:Y:S02]  /*fc10*/  F2FP.BF16.F32.PACK_AB R12, R21, R20 ;  /* 0x00000014150c723e */ /* 0x000fe400000010ff */
[----:B------:R-:W-:Y:S02]  /*fc20*/  F2FP.BF16.F32.PACK_AB R13, R43, R42 ;  /* 0x0000002a2b0d723e */ /* 0x000fe400000010ff */
[----:B------:R-:W-:-:S02]  /*fc30*/  F2FP.BF16.F32.PACK_AB R14, R29, R28 ;  /* 0x0000001c1d0e723e */ /* 0x000fc400000010ff */
[----:B------:R-:W-:Y:S02]  /*fc40*/  F2FP.BF16.F32.PACK_AB R15, R45, R44 ;  /* 0x0000002c2d0f723e */ /* 0x000fe400000010ff */
[----:B------:R-:W-:Y:S02]  /*fc50*/  SEL R38, R40, R11, P0 ;  /* 0x0000000b28267207 */ /* 0x000fe40000000000 */
[----:B------:R-:W-:Y:S02]  /*fc60*/  SEL R55, R57, R58, P0 ;  /* 0x0000003a39377207 */ /* 0x000fe40000000000 */
[----:B------:R-:W-:Y:S02]  /*fc70*/  SEL R40, R11, R40, P0 ;  /* 0x000000280b287207 */ /* 0x000fe40000000000 */
[----:B------:R-:W-:Y:S01]  /*fc80*/  SEL R57, R58, R57, P0 ;  /* 0x000000393a397207 */ /* 0x000fe20000000000 */
[----:B------:R0:W-:Y:S01]  /*fc90*/  STSM.16.M88.4 [R63], R12 ;  /* 0x0000000c3f007844 */ /* 0x0001e20000000200 */
        /* <DEDUP_REMOVED lines=8> */
[----:B0-----:R-:W-:Y:S02]  /*fd20*/  F2FP.BF16.F32.PACK_AB R12, R39, R38 ;  /* 0x00000026270c723e */ /* 0x001fe400000010ff */
[----:B------:R-:W-:Y:S02]  /*fd30*/  F2FP.BF16.F32.PACK_AB R13, R55, R54 ;  /* 0x00000036370d723e */ /* 0x000fe400000010ff */
[----:B------:R-:W-:Y:S02]  /*fd40*/  F2FP.BF16.F32.PACK_AB R14, R41, R40 ;  /* 0x00000028290e723e */ /* 0x000fe400000010ff */
[----:B------:R-:W-:Y:S01]  /*fd50*/  F2FP.BF16.F32.PACK_AB R15, R57, R56 ;  /* 0x00000038390f723e */ /* 0x000fe200000010ff */
[----:B------:R0:W-:Y:S04]  /*fd60*/  STSM.16.M88.4 [R24], R4 ;  /* 0x0000000418007844 */ /* 0x0001e80000000200 */
[----:B------:R1:W-:Y:S04]  /*fd70*/  STSM.16.M88.4 [R64], R8 ;  /* 0x0000000840007844 */ /* 0x0003e80000000200 */
[----:B------:R2:W-:Y:S01]  /*fd80*/  STSM.16.M88.4 [R65], R12 ;  /* 0x0000000c41007844 */ /* 0x0005e20000000200 */
[----:B------:R-:W-:Y:S01]  /*fd90*/  BAR.SYNC.DEFER_BLOCKING 0x1, 0x180 ;  /* 0x0046000000007b1d */ /* 0x000fe20000010000 */
[----:B------:R-:W-:-:S04]  /*fda0*/  ISETP.NE.U32.AND P0, PT, RZ, UR4, PT ;  /* 0x00000004ff007c0c */ /* 0x000fc8000bf05070 */
[----:B------:R-:W-:-:S03]  /*fdb0*/  ISETP.NE.AND.EX P0, PT, RZ, UR5, PT, P0 ;  /* 0x00000005ff007c0c */ /* 0x000fc6000bf05300 */
[----:B0-----:R-:W0:Y:S01]  /*fdc0*/  LDC R24, c[0x0][0xbe8] ;  /* 0x0002fa00ff187b82 */ /* 0x001e220000000800 */
[----:B------:R-:W-:Y:S02]  /*fdd0*/  IADD3 R58, P1, R85, UR4, RZ ;  /* 0x00000004553a7c10 */ /* 0x000fe4000ff3e0ff */
[----:B------:R-:W-:Y:S02]  /*fde0*/  MOV R63, RZ ;  /* 0x000000ff003f7202 */ /* 0x000fe40000000f00 */
[----:B------:R-:W-:Y:S02]  /*fdf0*/  IADD3.X R59, R84, UR5, RZ, P1, !PT ;  /* 0x00000005543b7c10 */ /* 0x000fe40008ffe4ff */
[----:B------:R-:W-:Y:S01]  /*fe00*/  ISETP.GT.AND P3, PT, R72, 0x1, PT ;  /* 0x000000014800780c */ /* 0x000fe20003f64270 */
[----:B-1----:R-:W1:Y:S02]  /*fe10*/  LDC.64 R10, c[0x0][0xba8] ;  /* 0x0002ea00ff0a7b82 */ /* 0x002e640000000a00 */
[----:B------:R-:W3:Y:S01]  /*fe20*/  @P0 LDG.E R63, desc[UR40][R58.64] ;  /* 0x000000283a3f0981 */ /* 0x000ee2000c1e1900 */
[----:B--2---:R-:W-:-:S05]  /*fe30*/  IMAD.MOV.U32 R14, RZ, RZ, 0x9b8 ;  /* 0x000009b8ff0e7424 */ /* 0x004fca00078e00ff */
[----:B------:R-:W-:-:S04]  /*fe40*/  SEL R14, R14, 0x978, P3 ;  /* 0x000009780e0e7807 */ /* 0x000fc80001800000 */
[----:B------:R-:W2:Y:S08]  /*fe50*/  LDC.64 R8, c[0x0][R14+0x220] ;  /* 0x000088000e087b82 */ /* 0x000eb00000000a00 */
[----:B------:R-:W4:Y:S01]  /*fe60*/  LDC.64 R12, c[0x0][R14+0x218] ;  /* 0x000086000e0c7b82 */ /* 0x000f220000000a00 */
[----:B------:R-:W-:-:S04]  /*fe70*/  ISETP.NE.U32.AND P1, PT, RZ, UR6, PT ;  /* 0x00000006ff007c0c */ /* 0x000fc8000bf25070 */
[----:B------:R-:W-:-:S03]  /*fe80*/  ISETP.NE.AND.EX P1, PT, RZ, UR7, PT, P1 ;  /* 0x00000007ff007c0c */ /* 0x000fc6000bf25310 */
[----:B------:R-:W4:Y:S01]  /*fe90*/  LDC.64 R4, c[0x0][R14+0x228] ;  /* 0x00008a000e047b82 */ /* 0x000f220000000a00 */
[----:B0-----:R-:W-:-:S07]  /*fea0*/  ISETP.NE.AND P4, PT, R24, 0x1, PT ;  /* 0x000000011800780c */ /* 0x001fce0003f85270 */
[----:B------:R0:W0:Y:S02]  /*feb0*/  LDC.64 R6, c[0x0][R14+0x210] ;  /* 0x000084000e067b82 */ /* 0x0000240000000a00 */
[----:B------:R-:W-:-:S04]  /*fec0*/  @P1 IADD3 R66, P2, R85, UR6, RZ ;  /* 0x0000000655421c10 */ /* 0x000fc8000ff5e0ff */
[----:B------:R-:W-:Y:S02]  /*fed0*/  @P1 IADD3.X R67, R84, UR7, RZ, P2, !PT ;  /* 0x0000000754431c10 */ /* 0x000fe400097fe4ff */
[----:B------:R-:W-:Y:S01]  /*fee0*/  ISETP.NE.U32.AND P2, PT, RZ, UR4, PT ;  /* 0x00000004ff007c0c */ /* 0x000fe2000bf45070 */
[----:B------:R-:W0:Y:S03]  /*fef0*/  @P4 LDC R64, c[0x0][0xbec] ;  /* 0x0002fb00ff404b82 */ /* 0x000e260000000800 */
[----:B------:R-:W-:-:S05]  /*ff00*/  ISETP.NE.AND.EX P2, PT, RZ, UR5, PT, P2 ;  /* 0x00000005ff007c0c */ /* 0x000fca000bf45320 */
[----:B------:R-:W0:Y:S01]  /*ff10*/  @P4 LDC R75, c[0x0][0xbf0] ;  /* 0x0002fc00ff4b4b82 */ /* 0x000e220000000800 */
[----:B------:R-:W-:Y:S02]  /*ff20*/  SEL R65, R83, RZ, !P2 ;  /* 0x000000ff53417207 */ /* 0x000fe40005000000 */
[----:B------:R-:W-:-:S03]  /*ff30*/  SEL R15, R82, RZ, !P2 ;  /* 0x000000ff520f7207 */ /* 0x000fc60005000000 */
[----:B--2---:R-:W-:Y:S01]  /*ff40*/  IMAD R9, R9, R65, RZ ;  /* 0x0000004109097224 */ /* 0x004fe200078e02ff */
[----:B------:R-:W-:Y:S01]  /*ff50*/  ULDC UR6, c[0x0][0xa88] ;  /* 0x0002a20000067ab9 */ /* 0x000fe20000000800 */
[----:B-1----:R-:W1:Y:S02]  /*ff60*/  @!P3 LDC R10, c[0x0][0xb50] ;  /* 0x0002d400ff0abb82 */ /* 0x002e640000000800 */
[C---:B------:R-:W-:Y:S02]  /*ff70*/  IMAD R73, R8.reuse, R15, R9 ;  /* 0x0000000f08497224 */ /* 0x040fe400078e0209 */
[----:B------:R-:W-:-:S04]  /*ff80*/  IMAD.WIDE.U32 R8, R8, R65, RZ ;  /* 0x0000004108087225 */ /* 0x000fc800078e00ff */
[-C--:B----4-:R-:W-:Y:S01]  /*ff90*/  IMAD R71, R13, R22.reuse, RZ ;  /* 0x000000160d477224 */ /* 0x090fe200078e02ff */
[----:B------:R-:W2:Y:S01]  /*ffa0*/  @!P3 LDC R11, c[0x0][0xb54] ;  /* 0x0002d500ff0bbb82 */ /* 0x000ea20000000800 */
[----:B------:R-:W-:-:S04]  /*ffb0*/  IMAD.WIDE.U32 R12, R12, R22, RZ ;  /* 0x000000160c0c7225 */ /* 0x000fc800078e00ff */
[----:B------:R-:W-:Y:S02]  /*ffc0*/  IMAD.U32 R69, RZ, RZ, UR6 ;  /* 0x00000006ff457e24 */ /* 0x000fe4000f8e00ff */
[----:B------:R-:W-:Y:S02]  /*ffd0*/  IMAD R15, R76, 0xc0, R80 ;  /* 0x000000c04c0f7824 */ /* 0x000fe400078e0250 */
[----:B------:R-:W-:Y:S02]  /*ffe0*/  IMAD.IADD R73, R9, 0x1, R73 ;  /* 0x0000000109497824 */ /* 0x000fe400078e0249 */
[----:B------:R4:W5:Y:S01]  /*fff0*/  @P1 LDG.E R69, desc[UR40][R66.64] ;  /* 0x0000002842451981 */ /* 0x000962000c1e1900 */
[----:B------:R-:W-:Y:S02]  /*10000*/  IMAD.MOV.U32 R9, RZ, RZ, R15 ;  /* 0x000000ffff097224 */ /* 0x000fe400078e000f */
[----:B------:R-:W-:Y:S01]  /*10010*/  IMAD.IADD R71, R13, 0x1, R71 ;  /* 0x000000010d477824 */ /* 0x000fe200078e0247 */
[----:B----4-:R-:W-:-:S05]  /*10020*/  SEL R67, R74, RZ, P3 ;  /* 0x000000ff4a437207 */ /* 0x010fca0001800000 */
[-C--:B------:R-:W-:Y:S02]  /*10030*/  IMAD R13, R5, R67.reuse, RZ ;  /* 0x00000043050d7224 */ /* 0x080fe400078e02ff */
[----:B------:R-:W-:-:S04]  /*10040*/  IMAD.WIDE.U32 R4, R4, R67, RZ ;  /* 0x0000004304047225 */ /* 0x000fc800078e00ff */
[----:B------:R-:W-:Y:S01]  /*10050*/  IMAD.IADD R13, R5, 0x1, R13 ;  /* 0x00000001050d7824 */ /* 0x000fe200078e020d */
[--C-:B---3--:R-:W-:Y:S01]  /*10060*/  IADD3 R12, P2, P5, R8, R12, R63.reuse ;  /* 0x0000000c080c7210 */ /* 0x108fe20007d5e03f */
[----:B0-----:R-:W-:Y:S01]  /*10070*/  @P4 IMAD.HI.U32 R8, R15, R64, RZ ;  /* 0x000000400f084227 */ /* 0x001fe200078e00ff */
[----:B------:R-:W-:-:S04]  /*10080*/  SHF.R.S32.HI R64, RZ, 0x1f, R63 ;  /* 0x0000001fff407819 */ /* 0x000fc8000001143f */
[----:B------:R-:W-:-:S04]  /*10090*/  @P4 SHF.R.U32.HI R9, RZ, R75, R8 ;  /* 0x0000004bff094219 */ /* 0x000fc80000011608 */
[----:B------:R-:W-:Y:S02]  /*100a0*/  IADD3 R14, -R9, RZ, RZ ;  /* 0x000000ff090e7210 */ /* 0x000fe40007ffe1ff */
[----:B------:R-:W-:Y:S02]  /*100b0*/  IADD3.X R8, R73, R71, R64, P2, P5 ;  /* 0x0000004749087210 */ /* 0x000fe400017ea440 */
[----:B------:R-:W-:Y:S02]  /*100c0*/  IADD3 R4, P2, P5, R9, R12, R4 ;  /* 0x0000000c09047210 */ /* 0x000fe40007d5e004 */
[----:B------:R-:W-:Y:S01]  /*100d0*/  SHF.R.S32.HI R5, RZ, 0x1f, R9 ;  /* 0x0000001fff057819 */ /* 0x000fe20000011409 */
[----:B------:R-:W-:-:S03]  /*100e0*/  IMAD R9, R24, R14, R15 ;  /* 0x0000000e18097224 */ /* 0x000fc600078e020f */
[----:B------:R-:W-:Y:S01]  /*100f0*/  IADD3.X R5, R5, R8, R13, P2, P5 ;  /* 0x0000000805057210 */ /* 0x000fe200017ea40d */
[-C--:B------:R-:W-:Y:S01]  /*10100*/  IMAD R7, R7, R9.reuse, RZ ;  /* 0x0000000907077224 */ /* 0x080fe200078e02ff */
[----:B------:R-:W-:Y:S01]  /*10110*/  SHF.R.S32.HI R13, RZ, 0x1f, R9 ;  /* 0x0000001fff0d7819 */ /* 0x000fe20000011409 */
[----:B------:R-:W-:-:S04]  /*10120*/  IMAD.WIDE.U32 R4, R6, R9, R4 ;  /* 0x0000000906047225 */ /* 0x000fc800078e0004 */
[----:B------:R-:W-:Y:S01]  /*10130*/  IMAD R7, R6, R13, R7 ;  /* 0x0000000d06077224 */ /* 0x000fe200078e0207 */
[----:B-1----:R-:W-:-:S03]  /*10140*/  LEA R10, P2, R4, R10, 0x2 ;  /* 0x0000000a040a7211 */ /* 0x002fc600078410ff */
[----:B------:R-:W-:-:S05]  /*10150*/  IMAD.IADD R5, R5, 0x1, R7 ;  /* 0x0000000105057824 */ /* 0x000fca00078e0207 */
[----:B--2---:R-:W-:Y:S01]  /*10160*/  LEA.HI.X R11, R4, R11, R5, 0x2, P2 ;  /* 0x0000000b040b7211 */ /* 0x004fe200010f1405 */
[----:B------:R-:W-:Y:S06]  /*10170*/  @P1 BRA `(.L_x_516) ;  /* 0x0000000000101947 */ /* 0x000fec0003800000 */
[----:B------:R-:W-:Y:S05]  /*10180*/  @!P0 BRA `(.L_x_516) ;  /* 0x00000000000c8947 */ /* 0x000fea0003800000 */
[----:B------:R-:W2:Y:S04]  /*10190*/  LDG.E R4, desc[UR40][R58.64] ;  /* 0x000000283a047981 */ /* 0x000ea8000c1e1900 */
[----:B-----5:R-:W2:Y:S02]  /*101a0*/  LDG.E R69, desc[UR40][R58.64+0x4] ;  /* 0x000004283a457981 */ /* 0x020ea4000c1e1900 */
[----:B--2---:R-:W-:-:S07]  /*101b0*/  IMAD.IADD R69, R69, 0x1, -R4 ;  /* 0x0000000145457824 */ /* 0x004fce00078e0a04 */
.L_x_516:
        /* <DEDUP_REMOVED lines=11> */
[----:B------:R-:W-:-:S05]  /*10270*/  IMAD.IADD R8, R12, 0x1, -R8 ;  /* 0x000000010c087824 */ /* 0x000fca00078e0a08 */
[----:B------:R-:W-:Y:S01]  /*10280*/  LOP3.LUT P0, RZ, R8, 0x3, RZ, 0xc0, !PT ;  /* 0x0000000308ff7812 */ /* 0x000fe2000780c0ff */
[----:B--2---:R-:W-:-:S05]  /*10290*/  IMAD R13, R76, 0xc0, R9 ;  /* 0x000000c04c0d7824 */ /* 0x004fca00078e0209 */
[C---:B------:R-:W-:Y:S02]  /*102a0*/  IADD3 R9, R13.reuse, 0x8, RZ ;  /* 0x000000080d097810 */ /* 0x040fe40007ffe0ff */
[-C--:B------:R-:W-:Y:S02]  /*102b0*/  ISETP.GE.OR P1, PT, R13, R58.reuse, P0 ;  /* 0x0000003a0d00720c */ /* 0x080fe40000726670 */
[----:B------:R-:W-:-:S11]  /*102c0*/  ISETP.GE.OR P0, PT, R9, R58, P0 ;  /* 0x0000003a0900720c */ /* 0x000fd60000706670 */
[----:B0-----:R0:W-:Y:S04]  /*102d0*/  @!P1 ST.E desc[UR40][R4.64], R60 ;  /* 0x0000003c04009985 */ /* 0x0011e8000c101928 */
[----:B------:R0:W-:Y:S01]  /*102e0*/  @!P0 ST.E desc[UR40][R6.64], R0 ;  /* 0x0000000006008985 */ /* 0x0001e2000c101928 */
[----:B------:R-:W-:Y:S05]  /*102f0*/  @P3 BRA `(.L_x_517) ;  /* 0x0000000400ac3947 */ /* 0x000fea0003800000 */
[----:B------:R-:W-:Y:S01]  /*10300*/  SHF.R.S32.HI R59, RZ, 0x1f, R78 ;  /* 0x0000001fff3b7819 */ /* 0x000fe2000001144e */
[----:B------:R-:W1:Y:S01]  /*10310*/  @P4 LDC R33, c[0x0][0xbec] ;  /* 0x0002fb00ff214b82 */ /* 0x000e620000000800 */
[----:B------:R-:W-:Y:S02]  /*10320*/  ULDC.64 UR4, c[0x0][0xaa0] ;  /* 0x0002a80000047ab9 */ /* 0x000fe40000000a00 */
[----:B------:R-:W-:-:S04]  /*10330*/  LEA.HI R59, R59, R78, RZ, 0x3 ;  /* 0x0000004e3b3b7211 */ /* 0x000fc800078f18ff */
[----:B------:R-:W-:Y:S01]  /*10340*/  SHF.R.S32.HI R59, RZ, 0x3, R59 ;  /* 0x00000003ff3b7819 */ /* 0x000fe2000001143b */
[----:B------:R-:W2:Y:S04]  /*10350*/  @P4 LDC R35, c[0x0][0xbf0] ;  /* 0x0002fc00ff234b82 */ /* 0x000ea80000000800 */
[----:B0-----:R-:W-:-:S04]  /*10360*/  IMAD R5, R59, 0x40, R61 ;  /* 0x000000403b057824 */ /* 0x001fc800078e023d */
[----:B------:R-:W-:-:S03]  /*10370*/  IMAD.WIDE R2, R5, 0x2, R2 ;  /* 0x0000000205027825 */ /* 0x000fc600078e0202 */
[C---:B------:R-:W-:Y:S02]  /*10380*/  IADD3 R13, P0, R2.reuse, 0x1800, RZ ;  /* 0x00001800020d7810 */ /* 0x040fe40007f1e0ff */
[C---:B------:R-:W-:Y:S02]  /*10390*/  IADD3 R29, P1, R2.reuse, 0x3000, RZ ;  /* 0x00003000021d7810 */ /* 0x040fe40007f3e0ff */
[----:B------:R-:W-:Y:S02]  /*103a0*/  LOP3.LUT R9, R2, 0x380, RZ, 0xc0, !PT ;  /* 0x0000038002097812 */ /* 0x000fe400078ec0ff */
        /* <DEDUP_REMOVED lines=14> */
[----:B------:R-:W-:Y:S01]  /*10490*/  IADD3 R7, P0, R2, 0x4800, RZ ;  /* 0x0000480002077810 */ /* 0x000fe20007f1e0ff */
[----:B------:R-:W-:-:S03]  /*104a0*/  IMAD R64, R64, UR4, RZ ;  /* 0x0000000440407c24 */ /* 0x000fc6000f8e02ff */
[----:B------:R-:W-:Y:S01]  /*104b0*/  LOP3.LUT R0, R7, 0x380, RZ, 0xc0, !PT ;  /* 0x0000038007007812 */ /* 0x000fe200078ec0ff */
[----:B------:R-:W-:Y:S02]  /*104c0*/  IMAD.X R5, RZ, RZ, R3, P0 ;  /* 0x000000ffff057224 */ /* 0x000fe400000e0603 */
[C---:B------:R-:W-:Y:S01]  /*104d0*/  IMAD R21, R63.reuse, UR5, R64 ;  /* 0x000000053f157c24 */ /* 0x040fe2000f8e0240 */
[----:B------:R-:W-:Y:S01]  /*104e0*/  SHF.R.U64 R0, R0, 0x3, RZ ;  /* 0x0000000300007819 */ /* 0x000fe200000012ff */
[----:B------:R-:W-:Y:S01]  /*104f0*/  IMAD.WIDE.U32 R2, R63, UR4, RZ ;  /* 0x000000043f027c25 */ /* 0x000fe2000f8e00ff */
[----:B------:R-:W-:Y:S02]  /*10500*/  ULDC.64 UR4, c[0x0][0xae8] ;  /* 0x0002ba0000047ab9 */ /* 0x000fe40000000a00 */
[----:B------:R-:W-:Y:S01]  /*10510*/  LOP3.LUT R4, R0, R7, RZ, 0x3c, !PT ;  /* 0x0000000700047212 */ /* 0x000fe200078e3cff */
[----:B------:R-:W-:Y:S01]  /*10520*/  IMAD R0, R70, 0x30, R59 ;  /* 0x0000003046007824 */ /* 0x000fe200078e023b */
[----:B------:R-:W-:-:S03]  /*10530*/  IADD3 R3, R3, R21, RZ ;  /* 0x0000001503037210 */ /* 0x000fc60007ffe0ff */
[----:B------:R-:W-:Y:S01]  /*10540*/  IMAD R32, R76, 0xc0, R0 ;  /* 0x000000c04c207824 */ /* 0x000fe200078e0200 */
[----:B------:R-:W-:Y:S01]  /*10550*/  SHF.R.S32.HI R20, RZ, 0x1f, R65 ;  /* 0x0000001fff147819 */ /* 0x000fe20000011441 */
[----:B------:R-:W-:Y:S01]  /*10560*/  IMAD.WIDE.U32 R2, R22, UR4, R2 ;  /* 0x0000000416027c25 */ /* 0x000fe2000f8e0002 */
[----:B------:R-:W5:Y:S03]  /*10570*/  LD.E.128 R4, desc[UR40][R4.64] ;  /* 0x0000002804047980 */ /* 0x000f66000c101d00 */
[----:B-1----:R-:W-:Y:S01]  /*10580*/  @P4 IMAD.HI.U32 R0, R32, R33, RZ ;  /* 0x0000002120004227 */ /* 0x002fe200078e00ff */
[----:B------:R-:W-:Y:S01]  /*10590*/  @!PT LDS RZ, [RZ] ;  /* 0x00000000fffff984 */ /* 0x000fe20000000800 */
[----:B------:R-:W-:Y:S01]  /*105a0*/  @!PT LDS RZ, [RZ] ;  /* 0x00000000fffff984 */ /* 0x000fe20000000800 */
[----:B------:R-:W-:Y:S01]  /*105b0*/  @!PT LDS RZ, [RZ] ;  /* 0x00000000fffff984 */ /* 0x000fe20000000800 */
[----:B------:R-:W-:Y:S01]  /*105c0*/  @!PT LDS RZ, [RZ] ;  /* 0x00000000fffff984 */ /* 0x000fe20000000800 */
[----:B------:R0:W-:Y:S06]  /*105d0*/  MEMBAR.ALL.CTA ;  /* 0x0000000000007992 */ /* 0x0001ec0000008000 */
[----:B0-----:R-:W0:Y:S01]  /*105e0*/  FENCE.VIEW.ASYNC.S ;  /* 0x00000000000073c6 */ /* 0x001e220000000000 */
[----:B------:R-:W-:Y:S01]  /*105f0*/  IMAD R3, R22, UR5, R3 ;  /* 0x0000000516037c24 */ /* 0x000fe2000f8e0203 */
[----:B------:R-:W-:Y:S01]  /*10600*/  ULDC.64 UR4, c[0x0][0xaf0] ;  /* 0x0002bc0000047ab9 */ /* 0x000fe20000000a00 */
[----:B------:R-:W-:Y:S01]  /*10610*/  IMAD.MOV.U32 R21, RZ, RZ, R32 ;  /* 0x000000ffff157224 */ /* 0x000fe200078e0020 */
[----:B--2---:R-:W-:Y:S01]  /*10620*/  @P4 SHF.R.U32.HI R21, RZ, R35, R0 ;  /* 0x00000023ff154219 */ /* 0x004fe20000011600 */
[----:B------:R-:W-:-:S02]  /*10630*/  IMAD R20, R20, UR4, RZ ;  /* 0x0000000414147c24 */ /* 0x000fc4000f8e02ff */
[----:B------:R-:W-:Y:S01]  /*10640*/  IMAD.WIDE.U32 R2, R65, UR4, R2 ;  /* 0x0000000441027c25 */ /* 0x000fe2000f8e0002 */
[----:B------:R-:W-:-:S03]  /*10650*/  SHF.R.S32.HI R0, RZ, 0x1f, R21 ;  /* 0x0000001fff007819 */ /* 0x000fc60000011415 */
[----:B------:R-:W-:Y:S01]  /*10660*/  IMAD R33, R65, UR5, R20 ;  /* 0x0000000541217c24 */ /* 0x000fe2000f8e0214 */
[----:B------:R-:W-:Y:S01]  /*10670*/  ULDC.64 UR4, c[0x0][0xae0] ;  /* 0x0002b80000047ab9 */ /* 0x000fe20000000a00 */
[----:B------:R-:W-:Y:S02]  /*10680*/  IMAD.MOV R35, RZ, RZ, -R21 ;  /* 0x000000ffff237224 */ /* 0x000fe400078e0a15 */
[----:B------:R-:W-:Y:S02]  /*10690*/  IMAD.IADD R3, R3, 0x1, R33 ;  /* 0x0000000103037824 */ /* 0x000fe400078e0221 */
[----:B------:R-:W-:Y:S02]  /*106a0*/  IMAD R0, R0, UR4, RZ ;  /* 0x0000000400007c24 */ /* 0x000fe4000f8e02ff */
[----:B------:R-:W-:Y:S02]  /*106b0*/  IMAD R33, R24, R35, R32 ;  /* 0x0000002318217224 */ /* 0x000fe400078e0220 */
[----:B------:R-:W-:-:S02]  /*106c0*/  IMAD R35, R21, UR5, R0 ;  /* 0x0000000515237c24 */ /* 0x000fc4000f8e0200 */
[----:B------:R-:W-:Y:S01]  /*106d0*/  IMAD.WIDE.U32 R2, R21, UR4, R2 ;  /* 0x0000000415027c25 */ /* 0x000fe2000f8e0002 */
[----:B------:R-:W-:Y:S01]  /*106e0*/  SHF.R.S32.HI R0, RZ, 0x1f, R33 ;  /* 0x0000001fff007819 */ /* 0x000fe20000011421 */
[----:B------:R-:W-:Y:S02]  /*106f0*/  ULDC.64 UR4, c[0x0][0xad8] ;  /* 0x0002b60000047ab9 */ /* 0x000fe40000000a00 */
[----:B------:R-:W-:Y:S02]  /*10700*/  IMAD.IADD R3, R3, 0x1, R35 ;  /* 0x0000000103037824 */ /* 0x000fe400078e0223 */
[----:B------:R-:W-:Y:S02]  /*10710*/  IMAD R0, R0, UR4, RZ ;  /* 0x0000000400007c24 */ /* 0x000fe4000f8e02ff */
[----:B------:R-:W-:-:S04]  /*10720*/  IMAD.WIDE.U32 R2, R33, UR4, R2 ;  /* 0x0000000421027c25 */ /* 0x000fc8000f8e0002 */
[----:B------:R-:W-:Y:S01]  /*10730*/  IMAD R21, R33, UR5, R0 ;  /* 0x0000000521157c24 */ /* 0x000fe2000f8e0200 */
[----:B------:R-:W-:Y:S01]  /*10740*/  ULDC.64 UR4, c[0x0][0xa80] ;  /* 0x0002a00000047ab9 */ /* 0x000fe20000000a00 */
[----:B------:R-:W-:Y:S01]  /*10750*/  IMAD R35, R76, 0xc0, R59 ;  /* 0x000000c04c237824 */ /* 0x000fe200078e023b */
[C---:B------:R-:W-:Y:S01]  /*10760*/  LEA R22, P0, R2.reuse, UR4, 0x1 ;  /* 0x0000000402167c11 */ /* 0x040fe2000f8008ff */
[----:B------:R-:W-:Y:S01]  /*10770*/  IMAD.IADD R3, R3, 0x1, R21 ;  /* 0x0000000103037824 */ /* 0x000fe200078e0215 */
[----:B------:R-:W-:Y:S01]  /*10780*/  ULDC UR4, c[0x0][0xac8] ;  /* 0x0002b20000047ab9 */ /* 0x000fe20000000800 */
[----:B------:R-:W-:Y:S02]  /*10790*/  VIADD R21, R35, 0x60 ;  /* 0x0000006023157836 */ /* 0x000fe40000000000 */
[----:B0-----:R-:W0:Y:S01]  /*107a0*/  SHFL.IDX PT, R20, R22, 0x1, 0x181f ;  /* 0x00381f0016147f89 */ /* 0x001e2200000e0000 */
[----:B------:R-:W-:Y:S01]  /*107b0*/  LEA.HI.X R24, R2, UR5, R3, 0x1, P0 ;  /* 0x0000000502187c11 */ /* 0x000fe200080f0c03 */
[----:B------:R-:W-:Y:S01]  /*107c0*/  VIADD R0, R18, 0x13220 ;  /* 0x0001322012007836 */ /* 0x000fe20000000000 */
        /* <DEDUP_REMOVED lines=8> */
[----:B------:R-:W2:Y:S01]  /*10850*/  SHFL.IDX PT, R33, R24, RZ, 0x181f ;  /* 0x00181fff18217589 */ /* 0x000ea200000e0000 */
[----:B------:R-:W-:Y:S02]  /*10860*/  PRMT R0, RZ, 0x654, R0 ;  /* 0x00000654ff007816 */ /* 0x000fe40000000000 */
[----:B------:R-:W-:Y:S01]  /*10870*/  ISETP.GE.OR P0, PT, R35, R58, P0 ;  /* 0x0000003a2300720c */ /* 0x000fe20000706670 */
[----:B------:R-:W2:Y:S01]  /*10880*/  SHFL.IDX PT, R34, R24, 0x1, 0x181f ;  /* 0x00381f0018227f89 */ /* 0x000ea200000e0000 */
[----:B------:R1:W-:Y:S03]  /*10890*/  SYNCS.ARRIVE.TRANS64.RED.A1T0 RZ, [R0+URZ], RZ ;  /* 0x000000ff00ff79a7 */ /* 0x0003e6000810043f */
        /* <DEDUP_REMOVED lines=17> */
.L_x_517:
[----:B0-----:R-:W0:Y:S01]  /*109b0*/  @P4 LDC R4, c[0x0][0xbec] ;  /* 0x0002fb00ff044b82 */ /* 0x001e220000000800 */
[----:B------:R-:W-:Y:S01]  /*109c0*/  ULDC.64 UR4, c[0x0][0xb08] ;  /* 0x0002c20000047ab9 */ /* 0x000fe20000000a00 */
[----:B------:R-:W2:Y:S01]  /*109d0*/  LDL R71, [R1+0x5c] ;  /* 0x00005c0001477983 */ /* 0x000ea20000100800 */
[----:B------:R-:W-:Y:S01]  /*109e0*/  IMAD R64, R64, UR4, RZ ;  /* 0x0000000440407c24 */ /* 0x000fe2000f8e02ff */
[----:B------:R-:W-:Y:S01]  /*109f0*/  SHF.R.S32.HI R0, RZ, 0x1f, R65 ;  /* 0x0000001fff007819 */ /* 0x000fe20000011441 */
[C---:B------:R-:W-:Y:S01]  /*10a00*/  IMAD.WIDE.U32 R2, R63.reuse, UR4, RZ ;  /* 0x000000043f027c25 */ /* 0x040fe2000f8e00ff */
[----:B------:R-:W3:Y:S01]  /*10a10*/  LDL R70, [R1+0x58] ;  /* 0x0000580001467983 */ /* 0x000ee20000100800 */
[----:B------:R-:W-:Y:S01]  /*10a20*/  ULDC.64 UR6, c[0x0][0xb30] ;  /* 0x0002cc0000067ab9 */ /* 0x000fe20000000a00 */
[----:B------:R-:W1:Y:S01]  /*10a30*/  @P4 LDC R11, c[0x0][0xbf0] ;  /* 0x0002fc00ff0b4b82 */ /* 0x000e620000000800 */
[----:B------:R-:W-:Y:S01]  /*10a40*/  IMAD R63, R63, UR5, R64 ;  /* 0x000000053f3f7c24 */ /* 0x000fe2000f8e0240 */
[----:B------:R-:W-:Y:S01]  /*10a50*/  ULDC.64 UR4, c[0x0][0xb38] ;  /* 0x0002ce0000047ab9 */ /* 0x000fe20000000a00 */
[----:B------:R-:W-:Y:S01]  /*10a60*/  IMAD.MOV.U32 R5, RZ, RZ, R15 ;  /* 0x000000ffff057224 */ /* 0x000fe200078e000f */
[----:B------:R4:W5:Y:S01]  /*10a70*/  LDL R69, [R1+0x88] ;  /* 0x0000880001457983 */ /* 0x0009620000100800 */
[----:B------:R-:W-:-:S03]  /*10a80*/  IMAD.IADD R3, R3, 0x1, R63 ;  /* 0x0000000103037824 */ /* 0x000fc600078e023f */
[----:B------:R4:W5:Y:S01]  /*10a90*/  LDL R68, [R1+0x70] ;  /* 0x0000700001447983 */ /* 0x0009620000100800 */
[----:B------:R-:W-:-:S03]  /*10aa0*/  IMAD.WIDE.U32 R2, R22, UR4, R2 ;  /* 0x0000000416027c25 */ /* 0x000fc6000f8e0002 */
[----:B------:R4:W5:Y:S01]  /*10ab0*/  LDL R67, [R1+0x84] ;  /* 0x0000840001437983 */ /* 0x0009620000100800 */
[----:B------:R-:W-:Y:S01]  /*10ac0*/  IMAD R3, R22, UR5, R3 ;  /* 0x0000000516037c24 */ /* 0x000fe2000f8e0203 */
[----:B------:R-:W-:Y:S02]  /*10ad0*/  ULDC.64 UR4, c[0x0][0xb40] ;  /* 0x0002d00000047ab9 */ /* 0x000fe40000000a00 */
[----:B------:R-:W-:Y:S01]  /*10ae0*/  IMAD R0, R0, UR4, RZ ;  /* 0x0000000400007c24 */ /* 0x000fe2000f8e02ff */
[----:B------:R4:W5:Y:S01]  /*10af0*/  LDL R66, [R1+0x6c] ;  /* 0x00006c0001427983 */ /* 0x0009620000100800 */
[----:B0-----:R-:W-:-:S03]  /*10b00*/  @P4 IMAD.HI.U32 R4, R15, R4, RZ ;  /* 0x000000040f044227 */ /* 0x001fc600078e00ff */
[----:B------:R4:W5:Y:S01]  /*10b10*/  LDL R64, [R1+0x68] ;  /* 0x0000680001407983 */ /* 0x0009620000100800 */
[C---:B------:R-:W-:Y:S02]  /*10b20*/  IMAD R7, R65.reuse, UR5, R0 ;  /* 0x0000000541077c24 */ /* 0x040fe4000f8e0200 */
[----:B------:R-:W-:Y:S01]  /*10b30*/  IMAD.WIDE.U32 R2, R65, UR4, R2 ;  /* 0x0000000441027c25 */ /* 0x000fe2000f8e0002 */
[----:B-1----:R-:W-:Y:S01]  /*10b40*/  @P4 SHF.R.U32.HI R5, RZ, R11, R4 ;  /* 0x0000000bff054219 */ /* 0x002fe20000011604 */
[----:B------:R4:W5:Y:S01]  /*10b50*/  LDL R65, [R1+0x80] ;  /* 0x0000800001417983 */ /* 0x0009620000100800 */
[----:B------:R-:W-:Y:S02]  /*10b60*/  ULDC.64 UR4, c[0x0][0xb48] ;  /* 0x0002d20000047ab9 */ /* 0x000fe40000000a00 */
[----:B------:R-:W-:Y:S01]  /*10b70*/  IADD3 R3, R3, R7, RZ ;  /* 0x0000000703037210 */ /* 0x000fe20007ffe0ff */
[--C-:B------:R-:W-:Y:S01]  /*10b80*/  IMAD.MOV R7, RZ, RZ, -R5.reuse ;  /* 0x000000ffff077224 */ /* 0x100fe200078e0a05 */
[----:B------:R4:W5:Y:S01]  /*10b90*/  LDL R63, [R1+0x7c] ;  /* 0x00007c00013f7983 */ /* 0x0009620000100800 */
[----:B------:R-:W-:-:S02]  /*10ba0*/  SHF.R.S32.HI R0, RZ, 0x1f, R5 ;  /* 0x0000001fff007819 */ /* 0x000fc40000011405 */
[----:B------:R-:W-:Y:S01]  /*10bb0*/  IMAD R7, R24, R7, R15 ;  /* 0x0000000718077224 */ /* 0x000fe200078e020f */
[----:B------:R4:W5:Y:S01]  /*10bc0*/  LDL R62, [R1+0x64] ;  /* 0x00006400013e7983 */ /* 0x0009620000100800 */
[----:B------:R-:W-:-:S03]  /*10bd0*/  IMAD.WIDE.U32 R2, R74, UR4, R2 ;  /* 0x000000044a027c25 */ /* 0x000fc6000f8e0002 */
[----:B------:R4:W5:Y:S01]  /*10be0*/  LDL R60, [R1+0x78] ;  /* 0x00007800013c7983 */ /* 0x0009620000100800 */
[----:B------:R-:W-:Y:S02]  /*10bf0*/  IMAD R0, R0, UR6, RZ ;  /* 0x0000000600007c24 */ /* 0x000fe4000f8e02ff */
[----:B------:R-:W-:Y:S01]  /*10c00*/  IMAD R3, R74, UR5, R3 ;  /* 0x000000054a037c24 */ /* 0x000fe2000f8e0203 */
[----:B------:R4:W5:Y:S01]  /*10c10*/  LDL R24, [R1+0x60] ;  /* 0x0000600001187983 */ /* 0x0009620000100800 */
[C---:B------:R-:W-:Y:S01]  /*10c20*/  IMAD R11, R5.reuse, UR7, R0 ;  /* 0x00000007050b7c24 */ /* 0x040fe2000f8e0200 */
[----:B------:R-:W-:Y:S01]  /*10c30*/  SHF.R.S32.HI R0, RZ, 0x1f, R7 ;  /* 0x0000001fff007819 */ /* 0x000fe20000011407 */
[----:B------:R-:W-:Y:S01]  /*10c40*/  IMAD.WIDE.U32 R2, R5, UR6, R2 ;  /* 0x0000000605027c25 */ /* 0x000fe2000f8e0002 */
[----:B------:R-:W-:-:S03]  /*10c50*/  ULDC.64 UR4, c[0x0][0xb28] ;  /* 0x0002ca0000047ab9 */ /* 0x000fc60000000a00 */
[----:B------:R-:W-:Y:S02]  /*10c60*/  IMAD R0, R0, UR4, RZ ;  /* 0x0000000400007c24 */ /* 0x000fe4000f8e02ff */
[----:B------:R-:W-:Y:S02]  /*10c70*/  IMAD.IADD R3, R3, 0x1, R11 ;  /* 0x0000000103037824 */ /* 0x000fe400078e020b */
[C---:B------:R-:W-:Y:S02]  /*10c80*/  IMAD R5, R7.reuse, UR5, R0 ;  /* 0x0000000507057c24 */ /* 0x040fe4000f8e0200 */
[----:B------:R-:W-:Y:S01]  /*10c90*/  IMAD.WIDE.U32 R2, R7, UR4, R2 ;  /* 0x0000000407027c25 */ /* 0x000fe2000f8e0002 */
[----:B------:R-:W-:Y:S01]  /*10ca0*/  ISETP.GE.AND P0, PT, R13, R58, PT ;  /* 0x0000003a0d00720c */ /* 0x000fe20003f06270 */
[----:B------:R-:W-:Y:S02]  /*10cb0*/  ULDC.64 UR4, c[0x0][0xb00] ;  /* 0x0002c00000047ab9 */ /* 0x000fe40000000a00 */
[----:B------:R-:W-:Y:S01]  /*10cc0*/  VIADD R4, R18, 0x13220 ;  /* 0x0001322012047836 */ /* 0x000fe20000000000 */
[----:B------:R-:W-:Y:S01]  /*10cd0*/  LEA R0, P1, R2, UR4, 0x2 ;  /* 0x0000000402007c11 */ /* 0x000fe2000f8210ff */
[----:B------:R-:W-:-:S03]  /*10ce0*/  IMAD.IADD R3, R3, 0x1, R5 ;  /* 0x0000000103037824 */ /* 0x000fc600078e0205 */
[----:B------:R-:W-:Y:S02]  /*10cf0*/  PRMT R4, RZ, 0x654, R4 ;  /* 0x00000654ff047816 */ /* 0x000fe40000000004 */
[----:B------:R-:W-:Y:S01]  /*10d00*/  LEA.HI.X R8, R2, UR5, R3, 0x2, P1 ;  /* 0x0000000502087c11 */ /* 0x000fe200088f1403 */
[----:B------:R-:W-:Y:S01]  /*10d10*/  BSSY B1, `(.L_x_519) ;  /* 0x0000028000017945 */ /* 0x000fe20003800000 */
[----:B------:R0:W-:Y:S03]  /*10d20*/  SYNCS.ARRIVE.TRANS64.RED.A1T0 RZ, [R4+URZ], RZ ;  /* 0x000000ff04ff79a7 */ /* 0x0001e6000810043f */
[----:B------:R4:W1:Y:S04]  /*10d30*/  SHFL.IDX PT, R5, R8, RZ, 0x1c1f ;  /* 0x001c1fff08057589 */ /* 0x00086800000e0000 */
[----:B0-----:R4:W0:Y:S01]  /*10d40*/  SHFL.IDX PT, R4, R0, RZ, 0x1c1f ;  /* 0x001c1fff00047589 */ /* 0x00182200000e0000 */
[----:B--2---:R-:W-:Y:S01]  /*10d50*/  VIADD R59, R71, 0x8 ;  /* 0x00000008473b7836 */ /* 0x004fe20000000000 */
[----:B---3--:R-:W-:-:S04]  /*10d60*/  SHF.R.S32.HI R61, RZ, 0x1f, R70 ;  /* 0x0000001fff3d7819 */ /* 0x008fc80000011446 */
[----:B------:R-:W-:Y:S01]  /*10d70*/  SHF.R.S32.HI R22, RZ, 0x1f, R59 ;  /* 0x0000001fff167819 */ /* 0x000fe2000001143b */
[----:B01--4-:R-:W-:Y:S06]  /*10d80*/  @P0 BRA `(.L_x_520) ;  /* 0x0000000000800947 */ /* 0x013fec0003800000 */
[----:B------:R-:W-:Y:S02]  /*10d90*/  ULDC UR4, c[0x0][0xac8] ;  /* 0x0002b20000047ab9 */ /* 0x000fe40000000800 */
[----:B------:R-:W-:Y:S02]  /*10da0*/  ISETP.GE.AND P1, PT, R59, UR4, PT ;  /* 0x000000043b007c0c */ /* 0x000fe4000bf26270 */
[----:B------:R-:W-:Y:S02]  /*10db0*/  ISETP.GE.AND P0, PT, R71, UR4, PT ;  /* 0x0000000447007c0c */ /* 0x000fe4000bf06270 */
[----:B------:R-:W-:Y:S02]  /*10dc0*/  ISETP.GE.AND P4, PT, R70, UR4, PT ;  /* 0x0000000446007c0c */ /* 0x000fe4000bf86270 */
[----:B-----5:R-:W-:Y:S02]  /*10dd0*/  ISETP.GE.AND P5, PT, R68, UR4, PT ;  /* 0x0000000444007c0c */ /* 0x020fe4000bfa6270 */
[----:B------:R-:W-:-:S05]  /*10de0*/  ISETP.GE.AND P3, PT, R66, UR4, PT ;  /* 0x0000000442007c0c */ /* 0x000fca000bf66270 */
[-C--:B------:R-:W-:Y:S02]  /*10df0*/  @!P1 LEA R6, P2, R59, R4.reuse, 0x2 ;  /* 0x000000043b069211 */ /* 0x080fe400078410ff */
[----:B------:R-:W-:Y:S02]  /*10e00*/  @!P0 IMAD.WIDE R2, R71, 0x4, R4 ;  /* 0x0000000447028825 */ /* 0x000fe400078e0204 */
[-C--:B------:R-:W-:Y:S02]  /*10e10*/  @!P1 LEA.HI.X R7, R59, R5.reuse, R22, 0x2, P2 ;  /* 0x000000053b079211 */ /* 0x080fe400010f1416 */
[----:B------:R-:W-:Y:S01]  /*10e20*/  ISETP.GE.AND P2, PT, R64, UR4, PT ;  /* 0x0000000440007c0c */ /* 0x000fe2000bf46270 */
[----:B------:R0:W-:Y:S01]  /*10e30*/  @!P0 ST.E.64 desc[UR40][R2.64], R20 ;  /* 0x0000001402008985 */ /* 0x0001e2000c101b28 */
[-C--:B------:R-:W-:Y:S02]  /*10e40*/  @!P4 LEA R10, P0, R70, R4.reuse, 0x2 ;  /* 0x00000004460ac211 */ /* 0x080fe400078010ff */
[----:B------:R-:W-:Y:S01]  /*10e50*/  @!P5 LEA R12, P6, R68, R4, 0x2 ;  /* 0x00000004440cd211 */ /* 0x000fe200078c10ff */
[----:B------:R1:W-:Y:S01]  /*10e60*/  @!P1 ST.E.64 desc[UR40][R6.64], R28 ;  /* 0x0000001c06009985 */ /* 0x0003e2000c101b28 */
[----:B------:R-:W-:-:S02]  /*10e70*/  @!P4 LEA.HI.X R11, R70, R5, R61, 0x2, P0 ;  /* 0x00000005460bc211 */ /* 0x000fc400000f143d */
[----:B------:R-:W-:Y:S02]  /*10e80*/  ISETP.GE.AND P1, PT, R62, UR4, PT ;  /* 0x000000043e007c0c */ /* 0x000fe4000bf26270 */
[----:B------:R-:W-:Y:S01]  /*10e90*/  ISETP.GE.AND P0, PT, R24, UR4, PT ;  /* 0x0000000418007c0c */ /* 0x000fe2000bf06270 */
[----:B------:R2:W-:Y:S01]  /*10ea0*/  @!P4 ST.E.64 desc[UR40][R10.64], R30 ;  /* 0x0000001e0a00c985 */ /* 0x0005e2000c101b28 */
[-C--:B------:R-:W-:Y:S02]  /*10eb0*/  @!P5 LEA.HI.X R13, R68, R5.reuse, R69, 0x2, P6 ;  /* 0x00000005440dd211 */ /* 0x080fe400030f1445 */
[-C--:B------:R-:W-:Y:S02]  /*10ec0*/  @!P2 LEA R14, P4, R64, R4.reuse, 0x2 ;  /* 0x00000004400ea211 */ /* 0x080fe400078810ff */
[----:B0-----:R-:W-:Y:S01]  /*10ed0*/  @!P3 LEA R2, P6, R66, R4, 0x2 ;  /* 0x000000044202b211 */ /* 0x001fe200078c10ff */
[----:B------:R2:W-:Y:S01]  /*10ee0*/  @!P5 ST.E.64 desc[UR40][R12.64], R32 ;  /* 0x000000200c00d985 */ /* 0x0005e2000c101b28 */
[----:B------:R-:W-:-:S02]  /*10ef0*/  @!P2 LEA.HI.X R15, R64, R5, R65, 0x2, P4 ;  /* 0x00000005400fa211 */ /* 0x000fc400020f1441 */
[-C--:B------:R-:W-:Y:S02]  /*10f00*/  @!P3 LEA.HI.X R3, R66, R5.reuse, R67, 0x2, P6 ;  /* 0x000000054203b211 */ /* 0x080fe400030f1443 */
[-C--:B-1----:R-:W-:Y:S02]  /*10f10*/  @!P1 LEA R6, P5, R62, R4.reuse, 0x2 ;  /* 0x000000043e069211 */ /* 0x082fe400078a10ff */
[----:B------:R-:W-:Y:S01]  /*10f20*/  @!P0 LEA R4, P6, R24, R4, 0x2 ;  /* 0x0000000418048211 */ /* 0x000fe200078c10ff */
[----:B------:R2:W-:Y:S01]  /*10f30*/  @!P3 ST.E.64 desc[UR40][R2.64], R34 ;  /* 0x000000220200b985 */ /* 0x0005e2000c101b28 */
[-C--:B------:R-:W-:Y:S02]  /*10f40*/  @!P1 LEA.HI.X R7, R62, R5.reuse, R63, 0x2, P5 ;  /* 0x000000053e079211 */ /* 0x080fe400028f143f */
[----:B------:R-:W-:Y:S01]  /*10f50*/  @!P0 LEA.HI.X R5, R24, R5, R60, 0x2, P6 ;  /* 0x0000000518058211 */ /* 0x000fe200030f143c */
[----:B------:R2:W-:Y:S04]  /*10f60*/  @!P2 ST.E.64 desc[UR40][R14.64], R36 ;  /* 0x000000240e00a985 */ /* 0x0005e8000c101b28 */
[----:B------:R2:W-:Y:S04]  /*10f70*/  @!P1 ST.E.64 desc[UR40][R6.64], R38 ;  /* 0x0000002606009985 */ /* 0x0005e8000c101b28 */
[----:B------:R2:W-:Y:S02]  /*10f80*/  @!P0 ST.E.64 desc[UR40][R4.64], R40 ;  /* 0x0000002804008985 */ /* 0x0005e4000c101b28 */
.L_x_520:
[----:B------:R-:W-:Y:S05]  /*10f90*/  BSYNC B1 ;  /* 0x0000000000017941 */ /* 0x000fea0003800000 */
.L_x_519:
[----:B------:R-:W-:Y:S01]  /*10fa0*/  ISETP.GE.AND P0, PT, R9, R58, PT ;  /* 0x0000003a0900720c */ /* 0x000fe20003f06270 */
[----:B--2---:R4:W0:Y:S04]  /*10fb0*/  SHFL.IDX PT, R5, R8, 0x1, 0x1c1f ;  /* 0x003c1f0008057f89 */ /* 0x00482800000e0000 */
[----:B------:R4:W1:Y:S08]  /*10fc0*/  SHFL.IDX PT, R4, R0, 0x1, 0x1c1f ;  /* 0x003c1f0000047f89 */ /* 0x00087000000e0000 */
[----:B----4-:R-:W-:Y:S05]  /*10fd0*/  @P0 BRA `(.L_x_518) ;  /* 0x0000000c00080947 */ /* 0x010fea0003800000 */
[----:B------:R-:W-:Y:S02]  /*10fe0*/  ULDC UR4, c[0x0][0xac8] ;  /* 0x0002b20000047ab9 */ /* 0x000fe40000000800 */
[----:B------:R-:W-:Y:S02]  /*10ff0*/  ISETP.GE.AND P1, PT, R59, UR4, PT ;  /* 0x000000043b007c0c */ /* 0x000fe4000bf26270 */
[----:B------:R-:W-:Y:S02]  /*11000*/  ISETP.GE.AND P4, PT, R71, UR4, PT ;  /* 0x0000000447007c0c */ /* 0x000fe4000bf86270 */
[----:B------:R-:W-:Y:S02]  /*11010*/  ISETP.GE.AND P3, PT, R70, UR4, PT ;  /* 0x0000000446007c0c */ /* 0x000fe4000bf66270 */
[----:B-----5:R-:W-:Y:S02]  /*11020*/  ISETP.GE.AND P0, PT, R68, UR4, PT ;  /* 0x0000000444007c0c */ /* 0x020fe4000bf06270 */
[----:B------:R-:W-:-:S05]  /*11030*/  ISETP.GE.AND P5, PT, R62, UR4, PT ;  /* 0x000000043e007c0c */ /* 0x000fca000bfa6270 */
[-C--:B-1----:R-:W-:Y:S02]  /*11040*/  @!P1 LEA R6, P2, R59, R4.reuse, 0x2 ;  /* 0x000000043b069211 */ /* 0x082fe400078410ff */
[----:B0-----:R-:W-:Y:S02]  /*11050*/  @!P4 IMAD.WIDE R2, R71, 0x4, R4 ;  /* 0x000000044702c825 */ /* 0x001fe400078e0204 */
[-C--:B------:R-:W-:Y:S02]  /*11060*/  @!P1 LEA.HI.X R7, R59, R5.reuse, R22, 0x2, P2 ;  /* 0x000000053b079211 */ /* 0x080fe400010f1416 */
[----:B------:R-:W-:Y:S01]  /*11070*/  ISETP.GE.AND P2, PT, R66, UR4, PT ;  /* 0x0000000442007c0c */ /* 0x000fe2000bf46270 */
[----:B------:R0:W-:Y:S01]  /*11080*/  @!P4 ST.E.64 desc[UR40][R2.64], R42 ;  /* 0x0000002a0200c985 */ /* 0x0001e2000c101b28 */
[----:B------:R-:W-:Y:S02]  /*11090*/  ISETP.GE.AND P4, PT, R64, UR4, PT ;  /* 0x0000000440007c0c */ /* 0x000fe4000bf86270 */
[C---:B------:R-:W-:Y:S01]  /*110a0*/  @!P3 LEA R8, P6, R70.reuse, R4, 0x2 ;  /* 0x000000044608b211 */ /* 0x040fe200078c10ff */
[----:B------:R4:W-:Y:S03]  /*110b0*/  @!P1 ST.E.64 desc[UR40][R6.64], R44 ;  /* 0x0000002c06009985 */ /* 0x0009e6000c101b28 */
[----:B------:R-:W-:-:S02]  /*110c0*/  @!P3 LEA.HI.X R9, R70, R5, R61, 0x2, P6 ;  /* 0x000000054609b211 */ /* 0x000fc400030f143d */
[----:B------:R-:W-:-:S03]  /*110d0*/  @!P0 LEA R10, P6, R68, R4, 0x2 ;  /* 0x00000004440a8211 */ /* 0x000fc600078c10ff */
[----:B------:R4:W-:Y:S01]  /*110e0*/  @!P3 ST.E.64 desc[UR40][R8.64], R46 ;  /* 0x0000002e0800b985 */ /* 0x0009e2000c101b28 */
[-C--:B------:R-:W-:Y:S02]  /*110f0*/  @!P2 LEA R12, P1, R66, R4.reuse, 0x2 ;  /* 0x00000004420ca211 */ /* 0x080fe400078210ff */
[-C--:B------:R-:W-:Y:S02]  /*11100*/  @!P0 LEA.HI.X R11, R68, R5.reuse, R69, 0x2, P6 ;  /* 0x00000005440b8211 */ /* 0x080fe400030f1445 */
[-C--:B------:R-:W-:Y:S02]  /*11110*/  @!P4 LEA R14, P3, R64, R4.reuse, 0x2 ;  /* 0x00000004400ec211 */ /* 0x080fe400078610ff */
[----:B0-----:R-:W-:Y:S01]  /*11120*/  @!P5 LEA R2, P6, R62, R4, 0x2 ;  /* 0x000000043e02d211 */ /* 0x001fe200078c10ff */
[----:B------:R4:W-:Y:S01]  /*11130*/  @!P0 ST.E.64 desc[UR40][R10.64], R48 ;  /* 0x000000300a008985 */ /* 0x0009e2000c101b28 */
[-C--:B------:R-:W-:Y:S02]  /*11140*/  @!P2 LEA.HI.X R13, R66, R5.reuse, R67, 0x2, P1 ;  /* 0x00000005420da211 */ /* 0x080fe400008f1443 */
[----:B------:R-:W-:-:S02]  /*11150*/  @!P4 LEA.HI.X R15, R64, R5, R65, 0x2, P3 ;  /* 0x00000005400fc211 */ /* 0x000fc400018f1441 */
[----:B------:R-:W-:Y:S01]  /*11160*/  @!P5 LEA.HI.X R3, R62, R5, R63, 0x2, P6 ;  /* 0x000000053e03d211 */ /* 0x000fe200030f143f */
[----:B------:R4:W-:Y:S01]  /*11170*/  @!P2 ST.E.64 desc[UR40][R12.64], R50 ;  /* 0x000000320c00a985 */ /* 0x0009e2000c101b28 */
[----:B------:R-:W-:-:S03]  /*11180*/  ISETP.GE.AND P0, PT, R24, UR4, PT ;  /* 0x0000000418007c0c */ /* 0x000fc6000bf06270 */
[----:B------:R4:W-:Y:S04]  /*11190*/  @!P4 ST.E.64 desc[UR40][R14.64], R52 ;  /* 0x000000340e00c985 */ /* 0x0009e8000c101b28 */
[----:B------:R4:W-:Y:S06]  /*111a0*/  @!P5 ST.E.64 desc[UR40][R2.64], R54 ;  /* 0x000000360200d985 */ /* 0x0009ec000c101b28 */
[----:B------:R-:W-:Y:S05]  /*111b0*/  @P0 BRA `(.L_x_518) ;  /* 0x0000000800900947 */ /* 0x000fea0003800000 */
[----:B----4-:R-:W-:-:S04]  /*111c0*/  LEA R2, P0, R24, R4, 0x2 ;  /* 0x0000000418027211 */ /* 0x010fc800078010ff */
[----:B------:R-:W-:-:S05]  /*111d0*/  LEA.HI.X R3, R24, R5, R60, 0x2, P0 ;  /* 0x0000000518037211 */ /* 0x000fca00000f143c */
[----:B------:R0:W-:Y:S01]  /*111e0*/  ST.E.64 desc[UR40][R2.64], R56 ;  /* 0x0000003802007985 */ /* 0x0001e2000c101b28 */
[----:B------:R-:W-:Y:S05]  /*111f0*/  BRA `(.L_x_518) ;  /* 0x0000000800807947 */ /* 0x000fea0003800000 */
.L_x_515:
[----:B------:R-:W1:Y:S01]  /*11200*/  LDL.LU R4, [R1+0x40] ;  /* 0x0000400001047983 */ /* 0x000e620000300800 */
[----:B------:R-:W-:Y:S01]  /*11210*/  ULDC.64 UR6, c[0x0][0xc08] ;  /* 0x0003020000067ab9 */ /* 0x000fe20000000a00 */
[----:B------:R-:W-:Y:S02]  /*11220*/  ULDC.64 UR4, c[0x0][0xc00] ;  /* 0x0003000000047ab9 */ /* 0x000fe40000000a00 */
[----:B------:R-:W2:Y:S01]  /*11230*/  LDL.LU R0, [R1+0x44] ;  /* 0x0000440001007983 */ /* 0x000ea20000300800 */
[----:B------:R-:W-:Y:S02]  /*11240*/  ISETP.NE.U32.AND P1, PT, RZ, UR6, PT ;  /* 0x00000006ff007c0c */ /* 0x000fe4000bf25070 */
[----:B------:R-:W-:Y:S01]  /*11250*/  ISETP.NE.U32.AND P0, PT, RZ, UR4, PT ;  /* 0x00000004ff007c0c */ /* 0x000fe2000bf05070 */
[----:B------:R-:W0:Y:S01]  /*11260*/  S2R R6, SR_TID.X ;  /* 0x0000000000067919 */ /* 0x000e220000002100 */
[----:B------:R-:W-:Y:S02]  /*11270*/  ISETP.NE.AND.EX P1, PT, RZ, UR7, PT, P1 ;  /* 0x00000007ff007c0c */ /* 0x000fe4000bf25310 */
[----:B------:R-:W-:-:S02]  /*11280*/  ISETP.NE.AND.EX P0, PT, RZ, UR5, PT, P0 ;  /* 0x00000005ff007c0c */ /* 0x000fc4000bf05300 */
[----:B------:R-:W-:Y:S02]  /*11290*/  MOV R15, RZ ;  /* 0x000000ff000f7202 */ /* 0x000fe40000000f00 */
[----:B-1----:R-:W-:-:S04]  /*112a0*/  IADD3 R2, P2, R4, UR4, RZ ;  /* 0x0000000404027c10 */ /* 0x002fc8000ff5e0ff */
[----:B--2---:R-:W-:-:S03]  /*112b0*/  IADD3.X R3, R0, UR5, RZ, P2, !PT ;  /* 0x0000000500037c10 */ /* 0x004fc600097fe4ff */
[----:B------:R-:W-:Y:S01]  /*112c0*/  @P1 IADD3 R4, P2, R4, UR6, RZ ;  /* 0x0000000604041c10 */ /* 0x000fe2000ff5e0ff */
[----:B------:R-:W-:Y:S01]  /*112d0*/  ULDC UR4, c[0x0][0xa88] ;  /* 0x0002a20000047ab9 */ /* 0x000fe20000000800 */
[----:B------:R1:W5:Y:S02]  /*112e0*/  @P0 LDG.E R15, desc[UR40][R2.64] ;  /* 0x00000028020f0981 */ /* 0x000364000c1e1900 */
[----:B------:R-:W-:Y:S01]  /*112f0*/  @P1 IADD3.X R5, R0, UR7, RZ, P2, !PT ;  /* 0x0000000700051c10 */ /* 0x000fe200097fe4ff */
[----:B------:R-:W-:Y:S02]  /*11300*/  IMAD.U32 R0, RZ, RZ, UR4 ;  /* 0x00000004ff007e24 */ /* 0x000fe4000f8e00ff */
[----:B0----5:R-:W-:-:S04]  /*11310*/  VIADD R32, R6, 0xffffff80 ;  /* 0xffffff8006207836 */ /* 0x021fc80000000000 */
[----:B------:R1:W5:Y:S01]  /*11320*/  @P1 LDG.E R0, desc[UR40][R4.64] ;  /* 0x0000002804001981 */ /* 0x000362000c1e1900 */
[----:B------:R-:W-:Y:S02]  /*11330*/  ISETP.GT.AND P3, PT, R32, 0xbf, PT ;  /* 0x000000bf2000780c */ /* 0x000fe40003f64270 */
[----:B------:R-:W-:Y:S01]  /*11340*/  ISETP.GT.AND P2, PT, R72, 0x1, PT ;  /* 0x000000014800780c */ /* 0x000fe20003f44270 */
[----:B------:R-:W-:-:S12]  /*11350*/  @P1 BRA `(.L_x_521) ;  /* 0x0000000000101947 */ /* 0x000fd80003800000 */
[----:B------:R-:W-:Y:S05]  /*11360*/  @!P0 BRA `(.L_x_521) ;  /* 0x00000000000c8947 */ /* 0x000fea0003800000 */
[----:B-1----:R-:W2:Y:S04]  /*11370*/  LDG.E R5, desc[UR40][R2.64] ;  /* 0x0000002802057981 */ /* 0x002ea8000c1e1900 */
[----:B-----5:R-:W2:Y:S02]  /*11380*/  LDG.E R0, desc[UR40][R2.64+0x4] ;  /* 0x0000042802007981 */ /* 0x020ea4000c1e1900 */
[----:B--2---:R-:W-:-:S07]  /*11390*/  IMAD.IADD R0, R0, 0x1, -R5 ;  /* 0x0000000100007824 */ /* 0x004fce00078e0a05 */
.L_x_521:
[----:B-1----:R-:W2:Y:S04]  /*113a0*/  LDL.LU R2, [R1+0x4c] ;  /* 0x00004c0001027983 */ /* 0x002ea80000300800 */
[----:B------:R-:W3:Y:S01]  /*113b0*/  LDL.LU R3, [R1+0x38] ;  /* 0x0000380001037983 */ /* 0x000ee20000300800 */
[----:B------:R-:W-:Y:S01]  /*113c0*/  BSSY B1, `(.L_x_522) ;  /* 0x0000038000017945 */ /* 0x000fe20003800000 */
[----:B------:R-:W-:Y:S02]  /*113d0*/  SHF.R.S32.HI R20, RZ, 0x1f, R15 ;  /* 0x0000001fff147819 */ /* 0x000fe4000001140f */
[----:B--2---:R-:W-:Y:S02]  /*113e0*/  SEL R24, R2, RZ, !P0 ;  /* 0x000000ff02187207 */ /* 0x004fe40004000000 */
[----:B---3--:R-:W-:Y:S01]  /*113f0*/  SEL R29, R3, RZ, !P0 ;  /* 0x000000ff031d7207 */ /* 0x008fe20004000000 */
[----:B------:R-:W-:Y:S06]  /*11400*/  @P3 BRA `(.L_x_523) ;  /* 0x0000000000cc3947 */ /* 0x000fec0003800000 */
[----:B------:R-:W2:Y:S01]  /*11410*/  LDL R2, [R1+0x50] ;  /* 0x0000500001027983 */ /* 0x000ea20000100800 */
[----:B------:R-:W0:Y:S02]  /*11420*/  LDC R31, c[0x0][0xbe8] ;  /* 0x0002fa00ff1f7b82 */ /* 0x000e240000000800 */
[----:B0----5:R-:W-:Y:S02]  /*11430*/  IMAD R3, R0, R31, RZ ;  /* 0x0000001f00037224 */ /* 0x021fe400078e02ff */
[----:B--2---:R-:W-:-:S04]  /*11440*/  IMAD R2, R2, 0xc0, R6 ;  /* 0x000000c002027824 */ /* 0x004fc800078e0206 */
[----:B------:R-:W-:-:S05]  /*11450*/  VIADD R28, R2, 0xffffff80 ;  /* 0xffffff80021c7836 */ /* 0x000fca0000000000 */
[----:B------:R-:W-:-:S13]  /*11460*/  ISETP.GE.AND P0, PT, R28, R3, PT ;  /* 0x000000031c00720c */ /* 0x000fda0003f06270 */
[----:B------:R-:W-:Y:S05]  /*11470*/  @P0 BRA `(.L_x_523) ;  /* 0x0000000000b00947 */ /* 0x000fea0003800000 */
[----:B------:R-:W2:Y:S01]  /*11480*/  LDL.LU R34, [R1+0x54] ;  /* 0x0000540001227983 */ /* 0x000ea20000300800 */
[----:B------:R-:W-:Y:S01]  /*11490*/  IMAD.MOV.U32 R2, RZ, RZ, 0x9b8 ;  /* 0x000009b8ff027424 */ /* 0x000fe200078e00ff */
[----:B------:R-:W-:Y:S02]  /*114a0*/  ISETP.GT.AND P3, PT, R72, 0x1, PT ;  /* 0x000000014800780c */ /* 0x000fe40003f64270 */
[----:B------:R-:W-:Y:S02]  /*114b0*/  ISETP.NE.AND P0, PT, R31, 0x1, PT ;  /* 0x000000011f00780c */ /* 0x000fe40003f05270 */
[----:B------:R-:W-:Y:S02]  /*114c0*/  SEL R30, R2, 0x978, P3 ;  /* 0x00000978021e7807 */ /* 0x000fe40001800000 */
[----:B------:R-:W0:Y:S01]  /*114d0*/  LDC.64 R2, c[0x0][0xba8] ;  /* 0x0002ea00ff027b82 */ /* 0x000e220000000a00 */
[----:B------:R-:W-:-:S07]  /*114e0*/  MOV R21, R28 ;  /* 0x0000001c00157202 */ /* 0x000fce0000000f00 */
[----:B------:R-:W1:Y:S08]  /*114f0*/  LDC.64 R10, c[0x0][R30+0x220] ;  /* 0x000088001e0a7b82 */ /* 0x000e700000000a00 */
[----:B------:R-:W3:Y:S08]  /*11500*/  LDC.64 R8, c[0x0][R30+0x218] ;  /* 0x000086001e087b82 */ /* 0x000ef00000000a00 */
[----:B------:R-:W4:Y:S08]  /*11510*/  LDC.64 R6, c[0x0][R30+0x228] ;  /* 0x00008a001e067b82 */ /* 0x000f300000000a00 */
[----:B------:R-:W5:Y:S08]  /*11520*/  LDC.64 R4, c[0x0][R30+0x210] ;  /* 0x000084001e047b82 */ /* 0x000f700000000a00 */
[----:B------:R-:W3:Y:S08]  /*11530*/  @P0 LDC R13, c[0x0][0xbec] ;  /* 0x0002fb00ff0d0b82 */ /* 0x000ef00000000800 */
[----:B------:R-:W4:Y:S01]  /*11540*/  @P0 LDC R35, c[0x0][0xbf0] ;  /* 0x0002fc00ff230b82 */ /* 0x000f220000000800 */
[----:B-1----:R-:W-:-:S07]  /*11550*/  IMAD R11, R11, R29, RZ ;  /* 0x0000001d0b0b7224 */ /* 0x002fce00078e02ff */
[----:B0-----:R-:W0:Y:S01]  /*11560*/  @!P3 LDC R2, c[0x0][0xb50] ;  /* 0x0002d400ff02bb82 */ /* 0x001e220000000800 */
[----:B------:R-:W-:Y:S02]  /*11570*/  IMAD R11, R10, R24, R11 ;  /* 0x000000180a0b7224 */ /* 0x000fe400078e020b */
[----:B---3--:R-:W-:-:S05]  /*11580*/  @P0 IMAD.HI.U32 R14, R28, R13, RZ ;  /* 0x0000000d1c0e0227 */ /* 0x008fca00078e00ff */
[----:B------:R-:W1:Y:S01]  /*11590*/  @!P3 LDC R3, c[0x0][0xb54] ;  /* 0x0002d500ff03bb82 */ /* 0x000e620000000800 */
[-C--:B------:R-:W-:Y:S02]  /*115a0*/  IMAD R33, R9, R22.reuse, RZ ;  /* 0x0000001609217224 */ /* 0x080fe400078e02ff */
[----:B------:R-:W-:Y:S01]  /*115b0*/  IMAD.WIDE.U32 R12, R8, R22, RZ ;  /* 0x00000016080c7225 */ /* 0x000fe200078e00ff */
[----:B----4-:R-:W-:-:S03]  /*115c0*/  @P0 SHF.R.U32.HI R21, RZ, R35, R14 ;  /* 0x00000023ff150219 */ /* 0x010fc6000001160e */
[----:B------:R-:W-:-:S04]  /*115d0*/  IMAD.WIDE.U32 R8, R10, R29, RZ ;  /* 0x0000001d0a087225 */ /* 0x000fc800078e00ff */
[----:B------:R-:W-:Y:S01]  /*115e0*/  IMAD.IADD R13, R33, 0x1, R13 ;  /* 0x00000001210d7824 */ /* 0x000fe200078e020d */
[----:B------:R-:W-:Y:S01]  /*115f0*/  IADD3 R12, P0, P1, R8, R12, R15 ;  /* 0x0000000c080c7210 */ /* 0x000fe2000791e00f */
[----:B------:R-:W-:Y:S02]  /*11600*/  IMAD.MOV R8, RZ, RZ, -R21 ;  /* 0x000000ffff087224 */ /* 0x000fe400078e0a15 */
[----:B------:R-:W-:Y:S02]  /*11610*/  IMAD.IADD R11, R9, 0x1, R11 ;  /* 0x00000001090b7824 */ /* 0x000fe400078e020b */
[----:B------:R-:W-:-:S03]  /*11620*/  IMAD R9, R31, R8, R28 ;  /* 0x000000081f097224 */ /* 0x000fc600078e021c */
[----:B------:R-:W-:Y:S01]  /*11630*/  IADD3.X R8, R11, R13, R20, P0, P1 ;  /* 0x0000000d0b087210 */ /* 0x000fe200007e2414 */
[----:B-----5:R-:W-:Y:S01]  /*11640*/  IMAD R5, R5, R9, RZ ;  /* 0x0000000905057224 */ /* 0x020fe200078e02ff */
[----:B------:R-:W-:-:S05]  /*11650*/  SHF.R.S32.HI R11, RZ, 0x1f, R9 ;  /* 0x0000001fff0b7819 */ /* 0x000fca0000011409 */
[----:B------:R-:W-:Y:S01]  /*11660*/  IMAD R11, R4, R11, R5 ;  /* 0x0000000b040b7224 */ /* 0x000fe200078e0205 */
[----:B--2---:R-:W-:-:S05]  /*11670*/  SEL R35, R34, RZ, P3 ;  /* 0x000000ff22237207 */ /* 0x004fca0001800000 */
[-C--:B------:R-:W-:Y:S02]  /*11680*/  IMAD R33, R7, R35.reuse, RZ ;  /* 0x0000002307217224 */ /* 0x080fe400078e02ff */
[----:B------:R-:W-:-:S04]  /*11690*/  IMAD.WIDE.U32 R6, R6, R35, RZ ;  /* 0x0000002306067225 */ /* 0x000fc800078e00ff */
[----:B------:R-:W-:Y:S01]  /*116a0*/  IMAD.IADD R7, R33, 0x1, R7 ;  /* 0x0000000121077824 */ /* 0x000fe200078e0207 */
[----:B------:R-:W-:Y:S02]  /*116b0*/  IADD3 R6, P0, P1, R21, R12, R6 ;  /* 0x0000000c15067210 */ /* 0x000fe4000791e006 */
[----:B------:R-:W-:-:S04]  /*116c0*/  SHF.R.S32.HI R21, RZ, 0x1f, R21 ;  /* 0x0000001fff157819 */ /* 0x000fc80000011415 */
[----:B------:R-:W-:-:S03]  /*116d0*/  IADD3.X R7, R21, R8, R7, P0, P1 ;  /* 0x0000000815077210 */ /* 0x000fc600007e2407 */
[----:B------:R-:W-:-:S04]  /*116e0*/  IMAD.WIDE.U32 R4, R4, R9, R6 ;  /* 0x0000000904047225 */ /* 0x000fc800078e0006 */
[----:B------:R-:W-:Y:S01]  /*116f0*/  IMAD.IADD R5, R5, 0x1, R11 ;  /* 0x0000000105057824 */ /* 0x000fe200078e020b */
[----:B0-----:R-:W-:-:S04]  /*11700*/  LEA R2, P0, R4, R2, 0x2 ;  /* 0x0000000204027211 */ /* 0x001fc800078010ff */
[----:B-1----:R-:W-:Y:S02]  /*11710*/  LEA.HI.X R3, R4, R3, R5, 0x2, P0 ;  /* 0x0000000304037211 */ /* 0x002fe400000f1405 */
[----:B------:R-:W-:-:S05]  /*11720*/  MOV R5, 0xff800000 ;  /* 0xff80000000057802 */ /* 0x000fca0000000f00 */
[----:B------:R0:W-:Y:S02]  /*11730*/  STG.E desc[UR40][R2.64], R5 ;  /* 0x0000000502007986 */ /* 0x0001e4000c101928 */
.L_x_523:
[----:B------:R-:W-:Y:S05]  /*11740*/  BSYNC B1 ;  /* 0x0000000000017941 */ /* 0x000fea0003800000 */
.L_x_522:
[----:B------:R-:W-:Y:S05]  /*11750*/  @P2 BRA `(.L_x_518) ;  /* 0x0000000400282947 */ /* 0x000fea0003800000 */
[----:B------:R-:W2:Y:S01]  /*11760*/  LDL.LU R10, [R1+0x50] ;  /* 0x00005000010a7983 */ /* 0x000ea20000300800 */
[----:B------:R-:W1:Y:S01]  /*11770*/  LDC R11, c[0x0][0xbe8] ;  /* 0x0002fa00ff0b7b82 */ /* 0x000e620000000800 */
[----:B------:R-:W-:Y:S01]  /*11780*/  SHF.R.S32.HI R12, RZ, 0x1f, R32 ;  /* 0x0000001fff0c7819 */ /* 0x000fe20000011420 */
[----:B------:R-:W-:Y:S01]  /*11790*/  ULDC.64 UR4, c[0x0][0xaa0] ;  /* 0x0002a80000047ab9 */ /* 0x000fe20000000a00 */
[----:B------:R-:W-:Y:S01]  /*117a0*/  ULDC.64 UR6, c[0x0][0xaf0] ;  /* 0x0002bc0000067ab9 */ /* 0x000fe20000000a00 */
[----:B0-----:R-:W-:Y:S01]  /*117b0*/  IMAD R2, R20, UR4, RZ ;  /* 0x0000000414027c24 */ /* 0x001fe2000f8e02ff */
[----:B------:R-:W-:Y:S01]  /*117c0*/  LEA.HI R12, R12, R32, RZ, 0x3 ;  /* 0x000000200c0c7211 */ /* 0x000fe200078f18ff */
[----:B------:R-:W-:Y:S02]  /*117d0*/  IMAD R6, R24, UR6, RZ ;  /* 0x0000000618067c24 */ /* 0x000fe4000f8e02ff */
[C---:B------:R-:W-:Y:S01]  /*117e0*/  IMAD R5, R15.reuse, UR5, R2 ;  /* 0x000000050f057c24 */ /* 0x040fe2000f8e0202 */
[----:B------:R-:W-:Y:S01]  /*117f0*/  SHF.R.S32.HI R12, RZ, 0x3, R12 ;  /* 0x00000003ff0c7819 */ /* 0x000fe2000001140c */
[----:B------:R-:W-:Y:S01]  /*11800*/  IMAD.WIDE.U32 R2, R15, UR4, RZ ;  /* 0x000000040f027c25 */ /* 0x000fe2000f8e00ff */
[----:B------:R-:W-:-:S03]  /*11810*/  ULDC.64 UR4, c[0x0][0xae8] ;  /* 0x0002ba0000047ab9 */ /* 0x000fc60000000a00 */
[----:B------:R-:W-:Y:S02]  /*11820*/  IMAD R4, R70, 0x30, R12 ;  /* 0x0000003046047824 */ /* 0x000fe400078e020c */
[----:B------:R-:W-:Y:S02]  /*11830*/  IMAD.IADD R3, R3, 0x1, R5 ;  /* 0x0000000103037824 */ /* 0x000fe400078e0205 */
[----:B------:R-:W-:Y:S01]  /*11840*/  IMAD.WIDE.U32 R2, R22, UR4, R2 ;  /* 0x0000000416027c25 */ /* 0x000fe2000f8e0002 */
[----:B-1----:R-:W-:-:S03]  /*11850*/  ISETP.NE.AND P0, PT, R11, 0x1, PT ;  /* 0x000000010b00780c */ /* 0x002fc60003f05270 */
[----:B------:R-:W-:Y:S01]  /*11860*/  IMAD R3, R22, UR5, R3 ;  /* 0x0000000516037c24 */ /* 0x000fe2000f8e0203 */
[----:B------:R-:W-:Y:S01]  /*11870*/  ULDC.64 UR4, c[0x0][0xae0] ;  /* 0x0002b80000047ab9 */ /* 0x000fe20000000a00 */
[----:B-----5:R-:W-:Y:S02]  /*11880*/  IMAD R13, R0, R11, RZ ;  /* 0x0000000b000d7224 */ /* 0x020fe400078e02ff */
[----:B------:R-:W-:-:S06]  /*11890*/  IMAD.WIDE.U32 R2, R29, UR6, R2 ;  /* 0x000000061d027c25 */ /* 0x000fcc000f8e0002 */
[----:B------:R-:W0:Y:S08]  /*118a0*/  @P0 LDC R7, c[0x0][0xbec] ;  /* 0x0002fb00ff070b82 */ /* 0x000e300000000800 */
[----:B------:R-:W1:Y:S01]  /*118b0*/  @P0 LDC R9, c[0x0][0xbf0] ;  /* 0x0002fc00ff090b82 */ /* 0x000e620000000800 */
[C---:B--2---:R-:W-:Y:S02]  /*118c0*/  IMAD R8, R10.reuse, 0xc0, R4 ;  /* 0x000000c00a087824 */ /* 0x044fe400078e0204 */
[----:B------:R-:W-:-:S02]  /*118d0*/  IMAD R20, R10, 0xc0, R12 ;  /* 0x000000c00a147824 */ /* 0x000fc400078e020c */
[----:B0-----:R-:W-:-:S04]  /*118e0*/  @P0 IMAD.HI.U32 R4, R8, R7, RZ ;  /* 0x0000000708040227 */ /* 0x001fc800078e00ff */
[----:B------:R-:W-:Y:S01]  /*118f0*/  IMAD.MOV.U32 R5, RZ, RZ, R8 ;  /* 0x000000ffff057224 */ /* 0x000fe200078e0008 */
[----:B-1----:R-:W-:Y:S01]  /*11900*/  @P0 SHF.R.U32.HI R5, RZ, R9, R4 ;  /* 0x00000009ff050219 */ /* 0x002fe20000011604 */
[----:B------:R-:W-:Y:S02]  /*11910*/  IMAD R9, R29, UR7, R6 ;  /* 0x000000071d097c24 */ /* 0x000fe4000f8e0206 */
[----:B------:R-:W-:Y:S01]  /*11920*/  VIADD R0, R20, 0x30 ;  /* 0x0000003014007836 */ /* 0x000fe20000000000 */
[--C-:B------:R-:W-:Y:S01]  /*11930*/  SHF.R.S32.HI R4, RZ, 0x1f, R5.reuse ;  /* 0x0000001fff047819 */ /* 0x100fe20000011405 */
[----:B------:R-:W-:Y:S02]  /*11940*/  IMAD.MOV R7, RZ, RZ, -R5 ;  /* 0x000000ffff077224 */ /* 0x000fe400078e0a05 */
[----:B------:R-:W-:Y:S02]  /*11950*/  IMAD.IADD R3, R3, 0x1, R9 ;  /* 0x0000000103037824 */ /* 0x000fe400078e0209 */
[----:B------:R-:W-:-:S02]  /*11960*/  IMAD R7, R11, R7, R8 ;  /* 0x000000070b077224 */ /* 0x000fc400078e0208 */
[----:B------:R-:W-:Y:S02]  /*11970*/  IMAD R4, R4, UR4, RZ ;  /* 0x0000000404047c24 */ /* 0x000fe4000f8e02ff */
[----:B------:R-:W-:-:S04]  /*11980*/  IMAD.WIDE.U32 R2, R5, UR4, R2 ;  /* 0x0000000405027c25 */ /* 0x000fc8000f8e0002 */
[----:B------:R-:W-:Y:S01]  /*11990*/  IMAD R9, R5, UR5, R4 ;  /* 0x0000000505097c24 */ /* 0x000fe2000f8e0204 */
[----:B------:R-:W-:Y:S01]  /*119a0*/  SHF.R.S32.HI R4, RZ, 0x1f, R7 ;  /* 0x0000001fff047819 */ /* 0x000fe20000011407 */
[----:B------:R-:W-:Y:S02]  /*119b0*/  ULDC.64 UR4, c[0x0][0xad8] ;  /* 0x0002b60000047ab9 */ /* 0x000fe40000000a00 */
[----:B------:R-:W-:Y:S02]  /*119c0*/  IMAD.IADD R3, R3, 0x1, R9 ;  /* 0x0000000103037824 */ /* 0x000fe400078e0209 */
[----:B------:R-:W-:Y:S02]  /*119d0*/  IMAD R4, R4, UR4, RZ ;  /* 0x0000000404047c24 */ /* 0x000fe4000f8e02ff */
[----:B------:R-:W-:-:S04]  /*119e0*/  IMAD.WIDE.U32 R2, R7, UR4, R2 ;  /* 0x0000000407027c25 */ /* 0x000fc8000f8e0002 */
[----:B------:R-:W-:Y:S01]  /*119f0*/  IMAD R5, R7, UR5, R4 ;  /* 0x0000000507057c24 */ /* 0x000fe2000f8e0204 */
[----:B------:R-:W-:Y:S02]  /*11a00*/  ULDC.64 UR4, c[0x0][0xa80] ;  /* 0x0002a00000047ab9 */ /* 0x000fe40000000a00 */
[----:B------:R-:W-:Y:S01]  /*11a10*/  LEA R4, P0, R2, UR4, 0x1 ;  /* 0x0000000402047c11 */ /* 0x000fe2000f8008ff */
[----:B------:R-:W-:Y:S01]  /*11a20*/  ULDC UR4, c[0x0][0xac8] ;  /* 0x0002b20000047ab9 */ /* 0x000fe20000000800 */
[----:B------:R-:W-:-:S03]  /*11a30*/  IADD3 R3, R3, R5, RZ ;  /* 0x0000000503037210 */ /* 0x000fc60007ffe0ff */
[----:B------:R-:W0:Y:S01]  /*11a40*/  SHFL.IDX PT, R6, R4, RZ, 0x181f ;  /* 0x00181fff04067589 */ /* 0x000e2200000e0000 */
[----:B------:R-:W-:Y:S01]  /*11a50*/  LEA.HI.X R8, R2, UR5, R3, 0x1, P0 ;  /* 0x0000000502087c11 */ /* 0x000fe200080f0c03 */
[C---:B------:R-:W-:Y:S01]  /*11a60*/  VIADD R2, R20.reuse, 0x60 ;  /* 0x0000006014027836 */ /* 0x040fe20000000000 */
[----:B------:R-:W-:Y:S01]  /*11a70*/  ISETP.GE.AND P0, PT, R61, UR4, PT ;  /* 0x000000043d007c0c */ /* 0x000fe2000bf06270 */
[----:B------:R-:W1:Y:S01]  /*11a80*/  SHFL.IDX PT, R10, R4, 0x1, 0x181f ;  /* 0x00381f00040a7f89 */ /* 0x000e6200000e0000 */
[C---:B------:R-:W-:Y:S02]  /*11a90*/  VIADD R3, R20.reuse, 0x90 ;  /* 0x0000009014037836 */ /* 0x040fe40000000000 */
[-C--:B------:R-:W-:Y:S01]  /*11aa0*/  ISETP.GE.OR P3, PT, R20, R13.reuse, P0 ;  /* 0x0000000d1400720c */ /* 0x080fe20000766670 */
[----:B------:R-:W2:Y:S01]  /*11ab0*/  SHFL.IDX PT, R12, R4, 0x2, 0x181f ;  /* 0x00581f00040c7f89 */ /* 0x000ea200000e0000 */
[-C--:B------:R-:W-:Y:S02]  /*11ac0*/  ISETP.GE.OR P2, PT, R0, R13.reuse, P0 ;  /* 0x0000000d0000720c */ /* 0x080fe40000746670 */
[-C--:B------:R-:W-:Y:S01]  /*11ad0*/  ISETP.GE.OR P1, PT, R2, R13.reuse, P0 ;  /* 0x0000000d0200720c */ /* 0x080fe20000726670 */
[----:B------:R-:W3:Y:S01]  /*11ae0*/  SHFL.IDX PT, R5, R8, RZ, 0x181f ;  /* 0x00181fff08057589 */ /* 0x000ee200000e0000 */
[----:B------:R-:W-:-:S03]  /*11af0*/  ISETP.GE.OR P0, PT, R3, R13, P0 ;  /* 0x0000000d0300720c */ /* 0x000fc60000706670 */
        /* <DEDUP_REMOVED lines=16> */
.L_x_518:
[----:B------:R-:W-:Y:S05]  /*11c00*/  BSYNC B0 ;  /* 0x0000000000007941 */ /* 0x000fea0003800000 */
.L_x_514:
[----:B------:R-:W-:Y:S02]  /*11c10*/  ULDC UR4, c[0x0][0xc3c] ;  /* 0x00030f0000047ab9 */ /* 0x000fe40000000800 */
[----:B------:R-:W-:-:S13]  /*11c20*/  ISETP.GE.AND P0, PT, R27, UR4, PT ;  /* 0x000000041b007c0c */ /* 0x000fda000bf06270 */
[----:B------:R-:W-:Y:S05]  /*11c30*/  @!P0 BRA `(.L_x_524) ;  /* 0xfffffef400688947 */ /* 0x000fea000383ffff */
[----:B------:R-:W-:Y:S05]  /*11c40*/  BRA `(.L_x_415) ;  /* 0x0000007800407947 */ /* 0x000fea0003800000 */
.L_x_413:
[----:B------:R-:W-:-:S08]  /*11c50*/  NOP ;  /* 0x0000000000007918 */ /* 0x000fd00000000000 */
[----:B--2---:R-:W0:-:S00]  /*11c60*/  USETMAXREG.DEALLOC.CTAPOOL 0x20 ;  /* 0x00000020000079c8 */ /* 0x004e0000080e0500 */
[----:B0-----:R-:W2:Y:S01]  /*11c70*/  LDL.LU R2, [R1+0x24] ;  /* 0x0000240001027983 */ /* 0x001ea20000300800 */
[----:B------:R-:W-:-:S06]  /*11c80*/  LOP3.LUT R0, R0, 0x3, RZ, 0xc0, !PT ;  /* 0x0000000300007812 */ /* 0x000fcc00078ec0ff */
[----:B------:R-:W0:Y:S02]  /*11c90*/  SHFL.IDX PT, R0, R0, RZ, 0x1f ;  /* 0x00001fff00007589 */ /* 0x000e2400000e0000 */
[----:B0-----:R-:W-:-:S13]  /*11ca0*/  ISETP.NE.AND P0, PT, R0, RZ, PT ;  /* 0x000000ff0000720c */ /* 0x001fda0003f05270 */
[----:B------:R-:W-:-:S04]  /*11cb0*/  @P0 MOV R0, 0x400 ;  /* 0x0000040000000802 */ /* 0x000fc80000000f00 */
[----:B------:R-:W-:Y:S01]  /*11cc0*/  @P0 LEA R0, R3, R0, 0x18 ;  /* 0x0000000003000211 */ /* 0x000fe200078ec0ff */
[----:B------:R-:W-:Y:S06]  /*11cd0*/  @P0 BAR.SYNC.DEFER_BLOCKING 0x5, 0x200 ;  /* 0x0148000000000b1d */ /* 0x000fec0000010000 */
[----:B------:R0:W1:Y:S02]  /*11ce0*/  @P0 LDS.128 R24, [R0+0x132d0] ;  /* 0x0132d00000180984 */ /* 0x0000640000000c00 */
[----:B------:R-:W-:Y:S06]  /*11cf0*/  @P0 BAR.ARV 0x4, 0x200 ;  /* 0x0108000000000b1d */ /* 0x000fec0000002000 */
[----:B--2---:R-:W-:-:S04]  /*11d00*/  LOP3.LUT R2, R2, 0xffffffef, RZ, 0xc0, !PT ;  /* 0xffffffef02027812 */ /* 0x004fc800078ec0ff */
[----:B------:R-:W-:-:S05]  /*11d10*/  @P0 LOP3.LUT R2, R2, 0x10, RZ, 0xfc, !PT ;  /* 0x0000001002020812 */ /* 0x000fca00078efcff */
[----:B------:R0:W-:Y:S01]  /*11d20*/  STL [R1+0x24], R2 ;  /* 0x0000240201007387 */ /* 0x0001e20000100800 */
[----:B-1----:R-:W-:Y:S05]  /*11d30*/  @P0 BRA `(.L_x_525) ;  /* 0x0000000800880947 */ /* 0x002fea0003800000 */
[----:B0-----:R-:W0:Y:S01]  /*11d40*/  S2R R2, SR_TID.X ;  /* 0x0000000000027919 */ /* 0x001e220000002100 */
[----:B------:R-:W-:Y:S01]  /*11d50*/  ULDC UR4, c[0x0][0xc3c] ;  /* 0x00030f0000047ab9 */ /* 0x000fe20000000800 */
[----:B------:R-:W-:Y:S01]  /*11d60*/  CS2R R6, SRZ ;  /* 0x0000000000067805 */ /* 0x000fe2000001ff00 */
[----:B------:R-:W1:Y:S01]  /*11d70*/  S2UR UR6, SR_CTAID.X ;  /* 0x00000000000679c3 */ /* 0x000e620000002500 */
[----:B------:R-:W-:Y:S01]  /*11d80*/  ULDC UR5, c[0x0][0xc38] ;  /* 0x00030e0000057ab9 */ /* 0x000fe20000000800 */
[----:B0-----:R-:W-:-:S04]  /*11d90*/  LOP3.LUT R0, R2, 0x1f, RZ, 0xc0, !PT ;  /* 0x0000001f02007812 */ /* 0x001fc800078ec0ff */
[----:B------:R-:W-:-:S04]  /*11da0*/  ISETP.NE.AND P0, PT, R0, 0x1f, PT ;  /* 0x0000001f0000780c */ /* 0x000fc80003f05270 */
[----:B------:R-:W-:-:S13]  /*11db0*/  ISETP.GE.OR P1, PT, R0, UR4, !P0 ;  /* 0x0000000400007c0c */ /* 0x000fda000c726670 */
[----:B------:R-:W0:Y:S08]  /*11dc0*/  @!P1 LDC.64 R4, c[0x0][0xc80] ;  /* 0x00032000ff049b82 */ /* 0x000e300000000a00 */
[----:B------:R-:W2:Y:S01]  /*11dd0*/  @!P1 LDC.64 R2, c[0x0][0xc78] ;  /* 0x00031e00ff029b82 */ /* 0x000ea20000000a00 */
[----:B0-----:R-:W-:-:S05]  /*11de0*/  @!P1 IMAD.WIDE.U32 R4, R0, 0x4, R4 ;  /* 0x0000000400049825 */ /* 0x001fca00078e0004 */
[----:B------:R-:W3:Y:S01]  /*11df0*/  @!P1 LDG.E R6, desc[UR40][R4.64] ;  /* 0x0000002804069981 */ /* 0x000ee2000c1e1900 */
[----:B--2---:R-:W-:-:S05]  /*11e00*/  @!P1 IMAD.WIDE.U32 R2, R0, 0x4, R2 ;  /* 0x0000000400029825 */ /* 0x004fca00078e0002 */
[----:B------:R-:W3:Y:S01]  /*11e10*/  @!P1 LDG.E R7, desc[UR40][R2.64] ;  /* 0x0000002802079981 */ /* 0x000ee2000c1e1900 */
[C---:B------:R-:W-:Y:S02]  /*11e20*/  ISETP.NE.AND P1, PT, R0.reuse, RZ, PT ;  /* 0x000000ff0000720c */ /* 0x040fe40003f25270 */
[C---:B------:R-:W-:Y:S02]  /*11e30*/  ISETP.GE.U32.AND P2, PT, R0.reuse, 0x2, PT ;  /* 0x000000020000780c */ /* 0x040fe40003f46070 */
[C---:B------:R-:W-:Y:S02]  /*11e40*/  ISETP.GE.U32.AND P3, PT, R0.reuse, 0x4, PT ;  /* 0x000000040000780c */ /* 0x040fe40003f66070 */
[C---:B------:R-:W-:Y:S02]  /*11e50*/  ISETP.GE.U32.AND P4, PT, R0.reuse, 0x8, PT ;  /* 0x000000080000780c */ /* 0x040fe40003f86070 */
[----:B------:R-:W-:Y:S01]  /*11e60*/  ISETP.GE.U32.AND P5, PT, R0, 0x10, PT ;  /* 0x000000100000780c */ /* 0x000fe20003fa6070 */
[----:B------:R-:W-:Y:S01]  /*11e70*/  UMOV UR4, URZ ;  /* 0x0000003f00047c82 */ /* 0x000fe20008000000 */
[----:B---3--:R-:W-:-:S05]  /*11e80*/  IMAD R8, R6, R7, RZ ;  /* 0x0000000706087224 */ /* 0x008fca00078e02ff */
        /* <DEDUP_REMOVED lines=15> */
[----:B------:R-:W0:Y:S02]  /*11f80*/  SHFL.IDX PT, R8, R2, 0x1f, 0x1f ;  /* 0x03e01f0002087f89 */ /* 0x000e2400000e0000 */
[----:B0-----:R-:W-:-:S05]  /*11f90*/  IMAD R8, R8, UR5, RZ ;  /* 0x0000000508087c24 */ /* 0x001fca000f8e02ff */
[----:B-1----:R-:W-:Y:S01]  /*11fa0*/  ISETP.GT.AND P6, PT, R8, UR6, PT ;  /* 0x0000000608007c0c */ /* 0x002fe2000bfc4270 */
[----:B------:R-:W-:-:S12]  /*11fb0*/  IMAD.MOV.U32 R3, RZ, RZ, R8 ;  /* 0x000000ffff037224 */ /* 0x000fd800078e0008 */
[----:B------:R-:W-:Y:S05]  /*11fc0*/  @P6 BRA `(.L_x_526) ;  /* 0x00000000009c6947 */ /* 0x000fea0003800000 */
[----:B------:R-:W-:Y:S01]  /*11fd0*/  IMAD.MOV.U32 R8, RZ, RZ, R3 ;  /* 0x000000ffff087224 */ /* 0x000fe200078e0003 */
[----:B------:R-:W-:Y:S01]  /*11fe0*/  UMOV UR4, URZ ;  /* 0x0000003f00047c82 */ /* 0x000fe20008000000 */
[----:B------:R-:W-:-:S05]  /*11ff0*/  ULDC UR5, c[0x0][0xc38] ;  /* 0x00030e0000057ab9 */ /* 0x000fca0000000800 */
.L_x_528:
[----:B------:R-:W0:Y:S01]  /*12000*/  LDC R2, c[0x0][0xc3c] ;  /* 0x00030f00ff027b82 */ /* 0x000e220000000800 */
[----:B------:R-:W-:Y:S01]  /*12010*/  UIADD3 UR4, UR4, 0x1f, URZ ;  /* 0x0000001f04047890 */ /* 0x000fe2000fffe03f */
[----:B------:R-:W-:Y:S02]  /*12020*/  ULDC UR7, c[0x0][0xc3c] ;  /* 0x00030f0000077ab9 */ /* 0x000fe40000000800 */
[----:B------:R-:W-:-:S03]  /*12030*/  IMAD.U32 R27, RZ, RZ, UR7 ;  /* 0x00000007ff1b7e24 */ /* 0x000fc6000f8e00ff */
[----:B0-----:R-:W-:-:S13]  /*12040*/  ISETP.LE.AND P6, PT, R2, UR4, PT ;  /* 0x0000000402007c0c */ /* 0x001fda000bfc3270 */
[----:B------:R-:W-:Y:S05]  /*12050*/  @P6 BRA `(.L_x_527) ;  /* 0x00000004009c6947 */ /* 0x000fea0003800000 */
[----:B------:R-:W-:-:S04]  /*12060*/  IADD3 R7, R0, UR4, RZ ;  /* 0x0000000400077c10 */ /* 0x000fc8000fffe0ff */
[----:B------:R-:W-:-:S13]  /*12070*/  ISETP.GE.OR P6, PT, R7, R2, !P0 ;  /* 0x000000020700720c */ /* 0x000fda00047c6670 */
[----:B------:R-:W0:Y:S08]  /*12080*/  @!P6 LDC.64 R4, c[0x0][0xc80] ;  /* 0x00032000ff04eb82 */ /* 0x000e300000000a00 */
[----:B------:R-:W1:Y:S01]  /*12090*/  @!P6 LDC.64 R2, c[0x0][0xc78] ;  /* 0x00031e00ff02eb82 */ /* 0x000e620000000a00 */
[----:B0-----:R-:W-:-:S04]  /*120a0*/  @!P6 IMAD.WIDE R4, R7, 0x4, R4 ;  /* 0x000000040704e825 */ /* 0x001fc800078e0204 */
[----:B-1----:R-:W-:Y:S01]  /*120b0*/  @!P6 IMAD.WIDE R2, R7, 0x4, R2 ;  /* 0x000000040702e825 */ /* 0x002fe200078e0202 */
[----:B------:R-:W-:-:S06]  /*120c0*/  CS2R R6, SRZ ;  /* 0x0000000000067805 */ /* 0x000fcc000001ff00 */
[----:B------:R-:W2:Y:S04]  /*120d0*/  @!P6 LDG.E R6, desc[UR40][R4.64] ;  /* 0x000000280406e981 */ /* 0x000ea8000c1e1900 */
        /* <DEDUP_REMOVED lines=19> */
[----:B------:R-:W-:-:S04]  /*12210*/  IADD3 R8, R3, R8, RZ ;  /* 0x0000000803087210 */ /* 0x000fc80007ffe0ff */
[----:B------:R-:W-:-:S13]  /*12220*/  ISETP.GT.AND P6, PT, R8, UR6, PT ;  /* 0x0000000608007c0c */ /* 0x000fda000bfc4270 */
[----:B------:R-:W-:Y:S05]  /*12230*/  @!P6 BRA `(.L_x_528) ;  /* 0xfffffffc0070e947 */ /* 0x000fea000383ffff */
.L_x_526:
[----:B------:R-:W-:Y:S02]  /*12240*/  IMAD.IADD R9, R8, 0x1, -R3 ;  /* 0x0000000108097824 */ /* 0x000fe400078e0a03 */
[----:B------:R-:W-:Y:S02]  /*12250*/  IMAD.MOV.U32 R24, RZ, RZ, RZ ;  /* 0x000000ffff187224 */ /* 0x000fe400078e00ff */
[----:B------:R-:W-:-:S05]  /*12260*/  IMAD R3, R2, UR5, R9 ;  /* 0x0000000502037c24 */ /* 0x000fca000f8e0209 */
[----:B------:R-:W-:-:S13]  /*12270*/  ISETP.GT.AND P0, PT, R3, UR6, PT ;  /* 0x0000000603007c0c */ /* 0x000fda000bf04270 */
[----:B------:R-:W-:-:S04]  /*12280*/  VOTE.ANY R5, PT, !P0 ;  /* 0x0000000000057806 */ /* 0x000fc800040e0100 */
[----:B------:R-:W0:Y:S01]  /*12290*/  POPC R27, R5 ;  /* 0x00000005001b7309 */ /* 0x000e220000000000 */
[----:B------:R-:W-:Y:S01]  /*122a0*/  ISETP.NE.AND P0, PT, R5, RZ, PT ;  /* 0x000000ff0500720c */ /* 0x000fe20003f05270 */
[----:B0-----:R-:W0:Y:S04]  /*122b0*/  SHFL.IDX PT, R6, R6, R27, 0x1f ;  /* 0x00001f1b06067589 */ /* 0x001e2800000e0000 */
[----:B------:R-:W1:Y:S01]  /*122c0*/  SHFL.IDX PT, R7, R7, R27, 0x1f ;  /* 0x00001f1b07077589 */ /* 0x000e6200000e0000 */
[----:B0-----:R-:W-:-:S04]  /*122d0*/  IABS R4, R6 ;  /* 0x0000000600047213 */ /* 0x001fc80000000000 */
[----:B------:R-:W0:Y:S01]  /*122e0*/  I2F.RP R8, R4 ;  /* 0x0000000400087306 */ /* 0x000e220000209400 */
[----:B-1----:R-:W-:-:S07]  /*122f0*/  IABS R10, R7 ;  /* 0x00000007000a7213 */ /* 0x002fce0000000000 */
[----:B0-----:R-:W0:Y:S02]  /*12300*/  MUFU.RCP R8, R8 ;  /* 0x0000000800087308 */ /* 0x001e240000001000 */
[----:B0-----:R-:W-:-:S06]  /*12310*/  VIADD R3, R8, 0xffffffe ;  /* 0x0ffffffe08037836 */ /* 0x001fcc0000000000 */
[----:B------:R-:W0:Y:S02]  /*12320*/  F2I.FTZ.U32.TRUNC.NTZ R3, R3 ;  /* 0x0000000300037305 */ /* 0x000e24000021f000 */
[----:B0-----:R-:W-:Y:S01]  /*12330*/  IMAD.MOV R11, RZ, RZ, -R3 ;  /* 0x000000ffff0b7224 */ /* 0x001fe200078e0a03 */
[----:B------:R-:W-:Y:S06]  /*12340*/  @!P0 BRA `(.L_x_529) ;  /* 0x0000000000088947 */ /* 0x000fec0003800000 */
[----:B------:R-:W-:-:S05]  /*12350*/  VIADD R5, R27, 0xffffffff ;  /* 0xffffffff1b057836 */ /* 0x000fca0000000000 */
[----:B------:R0:W1:Y:S02]  /*12360*/  SHFL.IDX PT, R24, R2, R5, 0x1f ;  /* 0x00001f0502187589 */ /* 0x00006400000e0000 */
.L_x_529:
[----:B0-----:R-:W-:Y:S01]  /*12370*/  MOV R5, R10 ;  /* 0x0000000a00057202 */ /* 0x001fe20000000f00 */
[----:B-1----:R-:W-:Y:S02]  /*12380*/  IMAD R24, R24, UR5, R9 ;  /* 0x0000000518187c24 */ /* 0x002fe4000f8e0209 */
[----:B------:R-:W-:Y:S01]  /*12390*/  IMAD R9, R11, R4, RZ ;  /* 0x000000040b097224 */ /* 0x000fe200078e02ff */
[----:B------:R-:W0:Y:S01]  /*123a0*/  I2F.RP R8, R5 ;  /* 0x0000000500087306 */ /* 0x000e220000209400 */
[----:B------:R-:W-:Y:S01]  /*123b0*/  IMAD.MOV.U32 R2, RZ, RZ, RZ ;  /* 0x000000ffff027224 */ /* 0x000fe200078e00ff */
[----:B------:R-:W-:Y:S01]  /*123c0*/  IADD3 R25, -R24, UR6, RZ ;  /* 0x0000000618197c10 */ /* 0x000fe2000fffe1ff */
[----:B------:R-:W-:Y:S02]  /*123d0*/  VIADD R27, R27, UR4 ;  /* 0x000000041b1b7c36 */ /* 0x000fe40008000000 */
[----:B------:R-:W-:Y:S01]  /*123e0*/  IMAD.HI.U32 R2, R3, R9, R2 ;  /* 0x0000000903027227 */ /* 0x000fe200078e0002 */
[----:B------:R-:W-:-:S02]  /*123f0*/  IABS R3, R6 ;  /* 0x0000000600037213 */ /* 0x000fc40000000000 */
[----:B------:R-:W-:-:S03]  /*12400*/  IABS R9, R25 ;  /* 0x0000001900097213 */ /* 0x000fc60000000000 */
[----:B------:R-:W-:Y:S02]  /*12410*/  IMAD.MOV R3, RZ, RZ, -R3 ;  /* 0x000000ffff037224 */ /* 0x000fe400078e0a03 */
[----:B------:R-:W-:Y:S01]  /*12420*/  IMAD.HI.U32 R2, R2, R9, RZ ;  /* 0x0000000902027227 */ /* 0x000fe200078e00ff */
[----:B0-----:R-:W0:Y:S03]  /*12430*/  MUFU.RCP R8, R8 ;  /* 0x0000000800087308 */ /* 0x001e260000001000 */
[----:B------:R-:W-:-:S05]  /*12440*/  IMAD R9, R2, R3, R9 ;  /* 0x0000000302097224 */ /* 0x000fca00078e0209 */
[----:B------:R-:W-:Y:S01]  /*12450*/  ISETP.GT.U32.AND P1, PT, R4, R9, PT ;  /* 0x000000090400720c */ /* 0x000fe20003f24070 */
[----:B0-----:R-:W-:-:S12]  /*12460*/  VIADD R3, R8, 0xffffffe ;  /* 0x0ffffffe08037836 */ /* 0x001fd80000000000 */
[----:B------:R-:W-:Y:S02]  /*12470*/  @!P1 IMAD.IADD R9, R9, 0x1, -R4 ;  /* 0x0000000109099824 */ /* 0x000fe400078e0a04 */
[----:B------:R-:W-:Y:S01]  /*12480*/  @!P1 VIADD R2, R2, 0x1 ;  /* 0x0000000102029836 */ /* 0x000fe20000000000 */
[----:B------:R-:W0:Y:S01]  /*12490*/  F2I.FTZ.U32.TRUNC.NTZ R3, R3 ;  /* 0x0000000300037305 */ /* 0x000e22000021f000 */
[----:B------:R-:W-:Y:S02]  /*124a0*/  ISETP.NE.AND P1, PT, R6, RZ, PT ;  /* 0x000000ff0600720c */ /* 0x000fe40003f25270 */
[----:B------:R-:W-:Y:S02]  /*124b0*/  ISETP.GE.U32.AND P0, PT, R9, R4, PT ;  /* 0x000000040900720c */ /* 0x000fe40003f06070 */
[----:B------:R-:W-:-:S04]  /*124c0*/  LOP3.LUT R4, R25, R6, RZ, 0x3c, !PT ;  /* 0x0000000619047212 */ /* 0x000fc800078e3cff */
[----:B------:R-:W-:Y:S01]  /*124d0*/  ISETP.GE.AND P2, PT, R4, RZ, PT ;  /* 0x000000ff0400720c */ /* 0x000fe20003f46270 */
[----:B0-----:R-:W-:-:S06]  /*124e0*/  IMAD.MOV R8, RZ, RZ, -R3 ;  /* 0x000000ffff087224 */ /* 0x001fcc00078e0a03 */
[----:B------:R-:W-:-:S05]  /*124f0*/  @P0 IADD3 R2, R2, 0x1, RZ ;  /* 0x0000000102020810 */ /* 0x000fca0007ffe0ff */
[----:B------:R-:W-:Y:S02]  /*12500*/  IMAD.MOV.U32 R4, RZ, RZ, R2 ;  /* 0x000000ffff047224 */ /* 0x000fe400078e0002 */
[----:B------:R-:W-:Y:S01]  /*12510*/  IMAD.MOV.U32 R2, RZ, RZ, R8 ;  /* 0x000000ffff027224 */ /* 0x000fe200078e0008 */
[----:B------:R-:W-:Y:S01]  /*12520*/  IABS R8, R7 ;  /* 0x0000000700087213 */ /* 0x000fe20000000000 */
[----:B------:R-:W-:Y:S01]  /*12530*/  @!P2 IMAD.MOV R4, RZ, RZ, -R4 ;  /* 0x000000ffff04a224 */ /* 0x000fe200078e0a04 */
[----:B------:R-:W-:Y:S01]  /*12540*/  @!P1 LOP3.LUT R4, RZ, R6, RZ, 0x33, !PT ;  /* 0x00000006ff049212 */ /* 0x000fe200078e33ff */
[----:B------:R-:W-:Y:S01]  /*12550*/  IMAD R9, R2, R5, RZ ;  /* 0x0000000502097224 */ /* 0x000fe200078e02ff */
[----:B------:R-:W-:Y:S01]  /*12560*/  IADD3 R8, RZ, -R8, RZ ;  /* 0x80000008ff087210 */ /* 0x000fe20007ffe0ff */
[----:B------:R-:W-:Y:S02]  /*12570*/  IMAD.MOV.U32 R2, RZ, RZ, RZ ;  /* 0x000000ffff027224 */ /* 0x000fe400078e00ff */
[----:B------:R-:W-:-:S02]  /*12580*/  IMAD R6, R6, R4, RZ ;  /* 0x0000000406067224 */ /* 0x000fc400078e02ff */
[----:B------:R-:W-:Y:S01]  /*12590*/  IMAD.HI.U32 R2, R3, R9, R2 ;  /* 0x0000000903027227 */ /* 0x000fe200078e0002 */
[----:B------:R-:W-:-:S03]  /*125a0*/  IABS R3, R4 ;  /* 0x0000000400037213 */ /* 0x000fc60000000000 */
[----:B------:R-:W-:Y:S02]  /*125b0*/  IMAD.IADD R25, R25, 0x1, -R6 ;  /* 0x0000000119197824 */ /* 0x000fe400078e0a06 */
        /* <DEDUP_REMOVED lines=9> */
[----:B------:R-:W-:-:S04]  /*12650*/  @P0 VIADD R2, R2, 0x1 ;  /* 0x0000000102020836 */ /* 0x000fc80000000000 */
[----:B------:R-:W-:Y:S01]  /*12660*/  @!P2 IMAD.MOV R2, RZ, RZ, -R2 ;  /* 0x000000ffff02a224 */ /* 0x000fe200078e0a02 */
[----:B------:R-:W-:-:S05]  /*12670*/  @!P1 LOP3.LUT R2, RZ, R7, RZ, 0x33, !PT ;  /* 0x00000007ff029212 */ /* 0x000fca00078e33ff */
[----:B------:R-:W-:-:S04]  /*12680*/  IMAD.MOV R3, RZ, RZ, -R2 ;  /* 0x000000ffff037224 */ /* 0x000fc800078e0a02 */
[C---:B------:R-:W-:Y:S01]  /*12690*/  IMAD R4, R7.reuse, R3, R4 ;  /* 0x0000000307047224 */ /* 0x040fe200078e0204 */
[----:B------:R-:W-:-:S05]  /*126a0*/  LEA R7, R7, R2, 0x18 ;  /* 0x0000000207077211 */ /* 0x000fca00078ec0ff */
[----:B------:R-:W-:Y:S01]  /*126b0*/  IMAD R26, R4, 0x10000, R7 ;  /* 0x00010000041a7824 */ /* 0x000fe200078e0207 */
[----:B------:R-:W-:Y:S06]  /*126c0*/  BRA `(.L_x_530) ;  /* 0x00000000000c7947 */ /* 0x000fec0003800000 */
.L_x_527:
[----:B------:R-:W-:Y:S01]  /*126d0*/  IMAD.MOV.U32 R25, RZ, RZ, RZ ;  /* 0x000000ffff197224 */ /* 0x000fe200078e00ff */
[----:B------:R-:W-:Y:S01]  /*126e0*/  MOV R26, RZ ;  /* 0x000000ff001a7202 */ /* 0x000fe20000000f00 */
[----:B------:R-:W-:-:S07]  /*126f0*/  IMAD.U32 R24, RZ, RZ, UR6 ;  /* 0x00000006ff187e24 */ /* 0x000fce000f8e00ff */
.L_x_530:
[----:B------:R-:W-:-:S13]  /*12700*/  ISETP.NE.AND P0, PT, R0, RZ, PT ;  /* 0x000000ff0000720c */ /* 0x000fda0003f05270 */
[----:B------:R-:W0:Y:S01]  /*12710*/  @!P0 S2R R3, SR_CgaCtaId ;  /* 0x0000000000038919 */ /* 0x000e220000008800 */
[----:B------:R-:W-:-:S04]  /*12720*/  @!P0 MOV R0, 0x400 ;  /* 0x0000040000008802 */ /* 0x000fc80000000f00 */
[----:B0-----:R-:W-:-:S05]  /*12730*/  @!P0 LEA R0, R3, R0, 0x18 ;  /* 0x0000000003008211 */ /* 0x001fca00078ec0ff */
[----:B------:R1:W-:Y:S01]  /*12740*/  @!P0 STS.128 [R0+0x132d0], R24 ;  /* 0x0132d01800008388 */ /* 0x0003e20000000c00 */
[----:B------:R-:W-:Y:S06]  /*12750*/  BAR.ARV 0x5, 0x200 ;  /* 0x0148000000007b1d */ /* 0x000fec0000002000 */
.L_x_525:
[----:B01----:R-:W-:Y:S01]  /*12760*/  IMAD.MOV.U32 R0, RZ, RZ, 0x1 ;  /* 0x00000001ff007424 */ /* 0x003fe200078e00ff */
[----:B------:R-:W-:Y:S01]  /*12770*/  ULDC UR4, c[0x0][0xc3c] ;  /* 0x00030f0000047ab9 */ /* 0x000fe20000000800 */
[----:B------:R-:W-:Y:S01]  /*12780*/  IMAD.MOV.U32 R29, RZ, RZ, RZ ;  /* 0x000000ffff1d7224 */ /* 0x000fe200078e00ff */
[----:B------:R-:W-:Y:S02]  /*12790*/  ISETP.GE.AND P0, PT, R27, UR4, PT ;  /* 0x000000041b007c0c */ /* 0x000fe4000bf06270 */
[----:B------:R0:W-:Y:S04]  /*127a0*/  STL [R1+0xc], R0 ;  /* 0x00000c0001007387 */ /* 0x0001e80000100800 */
[----:B------:R0:W-:Y:S07]  /*127b0*/  STL [R1+0x5c], RZ ;  /* 0x00005cff01007387 */ /* 0x0001ee0000100800 */
[----:B------:R-:W-:Y:S05]  /*127c0*/  @P0 BRA `(.L_x_531) ;  /* 0x00000068005c0947 */ /* 0x000fea0003800000 */
[----:B------:R-:W2:Y:S01]  /*127d0*/  LDL R11, [R1+0x2c] ;  /* 0x00002c00010b7983 */ /* 0x000ea20000100800 */
[----:B------:R-:W1:Y:S01]  /*127e0*/  S2R R10, SR_TID.X ;  /* 0x00000000000a7919 */ /* 0x000e620000002100 */
[----:B------:R-:W3:Y:S01]  /*127f0*/  S2UR UR4, SR_CgaCtaId ;  /* 0x00000000000479c3 */ /* 0x000ee20000008800 */
[C---:B-1----:R-:W-:Y:S01]  /*12800*/  IMAD.SHL.U32 R3, R10.reuse, 0x40, RZ ;  /* 0x000000400a037824 */ /* 0x042fe200078e00ff */
[C---:B------:R-:W-:Y:S01]  /*12810*/  LOP3.LUT R12, R10.reuse, 0x7f, RZ, 0xc0, !PT ;  /* 0x0000007f0a0c7812 */ /* 0x040fe200078ec0ff */
[C---:B0-----:R-:W-:Y:S01]  /*12820*/  IMAD.SHL.U32 R0, R10.reuse, 0x10, RZ ;  /* 0x000000100a007824 */ /* 0x041fe200078e00ff */
[----:B------:R-:W-:Y:S02]  /*12830*/  SHF.R.U32.HI R5, RZ, 0x1, R10 ;  /* 0x00000001ff057819 */ /* 0x000fe4000001160a */
[----:B------:R-:W-:Y:S01]  /*12840*/  LOP3.LUT R2, R3, 0x180, RZ, 0xc0, !PT ;  /* 0x0000018003027812 */ /* 0x000fe200078ec0ff */
[----:B------:R-:W-:Y:S01]  /*12850*/  IMAD.SHL.U32 R9, R10, 0x2, RZ ;  /* 0x000000020a097824 */ /* 0x000fe200078e00ff */
[----:B------:R-:W-:Y:S01]  /*12860*/  LOP3.LUT R6, R0, 0x1b0, RZ, 0xc0, !PT ;  /* 0x000001b000067812 */ /* 0x000fe200078ec0ff */
[----:B------:R-:W-:Y:S01]  /*12870*/  IMAD.SHL.U32 R7, R12, 0x10, RZ ;  /* 0x000000100c077824 */ /* 0x000fe200078e00ff */
[----:B------:R-:W-:-:S02]  /*12880*/  LOP3.LUT R5, R2, 0x30, R5, 0xf8, !PT ;  /* 0x0000003002057812 */ /* 0x000fc400078ef805 */
[C---:B------:R-:W-:Y:S01]  /*12890*/  SHF.L.U32 R2, R10.reuse, 0x5, RZ ;  /* 0x000000050a027819 */ /* 0x040fe200000006ff */
[----:B------:R-:W-:Y:S01]  /*128a0*/  IMAD.SHL.U32 R4, R10, 0x8, RZ ;  /* 0x000000080a047824 */ /* 0x000fe200078e00ff */
[----:B------:R-:W-:Y:S02]  /*128b0*/  LOP3.LUT R8, R6, 0x30, R9, 0x78, !PT ;  /* 0x0000003006087812 */ /* 0x000fe400078e7809 */
[----:B------:R-:W-:Y:S02]  /*128c0*/  LOP3.LUT R6, R2, 0x80, RZ, 0xc0, !PT ;  /* 0x0000008002067812 */ /* 0x000fe400078ec0ff */
[----:B------:R-:W-:Y:S01]  /*128d0*/  LOP3.LUT R7, R7, 0x600, RZ, 0xc0, !PT ;  /* 0x0000060007077812 */ /* 0x000fe200078ec0ff */
[----:B------:R-:W-:Y:S01]  /*128e0*/  IMAD.SHL.U32 R9, R10, 0x4, RZ ;  /* 0x000000040a097824 */ /* 0x000fe200078e00ff */
[----:B------:R-:W-:Y:S02]  /*128f0*/  LOP3.LUT R4, R5, 0x30, R4, 0x78, !PT ;  /* 0x0000003005047812 */ /* 0x000fe400078e7804 */
[----:B------:R-:W-:-:S02]  /*12900*/  LOP3.LUT R6, R6, 0x10, R10, 0xf8, !PT ;  /* 0x0000001006067812 */ /* 0x000fc400078ef80a */
[C---:B------:R-:W-:Y:S02]  /*12910*/  LOP3.LUT R5, R7.reuse, 0x60, R2, 0xf8, !PT ;  /* 0x0000006007057812 */ /* 0x040fe400078ef802 */
[----:B------:R-:W-:Y:S02]  /*12920*/  LOP3.LUT R7, R7, 0x40, R0, 0xf8, !PT ;  /* 0x0000004007077812 */ /* 0x000fe400078ef800 */
[----:B------:R-:W-:Y:S02]  /*12930*/  LOP3.LUT R6, R6, 0x10, R9, 0x78, !PT ;  /* 0x0000001006067812 */ /* 0x000fe400078e7809 */
[----:B------:R-:W-:Y:S02]  /*12940*/  LOP3.LUT R5, R5, 0x100, R2, 0xf8, !PT ;  /* 0x0000010005057812 */ /* 0x000fe400078ef802 */
[----:B------:R-:W-:Y:S02]  /*12950*/  LOP3.LUT R3, R4, 0x640, R3, 0xf8, !PT ;  /* 0x0000064004037812 */ /* 0x000fe400078ef803 */
[----:B------:R-:W-:-:S02]  /*12960*/  LOP3.LUT R10, R7, R8, RZ, 0xfc, !PT ;  /* 0x00000008070a7212 */ /* 0x000fc400078efcff */
[----:B------:R-:W-:Y:S01]  /*12970*/  LOP3.LUT R0, R5, R6, RZ, 0xfc, !PT ;  /* 0x0000000605007212 */ /* 0x000fe200078efcff */
[----:B------:R3:W-:Y:S01]  /*12980*/  STL [R1+0x38], R3 ;  /* 0x0000380301007387 */ /* 0x0007e20000100800 */
[----:B------:R-:W-:-:S03]  /*12990*/  MOV R17, 0x400 ;  /* 0x0000040000117802 */ /* 0x000fc60000000f00 */
[----:B------:R-:W-:Y:S04]  /*129a0*/  STL [R1+0x30], R10 ;  /* 0x0000300a01007387 */ /* 0x000fe80000100800 */
[----:B------:R2:W-:Y:S01]  /*129b0*/  STL [R1+0x34], R0 ;  /* 0x0000340001007387 */ /* 0x0005e20000100800 */
[----:B---3--:R-:W-:-:S05]  /*129c0*/  IMAD.U32 R3, RZ, RZ, UR4 ;  /* 0x00000004ff037e24 */ /* 0x008fca000f8e00ff */
[----:B------:R0:W-:Y:S01]  /*129d0*/  STL [R1+0x28], R3 ;  /* 0x0000280301007387 */ /* 0x0001e20000100800 */
[----:B------:R-:W-:Y:S02]  /*129e0*/  LEA R17, R3, R17, 0x18 ;  /* 0x0000001103117211 */ /* 0x000fe400078ec0ff */
[----:B------:R-:W-:Y:S01]  /*129f0*/  SHF.R.U32.HI R4, RZ, 0x2, R12 ;  /* 0x00000002ff047819 */ /* 0x000fe2000001160c */
[----:B------:R-:W-:Y:S03]  /*12a00*/  BSSY B7, `(.L_x_531) ;  /* 0x0000673000077945 */ /* 0x000fe60003800000 */
[----:B------:R-:W-:Y:S02]  /*12a10*/  LOP3.LUT R2, R4, 0x60, R2, 0xf8, !PT ;  /* 0x0000006004027812 */ /* 0x000fe400078ef802 */
[----:B------:R-:W-:Y:S02]  /*12a20*/  MOV R29, RZ ;  /* 0x000000ff001d7202 */ /* 0x000fe40000000f00 */
[----:B------:R-:W-:Y:S01]  /*12a30*/  LOP3.LUT R2, R2, 0x80, RZ, 0xfc, !PT ;  /* 0x0000008002027812 */ /* 0x000fe200078efcff */
[----:B------:R-:W-:Y:S01]  /*12a40*/  ULDC.64 UR38, c[0x0][0x198] ;  /* 0x0000660000267ab9 */ /* 0x000fe20000000a00 */
[----:B------:R-:W-:Y:S01]  /*12a50*/  ULDC UR36, c[0x0][0xc] ;  /* 0x0000030000247ab9 */ /* 0x000fe20000000800 */
[----:B--2---:R-:W-:-:S02]  /*12a60*/  LOP3.LUT R0, R11, 0x2, RZ, 0xfc, !PT ;  /* 0x000000020b007812 */ /* 0x004fc400078efcff */
[----:B0-----:R-:W-:-:S03]  /*12a70*/  LOP3.LUT R3, R11, 0x1, RZ, 0xfc, !PT ;  /* 0x000000010b037812 */ /* 0x001fc600078efcff */
[----:B------:R0:W-:Y:S04]  /*12a80*/  STL [R1+0x6c], R0 ;  /* 0x00006c0001007387 */ /* 0x0001e80000100800 */
[----:B------:R1:W-:Y:S01]  /*12a90*/  STL [R1+0x4c], R3 ;  /* 0x00004c0301007387 */ /* 0x0003e20000100800 */
[----:B0-----:R-:W-:-:S03]  /*12aa0*/  IMAD.MOV.U32 R0, RZ, RZ, 0x1 ;  /* 0x00000001ff007424 */ /* 0x001fc600078e00ff */
[----:B------:R-:W-:Y:S01]  /*12ab0*/  STL [R1+0x5c], RZ ;  /* 0x00005cff01007387 */ /* 0x000fe20000100800 */
[----:B-1----:R-:W-:-:S03]  /*12ac0*/  IMAD.MOV.U32 R3, RZ, RZ, 0x1 ;  /* 0x00000001ff037424 */ /* 0x002fc600078e00ff */
[----:B------:R0:W-:Y:S04]  /*12ad0*/  STL [R1+0x10], R0 ;  /* 0x0000100001007387 */ /* 0x0001e80000100800 */
[----:B------:R1:W-:Y:S01]  /*12ae0*/  STL [R1+0x4], RZ ;  /* 0x000004ff01007387 */ /* 0x0003e20000100800 */
[----:B0-----:R-:W-:-:S03]  /*12af0*/  IMAD.IADD R0, R17, 0x1, R10 ;  /* 0x0000000111007824 */ /* 0x001fc600078e020a */
[----:B------:R1:W-:Y:S04]  /*12b00*/  STL [R1+0xc], R3 ;  /* 0x00000c0301007387 */ /* 0x0003e80000100800 */
[----:B------:R1:W-:Y:S02]  /*12b10*/  STL [R1+0x58], R0 ;  /* 0x0000580001007387 */ /* 0x0003e40000100800 */
.L_x_643:
[----:B01----:R-:W0:Y:S02]  /*12b20*/  LDC.64 R18, c[0x0][0xc88] ;  /* 0x00032200ff127b82 */ /* 0x003e240000000a00 */
[----:B0-----:R-:W-:-:S06]  /*12b30*/  IMAD.WIDE R18, R27, 0x4, R18 ;  /* 0x000000041b127825 */ /* 0x001fcc00078e0212 */
[----:B------:R-:W1:Y:S01]  /*12b40*/  LDG.E R18, desc[UR40][R18.64] ;  /* 0x0000002812127981 */ /* 0x000e62000c1e1900 */
[----:B------:R-:W-:Y:S05]  /*12b50*/  YIELD ;  /* 0x0000000000007946 */ /* 0x000fea0003800000 */
[----:B------:R-:W-:Y:S01]  /*12b60*/  ULDC.64 UR4, c[0x0][0xa28] ;  /* 0x00028a0000047ab9 */ /* 0x000fe20000000a00 */
[----:B------:R-:W-:Y:S01]  /*12b70*/  IMAD.MOV.U32 R9, RZ, RZ, RZ ;  /* 0x000000ffff097224 */ /* 0x000fe200078e00ff */
[----:B------:R-:W-:Y:S01]  /*12b80*/  ISETP.NE.U32.AND P0, PT, RZ, UR4, PT ;  /* 0x00000004ff007c0c */ /* 0x000fe2000bf05070 */
[----:B--2---:R-:W-:Y:S01]  /*12b90*/  IMAD.MOV.U32 R6, RZ, RZ, RZ ;  /* 0x000000ffff067224 */ /* 0x004fe200078e00ff */
[----:B------:R-:W-:Y:S01]  /*12ba0*/  ULDC.64 UR8, c[0x0][0xa18] ;  /* 0x0002860000087ab9 */ /* 0x000fe20000000a00 */
[----:B------:R-:W-:Y:S01]  /*12bb0*/  ULDC.64 UR6, c[0x0][0xa10] ;  /* 0x0002840000067ab9 */ /* 0x000fe20000000a00 */
[----:B------:R-:W-:-:S02]  /*12bc0*/  ISETP.NE.AND.EX P0, PT, RZ, UR5, PT, P0 ;  /* 0x00000005ff007c0c */ /* 0x000fc4000bf05300 */
[----:B-1-3--:R-:W-:-:S11]  /*12bd0*/  SHF.R.S32.HI R0, RZ, 0x1f, R18 ;  /* 0x0000001fff007819 */ /* 0x00afd60000011412 */
[C---:B------:R-:W-:Y:S01]  /*12be0*/  @P0 LEA R2, P1, R18.reuse, UR4, 0x2 ;  /* 0x0000000412020c11 */ /* 0x040fe2000f8210ff */
[C---:B------:R-:W-:Y:S01]  /*12bf0*/  IMAD.SHL.U32 R19, R18.reuse, 0x4, RZ ;  /* 0x0000000412137824 */ /* 0x040fe200078e00ff */
[C-C-:B------:R-:W-:Y:S01]  /*12c00*/  SHF.L.U64.HI R22, R18.reuse, 0x2, R0.reuse ;  /* 0x0000000212167819 */ /* 0x140fe20000010200 */
[----:B------:R0:W-:Y:S01]  /*12c10*/  STL [R1+0x50], R0 ;  /* 0x0000500001007387 */ /* 0x0001e20000100800 */
[----:B------:R-:W-:Y:S01]  /*12c20*/  @P0 LEA.HI.X R3, R18, UR5, R0, 0x2, P1 ;  /* 0x0000000512030c11 */ /* 0x000fe200088f1400 */
[----:B------:R-:W-:-:S04]  /*12c30*/  ULDC.64 UR4, c[0x0][0xa00] ;  /* 0x0002800000047ab9 */ /* 0x000fc80000000a00 */
[----:B------:R1:W2:Y:S01]  /*12c40*/  @P0 LDG.E R9, desc[UR40][R2.64] ;  /* 0x0000002802090981 */ /* 0x0002a2000c1e1900 */
[----:B------:R-:W-:Y:S02]  /*12c50*/  ISETP.NE.U32.AND P0, PT, RZ, UR4, PT ;  /* 0x00000004ff007c0c */ /* 0x000fe4000bf05070 */
[----:B------:R-:W-:Y:S02]  /*12c60*/  ISETP.NE.U32.AND P1, PT, RZ, UR8, PT ;  /* 0x00000008ff007c0c */ /* 0x000fe4000bf25070 */
[----:B------:R-:W-:Y:S02]  /*12c70*/  ISETP.NE.AND.EX P0, PT, RZ, UR5, PT, P0 ;  /* 0x00000005ff007c0c */ /* 0x000fe4000bf05300 */
[----:B------:R-:W-:Y:S02]  /*12c80*/  ISETP.NE.AND.EX P1, PT, RZ, UR9, PT, P1 ;  /* 0x00000009ff007c0c */ /* 0x000fe4000bf25310 */
[----:B------:R-:W-:Y:S02]  /*12c90*/  ISETP.NE.U32.AND P2, PT, RZ, UR6, PT ;  /* 0x00000006ff007c0c */ /* 0x000fe4000bf45070 */
[----:B-1----:R-:W-:-:S02]  /*12ca0*/  IADD3 R2, P3, R19, UR4, RZ ;  /* 0x0000000413027c10 */ /* 0x002fc4000ff7e0ff */
[----:B------:R-:W-:Y:S02]  /*12cb0*/  ISETP.NE.AND.EX P2, PT, RZ, UR7, PT, P2 ;  /* 0x00000007ff007c0c */ /* 0x000fe4000bf45320 */
[C---:B------:R-:W-:Y:S02]  /*12cc0*/  IADD3.X R3, R22.reuse, UR5, RZ, P3, !PT ;  /* 0x0000000516037c10 */ /* 0x040fe40009ffe4ff */
[----:B------:R-:W-:Y:S02]  /*12cd0*/  IADD3 R4, P4, R19, UR6, RZ ;  /* 0x0000000613047c10 */ /* 0x000fe4000ff9e0ff */
[----:B0-----:R-:W-:Y:S01]  /*12ce0*/  MOV R0, RZ ;  /* 0x000000ff00007202 */ /* 0x001fe20000000f00 */
[----:B------:R-:W3:Y:S01]  /*12cf0*/  @P0 LDG.E R6, desc[UR40][R2.64] ;  /* 0x0000002802060981 */ /* 0x000ee2000c1e1900 */
[----:B------:R-:W-:Y:S01]  /*12d00*/  ULDC UR4, c[0x0][0x288] ;  /* 0x0000a20000047ab9 */ /* 0x000fe20000000800 */
[----:B------:R-:W-:Y:S01]  /*12d10*/  IADD3.X R5, R22, UR7, RZ, P4, !PT ;  /* 0x0000000716057c10 */ /* 0x000fe2000a7fe4ff */
[----:B------:R-:W-:Y:S01]  /*12d20*/  IMAD.U32 R8, RZ, RZ, UR4 ;  /* 0x00000004ff087e24 */ /* 0x000fe2000f8e00ff */
[----:B------:R-:W-:-:S03]  /*12d30*/  ULDC.64 UR4, c[0x0][0x418] ;  /* 0x0001060000047ab9 */ /* 0x000fc60000000a00 */
[----:B-----5:R-:W5:Y:S04]  /*12d40*/  @P2 LDG.E R0, desc[UR40][R4.64] ;  /* 0x0000002804002981 */ /* 0x020f68000c1e1900 */
[----:B---3--:R0:W-:Y:S02]  /*12d50*/  STL [R1+0x48], R6 ;  /* 0x0000480601007387 */ /* 0x0081e40000100800 */
[----:B0-----:R-:W-:-:S04]  /*12d60*/  @P1 IADD3 R6, P3, R19, UR8, RZ ;  /* 0x0000000813061c10 */ /* 0x001fc8000ff7e0ff */
[----:B------:R-:W-:-:S05]  /*12d70*/  @P1 IADD3.X R7, R22, UR9, RZ, P3, !PT ;  /* 0x0000000916071c10 */ /* 0x000fca0009ffe4ff */
[----:B------:R0:W3:Y:S01]  /*12d80*/  @P1 LDG.E R8, desc[UR40][R6.64] ;  /* 0x0000002806081981 */ /* 0x0000e2000c1e1900 */
[----:B------:R-:W-:-:S03]  /*12d90*/  UISETP.NE.U32.AND UP0, UPT, UR4, URZ, UPT ;  /* 0x0000003f0400728c */ /* 0x000fc6000bf05070 */
[----:B------:R-:W-:Y:S01]  /*12da0*/  ULDC UR4, c[0x0][0x424] ;  /* 0x0001090000047ab9 */ /* 0x000fe20000000800 */
[----:B------:R-:W-:-:S03]  /*12db0*/  UISETP.NE.AND.EX UP0, UPT, UR5, URZ, UPT, UP0 ;  /* 0x0000003f0500728c */ /* 0x000fc6000bf05300 */
[----:B------:R-:W-:Y:S01]  /*12dc0*/  ULDC UR5, c[0x0][0x2f0] ;  /* 0x0000bc0000057ab9 */ /* 0x000fe20000000800 */
[----:B------:R-:W-:-:S04]  /*12dd0*/  USEL UR4, UR4, 0x1, UP0 ;  /* 0x0000000104047887 */ /* 0x000fc80008000000 */
[----:B------:R-:W-:-:S03]  /*12de0*/  UIMAD UR4, UR4, UR5, URZ ;  /* 0x00000005040472a4 */ /* 0x000fc6000f8e023f */
[----:B------:R-:W-:-:S03]  /*12df0*/  ULDC UR5, c[0x0][0x348] ;  /* 0x0000d20000057ab9 */ /* 0x000fc60000000800 */
[----:B0-----:R-:W-:Y:S01]  /*12e00*/  IMAD.U32 R7, RZ, RZ, UR4 ;  /* 0x00000004ff077e24 */ /* 0x001fe2000f8e00ff */
[----:B---3--:R0:W-:Y:S04]  /*12e10*/  STL [R1+0x54], R8 ;  /* 0x0000540801007387 */ /* 0x0081e80000100800 */
[----:B--2---:R1:W-:Y:S01]  /*12e20*/  STL [R1+0x18], R9 ;  /* 0x0000180901007387 */ /* 0x0043e20000100800 */
[----:B0-----:R-:W-:Y:S01]  /*12e30*/  IMAD.U32 R8, RZ, RZ, UR5 ;  /* 0x00000005ff087e24 */ /* 0x001fe2000f8e00ff */
[----:B------:R-:W-:Y:S06]  /*12e40*/  @P1 BRA `(.L_x_532) ;  /* 0x0000000000141947 */ /* 0x000fec0003800000 */
[----:B------:R-:W-:Y:S05]  /*12e50*/  @!P0 BRA `(.L_x_532) ;  /* 0x0000000000108947 */ /* 0x000fea0003800000 */
[----:B------:R-:W2:Y:S04]  /*12e60*/  LDG.E R6, desc[UR40][R2.64] ;  /* 0x0000002802067981 */ /* 0x000ea8000c1e1900 */
[----:B------:R-:W2:Y:S02]  /*12e70*/  LDG.E R2, desc[UR40][R2.64+0x4] ;  /* 0x0000042802027981 */ /* 0x000ea4000c1e1900 */
[----:B--2---:R-:W-:-:S05]  /*12e80*/  IMAD.IADD R2, R2, 0x1, -R6 ;  /* 0x0000000102027824 */ /* 0x004fca00078e0a06 */
[----:B------:R0:W-:Y:S02]  /*12e90*/  STL [R1+0x54], R2 ;  /* 0x0000540201007387 */ /* 0x0001e40000100800 */
.L_x_532:
[----:B------:R-:W-:Y:S01]  /*12ea0*/  IMAD.MOV.U32 R11, RZ, RZ, R18 ;  /* 0x000000ffff0b7224 */ /* 0x000fe200078e0012 */
[----:B------:R-:W-:Y:S01]  /*12eb0*/  ULDC.64 UR4, c[0x0][0xa20] ;  /* 0x0002880000047ab9 */ /* 0x000fe20000000a00 */
[C---:B------:R-:W-:Y:S02]  /*12ec0*/  LOP3.LUT R6, R26.reuse, 0xff000000, RZ, 0xc0, !PT ;  /* 0xff0000001a067812 */ /* 0x040fe400078ec0ff */
[----:B------:R-:W-:Y:S01]  /*12ed0*/  ISETP.NE.U32.AND P0, PT, RZ, UR4, PT ;  /* 0x00000004ff007c0c */ /* 0x000fe2000bf05070 */
[----:B------:R2:W-:Y:S01]  /*12ee0*/  STL [R1+0x8], R11 ;  /* 0x0000080b01007387 */ /* 0x0005e20000100800 */
[----:B------:R-:W-:Y:S02]  /*12ef0*/  SHF.R.U32.HI R6, RZ, 0x8, R6 ;  /* 0x00000008ff067819 */ /* 0x000fe40000011606 */
[----:B------:R-:W-:Y:S02]  /*12f00*/  ISETP.NE.AND.EX P0, PT, RZ, UR5, PT, P0 ;  /* 0x00000005ff007c0c */ /* 0x000fe4000bf05300 */
[----:B0-----:R-:W-:-:S02]  /*12f10*/  LOP3.LUT R2, R26, 0xff0000, RZ, 0xc0, !PT ;  /* 0x00ff00001a027812 */ /* 0x001fc400078ec0ff */
[----:B------:R-:W-:Y:S02]  /*12f20*/  LOP3.LUT R16, R26, 0xffff, RZ, 0xc0, !PT ;  /* 0x0000ffff1a107812 */ /* 0x000fe400078ec0ff */
[----:B------:R-:W-:-:S07]  /*12f30*/  LEA.HI R6, R2, R6, RZ, 0x10 ;  /* 0x0000000602067211 */ /* 0x000fce00078f80ff */
[----:B--2---:R-:W-:Y:S05]  /*12f40*/  @!P0 BRA `(.L_x_533) ;  /* 0x0000000000108947 */ /* 0x004fea0003800000 */
[----:B------:R-:W-:-:S04]  /*12f50*/  IADD3 R2, P0, R19, UR4, RZ ;  /* 0x0000000413027c10 */ /* 0x000fc8000ff1e0ff */
[----:B------:R-:W-:-:S05]  /*12f60*/  IADD3.X R3, R22, UR5, RZ, P0, !PT ;  /* 0x0000000516037c10 */ /* 0x000fca00087fe4ff */
[----:B------:R0:W5:Y:S01]  /*12f70*/  LDG.E R7, desc[UR40][R2.64] ;  /* 0x0000002802077981 */ /* 0x000162000c1e1900 */
[----:B------:R-:W-:Y:S05]  /*12f80*/  BRA `(.L_x_534) ;  /* 0x0000000000247947 */ /* 0x000fea0003800000 */
.L_x_533:
[----:B------:R-:W-:Y:S02]  /*12f90*/  ULDC.64 UR4, c[0x0][0xa08] ;  /* 0x0002820000047ab9 */ /* 0x000fe40000000a00 */
[----:B------:R-:W-:-:S04]  /*12fa0*/  ISETP.NE.U32.AND P0, PT, RZ, UR4, PT ;  /* 0x00000004ff007c0c */ /* 0x000fc8000bf05070 */
[----:B------:R-:W-:-:S13]  /*12fb0*/  ISETP.NE.AND.EX P0, PT, RZ, UR5, PT, P0 ;  /* 0x00000005ff007c0c */ /* 0x000fda000bf05300 */
[----:B------:R-:W-:Y:S05]  /*12fc0*/  @!P0 BRA `(.L_x_534) ;  /* 0x0000000000148947 */ /* 0x000fea0003800000 */
[----:B------:R-:W0:Y:S02]  /*12fd0*/  LDC.64 R2, c[0x0][0xa08] ;  /* 0x00028200ff027b82 */ /* 0x000e240000000a00 */
[----:B0-----:R-:W-:-:S05]  /*12fe0*/  IMAD.WIDE R2, R11, 0x4, R2 ;  /* 0x000000040b027825 */ /* 0x001fca00078e0202 */
[----:B------:R-:W2:Y:S04]  /*12ff0*/  LDG.E R7, desc[UR40][R2.64] ;  /* 0x0000002802077981 */ /* 0x000ea8000c1e1900 */
[----:B------:R-:W2:Y:S02]  /*13000*/  LDG.E R2, desc[UR40][R2.64+0x4] ;  /* 0x0000042802027981 */ /* 0x000ea4000c1e1900 */
[----:B--2---:R-:W-:-:S07]  /*13010*/  IADD3 R7, -R7, R2, RZ ;  /* 0x0000000207077210 */ /* 0x004fce0007ffe1ff */
.L_x_534:
[----:B0-----:R-:W2:Y:S04]  /*13020*/  @P2 LDG.E R2, desc[UR40][R4.64] ;  /* 0x0000002804022981 */ /* 0x001ea8000c1e1900 */
[----:B------:R-:W2:Y:S01]  /*13030*/  @P2 LDG.E R4, desc[UR40][R4.64+0x4] ;  /* 0x0000042804042981 */ /* 0x000ea2000c1e1900 */
[----:B-----5:R-:W-:Y:S01]  /*13040*/  IMAD.IADD R7, R7, 0x1, -R9 ;  /* 0x0000000107077824 */ /* 0x020fe200078e0a09 */
[----:B------:R-:W-:Y:S01]  /*13050*/  BSSY B0, `(.L_x_535) ;  /* 0x0000029000007945 */ /* 0x000fe20003800000 */
[----:B------:R-:W-:Y:S01]  /*13060*/  LOP3.LUT R21, R6, 0xff, RZ, 0xc0, !PT ;  /* 0x000000ff06157812 */ /* 0x000fe200078ec0ff */
[----:B--2---:R-:W-:Y:S01]  /*13070*/  @P2 IMAD.IADD R8, R4, 0x1, -R2 ;  /* 0x0000000104082824 */ /* 0x004fe200078e0a02 */
[----:B------:R-:W-:-:S03]  /*13080*/  SHF.R.U32.HI R4, RZ, 0x10, R6 ;  /* 0x00000010ff047819 */ /* 0x000fc60000011606 */
[----:B------:R-:W-:-:S04]  /*13090*/  IMAD.IADD R23, R7, 0x1, R8 ;  /* 0x0000000107177824 */ /* 0x000fc800078e0208 */
[C---:B------:R-:W-:Y:S01]  /*130a0*/  VIADD R20, R23.reuse, 0x9f ;  /* 0x0000009f17147836 */ /* 0x040fe20000000000 */
[----:B------:R-:W-:-:S03]  /*130b0*/  ISETP.GE.AND P1, PT, R23, 0x1, PT ;  /* 0x000000011700780c */ /* 0x000fc60003f26270 */
[----:B------:R-:W-:-:S05]  /*130c0*/  IMAD.HI R20, R20, 0x66666667, RZ ;  /* 0x6666666714147827 */ /* 0x000fca00078e02ff */
[----:B------:R-:W-:-:S04]  /*130d0*/  SHF.R.U32.HI R2, RZ, 0x1f, R20 ;  /* 0x0000001fff027819 */ /* 0x000fc80000011614 */
[----:B------:R-:W-:Y:S01]  /*130e0*/  LEA.HI.SX32 R20, R20, R2, 0x1a ;  /* 0x0000000214147211 */ /* 0x000fe200078fd2ff */
[----:B------:R-:W-:Y:S01]  /*130f0*/  IMAD.MOV.U32 R2, RZ, RZ, RZ ;  /* 0x000000ffff027224 */ /* 0x000fe200078e00ff */
[----:B------:R-:W-:Y:S06]  /*13100*/  @!P1 BRA `(.L_x_536) ;  /* 0x0000000000749947 */ /* 0x000fec0003800000 */
[----:B------:R-:W-:Y:S01]  /*13110*/  ISETP.NE.AND P0, PT, R4, RZ, PT ;  /* 0x000000ff0400720c */ /* 0x000fe20003f05270 */
[----:B------:R-:W-:-:S03]  /*13120*/  ULDC UR4, c[0x0][0x9f0] ;  /* 0x00027c0000047ab9 */ /* 0x000fc60000000800 */
[----:B------:R-:W-:-:S04]  /*13130*/  SEL R5, R4, UR4, P0 ;  /* 0x0000000404057c07 */ /* 0x000fc80008000000 */
[----:B------:R-:W-:Y:S02]  /*13140*/  IABS R6, R5 ;  /* 0x0000000500067213 */ /* 0x000fe40000000000 */
[----:B-1----:R-:W-:Y:S02]  /*13150*/  IADD3 R9, R5, -0x1, R20 ;  /* 0xffffffff05097810 */ /* 0x002fe40007ffe014 */
[----:B------:R-:W0:Y:S08]  /*13160*/  I2F.RP R2, R6 ;  /* 0x0000000600027306 */ /* 0x000e300000209400 */
[----:B0-----:R-:W0:Y:S02]  /*13170*/  MUFU.RCP R2, R2 ;  /* 0x0000000200027308 */ /* 0x001e240000001000 */
[----:B0-----:R-:W-:-:S06]  /*13180*/  IADD3 R2, R2, 0xffffffe, RZ ;  /* 0x0ffffffe02027810 */ /* 0x001fcc0007ffe0ff */
[----:B------:R0:W1:Y:S02]  /*13190*/  F2I.FTZ.U32.TRUNC.NTZ R3, R2 ;  /* 0x0000000200037305 */ /* 0x000064000021f000 */
[----:B0-----:R-:W-:-:S04]  /*131a0*/  LOP3.LUT R2, R9, R5, RZ, 0x3c, !PT ;  /* 0x0000000509027212 */ /* 0x001fc800078e3cff */
[----:B------:R-:W-:Y:S01]  /*131b0*/  ISETP.GE.AND P4, PT, R2, RZ, PT ;  /* 0x000000ff0200720c */ /* 0x000fe20003f86270 */
[----:B-1----:R-:W-:-:S04]  /*131c0*/  IMAD.MOV R2, RZ, RZ, -R3 ;  /* 0x000000ffff027224 */ /* 0x002fc800078e0a03 */
[----:B------:R-:W-:Y:S02]  /*131d0*/  IMAD R10, R2, R6, RZ ;  /* 0x00000006020a7224 */ /* 0x000fe400078e02ff */
[----:B------:R-:W-:-:S04]  /*131e0*/  IMAD.MOV.U32 R2, RZ, RZ, RZ ;  /* 0x000000ffff027224 */ /* 0x000fc800078e00ff */
[----:B------:R-:W-:Y:S01]  /*131f0*/  IMAD.HI.U32 R10, R3, R10, R2 ;  /* 0x0000000a030a7227 */ /* 0x000fe200078e0002 */
[----:B------:R-:W-:Y:S02]  /*13200*/  IABS R2, R5 ;  /* 0x0000000500027213 */ /* 0x000fe40000000000 */
[----:B------:R-:W-:-:S03]  /*13210*/  IABS R3, R9 ;  /* 0x0000000900037213 */ /* 0x000fc60000000000 */
[----:B------:R-:W-:-:S04]  /*13220*/  IMAD.MOV R2, RZ, RZ, -R2 ;  /* 0x000000ffff027224 */ /* 0x000fc800078e0a02 */
[----:B------:R-:W-:Y:S02]  /*13230*/  IMAD.MOV.U32 R9, RZ, RZ, R2 ;  /* 0x000000ffff097224 */ /* 0x000fe400078e0002 */
[----:B------:R-:W-:-:S04]  /*13240*/  IMAD.HI.U32 R2, R10, R3, RZ ;  /* 0x000000030a027227 */ /* 0x000fc800078e00ff */
[----:B------:R-:W-:-:S05]  /*13250*/  IMAD R3, R2, R9, R3 ;  /* 0x0000000902037224 */ /* 0x000fca00078e0203 */
[----:B------:R-:W-:-:S13]  /*13260*/  ISETP.GT.U32.AND P3, PT, R6, R3, PT ;  /* 0x000000030600720c */ /* 0x000fda0003f64070 */
[----:B------:R-:W-:Y:S01]  /*13270*/  @!P3 IMAD.IADD R3, R3, 0x1, -R6 ;  /* 0x000000010303b824 */ /* 0x000fe200078e0a06 */
[----:B------:R-:W-:Y:S02]  /*13280*/  @!P3 IADD3 R2, R2, 0x1, RZ ;  /* 0x000000010202b810 */ /* 0x000fe40007ffe0ff */
[----:B------:R-:W-:Y:S02]  /*13290*/  ISETP.NE.AND P3, PT, R5, RZ, PT ;  /* 0x000000ff0500720c */ /* 0x000fe40003f65270 */
[----:B------:R-:W-:-:S13]  /*132a0*/  ISETP.GE.U32.AND P0, PT, R3, R6, PT ;  /* 0x000000060300720c */ /* 0x000fda0003f06070 */
[----:B------:R-:W-:-:S04]  /*132b0*/  @P0 VIADD R2, R2, 0x1 ;  /* 0x0000000102020836 */ /* 0x000fc80000000000 */
[----:B------:R-:W-:Y:S01]  /*132c0*/  @!P4 IMAD.MOV R2, RZ, RZ, -R2 ;  /* 0x000000ffff02c224 */ /* 0x000fe200078e0a02 */
[----:B------:R-:W-:-:S07]  /*132d0*/  @!P3 LOP3.LUT R2, RZ, R5, RZ, 0x33, !PT ;  /* 0x00000005ff02b212 */ /* 0x000fce00078e33ff */
.L_x_536:
[----:B------:R-:W-:Y:S05]  /*132e0*/  BSYNC B0 ;  /* 0x0000000000007941 */ /* 0x000fea0003800000 */
.L_x_535:
[-C--:B------:R-:W-:Y:S01]  /*132f0*/  IMAD R3, R21, R2.reuse, RZ ;  /* 0x0000000215037224 */ /* 0x080fe200078e02ff */
[----:B------:R-:W-:Y:S04]  /*13300*/  BSSY B0, `(.L_x_537) ;  /* 0x00000e3000007945 */ /* 0x000fe80003800000 */
[C---:B------:R-:W-:Y:S01]  /*13310*/  VIADDMNMX R2, R3.reuse, R2, R20, PT ;  /* 0x0000000203027246 */ /* 0x040fe20003800114 */
[----:B------:R-:W-:-:S04]  /*13320*/  IMAD R3, R3, 0xa0, -R7 ;  /* 0x000000a003037824 */ /* 0x000fc800078e0a07 */
[----:B------:R-:W-:-:S05]  /*13330*/  IMAD R2, R2, 0xa0, -R7 ;  /* 0x000000a002027824 */ /* 0x000fca00078e0a07 */
[----:B------:R-:W-:Y:S02]  /*13340*/  VIMNMX R5, R2, R8, PT ;  /* 0x0000000802057248 */ /* 0x000fe40003fe0100 */
[----:B------:R-:W-:-:S04]  /*13350*/  VIMNMX R2, RZ, R3, !PT ;  /* 0x00000003ff027248 */ /* 0x000fc80007fe0100 */
[----:B------:R-:W-:Y:S01]  /*13360*/  ISETP.GT.AND P0, PT, R5, R2, PT ;  /* 0x000000020500720c */ /* 0x000fe20003f04270 */
[----:B------:R-:W-:-:S05]  /*13370*/  IMAD.WIDE.U32 R2, R2, -0x33333333, RZ ;  /* 0xcccccccd02027825 */ /* 0x000fca00078e00ff */
[----:B------:R-:W-:-:S07]  /*13380*/  SHF.R.U32.HI R3, RZ, 0x7, R3 ;  /* 0x00000007ff037819 */ /* 0x000fce0000011603 */
[----:B------:R-:W-:-:S04]  /*13390*/  @P0 VIADD R5, R5, 0x9f ;  /* 0x0000009f05050836 */ /* 0x000fc80000000000 */
[----:B------:R-:W-:-:S04]  /*133a0*/  @P0 IMAD.HI R2, R5, 0x66666667, RZ ;  /* 0x6666666705020827 */ /* 0x000fc800078e02ff */
[----:B------:R-:W-:Y:S01]  /*133b0*/  IMAD.MOV.U32 R5, RZ, RZ, R3 ;  /* 0x000000ffff057224 */ /* 0x000fe200078e0003 */
[----:B------:R-:W-:-:S04]  /*133c0*/  @P0 SHF.R.U32.HI R6, RZ, 0x1f, R2 ;  /* 0x0000001fff060819 */ /* 0x000fc80000011602 */
[----:B------:R-:W-:Y:S02]  /*133d0*/  @P0 LEA.HI.SX32 R5, R2, R6, 0x1a ;  /* 0x0000000602050211 */ /* 0x000fe400078fd2ff */
[----:B------:R-:W-:Y:S02]  /*133e0*/  PLOP3.LUT P0, PT, PT, PT, PT, 0x80, 0x0 ;  /* 0x000000000000781c */ /* 0x000fe40003f0f070 */
[----:B------:R-:W-:-:S13]  /*133f0*/  ISETP.GT.AND P3, PT, R5, R3, PT ;  /* 0x000000030500720c */ /* 0x000fda0003f64270 */
[----:B------:R-:W-:Y:S05]  /*13400*/  @!P3 BRA `(.L_x_538) ;  /* 0x0000000c0048b947 */ /* 0x000fea0003800000 */
[----:B------:R-:W-:Y:S01]  /*13410*/  UMOV UR4, 0xffffffff ;  /* 0xffffffff00047882 */ /* 0x000fe20000000000 */
[----:B------:R-:W-:Y:S02]  /*13420*/  SEL R2, R11, RZ, !P2 ;  /* 0x000000ff0b027207 */ /* 0x000fe40005000000 */
[----:B------:R-:W-:Y:S05]  /*13430*/  BRA.DIV UR4, `(.L_x_539) ;  /* 0x0000006a04c47947 */ /* 0x000fea000b800000 */
[----:B------:R-:W0:Y:S02]  /*13440*/  S2R R6, SR_TID.X ;  /* 0x0000000000067919 */ /* 0x000e240000002100 */
[----:B0-----:R-:W-:-:S04]  /*13450*/  SHF.R.U32.HI R6, RZ, 0x5, R6 ;  /* 0x00000005ff067819 */ /* 0x001fc80000011606 */
[----:B------:R-:W-:-:S05]  /*13460*/  LOP3.LUT R6, R6, 0x3, RZ, 0xc0, !PT ;  /* 0x0000000306067812 */ /* 0x000fca00078ec0ff */
[----:B------:R0:W2:Y:S02]  /*13470*/  SHFL.IDX PT, R14, R6, RZ, 0x1f ;  /* 0x00001fff060e7589 */ /* 0x0000a400000e0000 */
.L_x_691:
[----:B--2---:R-:W-:Y:S02]  /*13480*/  ISETP.NE.AND P0, PT, R14, RZ, PT ;  /* 0x000000ff0e00720c */ /* 0x004fe40003f05270 */
[----:B------:R-:W-:-:S11]  /*13490*/  PLOP3.LUT P6, PT, PT, PT, PT, 0x8, 0x0 ;  /* 0x000000000000781c */ /* 0x000fd60003fce170 */
[----:B------:R-:W-:Y:S05]  /*134a0*/  @P0 BRA `(.L_x_540) ;  /* 0x00000000000c0947 */ /* 0x000fea0003800000 */
[----:B------:R-:W-:-:S03]  /*134b0*/  UMOV UR4, 0xffffffff ;  /* 0xffffffff00047882 */ /* 0x000fc60000000000 */
[----:B------:R-:W-:Y:S05]  /*134c0*/  BRA.DIV UR4, `(.L_x_541) ;  /* 0x0000006a04d47947 */ /* 0x000fea000b800000 */
[----:B------:R-:W-:-:S13]  /*134d0*/  ELECT P6, URZ, PT ;  /* 0x00000000003f782f */ /* 0x000fda00038c0000 */
.L_x_540:
[----:B0-----:R-:W2:Y:S01]  /*134e0*/  LDL R6, [R1+0x5c] ;  /* 0x00005c0001067983 */ /* 0x001ea20000100800 */
[----:B------:R-:W-:Y:S01]  /*134f0*/  BSSY B1, `(.L_x_542) ;  /* 0x0000008000017945 */ /* 0x000fe20003800000 */
[----:B--2---:R-:W-:-:S05]  /*13500*/  VIADD R6, R6, 0x1 ;  /* 0x0000000106067836 */ /* 0x004fca0000000000 */
[----:B------:R-:W-:-:S04]  /*13510*/  LEA.HI R7, R6, R6, RZ, 0x1 ;  /* 0x0000000606077211 */ /* 0x000fc800078f08ff */
[----:B------:R-:W-:-:S04]  /*13520*/  LOP3.LUT R7, R7, 0xfffffffe, RZ, 0xc0, !PT ;  /* 0xfffffffe07077812 */ /* 0x000fc800078ec0ff */
[----:B------:R-:W-:-:S04]  /*13530*/  IADD3 R6, R6, -R7, RZ ;  /* 0x8000000706067210 */ /* 0x000fc80007ffe0ff */
[----:B------:R-:W-:-:S04]  /*13540*/  SHF.L.U32 R6, R6, 0x1f, RZ ;  /* 0x0000001f06067819 */ /* 0x000fc800000006ff */
[----:B------:R-:W0:Y:S02]  /*13550*/  SYNCS.PHASECHK.TRANS64.TRYWAIT P0, [R17+URZ+0x13220], R6 ;  /* 0x01322006110075a7 */ /* 0x000e24000800017f */
[----:B0-----:R-:W-:Y:S05]  /*13560*/  @!P0 BRA `(.L_x_543) ;  /* 0x0000006800cc8947 */ /* 0x001fea0003800000 */
.L_x_694:
[----:B------:R-:W-:Y:S05]  /*13570*/  BSYNC B1 ;  /* 0x0000000000017941 */ /* 0x000fea0003800000 */
.L_x_542:
[----:B------:R-:W-:Y:S04]  /*13580*/  BSSY B1, `(.L_x_544) ;  /* 0x0000050000017945 */ /* 0x000fe80003800000 */
[----:B------:R-:W-:Y:S05]  /*13590*/  @!P6 BRA `(.L_x_545) ;  /* 0x000000040038e947 */ /* 0x000fea0003800000 */
[----:B-1----:R-:W0:Y:S04]  /*135a0*/  LDL R9, [R1+0x4] ;  /* 0x0000040001097983 */ /* 0x002e280000100800 */
[----:B------:R-:W2:Y:S01]  /*135b0*/  LDL R8, [R1+0x10] ;  /* 0x0000100001087983 */ /* 0x000ea20000100800 */
[----:B------:R-:W1:Y:S01]  /*135c0*/  S2R R7, SR_TID.X ;  /* 0x0000000000077919 */ /* 0x000e620000002100 */
[----:B------:R-:W-:Y:S01]  /*135d0*/  BSSY B2, `(.L_x_546) ;  /* 0x0000007000027945 */ /* 0x000fe20003800000 */
[----:B-1----:R-:W-:-:S04]  /*135e0*/  LOP3.LUT R7, R7, 0x7f, RZ, 0xc0, !PT ;  /* 0x0000007f07077812 */ /* 0x002fc800078ec0ff */
[----:B------:R-:W-:Y:S01]  /*135f0*/  ISETP.NE.AND P2, PT, R7, RZ, PT ;  /* 0x000000ff0700720c */ /* 0x000fe20003f45270 */
[----:B0-----:R-:W-:Y:S01]  /*13600*/  IMAD R6, R9, 0x8, R17 ;  /* 0x0000000809067824 */ /* 0x001fe200078e0211 */
[----:B--2---:R-:W-:-:S04]  /*13610*/  SHF.L.U32 R10, R8, 0x1f, RZ ;  /* 0x0000001f080a7819 */ /* 0x004fc800000006ff */
[----:B------:R-:W0:Y:S02]  /*13620*/  SYNCS.PHASECHK.TRANS64.TRYWAIT P0, [R6+URZ+0x132a0], R10 ;  /* 0x0132a00a060075a7 */ /* 0x000e24000800017f */
[----:B0-----:R-:W-:Y:S05]  /*13630*/  @!P0 BRA `(.L_x_547) ;  /* 0x0000006800ac8947 */ /* 0x001fea0003800000 */
.L_x_695:
[----:B------:R-:W-:Y:S05]  /*13640*/  BSYNC B2 ;  /* 0x0000000000027941 */ /* 0x000fea0003800000 */
.L_x_546:
[----:B------:R-:W-:Y:S04]  /*13650*/  BSSY B2, `(.L_x_548) ;  /* 0x0000009000027945 */ /* 0x000fe80003800000 */
[----:B------:R-:W-:Y:S05]  /*13660*/  @P2 BRA `(.L_x_549) ;  /* 0x00000000001c2947 */ /* 0x000fea0003800000 */
[----:B------:R-:W1:Y:S02]  /*13670*/  S2R R7, SR_TID.X ;  /* 0x0000000000077919 */ /* 0x000e640000002100 */
[----:B-1----:R-:W-:Y:S01]  /*13680*/  LOP3.LUT R8, R7, 0x1f, RZ, 0xc0, !PT ;  /* 0x0000001f07087812 */ /* 0x002fe200078ec0ff */
[----:B------:R-:W-:-:S03]  /*13690*/  IMAD.MOV.U32 R7, RZ, RZ, 0x2800 ;  /* 0x00002800ff077424 */ /* 0x000fc600078e00ff */
[----:B------:R-:W-:Y:S01]  /*136a0*/  ISETP.NE.AND P0, PT, R8, RZ, PT ;  /* 0x000000ff0800720c */ /* 0x000fe20003f05270 */
[----:B------:R1:W-:-:S12]  /*136b0*/  SYNCS.ARRIVE.TRANS64 RZ, [R6+URZ+0x13290], R7 ;  /* 0x0132900706ff79a7 */ /* 0x0003d8000800003f */
[----:B-1----:R-:W-:Y:S05]  /*136c0*/  @!P0 BRA `(.L_x_549) ;  /* 0x0000000000048947 */ /* 0x002fea0003800000 */
[----:B------:R-:W-:Y:S01]  /*136d0*/  BPT.TRAP 0x1 ;  /* 0x000000040000795c */ /* 0x000fe20000300000 */
.L_x_549:
[----:B------:R-:W-:Y:S05]  /*136e0*/  BSYNC B2 ;  /* 0x0000000000027941 */ /* 0x000fea0003800000 */
.L_x_548:
[----:B------:R-:W2:Y:S01]  /*136f0*/  LDL R8, [R1+0x4] ;  /* 0x0000040001087983 */ /* 0x000ea20000100800 */
[----:B------:R-:W-:Y:S01]  /*13700*/  IMAD.MOV.U32 R12, RZ, RZ, RZ ;  /* 0x000000ffff0c7224 */ /* 0x000fe200078e00ff */
[----:B------:R-:W-:Y:S01]  /*13710*/  UIADD3 UR4, UP0, UR38, 0x570, URZ ;  /* 0x0000057026047890 */ /* 0x000fe2000ff1e03f */
[----:B------:R-:W-:Y:S01]  /*13720*/  IMAD R7, R5, 0xa0, R0 ;  /* 0x000000a005077824 */ /* 0x000fe200078e0200 */
[----:B------:R-:W-:Y:S01]  /*13730*/  PLOP3.LUT P0, PT, PT, PT, PT, 0x80, 0x0 ;  /* 0x000000000000781c */ /* 0x000fe20003f0f070 */
[----:B------:R-:W-:Y:S01]  /*13740*/  UMOV UR6, 0x0 ;  /* 0x0000000000067882 */ /* 0x000fe20000000000 */
[----:B------:R-:W-:Y:S01]  /*13750*/  R2UR UR10, R12 ;  /* 0x000000000c0a72ca */ /* 0x000fe200000e0000 */
[----:B------:R-:W-:Y:S01]  /*13760*/  VIADD R7, R7, 0xffffff60 ;  /* 0xffffff6007077836 */ /* 0x000fe20000000000 */
[----:B------:R-:W-:Y:S01]  /*13770*/  UIADD3.X UR5, URZ, UR39, URZ, UP0, !UPT ;  /* 0x000000273f057290 */ /* 0x000fe200087fe43f */
[----:B------:R-:W-:Y:S01]  /*13780*/  UMOV UR7, 0x12f00000 ;  /* 0x12f0000000077882 */ /* 0x000fe20000000000 */
[----:B--2---:R-:W-:-:S02]  /*13790*/  IMAD R11, R8, 0x2800, R17 ;  /* 0x00002800080b7824 */ /* 0x004fc400078e0211 */
[----:B------:R-:W-:-:S03]  /*137a0*/  VIADD R8, R6, 0x13290 ;  /* 0x0001329006087836 */ /* 0x000fc60000000000 */
[----:B------:R-:W-:-:S07]  /*137b0*/  IADD3 R9, R11, 0xe000, RZ ;  /* 0x0000e0000b097810 */ /* 0x000fce0007ffe0ff */
.L_x_550:
[----:B------:R-:W-:-:S13]  /*137c0*/  @P0 ELECT P3, URZ, PT ;  /* 0x00000000003f082f */ /* 0x000fda0003860000 */
[----:B------:R-:W-:Y:S02]  /*137d0*/  @P3 R2UR UR13, R2 ;  /* 0x00000000020d32ca */ /* 0x000fe400000e0000 */
[----:B------:R-:W-:Y:S02]  /*137e0*/  @P3 R2UR UR12, R16 ;  /* 0x00000000100c32ca */ /* 0x000fe400000e0000 */
[----:B------:R-:W-:Y:S02]  /*137f0*/  @P3 R2UR UR11, R7 ;  /* 0x00000000070b32ca */ /* 0x000fe400000e0000 */
[----:B------:R-:W-:Y:S02]  /*13800*/  @P3 R2UR UR9, R8 ;  /* 0x00000000080932ca */ /* 0x000fe400000e0000 */
[----:B------:R-:W-:Y:S02]  /*13810*/  @P3 R2UR UR8, R9 ;  /* 0x00000000090832ca */ /* 0x000fe400000e0000 */
[----:B------:R-:W-:-:S02]  /*13820*/  @P3 PLOP3.LUT P0, PT, P3, PT, PT, 0x8, 0x0 ;  /* 0x000000000000381c */ /* 0x000fc40001f0e170 */
[----:B------:R-:W-:-:S09]  /*13830*/  PLOP3.LUT P3, PT, PT, PT, PT, 0x8, 0x0 ;  /* 0x000000000000781c */ /* 0x000fd20003f6e170 */
[----:B------:R1:W-:Y:S02]  /*13840*/  UTMALDG.4D [UR8], [UR4], desc[UR6] ;  /* 0x00000608040075b4 */ /* 0x0003e40008019000 */
[----:B-1----:R-:W-:Y:S05]  /*13850*/  @P0 BRA.U.ANY `(.L_x_550) ;  /* 0xfffffffd00d80947 */ /* 0x002fea000393ffff */
[----:B------:R-:W1:Y:S01]  /*13860*/  SYNCS.PHASECHK.TRANS64.TRYWAIT P0, [R6+URZ+0x132c0], R10 ;  /* 0x0132c00a060075a7 */ /* 0x000e62000800017f */
[----:B------:R-:W-:Y:S04]  /*13870*/  BSSY B2, `(.L_x_551) ;  /* 0x0000002000027945 */ /* 0x000fe80003800000 */
[----:B-1----:R-:W-:Y:S05]  /*13880*/  @!P0 BRA `(.L_x_552) ;  /* 0x00000068002c8947 */ /* 0x002fea0003800000 */
.L_x_696:
[----:B------:R-:W-:Y:S05]  /*13890*/  BSYNC B2 ;  /* 0x0000000000027941 */ /* 0x000fea0003800000 */
.L_x_551:
[----:B------:R-:W-:Y:S01]  /*138a0*/  BSSY B2, `(.L_x_553) ;  /* 0x000000b000027945 */ /* 0x000fe20003800000 */
[----:B------:R-:W-:Y:S02]  /*138b0*/  IMAD.MOV.U32 R8, RZ, RZ, 0x0 ;  /* 0x00000000ff087424 */ /* 0x000fe400078e00ff */
[----:B------:R-:W-:Y:S01]  /*138c0*/  IMAD.MOV.U32 R9, RZ, RZ, 0x12f00000 ;  /* 0x12f00000ff097424 */ /* 0x000fe200078e00ff */
[----:B------:R-:W-:Y:S06]  /*138d0*/  @P2 BRA `(.L_x_554) ;  /* 0x00000000001c2947 */ /* 0x000fec0003800000 */
[----:B------:R-:W2:Y:S01]  /*138e0*/  S2R R13, SR_TID.X ;  /* 0x00000000000d7919 */ /* 0x000ea20000002100 */
[----:B01----:R-:W-:-:S04]  /*138f0*/  IMAD.MOV.U32 R10, RZ, RZ, 0x2800 ;  /* 0x00002800ff0a7424 */ /* 0x003fc800078e00ff */
[----:B------:R3:W-:Y:S01]  /*13900*/  SYNCS.ARRIVE.TRANS64 RZ, [R6+URZ+0x132b0], R10 ;  /* 0x0132b00a06ff79a7 */ /* 0x0007e2000800003f */
[----:B--2---:R-:W-:-:S04]  /*13910*/  LOP3.LUT R13, R13, 0x1f, RZ, 0xc0, !PT ;  /* 0x0000001f0d0d7812 */ /* 0x004fc800078ec0ff */
[----:B------:R-:W-:-:S13]  /*13920*/  ISETP.NE.AND P0, PT, R13, RZ, PT ;  /* 0x000000ff0d00720c */ /* 0x000fda0003f05270 */
[----:B---3--:R-:W-:Y:S05]  /*13930*/  @!P0 BRA `(.L_x_554) ;  /* 0x0000000000048947 */ /* 0x008fea0003800000 */
[----:B------:R-:W-:Y:S01]  /*13940*/  BPT.TRAP 0x1 ;  /* 0x000000040000795c */ /* 0x000fe20000300000 */
.L_x_554:
[----:B------:R-:W-:Y:S05]  /*13950*/  BSYNC B2 ;  /* 0x0000000000027941 */ /* 0x000fea0003800000 */
.L_x_553:
[----:B------:R-:W-:Y:S01]  /*13960*/  R2UR UR10, R12 ;  /* 0x000000000c0a72ca */ /* 0x000fe200000e0000 */
[----:B------:R-:W-:Y:S01]  /*13970*/  UIADD3 UR4, UP0, UR38, 0x670, URZ ;  /* 0x0000067026047890 */ /* 0x000fe2000ff1e03f */
[----:B------:R-:W-:Y:S01]  /*13980*/  R2UR UR7, R9 ;  /* 0x00000000090772ca */ /* 0x000fe200000e0000 */
[----:B01----:R-:W-:Y:S01]  /*13990*/  VIADD R6, R6, 0x132b0 ;  /* 0x000132b006067836 */ /* 0x003fe20000000000 */
[----:B------:R-:W-:Y:S01]  /*139a0*/  R2UR UR6, R8 ;  /* 0x00000000080672ca */ /* 0x000fe200000e0000 */
[----:B------:R-:W-:Y:S01]  /*139b0*/  VIADD R8, R11, 0x6000 ;  /* 0x000060000b087836 */ /* 0x000fe20000000000 */
[----:B------:R-:W-:Y:S01]  /*139c0*/  PLOP3.LUT P0, PT, PT, PT, PT, 0x80, 0x0 ;  /* 0x000000000000781c */ /* 0x000fe20003f0f070 */
[----:B------:R-:W-:-:S12]  /*139d0*/  UIADD3.X UR5, URZ, UR39, URZ, UP0, !UPT ;  /* 0x000000273f057290 */ /* 0x000fd800087fe43f */
.L_x_555:
        /* <DEDUP_REMOVED lines=9> */
[----:B--2---:R-:W-:Y:S05]  /*13a70*/  @P0 BRA.U.ANY `(.L_x_555) ;  /* 0xfffffffd00d80947 */ /* 0x004fea000393ffff */
.L_x_545:
[----:B------:R-:W-:Y:S05]  /*13a80*/  BSYNC B1 ;  /* 0x0000000000017941 */ /* 0x000fea0003800000 */
.L_x_544:
[----:B------:R-:W0:Y:S04]  /*13a90*/  LDL.LU R10, [R1+0x4] ;  /* 0x00000400010a7983 */ /* 0x000e280000300800 */
[----:B-1----:R-:W2:Y:S01]  /*13aa0*/  LDL.LU R9, [R1+0x10] ;  /* 0x0000100001097983 */ /* 0x002ea20000300800 */
[----:B------:R-:W-:Y:S01]  /*13ab0*/  VIADD R5, R5, 0xfffffffe ;  /* 0xfffffffe05057836 */ /* 0x000fe20000000000 */
[----:B------:R-:W-:-:S04]  /*13ac0*/  PLOP3.LUT P0, PT, PT, PT, PT, 0x8, 0x0 ;  /* 0x000000000000781c */ /* 0x000fc80003f0e170 */
[----:B------:R-:W-:Y:S02]  /*13ad0*/  ISETP.GE.AND P3, PT, R5, R3, PT ;  /* 0x000000030500720c */ /* 0x000fe40003f66270 */
[----:B0-----:R-:W-:-:S04]  /*13ae0*/  IADD3 R6, R10, 0x1, RZ ;  /* 0x000000010a067810 */ /* 0x001fc80007ffe0ff */
[----:B------:R-:W-:-:S04]  /*13af0*/  ISETP.NE.AND P2, PT, R6, 0x2, PT ;  /* 0x000000020600780c */ /* 0x000fc80003f45270 */
[----:B------:R-:W-:Y:S02]  /*13b00*/  SEL R7, RZ, 0x1, P2 ;  /* 0x00000001ff077807 */ /* 0x000fe40001000000 */
[----:B------:R-:W-:Y:S02]  /*13b10*/  SEL R6, R6, RZ, P2 ;  /* 0x000000ff06067207 */ /* 0x000fe40001000000 */
[----:B--2---:R-:W-:-:S03]  /*13b20*/  LOP3.LUT R9, R9, R7, RZ, 0x3c, !PT ;  /* 0x0000000709097212 */ /* 0x004fc600078e3cff */
[----:B------:R0:W-:Y:S04]  /*13b30*/  STL [R1+0x4], R6 ;  /* 0x0000040601007387 */ /* 0x0001e80000100800 */
[----:B------:R0:W-:Y:S01]  /*13b40*/  STL [R1+0x10], R9 ;  /* 0x0000100901007387 */ /* 0x0001e20000100800 */
[----:B------:R-:W-:Y:S05]  /*13b50*/  @!P3 BRA `(.L_x_538) ;  /* 0x000000040074b947 */ /* 0x000fea0003800000 */
.L_x_568:
[----:B------:R-:W-:Y:S05]  /*13b60*/  YIELD ;  /* 0x0000000000007946 */ /* 0x000fea0003800000 */
[----:B------:R-:W-:Y:S04]  /*13b70*/  BSSY B1, `(.L_x_556) ;  /* 0x000004f000017945 */ /* 0x000fe80003800000 */
[----:B--2---:R-:W-:Y:S05]  /*13b80*/  @!P6 BRA `(.L_x_557) ;  /* 0x000000040034e947 */ /* 0x004fea0003800000 */
[----:B0-----:R-:W2:Y:S04]  /*13b90*/  LDL R6, [R1+0x4] ;  /* 0x0000040001067983 */ /* 0x001ea80000100800 */
[----:B------:R-:W3:Y:S01]  /*13ba0*/  LDL R7, [R1+0x10] ;  /* 0x0000100001077983 */ /* 0x000ee20000100800 */
[----:B------:R-:W0:Y:S01]  /*13bb0*/  S2R R8, SR_TID.X ;  /* 0x0000000000087919 */ /* 0x000e220000002100 */
[----:B------:R-:W-:Y:S01]  /*13bc0*/  BSSY B2, `(.L_x_558) ;  /* 0x0000007000027945 */ /* 0x000fe20003800000 */
[----:B0-----:R-:W-:-:S04]  /*13bd0*/  LOP3.LUT R8, R8, 0x7f, RZ, 0xc0, !PT ;  /* 0x0000007f08087812 */ /* 0x001fc800078ec0ff */
[----:B------:R-:W-:Y:S01]  /*13be0*/  ISETP.NE.AND P3, PT, R8, RZ, PT ;  /* 0x000000ff0800720c */ /* 0x000fe20003f65270 */
[----:B--2---:R-:W-:Y:S01]  /*13bf0*/  IMAD R6, R6, 0x8, R17 ;  /* 0x0000000806067824 */ /* 0x004fe200078e0211 */
[----:B---3--:R-:W-:-:S04]  /*13c00*/  SHF.L.U32 R7, R7, 0x1f, RZ ;  /* 0x0000001f07077819 */ /* 0x008fc800000006ff */
[----:B------:R-:W0:Y:S02]  /*13c10*/  SYNCS.PHASECHK.TRANS64.TRYWAIT P2, [R6+URZ+0x132a0], R7 ;  /* 0x0132a007060075a7 */ /* 0x000e24000804017f */
[----:B0-----:R-:W-:Y:S05]  /*13c20*/  @!P2 BRA `(.L_x_559) ;  /* 0x000000640058a947 */ /* 0x001fea0003800000 */
.L_x_697:
[----:B------:R-:W-:Y:S05]  /*13c30*/  BSYNC B2 ;  /* 0x0000000000027941 */ /* 0x000fea0003800000 */
.L_x_558:
        /* <DEDUP_REMOVED lines=9> */
.L_x_561:
[----:B------:R-:W-:Y:S05]  /*13cd0*/  BSYNC B2 ;  /* 0x0000000000027941 */ /* 0x000fea0003800000 */
.L_x_560:
[----:B------:R-:W2:Y:S01]  /*13ce0*/  LDL R8, [R1+0x4] ;  /* 0x0000040001087983 */ /* 0x000ea20000100800 */
[----:B------:R-:W-:Y:S01]  /*13cf0*/  IMAD.MOV.U32 R12, RZ, RZ, RZ ;  /* 0x000000ffff0c7224 */ /* 0x000fe200078e00ff */
[----:B------:R-:W-:Y:S01]  /*13d00*/  UIADD3 UR4, UP0, UR38, 0x570, URZ ;  /* 0x0000057026047890 */ /* 0x000fe2000ff1e03f */
[----:B------:R-:W-:Y:S01]  /*13d10*/  PLOP3.LUT P2, PT, PT, PT, PT, 0x80, 0x0 ;  /* 0x000000000000781c */ /* 0x000fe20003f4f070 */
[----:B------:R-:W-:Y:S01]  /*13d20*/  IMAD R9, R5, 0xa0, R0 ;  /* 0x000000a005097824 */ /* 0x000fe200078e0200 */
[----:B------:R-:W-:Y:S01]  /*13d30*/  UMOV UR6, 0x0 ;  /* 0x0000000000067882 */ /* 0x000fe20000000000 */
[----:B------:R-:W-:Y:S01]  /*13d40*/  R2UR UR10, R12 ;  /* 0x000000000c0a72ca */ /* 0x000fe200000e0000 */
[----:B------:R-:W-:Y:S01]  /*13d50*/  VIADD R10, R6, 0x13290 ;  /* 0x00013290060a7836 */ /* 0x000fe20000000000 */
[----:B------:R-:W-:Y:S01]  /*13d60*/  UIADD3.X UR5, URZ, UR39, URZ, UP0, !UPT ;  /* 0x000000273f057290 */ /* 0x000fe200087fe43f */
[----:B------:R-:W-:Y:S01]  /*13d70*/  UMOV UR7, 0x12f00000 ;  /* 0x12f0000000077882 */ /* 0x000fe20000000000 */
[----:B--2---:R-:W-:-:S05]  /*13d80*/  IMAD R8, R8, 0x2800, R17 ;  /* 0x0000280008087824 */ /* 0x004fca00078e0211 */
[----:B------:R-:W-:-:S07]  /*13d90*/  IADD3 R11, R8, 0xe000, RZ ;  /* 0x0000e000080b7810 */ /* 0x000fce0007ffe0ff */
.L_x_562:
        /* <DEDUP_REMOVED lines=13> */
.L_x_698:
[----:B------:R-:W-:Y:S05]  /*13e70*/  BSYNC B2 ;  /* 0x0000000000027941 */ /* 0x000fea0003800000 */
.L_x_563:
        /* <DEDUP_REMOVED lines=11> */
.L_x_566:
[----:B------:R-:W-:Y:S05]  /*13f30*/  BSYNC B2 ;  /* 0x0000000000027941 */ /* 0x000fea0003800000 */
.L_x_565:
[----:B------:R-:W-:Y:S01]  /*13f40*/  R2UR UR10, R12 ;  /* 0x000000000c0a72ca */ /* 0x000fe200000e0000 */
[----:B------:R-:W-:Y:S01]  /*13f50*/  UIADD3 UR4, UP0, UR38, 0x670, URZ ;  /* 0x0000067026047890 */ /* 0x000fe2000ff1e03f */
[----:B------:R-:W-:Y:S01]  /*13f60*/  R2UR UR6, R10 ;  /* 0x000000000a0672ca */ /* 0x000fe200000e0000 */
[----:B------:R-:W-:Y:S01]  /*13f70*/  VIADD R8, R8, 0x6000 ;  /* 0x0000600008087836 */ /* 0x000fe20000000000 */
[----:B------:R-:W-:Y:S01]  /*13f80*/  R2UR UR7, R11 ;  /* 0x000000000b0772ca */ /* 0x000fe200000e0000 */
[----:B01----:R-:W-:Y:S01]  /*13f90*/  VIADD R6, R6, 0x132b0 ;  /* 0x000132b006067836 */ /* 0x003fe20000000000 */
[----:B------:R-:W-:Y:S01]  /*13fa0*/  PLOP3.LUT P2, PT, PT, PT, PT, 0x80, 0x0 ;  /* 0x000000000000781c */ /* 0x000fe20003f4f070 */
[----:B------:R-:W-:-:S12]  /*13fb0*/  UIADD3.X UR5, URZ, UR39, URZ, UP0, !UPT ;  /* 0x000000273f057290 */ /* 0x000fd800087fe43f */
.L_x_567:
        /* <DEDUP_REMOVED lines=10> */
.L_x_557:
[----:B------:R-:W-:Y:S05]  /*14060*/  BSYNC B1 ;  /* 0x0000000000017941 */ /* 0x000fea0003800000 */
.L_x_556:
[----:B------:R-:W0:Y:S04]  /*14070*/  LDL.LU R7, [R1+0x4] ;  /* 0x0000040001077983 */ /* 0x000e280000300800 */
[----:B------:R-:W2:Y:S01]  /*14080*/  LDL.LU R10, [R1+0x10] ;  /* 0x00001000010a7983 */ /* 0x000ea20000300800 */
[C---:B------:R-:W-:Y:S01]  /*14090*/  ISETP.GT.AND P3, PT, R5.reuse, R3, PT ;  /* 0x000000030500720c */ /* 0x040fe20003f64270 */
[----:B------:R-:W-:Y:S01]  /*140a0*/  VIADD R5, R5, 0xffffffff ;  /* 0xffffffff05057836 */ /* 0x000fe20000000000 */
[----:B0-----:R-:W-:-:S04]  /*140b0*/  IADD3 R6, R7, 0x1, RZ ;  /* 0x0000000107067810 */ /* 0x001fc80007ffe0ff */
[----:B------:R-:W-:-:S04]  /*140c0*/  ISETP.NE.AND P2, PT, R6, 0x2, PT ;  /* 0x000000020600780c */ /* 0x000fc80003f45270 */
[----:B------:R-:W-:Y:S02]  /*140d0*/  SEL R7, RZ, 0x1, P2 ;  /* 0x00000001ff077807 */ /* 0x000fe40001000000 */
[----:B------:R-:W-:Y:S02]  /*140e0*/  SEL R6, R6, RZ, P2 ;  /* 0x000000ff06067207 */ /* 0x000fe40001000000 */
[----:B--2---:R-:W-:-:S05]  /*140f0*/  LOP3.LUT R10, R10, R7, RZ, 0x3c, !PT ;  /* 0x000000070a0a7212 */ /* 0x004fca00078e3cff */
[----:B------:R2:W-:Y:S04]  /*14100*/  STL [R1+0x10], R10 ;  /* 0x0000100a01007387 */ /* 0x0005e80000100800 */
[----:B------:R2:W-:Y:S01]  /*14110*/  STL [R1+0x4], R6 ;  /* 0x0000040601007387 */ /* 0x0005e20000100800 */
[----:B------:R-:W-:Y:S05]  /*14120*/  @P3 BRA `(.L_x_568) ;  /* 0xfffffff8008c3947 */ /* 0x000fea000383ffff */
.L_x_538:
[----:B------:R-:W-:Y:S05]  /*14130*/  BSYNC B0 ;  /* 0x0000000000007941 */ /* 0x000fea0003800000 */
.L_x_537:
[----:B------:R-:W-:Y:S05]  /*14140*/  @!P0 WARPSYNC.ALL ;  /* 0x0000000000008948 */ /* 0x000fea0003800000 */
[----:B------:R-:W-:Y:S01]  /*14150*/  @!P0 BAR.SYNC.DEFER_BLOCKING 0xc, 0x200 ;  /* 0x0308000000008b1d */ /* 0x000fe20000010000 */
[----:B------:R-:W-:-:S05]  /*14160*/  IMAD.MOV.U32 R26, RZ, RZ, RZ ;  /* 0x000000ffff1a7224 */ /* 0x000fca00078e00ff */
[----:B------:R-:W-:Y:S04]  /*14170*/  BSSY B0, `(.L_x_569) ;  /* 0x000001f000007945 */ /* 0x000fe80003800000 */
[----:B------:R-:W-:Y:S05]  /*14180*/  @!P1 BRA `(.L_x_570) ;  /* 0x0000000000749947 */ /* 0x000fea0003800000 */
[----:B------:R-:W-:-:S13]  /*14190*/  ISETP.NE.AND P0, PT, R4, RZ, PT ;  /* 0x000000ff0400720c */ /* 0x000fda0003f05270 */
[----:B------:R-:W3:Y:S02]  /*141a0*/  @!P0 LDC R4, c[0x0][0x9f0] ;  /* 0x00027c00ff048b82 */ /* 0x000ee40000000800 */
[----:B---3--:R-:W-:-:S04]  /*141b0*/  IABS R0, R4 ;  /* 0x0000000400007213 */ /* 0x008fc80000000000 */
[----:B------:R-:W3:Y:S08]  /*141c0*/  I2F.RP R2, R0 ;  /* 0x0000000000027306 */ /* 0x000ef00000209400 */
[----:B---3--:R-:W3:Y:S02]  /*141d0*/  MUFU.RCP R2, R2 ;  /* 0x0000000200027308 */ /* 0x008ee40000001000 */
[----:B---3--:R-:W-:-:S06]  /*141e0*/  VIADD R2, R2, 0xffffffe ;  /* 0x0ffffffe02027836 */ /* 0x008fcc0000000000 */
[----:B------:R-:W3:Y:S02]  /*141f0*/  F2I.FTZ.U32.TRUNC.NTZ R3, R2 ;  /* 0x0000000200037305 */ /* 0x000ee4000021f000 */
[----:B---3--:R-:W-:-:S04]  /*14200*/  IMAD.MOV R2, RZ, RZ, -R3 ;  /* 0x000000ffff027224 */ /* 0x008fc800078e0a03 */
[----:B------:R-:W-:Y:S02]  /*14210*/  IMAD R5, R2, R0, RZ ;  /* 0x0000000002057224 */ /* 0x000fe400078e02ff */
[----:B------:R-:W-:-:S04]  /*14220*/  IMAD.MOV.U32 R2, RZ, RZ, RZ ;  /* 0x000000ffff027224 */ /* 0x000fc800078e00ff */
[----:B------:R-:W-:Y:S01]  /*14230*/  IMAD.HI.U32 R7, R3, R5, R2 ;  /* 0x0000000503077227 */ /* 0x000fe200078e0002 */
[----:B------:R-:W-:Y:S02]  /*14240*/  IABS R2, R4 ;  /* 0x0000000400027213 */ /* 0x000fe40000000000 */
[----:B------:R-:W-:Y:S02]  /*14250*/  IADD3 R3, R20, -0x1, R4 ;  /* 0xffffffff14037810 */ /* 0x000fe40007ffe004 */
[----:B------:R-:W-:Y:S02]  /*14260*/  IADD3 R2, RZ, -R2, RZ ;  /* 0x80000002ff027210 */ /* 0x000fe40007ffe0ff */
[----:B------:R-:W-:Y:S02]  /*14270*/  IABS R5, R3 ;  /* 0x0000000300057213 */ /* 0x000fe40000000000 */
[----:B------:R-:W-:Y:S01]  /*14280*/  LOP3.LUT R3, R3, R4, RZ, 0x3c, !PT ;  /* 0x0000000403037212 */ /* 0x000fe200078e3cff */
[----:B0-2---:R-:W-:-:S02]  /*14290*/  IMAD.MOV.U32 R6, RZ, RZ, R2 ;  /* 0x000000ffff067224 */ /* 0x005fc400078e0002 */
[----:B------:R-:W-:Y:S01]  /*142a0*/  IMAD.HI.U32 R2, R7, R5, RZ ;  /* 0x0000000507027227 */ /* 0x000fe200078e00ff */
[----:B------:R-:W-:-:S03]  /*142b0*/  ISETP.GE.AND P2, PT, R3, RZ, PT ;  /* 0x000000ff0300720c */ /* 0x000fc60003f46270 */
[----:B------:R-:W-:-:S05]  /*142c0*/  IMAD R5, R2, R6, R5 ;  /* 0x0000000602057224 */ /* 0x000fca00078e0205 */
[----:B------:R-:W-:-:S13]  /*142d0*/  ISETP.GT.U32.AND P1, PT, R0, R5, PT ;  /* 0x000000050000720c */ /* 0x000fda0003f24070 */
[----:B------:R-:W-:Y:S02]  /*142e0*/  @!P1 IMAD.IADD R5, R5, 0x1, -R0 ;  /* 0x0000000105059824 */ /* 0x000fe400078e0a00 */
[----:B------:R-:W-:Y:S01]  /*142f0*/  @!P1 VIADD R2, R2, 0x1 ;  /* 0x0000000102029836 */ /* 0x000fe20000000000 */
[----:B------:R-:W-:Y:S02]  /*14300*/  ISETP.NE.AND P1, PT, R4, RZ, PT ;  /* 0x000000ff0400720c */ /* 0x000fe40003f25270 */
[----:B------:R-:W-:-:S13]  /*14310*/  ISETP.GE.U32.AND P0, PT, R5, R0, PT ;  /* 0x000000000500720c */ /* 0x000fda0003f06070 */
[----:B------:R-:W-:-:S04]  /*14320*/  @P0 VIADD R2, R2, 0x1 ;  /* 0x0000000102020836 */ /* 0x000fc80000000000 */
[----:B------:R-:W-:Y:S01]  /*14330*/  @!P2 IMAD.MOV R2, RZ, RZ, -R2 ;  /* 0x000000ffff02a224 */ /* 0x000fe200078e0a02 */
[----:B------:R-:W-:-:S04]  /*14340*/  @!P1 LOP3.LUT R2, RZ, R4, RZ, 0x33, !PT ;  /* 0x00000004ff029212 */ /* 0x000fc800078e33ff */
[----:B------:R-:W-:-:S07]  /*14350*/  MOV R26, R2 ;  /* 0x00000002001a7202 */ /* 0x000fce0000000f00 */
.L_x_570:
[----:B------:R-:W-:Y:S05]  /*14360*/  BSYNC B0 ;  /* 0x0000000000007941 */ /* 0x000fea0003800000 */
.L_x_569:
[----:B------:R-:W-:-:S05]  /*14370*/  IMAD R0, R21, R26, RZ ;  /* 0x0000001a15007224 */ /* 0x000fca00078e02ff */
[----:B------:R3:W-:Y:S01]  /*14380*/  STL [R1+0x20], R0 ;  /* 0x0000200001007387 */ /* 0x0007e20000100800 */
[----:B------:R-:W-:-:S04]  /*14390*/  VIADDMNMX R26, R0, R26, R20, PT ;  /* 0x0000001a001a7246 */ /* 0x000fc80003800114 */
[----:B------:R-:W-:-:S13]  /*143a0*/  ISETP.GT.AND P0, PT, R26, R0, PT ;  /* 0x000000001a00720c */ /* 0x000fda0003f04270 */
[----:B---3--:R-:W-:Y:S05]  /*143b0*/  @P0 BRA `(.L_x_571) ;  /* 0x0000000000440947 */ /* 0x008fea0003800000 */
[----:B------:R-:W3:Y:S02]  /*143c0*/  S2R R0, SR_TID.X ;  /* 0x0000000000007919 */ /* 0x000ee40000002100 */
[----:B---3--:R-:W-:-:S04]  /*143d0*/  LOP3.LUT R0, R0, 0x7f, RZ, 0xc0, !PT ;  /* 0x0000007f00007812 */ /* 0x008fc800078ec0ff */
[----:B------:R-:W-:-:S13]  /*143e0*/  ISETP.NE.AND P0, PT, R0, RZ, PT ;  /* 0x000000ff0000720c */ /* 0x000fda0003f05270 */
[----:B------:R-:W-:Y:S05]  /*143f0*/  @P0 BRA `(.L_x_572) ;  /* 0x0000004000300947 */ /* 0x000fea0003800000 */
[----:B------:R-:W3:Y:S01]  /*14400*/  S2R R5, SR_LANEID ;  /* 0x0000000000057919 */ /* 0x000ee20000000000 */
[----:B------:R-:W-:Y:S01]  /*14410*/  VOTEU.ANY UR4, UPT, PT ;  /* 0x0000000000047886 */ /* 0x000fe200038e0100 */
[----:B------:R-:W4:Y:S01]  /*14420*/  LDC.64 R2, c[0x0][0xc60] ;  /* 0x00031800ff027b82 */ /* 0x000f220000000a00 */
[----:B------:R-:W3:Y:S02]  /*14430*/  FLO.U32 R0, UR4 ;  /* 0x0000000400007d00 */ /* 0x000ee400080e0000 */
[----:B---3--:R-:W-:-:S06]  /*14440*/  ISETP.EQ.U32.AND P0, PT, R0, R5, PT ;  /* 0x000000050000720c */ /* 0x008fcc0003f02070 */
[----:B------:R-:W4:Y:S07]  /*14450*/  POPC R5, UR4 ;  /* 0x0000000400057d09 */ /* 0x000f2e0008000000 */
[----:B----4-:R-:W3:Y:S01]  /*14460*/  @P0 ATOMG.E.ADD.STRONG.GPU PT, R3, desc[UR40][R2.64], R5 ;  /* 0x00000005020309a8 */ /* 0x010ee200081ee1e8 */
[----:B------:R-:W4:Y:S02]  /*14470*/  S2R R4, SR_LTMASK ;  /* 0x0000000000047919 */ /* 0x000f240000003900 */
[----:B----4-:R-:W-:-:S04]  /*14480*/  LOP3.LUT R4, R4, UR4, RZ, 0xc0, !PT ;  /* 0x0000000404047c12 */ /* 0x010fc8000f8ec0ff */
[----:B------:R-:W4:Y:S01]  /*14490*/  POPC R7, R4 ;  /* 0x0000000400077309 */ /* 0x000f220000000000 */
[----:B---3--:R-:W4:Y:S02]  /*144a0*/  SHFL.IDX PT, R0, R3, R0, 0x1f ;  /* 0x00001f0003007589 */ /* 0x008f2400000e0000 */
[----:B----4-:R-:W-:Y:S01]  /*144b0*/  IADD3 R24, R0, UR36, R7 ;  /* 0x0000002400187c10 */ /* 0x010fe2000fffe007 */
[----:B------:R-:W-:Y:S06]  /*144c0*/  BRA `(.L_x_572) ;  /* 0x0000003c00fc7947 */ /* 0x000fec0003800000 */
.L_x_571:
        /* <DEDUP_REMOVED lines=9> */
[----:B--2---:R-:W-:Y:S01]  /*14560*/  MOV R10, UR4 ;  /* 0x00000004000a7c02 */ /* 0x004fe20008000f00 */
[----:B------:R-:W2:Y:S01]  /*14570*/  LDC.64 R2, c[0x4][R2] ;  /* 0x0100000002027b82 */ /* 0x000ea20000000a00 */
[----:B------:R-:W-:Y:S02]  /*14580*/  IMAD.U32 R5, RZ, RZ, UR7 ;  /* 0x00000007ff057e24 */ /* 0x000fe4000f8e00ff */
[----:B0-----:R-:W-:Y:S02]  /*14590*/  IMAD.U32 R6, RZ, RZ, UR8 ;  /* 0x00000008ff067e24 */ /* 0x001fe4000f8e00ff */
[----:B------:R-:W-:-:S02]  /*145a0*/  IMAD.U32 R7, RZ, RZ, UR9 ;  /* 0x00000009ff077e24 */ /* 0x000fc4000f8e00ff */
[----:B------:R-:W-:Y:S02]  /*145b0*/  IMAD.U32 R11, RZ, RZ, UR5 ;  /* 0x00000005ff0b7e24 */ /* 0x000fe4000f8e00ff */
[----:B------:R-:W-:Y:S02]  /*145c0*/  IMAD.MOV.U32 R8, RZ, RZ, 0x70 ;  /* 0x00000070ff087424 */ /* 0x000fe400078e00ff */
[----:B------:R-:W-:Y:S02]  /*145d0*/  IMAD.MOV.U32 R12, RZ, RZ, 0x1 ;  /* 0x00000001ff0c7424 */ /* 0x000fe400078e00ff */
[----:B------:R-:W-:-:S07]  /*145e0*/  IMAD.MOV.U32 R13, RZ, RZ, RZ ;  /* 0x000000ffff0d7224 */ /* 0x000fce00078e00ff */
[----:B------:R-:W-:-:S07]  /*145f0*/  LEPC R20, `(.L_x_574) ;  /* 0x000000001014794e */ /* 0x000fce0000000000 */
[----:B-12---:R-:W-:Y:S05]  /*14600*/  CALL.ABS.NOINC R2 ;  /* 0x0000000002007343 */ /* 0x006fea0003c00000 */
.L_x_574:
[----:B------:R-:W-:Y:S05]  /*14610*/  BSYNC B6 ;  /* 0x0000000000067941 */ /* 0x000fea0003800000 */
.L_x_573:
[----:B------:R-:W3:Y:S01]  /*14620*/  LDL.LU R2, [R1+0x24] ;  /* 0x0000240001027983 */ /* 0x000ee20000300800 */
[----:B------:R-:W-:Y:S01]  /*14630*/  VIADD R0, R17, 0x6000 ;  /* 0x0000600011007836 */ /* 0x000fe20000000000 */
[----:B------:R-:W-:Y:S04]  /*14640*/  BSSY B6, `(.L_x_575) ;  /* 0x0000016000067945 */ /* 0x000fe80003800000 */
[----:B------:R-:W-:Y:S02]  /*14650*/  LOP3.LUT P0, RZ, R0, 0x1bf, RZ, 0xc0, !PT ;  /* 0x000001bf00ff7812 */ /* 0x000fe4000780c0ff */
[----:B---3--:R-:W-:-:S11]  /*14660*/  LOP3.LUT R2, R2, 0xfffffffe, RZ, 0xc0, !PT ;  /* 0xfffffffe02027812 */ /* 0x008fd600078ec0ff */
[----:B------:R-:W-:-:S05]  /*14670*/  @P0 LOP3.LUT R2, R2, 0x1, RZ, 0xfc, !PT ;  /* 0x0000000102020812 */ /* 0x000fca00078efcff */
[----:B------:R3:W-:Y:S01]  /*14680*/  STL [R1+0x24], R2 ;  /* 0x0000240201007387 */ /* 0x0007e20000100800 */
[----:B------:R-:W-:Y:S05]  /*14690*/  @!P0 BRA `(.L_x_576) ;  /* 0x0000000000408947 */ /* 0x000fea0003800000 */
[----:B---3--:R-:W-:Y:S01]  /*146a0*/  MOV R2, 0x0 ;  /* 0x0000000000027802 */ /* 0x008fe20000000f00 */
[----:B------:R-:W-:Y:S01]  /*146b0*/  ULDC.64 UR6, c[0x4][0x98] ;  /* 0x0100260000067ab9 */ /* 0x000fe20000000a00 */
[----:B------:R-:W-:Y:S01]  /*146c0*/  ULDC.64 UR8, c[0x4][0xa0] ;  /* 0x0100280000087ab9 */ /* 0x000fe20000000a00 */
[----:B------:R-:W-:Y:S01]  /*146d0*/  ULDC.64 UR4, c[0x4][0x10] ;  /* 0x0100040000047ab9 */ /* 0x000fe20000000a00 */
[----:B------:R-:W-:Y:S01]  /*146e0*/  MOV R4, UR6 ;  /* 0x0000000600047c02 */ /* 0x000fe20008000f00 */
[----:B------:R-:W-:Y:S01]  /*146f0*/  IMAD.U32 R5, RZ, RZ, UR7 ;  /* 0x00000007ff057e24 */ /* 0x000fe2000f8e00ff */
[----:B------:R-:W3:Y:S01]  /*14700*/  LDC.64 R2, c[0x4][R2] ;  /* 0x0100000002027b82 */ /* 0x000ee20000000a00 */
[----:B0-2---:R-:W-:Y:S01]  /*14710*/  IMAD.U32 R6, RZ, RZ, UR8 ;  /* 0x00000008ff067e24 */ /* 0x005fe2000f8e00ff */
[----:B------:R-:W-:Y:S01]  /*14720*/  MOV R8, 0x70 ;  /* 0x0000007000087802 */ /* 0x000fe20000000f00 */
[----:B------:R-:W-:Y:S02]  /*14730*/  IMAD.U32 R7, RZ, RZ, UR9 ;  /* 0x00000009ff077e24 */ /* 0x000fe4000f8e00ff */
[----:B------:R-:W-:-:S02]  /*14740*/  IMAD.U32 R10, RZ, RZ, UR4 ;  /* 0x00000004ff0a7e24 */ /* 0x000fc4000f8e00ff */
[----:B------:R-:W-:Y:S02]  /*14750*/  IMAD.U32 R11, RZ, RZ, UR5 ;  /* 0x00000005ff0b7e24 */ /* 0x000fe4000f8e00ff */
[----:B------:R-:W-:Y:S02]  /*14760*/  IMAD.MOV.U32 R12, RZ, RZ, 0x1 ;  /* 0x00000001ff0c7424 */ /* 0x000fe400078e00ff */
[----:B------:R-:W-:-:S07]  /*14770*/  IMAD.MOV.U32 R13, RZ, RZ, RZ ;  /* 0x000000ffff0d7224 */ /* 0x000fce00078e00ff */
[----:B------:R-:W-:-:S07]  /*14780*/  LEPC R20, `(.L_x_576) ;  /* 0x000000001014794e */ /* 0x000fce0000000000 */
[----:B-1-3--:R-:W-:Y:S05]  /*14790*/  CALL.ABS.NOINC R2 ;  /* 0x0000000002007343 */ /* 0x00afea0003c00000 */
.L_x_576:
[----:B------:R-:W-:Y:S05]  /*147a0*/  BSYNC B6 ;  /* 0x0000000000067941 */ /* 0x000fea0003800000 */
.L_x_575:
[----:B------:R-:W-:Y:S01]  /*147b0*/  VIADD R0, R17, 0x1000 ;  /* 0x0000100011007836 */ /* 0x000fe20000000000 */
[----:B------:R-:W-:Y:S04]  /*147c0*/  BSSY B6, `(.L_x_577) ;  /* 0x0000013000067945 */ /* 0x000fe80003800000 */
[----:B------:R-:W-:-:S13]  /*147d0*/  LOP3.LUT P0, RZ, R0, 0x9f, RZ, 0xc0, !PT ;  /* 0x0000009f00ff7812 */ /* 0x000fda000780c0ff */
[----:B------:R-:W-:Y:S05]  /*147e0*/  @!P0 BRA `(.L_x_578) ;  /* 0x0000000000408947 */ /* 0x000fea0003800000 */
[----:B---3--:R-:W-:Y:S01]  /*147f0*/  MOV R2, 0x0 ;  /* 0x0000000000027802 */ /* 0x008fe20000000f00 */
[----:B------:R-:W-:Y:S01]  /*14800*/  ULDC.64 UR6, c[0x4][0x98] ;  /* 0x0100260000067ab9 */ /* 0x000fe20000000a00 */
[----:B------:R-:W-:Y:S01]  /*14810*/  ULDC.64 UR8, c[0x4][0xa0] ;  /* 0x0100280000087ab9 */ /* 0x000fe20000000a00 */
[----:B------:R-:W-:Y:S01]  /*14820*/  ULDC.64 UR4, c[0x4][0x18] ;  /* 0x0100060000047ab9 */ /* 0x000fe20000000a00 */
[----:B------:R-:W-:Y:S01]  /*14830*/  IMAD.U32 R4, RZ, RZ, UR6 ;  /* 0x00000006ff047e24 */ /* 0x000fe2000f8e00ff */
[----:B0-2---:R-:W-:Y:S01]  /*14840*/  MOV R6, UR8 ;  /* 0x0000000800067c02 */ /* 0x005fe20008000f00 */
[----:B------:R-:W0:Y:S01]  /*14850*/  LDC.64 R2, c[0x4][R2] ;  /* 0x0100000002027b82 */ /* 0x000e220000000a00 */
[----:B------:R-:W-:Y:S01]  /*14860*/  IMAD.U32 R5, RZ, RZ, UR7 ;  /* 0x00000007ff057e24 */ /* 0x000fe2000f8e00ff */
[----:B------:R-:W-:Y:S01]  /*14870*/  MOV R13, RZ ;  /* 0x000000ff000d7202 */ /* 0x000fe20000000f00 */
[----:B------:R-:W-:Y:S02]  /*14880*/  IMAD.U32 R7, RZ, RZ, UR9 ;  /* 0x00000009ff077e24 */ /* 0x000fe4000f8e00ff */
[----:B------:R-:W-:-:S02]  /*14890*/  IMAD.U32 R10, RZ, RZ, UR4 ;  /* 0x00000004ff0a7e24 */ /* 0x000fc4000f8e00ff */
[----:B------:R-:W-:Y:S02]  /*148a0*/  IMAD.U32 R11, RZ, RZ, UR5 ;  /* 0x00000005ff0b7e24 */ /* 0x000fe4000f8e00ff */
[----:B------:R-:W-:Y:S02]  /*148b0*/  IMAD.MOV.U32 R8, RZ, RZ, 0x70 ;  /* 0x00000070ff087424 */ /* 0x000fe400078e00ff */
[----:B------:R-:W-:-:S07]  /*148c0*/  IMAD.MOV.U32 R12, RZ, RZ, 0x1 ;  /* 0x00000001ff0c7424 */ /* 0x000fce00078e00ff */
[----:B------:R-:W-:-:S07]  /*148d0*/  LEPC R20, `(.L_x_578) ;  /* 0x000000001014794e */ /* 0x000fce0000000000 */
[----:B01----:R-:W-:Y:S05]  /*148e0*/  CALL.ABS.NOINC R2 ;  /* 0x0000000002007343 */ /* 0x003fea0003c00000 */
.L_x_578:
[----:B------:R-:W-:Y:S05]  /*148f0*/  BSYNC B6 ;  /* 0x0000000000067941 */ /* 0x000fea0003800000 */
.L_x_577:
[----:B---3--:R-:W3:Y:S01]  /*14900*/  LDL R2, [R1+0x24] ;  /* 0x0000240001027983 */ /* 0x008ee20000100800 */
[----:B------:R-:W-:Y:S01]  /*14910*/  BSSY B6, `(.L_x_579) ;  /* 0x0000013000067945 */ /* 0x000fe20003800000 */
[----:B---3--:R-:W-:-:S13]  /*14920*/  LOP3.LUT P6, RZ, R2, 0x1, RZ, 0xc0, !PT ;  /* 0x0000000102ff7812 */ /* 0x008fda00078cc0ff */
[----:B------:R-:W-:Y:S05]  /*14930*/  @!P6 BRA `(.L_x_580) ;  /* 0x000000000040e947 */ /* 0x000fea0003800000 */
[----:B------:R-:W-:Y:S01]  /*14940*/  MOV R2, 0x0 ;  /* 0x0000000000027802 */ /* 0x000fe20000000f00 */
[----:B------:R-:W-:Y:S01]  /*14950*/  ULDC.64 UR4, c[0x4][0x98] ;  /* 0x0100260000047ab9 */ /* 0x000fe20000000a00 */
[----:B------:R-:W-:Y:S01]  /*14960*/  ULDC.64 UR6, c[0x4][0xa0] ;  /* 0x0100280000067ab9 */ /* 0x000fe20000000a00 */
[----:B------:R-:W-:Y:S01]  /*14970*/  ULDC.64 UR8, c[0x4][0x20] ;  /* 0x0100080000087ab9 */ /* 0x000fe20000000a00 */
[----:B------:R-:W-:Y:S01]  /*14980*/  IMAD.U32 R4, RZ, RZ, UR4 ;  /* 0x00000004ff047e24 */ /* 0x000fe2000f8e00ff */
[----:B------:R-:W-:Y:S01]  /*14990*/  MOV R11, UR9 ;  /* 0x00000009000b7c02 */ /* 0x000fe20008000f00 */
[----:B------:R-:W3:Y:S01]  /*149a0*/  LDC.64 R2, c[0x4][R2] ;  /* 0x0100000002027b82 */ /* 0x000ee20000000a00 */
[----:B------:R-:W-:Y:S02]  /*149b0*/  IMAD.U32 R5, RZ, RZ, UR5 ;  /* 0x00000005ff057e24 */ /* 0x000fe4000f8e00ff */
[----:B0-2---:R-:W-:Y:S02]  /*149c0*/  IMAD.U32 R6, RZ, RZ, UR6 ;  /* 0x00000006ff067e24 */ /* 0x005fe4000f8e00ff */
[----:B------:R-:W-:-:S02]  /*149d0*/  IMAD.U32 R7, RZ, RZ, UR7 ;  /* 0x00000007ff077e24 */ /* 0x000fc4000f8e00ff */
[----:B------:R-:W-:Y:S02]  /*149e0*/  IMAD.U32 R10, RZ, RZ, UR8 ;  /* 0x00000008ff0a7e24 */ /* 0x000fe4000f8e00ff */
[----:B------:R-:W-:Y:S02]  /*149f0*/  IMAD.MOV.U32 R8, RZ, RZ, 0x70 ;  /* 0x00000070ff087424 */ /* 0x000fe400078e00ff */
[----:B------:R-:W-:Y:S02]  /*14a00*/  IMAD.MOV.U32 R12, RZ, RZ, 0x1 ;  /* 0x00000001ff0c7424 */ /* 0x000fe400078e00ff */
[----:B------:R-:W-:-:S07]  /*14a10*/  IMAD.MOV.U32 R13, RZ, RZ, RZ ;  /* 0x000000ffff0d7224 */ /* 0x000fce00078e00ff */
[----:B------:R-:W-:-:S07]  /*14a20*/  LEPC R20, `(.L_x_580) ;  /* 0x000000001014794e */ /* 0x000fce0000000000 */
[----:B-1-3--:R-:W-:Y:S05]  /*14a30*/  CALL.ABS.NOINC R2 ;  /* 0x0000000002007343 */ /* 0x00afea0003c00000 */
.L_x_580:
[----:B------:R-:W-:Y:S05]  /*14a40*/  BSYNC B6 ;  /* 0x0000000000067941 */ /* 0x000fea0003800000 */
.L_x_579:
[----:B------:R-:W3:Y:S01]  /*14a50*/  LDL R13, [R1+0x8] ;  /* 0x00000800010d7983 */ /* 0x000ee20000100800 */
[----:B------:R-:W-:Y:S01]  /*14a60*/  ULDC.64 UR4, c[0x0][0x9f8] ;  /* 0x00027e0000047ab9 */ /* 0x000fe20000000a00 */
[----:B--2---:R-:W2:Y:S01]  /*14a70*/  LDC R10, c[0x0][0x430] ;  /* 0x00010c00ff0a7b82 */ /* 0x004ea20000000800 */
[----:B------:R-:W4:Y:S01]  /*14a80*/  S2R R2, SR_TID.X ;  /* 0x0000000000027919 */ /* 0x000f220000002100 */
[----:B------:R-:W-:Y:S01]  /*14a90*/  ISETP.NE.U32.AND P0, PT, RZ, UR4, PT ;  /* 0x00000004ff007c0c */ /* 0x000fe2000bf05070 */
[----:B01----:R-:W2:Y:S03]  /*14aa0*/  LDL R9, [R1+0x18] ;  /* 0x0000180001097983 */ /* 0x003ea60000100800 */
[----:B------:R-:W-:Y:S01]  /*14ab0*/  ISETP.NE.AND.EX P0, PT, RZ, UR5, PT, P0 ;  /* 0x00000005ff007c0c */ /* 0x000fe2000bf05300 */
[----:B------:R-:W0:Y:S01]  /*14ac0*/  S2R R20, SR_TID.X ;  /* 0x0000000000147919 */ /* 0x000e220000002100 */
[----:B------:R-:W-:Y:S01]  /*14ad0*/  IMAD.MOV.U32 R0, RZ, RZ, 0xa0 ;  /* 0x000000a0ff007424 */ /* 0x000fe200078e00ff */
[----:B------:R-:W2:Y:S01]  /*14ae0*/  LDL R12, [R1+0x6c] ;  /* 0x00006c00010c7983 */ /* 0x000ea20000100800 */
[----:B----4-:R-:W-:-:S09]  /*14af0*/  LOP3.LUT R21, R2, 0x7f, RZ, 0xc0, !PT ;  /* 0x0000007f02157812 */ /* 0x010fd200078ec0ff */
[----:B------:R-:W-:-:S04]  /*14b00*/  @P0 IADD3 R2, P1, R19, UR4, RZ ;  /* 0x0000000413020c10 */ /* 0x000fc8000ff3e0ff */
[----:B------:R-:W-:Y:S01]  /*14b10*/  @P0 IADD3.X R3, R22, UR5, RZ, P1, !PT ;  /* 0x0000000516030c10 */ /* 0x000fe20008ffe4ff */
[----:B0-----:R-:W-:Y:S01]  /*14b20*/  IMAD.SHL.U32 R20, R20, 0x20, RZ ;  /* 0x0000002014147824 */ /* 0x001fe200078e00ff */
[----:B------:R-:W-:Y:S01]  /*14b30*/  SHF.R.U32.HI R21, RZ, 0x2, R21 ;  /* 0x00000002ff157819 */ /* 0x000fe20000011615 */
[----:B------:R-:W-:-:S03]  /*14b40*/  IMAD R0, R26, R0, -0xa0 ;  /* 0xffffff601a007424 */ /* 0x000fc600078e0200 */
[----:B------:R-:W-:-:S04]  /*14b50*/  LOP3.LUT R20, R21, 0x60, R20, 0xf8, !PT ;  /* 0x0000006015147812 */ /* 0x000fc800078ef814 */
[----:B------:R-:W-:Y:S02]  /*14b60*/  IADD3 R8, R20, R0, RZ ;  /* 0x0000000014087210 */ /* 0x000fe40007ffe0ff */
[----:B------:R-:W4:Y:S04]  /*14b70*/  LDL.LU R20, [R1+0x24] ;  /* 0x0000240001147983 */ /* 0x000f280000300800 */
[----:B---3--:R-:W3:Y:S01]  /*14b80*/  @P0 LDG.E R13, desc[UR40][R2.64] ;  /* 0x00000028020d0981 */ /* 0x008ee2000c1e1900 */
[----:B--2---:R-:W-:-:S13]  /*14b90*/  ISETP.NE.AND P2, PT, R10, 0x1, PT ;  /* 0x000000010a00780c */ /* 0x004fda0003f45270 */
[----:B------:R-:W0:Y:S08]  /*14ba0*/  @P2 LDC R4, c[0x0][0x434] ;  /* 0x00010d00ff042b82 */ /* 0x000e300000000800 */
[----:B------:R-:W1:Y:S01]  /*14bb0*/  @P2 LDC R6, c[0x0][0x438] ;  /* 0x00010e00ff062b82 */ /* 0x000e620000000800 */
[----:B------:R-:W2:Y:S02]  /*14bc0*/  S2R R21, SR_TID.X ;  /* 0x0000000000157919 */ /* 0x000ea40000002100 */
[C---:B--2---:R-:W-:Y:S01]  /*14bd0*/  LOP3.LUT R11, R21.reuse, 0x7f, RZ, 0xc0, !PT ;  /* 0x0000007f150b7812 */ /* 0x044fe200078ec0ff */
[----:B------:R-:W-:-:S03]  /*14be0*/  IMAD.SHL.U32 R21, R21, 0x20, RZ ;  /* 0x0000002015157824 */ /* 0x000fc600078e00ff */
[----:B------:R-:W-:-:S04]  /*14bf0*/  SHF.R.U32.HI R11, RZ, 0x2, R11 ;  /* 0x00000002ff0b7819 */ /* 0x000fc8000001160b */
[----:B------:R-:W-:-:S04]  /*14c00*/  LOP3.LUT R21, R11, 0x60, R21, 0xf8, !PT ;  /* 0x000000600b157812 */ /* 0x000fc800078ef815 */
[----:B------:R-:W-:-:S05]  /*14c10*/  LOP3.LUT R21, R21, 0x80, RZ, 0xfc, !PT ;  /* 0x0000008015157812 */ /* 0x000fca00078efcff */
[----:B------:R-:W-:Y:S01]  /*14c20*/  IMAD.IADD R0, R21, 0x1, R0 ;  /* 0x0000000115007824 */ /* 0x000fe200078e0200 */
[----:B----4-:R-:W-:Y:S01]  /*14c30*/  LOP3.LUT R20, R20, 0xfffffffd, RZ, 0xc0, !PT ;  /* 0xfffffffd14147812 */ /* 0x010fe200078ec0ff */
[----:B------:R-:W-:Y:S01]  /*14c40*/  UMOV UR4, 0xffffffff ;  /* 0xffffffff00047882 */ /* 0x000fe20000000000 */
[----:B---3--:R2:W-:Y:S01]  /*14c50*/  @P0 STL [R1+0x8], R13 ;  /* 0x0000080d01000387 */ /* 0x0085e20000100800 */
[C---:B------:R-:W-:Y:S01]  /*14c60*/  ISETP.GE.AND P0, PT, R8.reuse, R23, PT ;  /* 0x000000170800720c */ /* 0x040fe20003f06270 */
[----:B------:R-:W-:-:S12]  /*14c70*/  IMAD.IADD R8, R8, 0x1, R9 ;  /* 0x0000000108087824 */ /* 0x000fd800078e0209 */
[----:B------:R-:W3:Y:S01]  /*14c80*/  @!P0 LDC.64 R2, c[0x0][0x428] ;  /* 0x00010a00ff028b82 */ /* 0x000ee20000000a00 */
[----:B0-----:R-:W-:Y:S01]  /*14c90*/  @P2 IMAD.HI.U32 R4, R8, R4, RZ ;  /* 0x0000000408042227 */ /* 0x001fe200078e00ff */
[----:B------:R-:W-:-:S03]  /*14ca0*/  SHF.R.S32.HI R14, RZ, 0x1f, R13 ;  /* 0x0000001fff0e7819 */ /* 0x000fc6000001140d */
[----:B------:R-:W-:Y:S01]  /*14cb0*/  IMAD.MOV.U32 R5, RZ, RZ, R8 ;  /* 0x000000ffff057224 */ /* 0x000fe200078e0008 */
[----:B-1----:R-:W-:-:S04]  /*14cc0*/  @P2 SHF.R.U32.HI R5, RZ, R6, R4 ;  /* 0x00000006ff052219 */ /* 0x002fc80000011604 */
[--C-:B------:R-:W-:Y:S01]  /*14cd0*/  @!P0 SHF.R.S32.HI R7, RZ, 0x1f, R5.reuse ;  /* 0x0000001fff078819 */ /* 0x100fe20000011405 */
[----:B------:R-:W-:Y:S02]  /*14ce0*/  @!P0 IMAD.MOV.U32 R6, RZ, RZ, R5 ;  /* 0x000000ffff068224 */ /* 0x000fe400078e0005 */
[-C--:B---3--:R-:W-:Y:S02]  /*14cf0*/  @!P0 IMAD R4, R14, R2.reuse, RZ ;  /* 0x000000020e048224 */ /* 0x088fe400078e02ff */
[----:B------:R-:W-:-:S04]  /*14d00*/  @!P0 IMAD.WIDE.U32 R6, R13, R2, R6 ;  /* 0x000000020d068225 */ /* 0x000fc800078e0006 */
[----:B------:R-:W-:Y:S02]  /*14d10*/  @!P0 IMAD R4, R13, R3, R4 ;  /* 0x000000030d048224 */ /* 0x000fe400078e0204 */
[----:B------:R-:W0:Y:S02]  /*14d20*/  @!P0 LDC.64 R2, c[0x0][0x418] ;  /* 0x00010600ff028b82 */ /* 0x000e240000000a00 */
[----:B------:R-:W-:-:S06]  /*14d30*/  @!P0 IMAD.IADD R4, R7, 0x1, R4 ;  /* 0x0000000107048824 */ /* 0x000fcc00078e0204 */
[----:B------:R-:W1:Y:S01]  /*14d40*/  @P2 LDC R7, c[0x0][0x438] ;  /* 0x00010e00ff072b82 */ /* 0x000e620000000800 */
[----:B0-----:R-:W-:-:S04]  /*14d50*/  @!P0 LEA R2, P1, R6, R2, 0x2 ;  /* 0x0000000206028211 */ /* 0x001fc800078210ff */
[----:B------:R-:W-:-:S03]  /*14d60*/  @!P0 LEA.HI.X R3, R6, R3, R4, 0x2, P1 ;  /* 0x0000000306038211 */ /* 0x000fc600008f1404 */
[----:B------:R-:W0:Y:S01]  /*14d70*/  @P2 LDC R6, c[0x0][0x434] ;  /* 0x00010d00ff062b82 */ /* 0x000e220000000800 */
[----:B------:R-:W-:-:S06]  /*14d80*/  MOV R4, RZ ;  /* 0x000000ff00047202 */ /* 0x000fcc0000000f00 */
[----:B------:R3:W5:Y:S01]  /*14d90*/  @!P0 LDG.E R4, desc[UR40][R2.64] ;  /* 0x0000002802048981 */ /* 0x000762000c1e1900 */
[C---:B------:R-:W-:Y:S01]  /*14da0*/  ISETP.GE.AND P0, PT, R0.reuse, R23, PT ;  /* 0x000000170000720c */ /* 0x040fe20003f06270 */
[----:B---3--:R-:W-:-:S03]  /*14db0*/  IMAD.IADD R2, R0, 0x1, R9 ;  /* 0x0000000100027824 */ /* 0x008fc600078e0209 */
[----:B------:R-:W-:Y:S01]  /*14dc0*/  ISETP.GT.U32.OR P0, PT, R21, 0x9f, P0 ;  /* 0x0000009f1500780c */ /* 0x000fe20000704470 */
[----:B0-----:R-:W-:-:S04]  /*14dd0*/  @P2 IMAD.HI.U32 R3, R2, R6, RZ ;  /* 0x0000000602032227 */ /* 0x001fc800078e00ff */
[----:B------:R-:W-:Y:S01]  /*14de0*/  IMAD.MOV.U32 R0, RZ, RZ, R2 ;  /* 0x000000ffff007224 */ /* 0x000fe200078e0002 */
[----:B-1----:R-:W-:Y:S01]  /*14df0*/  @P2 SHF.R.U32.HI R0, RZ, R7, R3 ;  /* 0x00000007ff002219 */ /* 0x002fe20000011603 */
[----:B------:R-:W-:-:S06]  /*14e00*/  IMAD.MOV R3, RZ, RZ, -R5 ;  /* 0x000000ffff037224 */ /* 0x000fcc00078e0a05 */
[----:B------:R-:W0:Y:S01]  /*14e10*/  @!P0 LDC.64 R6, c[0x0][0x418] ;  /* 0x00010600ff068b82 */ /* 0x000e220000000a00 */
[----:B------:R-:W-:Y:S02]  /*14e20*/  IMAD.MOV R9, RZ, RZ, -R0 ;  /* 0x000000ffff097224 */ /* 0x000fe400078e0a00 */
[C---:B------:R-:W-:Y:S02]  /*14e30*/  IMAD R8, R10.reuse, R3, R8 ;  /* 0x000000030a087224 */ /* 0x040fe400078e0208 */
[----:B------:R-:W-:-:S03]  /*14e40*/  IMAD R9, R10, R9, R2 ;  /* 0x000000090a097224 */ /* 0x000fc600078e0202 */
[----:B------:R-:W1:Y:S01]  /*14e50*/  @!P0 LDC.64 R2, c[0x0][0x428] ;  /* 0x00010a00ff028b82 */ /* 0x000e620000000a00 */
[----:B------:R-:W-:Y:S02]  /*14e60*/  @!P0 SHF.R.S32.HI R11, RZ, 0x1f, R0 ;  /* 0x0000001fff0b8819 */ /* 0x000fe40000011400 */
[----:B------:R-:W-:Y:S01]  /*14e70*/  @!P0 MOV R10, R0 ;  /* 0x00000000000a8202 */ /* 0x000fe20000000f00 */
[----:B------:R-:W-:-:S04]  /*14e80*/  IMAD.MOV.U32 R5, RZ, RZ, RZ ;  /* 0x000000ffff057224 */ /* 0x000fc800078e00ff */
[----:B-1----:R-:W-:-:S04]  /*14e90*/  @!P0 IMAD.WIDE.U32 R10, R13, R2, R10 ;  /* 0x000000020d0a8225 */ /* 0x002fc800078e000a */
[----:B------:R-:W-:-:S04]  /*14ea0*/  @!P0 IMAD R2, R14, R2, RZ ;  /* 0x000000020e028224 */ /* 0x000fc800078e02ff */
[----:B------:R-:W-:Y:S01]  /*14eb0*/  @!P0 IMAD R0, R13, R3, R2 ;  /* 0x000000030d008224 */ /* 0x000fe200078e0202 */
[----:B0-----:R-:W-:-:S03]  /*14ec0*/  @!P0 LEA R6, P1, R10, R6, 0x2 ;  /* 0x000000060a068211 */ /* 0x001fc600078210ff */
[----:B------:R-:W-:-:S05]  /*14ed0*/  @!P0 IMAD.IADD R0, R0, 0x1, R11 ;  /* 0x0000000100008824 */ /* 0x000fca00078e020b */
[----:B------:R-:W-:Y:S02]  /*14ee0*/  @!P0 LEA.HI.X R7, R10, R7, R0, 0x2, P1 ;  /* 0x000000070a078211 */ /* 0x000fe400008f1400 */
[----:B------:R-:W-:-:S03]  /*14ef0*/  ISETP.GT.U32.AND P1, PT, R21, 0x9f, PT ;  /* 0x0000009f1500780c */ /* 0x000fc60003f24070 */
[----:B------:R2:W5:Y:S01]  /*14f00*/  @!P0 LDG.E R5, desc[UR40][R6.64] ;  /* 0x0000002806058981 */ /* 0x000562000c1e1900 */
[----:B------:R-:W-:-:S09]  /*14f10*/  ISETP.NE.AND P0, PT, R12, 0x3, PT ;  /* 0x000000030c00780c */ /* 0x000fd20003f05270 */
[----:B------:R-:W-:-:S04]  /*14f20*/  @P1 LOP3.LUT R20, R20, 0x2, RZ, 0xfc, !PT ;  /* 0x0000000214141812 */ /* 0x000fc800078efcff */
[----:B------:R-:W-:-:S04]  /*14f30*/  LOP3.LUT R20, R20, 0xfffffffb, RZ, 0xc0, !PT ;  /* 0xfffffffb14147812 */ /* 0x000fc800078ec0ff */
[----:B------:R-:W-:Y:S01]  /*14f40*/  @P0 LOP3.LUT R20, R20, 0x4, RZ, 0xfc, !PT ;  /* 0x0000000414140812 */ /* 0x000fe200078efcff */
[----:B------:R2:W-:Y:S04]  /*14f50*/  STL [R1+0x1c], R14 ;  /* 0x00001c0e01007387 */ /* 0x0005e80000100800 */
[----:B------:R2:W-:Y:S01]  /*14f60*/  STL [R1+0x24], R20 ;  /* 0x0000241401007387 */ /* 0x0005e20000100800 */
[----:B------:R-:W-:Y:S05]  /*14f70*/  BRA.DIV UR4, `(.L_x_581) ;  /* 0x0000005204ac7947 */ /* 0x000fea000b800000 */
.L_x_701:
[----:B--2---:R-:W-:Y:S01]  /*14f80*/  VIADD R7, R26, 0xffffffff ;  /* 0xffffffff1a077836 */ /* 0x004fe20000000000 */
[----:B------:R-:W-:Y:S06]  /*14f90*/  @!P0 BRA `(.L_x_582) ;  /* 0x0000000000048947 */ /* 0x000fec0003800000 */
[----:B------:R-:W-:Y:S01]  /*14fa0*/  BPT.TRAP 0x1 ;  /* 0x000000040000795c */ /* 0x000fe20000300000 */
.L_x_582:
[----:B------:R-:W2:Y:S01]  /*14fb0*/  LDL R0, [R1+0xc] ;  /* 0x00000c0001007983 */ /* 0x000ea20000100800 */
[----:B------:R-:W-:Y:S01]  /*14fc0*/  IMAD R6, R29, 0x8, R17 ;  /* 0x000000081d067824 */ /* 0x000fe200078e0211 */
[----:B------:R-:W-:Y:S01]  /*14fd0*/  BSSY B0, `(.L_x_583) ;  /* 0x0000006000007945 */ /* 0x000fe20003800000 */
[----:B------:R-:W-:Y:S02]  /*14fe0*/  SHF.R.S32.HI R28, RZ, 0x1f, R8 ;  /* 0x0000001fff1c7819 */ /* 0x000fe40000011408 */
[----:B--2---:R-:W-:-:S04]  /*14ff0*/  SHF.L.U32 R0, R0, 0x1f, RZ ;  /* 0x0000001f00007819 */ /* 0x004fc800000006ff */
[----:B------:R-:W0:Y:S01]  /*15000*/  SYNCS.PHASECHK.TRANS64.TRYWAIT P0, [R6+URZ+0x13280], R0 ;  /* 0x01328000060075a7 */ /* 0x000e22000800017f */
[----:B------:R1:W-:Y:S02]  /*15010*/  STL [R1+0x44], R0 ;  /* 0x0000440001007387 */ /* 0x0003e40000100800 */
[----:B01----:R-:W-:Y:S05]  /*15020*/  @!P0 BRA `(.L_x_584) ;  /* 0x0000005000b48947 */ /* 0x003fea0003800000 */
.L_x_702:
[----:B------:R-:W-:Y:S05]  /*15030*/  BSYNC B0 ;  /* 0x0000000000007941 */ /* 0x000fea0003800000 */
.L_x_583:
[----:B------:R-:W2:Y:S01]  /*15040*/  LDL.LU R11, [R1+0x24] ;  /* 0x00002400010b7983 */ /* 0x000ea20000300800 */
[----:B------:R-:W1:Y:S01]  /*15050*/  LDC R14, c[0x0][0x2f4] ;  /* 0x0000bd00ff0e7b82 */ /* 0x000e620000000800 */
[----:B-----5:R-:W-:Y:S01]  /*15060*/  SHF.R.S32.HI R13, RZ, 0x1f, R4 ;  /* 0x0000001fff0d7819 */ /* 0x020fe20000011404 */
[----:B------:R-:W-:Y:S01]  /*15070*/  ULDC.64 UR4, c[0x0][0x328] ;  /* 0x0000ca0000047ab9 */ /* 0x000fe20000000a00 */
[----:B------:R-:W3:Y:S01]  /*15080*/  S2R R15, SR_TID.X ;  /* 0x00000000000f7919 */ /* 0x000ee20000002100 */
[----:B0-----:R-:W-:Y:S01]  /*15090*/  IMAD R0, R28, UR4, RZ ;  /* 0x000000041c007c24 */ /* 0x001fe2000f8e02ff */
[----:B------:R-:W-:Y:S01]  /*150a0*/  ULDC.64 UR6, c[0x0][0x338] ;  /* 0x0000ce0000067ab9 */ /* 0x000fe20000000a00 */
[C---:B------:R-:W-:Y:S01]  /*150b0*/  IMAD.WIDE.U32 R2, R8.reuse, UR4, RZ ;  /* 0x0000000408027c25 */ /* 0x040fe2000f8e00ff */
[----:B------:R0:W-:Y:S03]  /*150c0*/  STL [R1+0x3c], R13 ;  /* 0x00003c0d01007387 */ /* 0x0001e60000100800 */
[----:B------:R-:W-:-:S02]  /*150d0*/  IMAD R0, R8, UR5, R0 ;  /* 0x0000000508007c24 */ /* 0x000fc4000f8e0200 */
[----:B------:R-:W-:Y:S02]  /*150e0*/  IMAD R7, R7, -0xa0, R23 ;  /* 0xffffff6007077824 */ /* 0x000fe400078e0217 */
[----:B------:R-:W-:Y:S02]  /*150f0*/  IMAD.IADD R3, R3, 0x1, R0 ;  /* 0x0000000103037824 */ /* 0x000fe400078e0200 */
[----:B------:R-:W-:Y:S02]  /*15100*/  IMAD R0, R13, UR6, RZ ;  /* 0x000000060d007c24 */ /* 0x000fe4000f8e02ff */
[----:B------:R-:W-:-:S04]  /*15110*/  IMAD.WIDE.U32 R2, R4, UR6, R2 ;  /* 0x0000000604027c25 */ /* 0x000fc8000f8e0002 */
[----:B------:R-:W-:Y:S02]  /*15120*/  IMAD R0, R4, UR7, R0 ;  /* 0x0000000704007c24 */ /* 0x000fe4000f8e0200 */
[----:B------:R-:W-:Y:S02]  /*15130*/  IMAD.MOV.U32 R12, RZ, RZ, R2 ;  /* 0x000000ffff0c7224 */ /* 0x000fe400078e0002 */
[----:B0-----:R-:W-:Y:S01]  /*15140*/  IMAD.IADD R13, R3, 0x1, R0 ;  /* 0x00000001030d7824 */ /* 0x001fe200078e0200 */
[----:B------:R-:W-:Y:S02]  /*15150*/  SHF.R.S32.HI R0, RZ, 0x1f, R9 ;  /* 0x0000001fff007819 */ /* 0x000fe40000011409 */
[----:B---3--:R-:W-:-:S04]  /*15160*/  SHF.L.U32 R20, R15, 0x4, RZ ;  /* 0x000000040f147819 */ /* 0x008fc800000006ff */
[----:B------:R-:W-:-:S04]  /*15170*/  LOP3.LUT R20, R20, 0x30, RZ, 0xc0, !PT ;  /* 0x0000003014147812 */ /* 0x000fc800078ec0ff */
[CC--:B-1----:R-:W-:Y:S02]  /*15180*/  ISETP.GE.AND P1, PT, R20.reuse, R14.reuse, PT ;  /* 0x0000000e1400720c */ /* 0x0c2fe40003f26270 */
[----:B------:R-:W-:Y:S02]  /*15190*/  ISETP.GE.AND P0, PT, R20, R14, PT ;  /* 0x0000000e1400720c */ /* 0x000fe40003f06270 */
[----:B------:R-:W3:Y:S04]  /*151a0*/  LDL R14, [R1+0x30] ;  /* 0x00003000010e7983 */ /* 0x000ee80000100800 */
[----:B------:R0:W-:Y:S01]  /*151b0*/  STL [R1], R0 ;  /* 0x0000000001007387 */ /* 0x0001e20000100800 */
[----:B------:R-:W-:-:S04]  /*151c0*/  IMAD.WIDE.U32 R2, R9, UR4, RZ ;  /* 0x0000000409027c25 */ /* 0x000fc8000f8e00ff */
[----:B0-----:R-:W-:-:S04]  /*151d0*/  IMAD R0, R0, UR4, RZ ;  /* 0x0000000400007c24 */ /* 0x001fc8000f8e02ff */
[----:B------:R-:W-:Y:S01]  /*151e0*/  IMAD R0, R9, UR5, R0 ;  /* 0x0000000509007c24 */ /* 0x000fe2000f8e0200 */
[----:B------:R-:W-:-:S03]  /*151f0*/  ULDC.64 UR4, c[0x0][0x330] ;  /* 0x0000cc0000047ab9 */ /* 0x000fc60000000a00 */
[----:B------:R-:W-:Y:S02]  /*15200*/  IMAD.IADD R3, R3, 0x1, R0 ;  /* 0x0000000103037824 */ /* 0x000fe400078e0200 */
[----:B------:R-:W-:-:S04]  /*15210*/  IMAD.WIDE.U32 R2, R5, UR6, R2 ;  /* 0x0000000605027c25 */ /* 0x000fc8000f8e0002 */
[----:B------:R-:W-:Y:S01]  /*15220*/  IMAD.MOV.U32 R10, RZ, RZ, R2 ;  /* 0x000000ffff0a7224 */ /* 0x000fe200078e0002 */
[----:B------:R-:W-:-:S04]  /*15230*/  LOP3.LUT R15, R15, 0x7f, RZ, 0xc0, !PT ;  /* 0x0000007f0f0f7812 */ /* 0x000fc800078ec0ff */
[----:B------:R-:W-:-:S04]  /*15240*/  SHF.R.U32.HI R15, RZ, 0x2, R15 ;  /* 0x00000002ff0f7819 */ /* 0x000fc8000001160f */
[----:B------:R-:W-:-:S04]  /*15250*/  IADD3 R7, -R15, R7, RZ ;  /* 0x000000070f077210 */ /* 0x000fc80007ffe1ff */
[----:B------:R-:W-:Y:S02]  /*15260*/  ISETP.GE.AND P5, PT, R7, 0x1, PT ;  /* 0x000000010700780c */ /* 0x000fe40003fa6270 */
[----:B--2---:R-:W-:-:S04]  /*15270*/  LOP3.LUT R11, R11, 0xfffffffe, RZ, 0xc0, !PT ;  /* 0xfffffffe0b0b7812 */ /* 0x004fc800078ec0ff */
[----:B------:R-:W-:-:S05]  /*15280*/  @P1 LOP3.LUT R11, R11, 0x1, RZ, 0xfc, !PT ;  /* 0x000000010b0b1812 */ /* 0x000fca00078efcff */
[----:B------:R0:W-:Y:S02]  /*15290*/  STL [R1+0x24], R11 ;  /* 0x0000240b01007387 */ /* 0x0001e40000100800 */
[----:B0-----:R-:W-:-:S05]  /*152a0*/  SHF.R.S32.HI R11, RZ, 0x1f, R5 ;  /* 0x0000001fff0b7819 */ /* 0x001fca0000011405 */
[----:B------:R-:W-:Y:S01]  /*152b0*/  IMAD R0, R11, UR6, RZ ;  /* 0x000000060b007c24 */ /* 0x000fe2000f8e02ff */
[----:B------:R0:W-:Y:S03]  /*152c0*/  STL [R1+0x40], R11 ;  /* 0x0000400b01007387 */ /* 0x0001e60000100800 */
[----:B------:R-:W-:Y:S01]  /*152d0*/  IMAD R0, R5, UR7, R0 ;  /* 0x0000000705007c24 */ /* 0x000fe2000f8e0200 */
[----:B------:R-:W-:-:S03]  /*152e0*/  ULDC.64 UR6, c[0x0][0x318] ;  /* 0x0000c60000067ab9 */ /* 0x000fc60000000a00 */
[----:B0-----:R-:W-:Y:S02]  /*152f0*/  IMAD.IADD R11, R3, 0x1, R0 ;  /* 0x00000001030b7824 */ /* 0x001fe400078e0200 */
[----:B------:R-:W-:-:S04]  /*15300*/  IMAD.WIDE.U32 R2, R16, UR4, R12 ;  /* 0x0000000410027c25 */ /* 0x000fc8000f8e000c */
[----:B------:R-:W-:Y:S01]  /*15310*/  IMAD R12, R16, UR5, RZ ;  /* 0x00000005100c7c24 */ /* 0x000fe2000f8e02ff */
[----:B------:R-:W-:Y:S01]  /*15320*/  IADD3 R0, P1, R2, UR6, RZ ;  /* 0x0000000602007c10 */ /* 0x000fe2000ff3e0ff */
[----:B------:R-:W-:-:S03]  /*15330*/  IMAD.WIDE.U32 R10, R16, UR4, R10 ;  /* 0x00000004100a7c25 */ /* 0x000fc6000f8e000a */
[----:B------:R-:W-:Y:S02]  /*15340*/  IADD3.X R2, R3, UR7, R12, P1, !PT ;  /* 0x0000000703027c10 */ /* 0x000fe40008ffe40c */
[----:B------:R-:W-:Y:S01]  /*15350*/  IADD3 R23, P1, R10, UR6, RZ ;  /* 0x000000060a177c10 */ /* 0x000fe2000ff3e0ff */
[----:B------:R-:W-:-:S03]  /*15360*/  UMOV UR4, 0xffffffff ;  /* 0xffffffff00047882 */ /* 0x000fc60000000000 */
[----:B------:R-:W-:Y:S01]  /*15370*/  IADD3.X R22, R12, UR7, R11, P1, !PT ;  /* 0x000000070c167c10 */ /* 0x000fe20008ffe40b */
[----:B---3--:R-:W-:Y:S01]  /*15380*/  IMAD R19, R29, 0x2800, R14 ;  /* 0x000028001d137824 */ /* 0x008fe200078e020e */
[----:B------:R-:W-:Y:S07]  /*15390*/  BRA.DIV UR4, `(.L_x_585) ;  /* 0x0000004e04f07947 */ /* 0x000fee000b800000 */
[----:B------:R-:W2:Y:S01]  /*153a0*/  LDL.LU R14, [R1+0x24] ;  /* 0x00002400010e7983 */ /* 0x000ea20000300800 */
[----:B------:R-:W0:Y:S03]  /*153b0*/  S2R R11, SR_TID.X ;  /* 0x00000000000b7919 */ /* 0x000e260000002100 */
[----:B------:R-:W1:Y:S04]  /*153c0*/  SHFL.IDX PT, R3, R0, RZ, 0x1c1f ;  /* 0x001c1fff00037589 */ /* 0x000e6800000e0000 */
[----:B------:R-:W3:Y:S01]  /*153d0*/  SHFL.IDX PT, R10, R2, RZ, 0x1c1f ;  /* 0x001c1fff020a7589 */ /* 0x000ee200000e0000 */
[----:B0-----:R-:W-:-:S05]  /*153e0*/  IMAD.SHL.U32 R15, R11, 0x10, RZ ;  /* 0x000000100b0f7824 */ /* 0x001fca00078e00ff */
[----:B------:R-:W-:-:S04]  /*153f0*/  LOP3.LUT R15, R15, 0x30, RZ, 0xc0, !PT ;  /* 0x000000300f0f7812 */ /* 0x000fc800078ec0ff */
[----:B-1----:R-:W-:-:S05]  /*15400*/  IADD3 R12, P1, R15, R3, RZ ;  /* 0x000000030f0c7210 */ /* 0x002fca0007f3e0ff */
[----:B---3--:R-:W-:Y:S02]  /*15410*/  IMAD.X R13, RZ, RZ, R10, P1 ;  /* 0x000000ffff0d7224 */ /* 0x008fe400008e060a */
[----:B------:R-:W0:Y:S01]  /*15420*/  SHFL.IDX PT, R10, R0, 0x1, 0x1c1f ;  /* 0x003c1f00000a7f89 */ /* 0x000e2200000e0000 */
[----:B------:R-:W-:-:S03]  /*15430*/  IMAD.IADD R3, R17, 0x1, R19 ;  /* 0x0000000111037824 */ /* 0x000fc600078e0213 */
[----:B------:R-:W1:Y:S01]  /*15440*/  SHFL.IDX PT, R19, R2, 0x1, 0x1c1f ;  /* 0x003c1f0002137f89 */ /* 0x000e6200000e0000 */
[----:B------:R-:W-:-:S13]  /*15450*/  ISETP.LT.OR P1, PT, R7, 0x1, P0 ;  /* 0x000000010700780c */ /* 0x000fda0000721670 */
[----:B------:R-:W-:Y:S01]  /*15460*/  LDGSTS.E.BYPASS.LTC128B.128 [R3+0x6000], desc[UR40][R12.64], !P1 ;  /* 0x060000000c037fae */ /* 0x000fe2000c901d68 */
[----:B0-----:R-:W-:-:S05]  /*15470*/  IADD3 R10, P1, R15, R10, RZ ;  /* 0x0000000a0f0a7210 */ /* 0x001fca0007f3e0ff */
[----:B-1----:R-:W-:Y:S01]  /*15480*/  IMAD.X R11, RZ, RZ, R19, P1 ;  /* 0x000000ffff0b7224 */ /* 0x002fe200008e0613 */
[----:B------:R-:W-:Y:S01]  /*15490*/  ISETP.LT.OR P1, PT, R7, 0x21, P0 ;  /* 0x000000210700780c */ /* 0x000fe20000721670 */
[----:B------:R-:W-:-:S12]  /*154a0*/  SHFL.IDX PT, R19, R2, 0x2, 0x1c1f ;  /* 0x005c1f0002137f89 */ /* 0x000fd800000e0000 */
[----:B------:R0:W-:Y:S04]  /*154b0*/  LDGSTS.E.BYPASS.LTC128B.128 [R3+0x6800], desc[UR40][R10.64], !P1 ;  /* 0x068000000a037fae */ /* 0x0001e8000c901d68 */
[----:B0-----:R-:W0:Y:S04]  /*154c0*/  SHFL.IDX PT, R10, R0, 0x2, 0x1c1f ;  /* 0x005c1f00000a7f89 */ /* 0x001e2800000e0000 */
[----:B------:R-:W1:Y:S04]  /*154d0*/  SHFL.IDX PT, R0, R0, 0x3, 0x1c1f ;  /* 0x007c1f0000007f89 */ /* 0x000e6800000e0000 */
[----:B------:R-:W3:Y:S01]  /*154e0*/  SHFL.IDX PT, R2, R2, 0x3, 0x1c1f ;  /* 0x007c1f0002027f89 */ /* 0x000ee200000e0000 */
[----:B0-----:R-:W-:-:S05]  /*154f0*/  IADD3 R10, P1, R15, R10, RZ ;  /* 0x0000000a0f0a7210 */ /* 0x001fca0007f3e0ff */
[----:B------:R-:W-:Y:S01]  /*15500*/  IMAD.X R11, RZ, RZ, R19, P1 ;  /* 0x000000ffff0b7224 */ /* 0x000fe200008e0613 */
[C---:B------:R-:W-:Y:S02]  /*15510*/  ISETP.LT.OR P1, PT, R7.reuse, 0x41, P0 ;  /* 0x000000410700780c */ /* 0x040fe40000721670 */
[----:B------:R-:W-:-:S11]  /*15520*/  ISETP.GE.AND P3, PT, R7, 0x81, PT ;  /* 0x000000810700780c */ /* 0x000fd60003f66270 */
[----:B------:R1:W-:Y:S02]  /*15530*/  LDGSTS.E.BYPASS.LTC128B.128 [R3+0x7000], desc[UR40][R10.64], !P1 ;  /* 0x070000000a037fae */ /* 0x0003e4000c901d68 */
[----:B-1----:R-:W-:-:S04]  /*15540*/  IADD3 R10, P1, R15, R0, RZ ;  /* 0x000000000f0a7210 */ /* 0x002fc80007f3e0ff */
[----:B---3--:R-:W-:Y:S02]  /*15550*/  IADD3.X R11, RZ, R2, RZ, P1, !PT ;  /* 0x00000002ff0b7210 */ /* 0x008fe40000ffe4ff */
[----:B------:R-:W-:Y:S01]  /*15560*/  ISETP.LT.OR P1, PT, R7, 0x61, P0 ;  /* 0x000000610700780c */ /* 0x000fe20000721670 */
[----:B------:R0:W1:-:S12]  /*15570*/  SHFL.IDX PT, R0, R22, RZ, 0x1c1f ;  /* 0x001c1fff16007589 */ /* 0x00005800000e0000 */
[----:B------:R3:W-:Y:S04]  /*15580*/  LDGSTS.E.BYPASS.LTC128B.128 [R3+0x7800], desc[UR40][R10.64], !P1 ;  /* 0x078000000a037fae */ /* 0x0007e8000c901d68 */
[----:B---3--:R0:W3:Y:S01]  /*15590*/  SHFL.IDX PT, R10, R23, RZ, 0x1c1f ;  /* 0x001c1fff170a7589 */ /* 0x0080e200000e0000 */
[C---:B------:R-:W-:Y:S02]  /*155a0*/  ISETP.GE.AND P4, PT, R7.reuse, 0x21, PT ;  /* 0x000000210700780c */ /* 0x040fe40003f86270 */
[C---:B------:R-:W-:Y:S02]  /*155b0*/  ISETP.GE.AND P1, PT, R7.reuse, 0x41, PT ;  /* 0x000000410700780c */ /* 0x040fe40003f26270 */
[----:B------:R-:W-:Y:S02]  /*155c0*/  ISETP.GE.AND P2, PT, R7, 0x61, PT ;  /* 0x000000610700780c */ /* 0x000fe40003f46270 */
[----:B--2---:R-:W-:-:S04]  /*155d0*/  LOP3.LUT R14, R14, 0xfffffff7, RZ, 0xc0, !PT ;  /* 0xfffffff70e0e7812 */ /* 0x004fc800078ec0ff */
[----:B------:R-:W-:-:S05]  /*155e0*/  @P3 LOP3.LUT R14, R14, 0x8, RZ, 0xfc, !PT ;  /* 0x000000080e0e3812 */ /* 0x000fca00078efcff */
[----:B-1-3--:R0:W-:Y:S02]  /*155f0*/  STL [R1+0x24], R14 ;  /* 0x0000240e01007387 */ /* 0x00a1e40000100800 */
.L_x_714:
[----:B------:R-:W2:Y:S01]  /*15600*/  S2R R2, SR_TID.X ;  /* 0x0000000000027919 */ /* 0x000ea20000002100 */
[----:B------:R-:W-:Y:S01]  /*15610*/  ISETP.LT.OR P0, PT, R7, 0x81, P0 ;  /* 0x000000810700780c */ /* 0x000fe20000701670 */
[----:B--2---:R-:W-:-:S05]  /*15620*/  IMAD.SHL.U32 R2, R2, 0x10, RZ ;  /* 0x0000001002027824 */ /* 0x004fca00078e00ff */
        /* <DEDUP_REMOVED lines=9> */
.L_x_586:
[----:B------:R-:W-:Y:S02]  /*156c0*/  PLOP3.LUT P3, PT, P3, P0, PT, 0xa2, 0x0 ;  /* 0x000000000000781c */ /* 0x000fe40001f61472 */
[----:B------:R-:W-:-:S08]  /*156d0*/  @P0 R2UR P3, UR4, R6 ;  /* 0x00000000060402ca */ /* 0x000fd00000060000 */
[----:B------:R-:W-:-:S05]  /*156e0*/  @P0 PLOP3.LUT P0, PT, P3, PT, PT, 0x80, 0x0 ;  /* 0x000000000000081c */ /* 0x000fca0001f0f070 */
[----:B------:R-:W-:Y:S01]  /*156f0*/  @!P3 SYNCS.ARRIVE.TRANS64.RED.A0T1 RZ, [UR4+0x13270], RZ ;  /* 0x013270ffffffb9a7 */ /* 0x000fe20008200404 */
[----:B------:R-:W-:Y:S07]  /*15700*/  @!P3 ARRIVES.LDGSTSBAR.64.TRANSCNT [UR4+0x13270] ;  /* 0x01327000ff00b9b0 */ /* 0x000fee0008000a84 */
[----:B------:R-:W-:Y:S05]  /*15710*/  @P0 BRA.U.ANY `(.L_x_586) ;  /* 0xfffffffd00e80947 */ /* 0x000fea000393ffff */
[----:B------:R-:W-:Y:S01]  /*15720*/  NOP ;  /* 0x0000000000007918 */ /* 0x000fe20000000000 */
[----:B------:R-:W3:Y:S02]  /*15730*/  LDL R0, [R1+0x6c] ;  /* 0x00006c0001007983 */ /* 0x000ee40000100800 */
[----:B---3--:R-:W-:-:S13]  /*15740*/  ISETP.NE.AND P6, PT, R0, 0x3, PT ;  /* 0x000000030000780c */ /* 0x008fda0003fc5270 */
[----:B------:R-:W-:Y:S05]  /*15750*/  @!P6 BRA `(.L_x_587) ;  /* 0x000000000004e947 */ /* 0x000fea0003800000 */
[----:B------:R-:W-:Y:S01]  /*15760*/  BPT.TRAP 0x1 ;  /* 0x000000040000795c */ /* 0x000fe20000300000 */
.L_x_587:
[----:B------:R3:W-:Y:S01]  /*15770*/  SYNCS.ARRIVE.TRANS64.A1T0 RZ, [R6+URZ+0x13270], RZ ;  /* 0x013270ff06ff79a7 */ /* 0x0007e2000810003f */
[----:B------:R-:W-:Y:S05]  /*15780*/  @!P6 BRA `(.L_x_588) ;  /* 0x000000000004e947 */ /* 0x000fea0003800000 */
[----:B------:R-:W-:Y:S01]  /*15790*/  BPT.TRAP 0x1 ;  /* 0x000000040000795c */ /* 0x000fe20000300000 */
.L_x_588:
[----:B------:R-:W4:Y:S01]  /*157a0*/  LDL R0, [R1+0x44] ;  /* 0x0000440001007983 */ /* 0x000f220000100800 */
[----:B------:R-:W-:Y:S01]  /*157b0*/  BSSY B0, `(.L_x_589) ;  /* 0x0000003000007945 */ /* 0x000fe20003800000 */
[----:B----4-:R-:W4:Y:S03]  /*157c0*/  SYNCS.PHASECHK.TRANS64.TRYWAIT P0, [R6+URZ+0x13240], R0 ;  /* 0x01324000060075a7 */ /* 0x010f26000800017f */
[----:B----4-:R-:W-:Y:S05]  /*157d0*/  @!P0 BRA `(.L_x_590) ;  /* 0x0000005000948947 */ /* 0x010fea0003800000 */
.L_x_715:
[----:B------:R-:W-:Y:S05]  /*157e0*/  BSYNC B0 ;  /* 0x0000000000007941 */ /* 0x000fea0003800000 */
.L_x_589:
[----:B----4-:R-:W4:Y:S01]  /*157f0*/  LDL.LU R0, [R1+0x3c] ;  /* 0x00003c0001007983 */ /* 0x010f220000300800 */
[----:B------:R-:W-:Y:S01]  /*15800*/  ULDC.64 UR4, c[0x0][0x300] ;  /* 0x0000c00000047ab9 */ /* 0x000fe20000000a00 */
[----:B------:R-:W-:Y:S02]  /*15810*/  ULDC.64 UR6, c[0x0][0x310] ;  /* 0x0000c40000067ab9 */ /* 0x000fe40000000a00 */
[----:B------:R-:W5:Y:S04]  /*15820*/  LDL.LU R7, [R1] ;  /* 0x0000000001077983 */ /* 0x000f680000300800 */
[----:B------:R-:W3:Y:S01]  /*15830*/  LDL.LU R2, [R1+0x40] ;  /* 0x0000400001027983 */ /* 0x000ee20000300800 */
[----:B------:R-:W-:Y:S02]  /*15840*/  IMAD R28, R28, UR4, RZ ;  /* 0x000000041c1c7c24 */ /* 0x000fe4000f8e02ff */
[----:B--2---:R-:W-:-:S04]  /*15850*/  IMAD.WIDE.U32 R10, R8, UR4, RZ ;  /* 0x00000004080a7c25 */ /* 0x004fc8000f8e00ff */
[----:B------:R-:W-:-:S04]  /*15860*/  IMAD R28, R8, UR5, R28 ;  /* 0x00000005081c7c24 */ /* 0x000fc8000f8e021c */
[----:B------:R-:W-:Y:S02]  /*15870*/  IMAD.IADD R11, R11, 0x1, R28 ;  /* 0x000000010b0b7824 */ /* 0x000fe400078e021c */
[----:B------:R-:W-:-:S04]  /*15880*/  IMAD.WIDE.U32 R10, R4, UR6, R10 ;  /* 0x00000006040a7c25 */ /* 0x000fc8000f8e000a */
[----:B----4-:R-:W-:-:S04]  /*15890*/  IMAD R0, R0, UR6, RZ ;  /* 0x0000000600007c24 */ /* 0x010fc8000f8e02ff */
[----:B------:R-:W-:Y:S02]  /*158a0*/  IMAD R4, R4, UR7, R0 ;  /* 0x0000000704047c24 */ /* 0x000fe4000f8e0200 */
[----:B-----5:R-:W-:Y:S02]  /*158b0*/  IMAD R0, R7, UR4, RZ ;  /* 0x0000000407007c24 */ /* 0x020fe4000f8e02ff */
[----:B------:R-:W-:Y:S02]  /*158c0*/  IMAD.IADD R11, R11, 0x1, R4 ;  /* 0x000000010b0b7824 */ /* 0x000fe400078e0204 */
[C---:B------:R-:W-:Y:S02]  /*158d0*/  IMAD R0, R9.reuse, UR5, R0 ;  /* 0x0000000509007c24 */ /* 0x040fe4000f8e0200 */
[----:B------:R-:W-:Y:S01]  /*158e0*/  IMAD.WIDE.U32 R8, R9, UR4, RZ ;  /* 0x0000000409087c25 */ /* 0x000fe2000f8e00ff */
[----:B------:R-:W-:-:S03]  /*158f0*/  ULDC.64 UR4, c[0x0][0x308] ;  /* 0x0000c20000047ab9 */ /* 0x000fc60000000a00 */
[----:B------:R-:W-:Y:S02]  /*15900*/  IMAD.IADD R9, R9, 0x1, R0 ;  /* 0x0000000109097824 */ /* 0x000fe400078e0200 */
[----:B---3--:R-:W-:Y:S02]  /*15910*/  IMAD R0, R2, UR6, RZ ;  /* 0x0000000602007c24 */ /* 0x008fe4000f8e02ff */
[----:B------:R-:W-:-:S04]  /*15920*/  IMAD.WIDE.U32 R10, R16, UR4, R10 ;  /* 0x00000004100a7c25 */ /* 0x000fc8000f8e000a */
[C---:B------:R-:W-:Y:S02]  /*15930*/  IMAD R12, R5.reuse, UR7, R0 ;  /* 0x00000007050c7c24 */ /* 0x040fe4000f8e0200 */
[----:B------:R-:W-:Y:S01]  /*15940*/  IMAD.WIDE.U32 R4, R5, UR6, R8 ;  /* 0x0000000605047c25 */ /* 0x000fe2000f8e0008 */
[----:B------:R-:W-:Y:S02]  /*15950*/  ULDC.64 UR6, c[0x0][0x2e8] ;  /* 0x0000ba0000067ab9 */ /* 0x000fe40000000a00 */
[----:B------:R-:W-:Y:S01]  /*15960*/  IADD3 R0, P0, R10, UR6, RZ ;  /* 0x000000060a007c10 */ /* 0x000fe2000ff1e0ff */
[----:B------:R-:W-:Y:S01]  /*15970*/  IMAD R7, R16, UR5, RZ ;  /* 0x0000000510077c24 */ /* 0x000fe2000f8e02ff */
[----:B------:R-:W-:-:S04]  /*15980*/  IADD3 R5, R5, R12, RZ ;  /* 0x0000000c05057210 */ /* 0x000fc80007ffe0ff */
[----:B------:R-:W-:Y:S01]  /*15990*/  IADD3.X R2, R11, UR7, R7, P0, !PT ;  /* 0x000000070b027c10 */ /* 0x000fe200087fe407 */
[----:B------:R-:W-:Y:S01]  /*159a0*/  IMAD.WIDE.U32 R4, R16, UR4, R4 ;  /* 0x0000000410047c25 */ /* 0x000fe2000f8e0004 */
[----:B------:R-:W-:Y:S02]  /*159b0*/  UMOV UR4, 0xffffffff ;  /* 0xffffffff00047882 */ /* 0x000fe40000000000 */
[----:B------:R-:W-:-:S04]  /*159c0*/  IADD3 R8, P0, R4, UR6, RZ ;  /* 0x0000000604087c10 */ /* 0x000fc8000ff1e0ff */
[----:B------:R-:W-:Y:S01]  /*159d0*/  IADD3.X R7, R7, UR7, R5, P0, !PT ;  /* 0x0000000707077c10 */ /* 0x000fe200087fe405 */
[----:B------:R-:W-:Y:S08]  /*159e0*/  BRA.DIV UR4, `(.L_x_591) ;  /* 0x0000005204287947 */ /* 0x000ff0000b800000 */
[----:B------:R-:W2:Y:S01]  /*159f0*/  S2R R5, SR_TID.X ;  /* 0x0000000000057919 */ /* 0x000ea20000002100 */
[----:B------:R-:W3:Y:S01]  /*15a00*/  LDC R10, c[0x0][0x2f4] ;  /* 0x0000bd00ff0a7b82 */ /* 0x000ee20000000800 */
[----:B------:R-:W-:Y:S01]  /*15a10*/  SHFL.IDX PT, R4, R2, RZ, 0x1c1f ;  /* 0x001c1fff02047589 */ /* 0x000fe200000e0000 */
[----:B--2---:R-:W-:-:S03]  /*15a20*/  IMAD.SHL.U32 R9, R5, 0x10, RZ ;  /* 0x0000001005097824 */ /* 0x004fc600078e00ff */
[----:B------:R-:W2:Y:S02]  /*15a30*/  SHFL.IDX PT, R5, R0, RZ, 0x1c1f ;  /* 0x001c1fff00057589 */ /* 0x000ea400000e0000 */
[----:B------:R-:W-:-:S04]  /*15a40*/  LOP3.LUT R9, R9, 0x30, RZ, 0xc0, !PT ;  /* 0x0000003009097812 */ /* 0x000fc800078ec0ff */
[C---:B---3--:R-:W-:Y:S02]  /*15a50*/  ISETP.GE.AND P3, PT, R9.reuse, R10, PT ;  /* 0x0000000a0900720c */ /* 0x048fe40003f66270 */
[----:B--2---:R-:W-:-:S05]  /*15a60*/  @P5 IADD3 R5, P0, R9, R5, RZ ;  /* 0x0000000509055210 */ /* 0x004fca0007f1e0ff */
[----:B------:R-:W-:-:S05]  /*15a70*/  @P5 IMAD.X R4, RZ, RZ, R4, P0 ;  /* 0x000000ffff045224 */ /* 0x000fca00000e0604 */
[----:B------:R-:W-:-:S04]  /*15a80*/  @P5 LOP3.LUT R5, R5, R4, RZ, 0x3c, !PT ;  /* 0x0000000405055212 */ /* 0x000fc800078e3cff */
[----:B------:R-:W-:-:S04]  /*15a90*/  @P5 LOP3.LUT R4, R5, R4, RZ, 0x3c, !PT ;  /* 0x0000000405045212 */ /* 0x000fc800078e3cff */
[----:B------:R-:W-:-:S05]  /*15aa0*/  @P5 LOP3.LUT R5, R5, R4, RZ, 0x3c, !PT ;  /* 0x0000000405055212 */ /* 0x000fca00078e3cff */
[----:B------:R-:W-:Y:S01]  /*15ab0*/  @!PT LDS RZ, [RZ] ;  /* 0x00000000fffff984 */ /* 0x000fe20000000800 */
[----:B------:R2:W-:Y:S04]  /*15ac0*/  @P5 LDGSTS.E.BYPASS.LTC128B.128 [R3+0xe000], desc[UR40][R4.64], !P3 ;  /* 0x0e00000004035fae */ /* 0x0005e8000d901d68 */
[----:B--2---:R-:W2:Y:S04]  /*15ad0*/  SHFL.IDX PT, R5, R0, 0x1, 0x1c1f ;  /* 0x003c1f0000057f89 */ /* 0x004ea800000e0000 */
[----:B------:R-:W3:Y:S01]  /*15ae0*/  SHFL.IDX PT, R4, R2, 0x1, 0x1c1f ;  /* 0x003c1f0002047f89 */ /* 0x000ee200000e0000 */
[----:B--2---:R-:W-:-:S05]  /*15af0*/  @P4 IADD3 R5, P0, R9, R5, RZ ;  /* 0x0000000509054210 */ /* 0x004fca0007f1e0ff */
[----:B---3--:R-:W-:-:S05]  /*15b00*/  @P4 IMAD.X R4, RZ, RZ, R4, P0 ;  /* 0x000000ffff044224 */ /* 0x008fca00000e0604 */
[----:B------:R-:W-:-:S04]  /*15b10*/  @P4 LOP3.LUT R5, R5, R4, RZ, 0x3c, !PT ;  /* 0x0000000405054212 */ /* 0x000fc800078e3cff */
[----:B------:R-:W-:-:S04]  /*15b20*/  @P4 LOP3.LUT R4, R5, R4, RZ, 0x3c, !PT ;  /* 0x0000000405044212 */ /* 0x000fc800078e3cff */
[----:B------:R-:W-:-:S05]  /*15b30*/  @P4 LOP3.LUT R5, R5, R4, RZ, 0x3c, !PT ;  /* 0x0000000405054212 */ /* 0x000fca00078e3cff */
[----:B------:R2:W-:Y:S04]  /*15b40*/  @P4 LDGSTS.E.BYPASS.LTC128B.128 [R3+0xe800], desc[UR40][R4.64], !P3 ;  /* 0x0e80000004034fae */ /* 0x0005e8000d901d68 */
[----:B--2---:R-:W2:Y:S04]  /*15b50*/  SHFL.IDX PT, R5, R0, 0x2, 0x1c1f ;  /* 0x005c1f0000057f89 */ /* 0x004ea800000e0000 */
[----:B------:R-:W3:Y:S04]  /*15b60*/  SHFL.IDX PT, R4, R2, 0x2, 0x1c1f ;  /* 0x005c1f0002047f89 */ /* 0x000ee800000e0000 */
[----:B------:R-:W4:Y:S04]  /*15b70*/  SHFL.IDX PT, R0, R0, 0x3, 0x1c1f ;  /* 0x007c1f0000007f89 */ /* 0x000f2800000e0000 */
[----:B------:R-:W5:Y:S01]  /*15b80*/  SHFL.IDX PT, R2, R2, 0x3, 0x1c1f ;  /* 0x007c1f0002027f89 */ /* 0x000f6200000e0000 */
[----:B--2---:R-:W-:-:S05]  /*15b90*/  @P1 IADD3 R5, P0, R9, R5, RZ ;  /* 0x0000000509051210 */ /* 0x004fca0007f1e0ff */
[----:B---3--:R-:W-:Y:S01]  /*15ba0*/  @P1 IMAD.X R4, RZ, RZ, R4, P0 ;  /* 0x000000ffff041224 */ /* 0x008fe200000e0604 */
[----:B----4-:R-:W-:-:S04]  /*15bb0*/  @P2 IADD3 R0, P0, R9, R0, RZ ;  /* 0x0000000009002210 */ /* 0x010fc80007f1e0ff */
[----:B------:R-:W-:Y:S01]  /*15bc0*/  @P1 LOP3.LUT R5, R5, R4, RZ, 0x3c, !PT ;  /* 0x0000000405051212 */ /* 0x000fe200078e3cff */
[----:B-----5:R-:W-:-:S03]  /*15bd0*/  @P2 IMAD.X R2, RZ, RZ, R2, P0 ;  /* 0x000000ffff022224 */ /* 0x020fc600000e0602 */
[----:B------:R-:W-:-:S04]  /*15be0*/  @P1 LOP3.LUT R4, R5, R4, RZ, 0x3c, !PT ;  /* 0x0000000405041212 */ /* 0x000fc800078e3cff */
[----:B------:R-:W-:-:S05]  /*15bf0*/  @P1 LOP3.LUT R5, R5, R4, RZ, 0x3c, !PT ;  /* 0x0000000405051212 */ /* 0x000fca00078e3cff */
[----:B------:R2:W-:Y:S02]  /*15c00*/  @P1 LDGSTS.E.BYPASS.LTC128B.128 [R3+0xf000], desc[UR40][R4.64], !P3 ;  /* 0x0f00000004031fae */ /* 0x0005e4000d901d68 */
[----:B--2---:R-:W-:Y:S01]  /*15c10*/  @P2 MOV R4, R0 ;  /* 0x0000000000042202 */ /* 0x004fe20000000f00 */
[----:B------:R-:W-:Y:S01]  /*15c20*/  @P2 IMAD.MOV.U32 R5, RZ, RZ, R2 ;  /* 0x000000ffff052224 */ /* 0x000fe200078e0002 */
[----:B------:R2:W3:Y:S04]  /*15c30*/  SHFL.IDX PT, R0, R7, RZ, 0x1c1f ;  /* 0x001c1fff07007589 */ /* 0x0004e800000e0000 */
[----:B------:R4:W-:Y:S04]  /*15c40*/  @P2 LDGSTS.E.BYPASS.LTC128B.128 [R3+0xf800], desc[UR40][R4.64], !P3 ;  /* 0x0f80000004032fae */ /* 0x0009e8000d901d68 */
[----:B----4-:R2:W4:Y:S02]  /*15c50*/  SHFL.IDX PT, R4, R8, RZ, 0x1c1f ;  /* 0x001c1fff08047589 */ /* 0x01052400000e0000 */
.L_x_727:
[----:B------:R-:W5:Y:S01]  /*15c60*/  LDL R2, [R1+0x24] ;  /* 0x0000240001027983 */ /* 0x000f620000100800 */
[----:B------:R-:W-:Y:S01]  /*15c70*/  BSSY B0, `(.L_x_592) ;  /* 0x000000e000007945 */ /* 0x000fe20003800000 */
[----:B-----5:R-:W-:-:S13]  /*15c80*/  LOP3.LUT P0, RZ, R2, 0x8, RZ, 0xc0, !PT ;  /* 0x0000000802ff7812 */ /* 0x020fda000780c0ff */
[----:B------:R-:W-:Y:S05]  /*15c90*/  @!P0 BRA `(.L_x_593) ;  /* 0x00000000002c8947 */ /* 0x000fea0003800000 */
[----:B------:R-:W5:Y:S01]  /*15ca0*/  S2R R2, SR_TID.X ;  /* 0x0000000000027919 */ /* 0x000f620000002100 */
[----:B------:R-:W0:Y:S01]  /*15cb0*/  LDC R5, c[0x0][0x2f4] ;  /* 0x0000bd00ff057b82 */ /* 0x000e220000000800 */
[----:B-----5:R-:W-:-:S05]  /*15cc0*/  IMAD.SHL.U32 R2, R2, 0x10, RZ ;  /* 0x0000001002027824 */ /* 0x020fca00078e00ff */
[----:B------:R-:W-:-:S04]  /*15cd0*/  LOP3.LUT R2, R2, 0x30, RZ, 0xc0, !PT ;  /* 0x0000003002027812 */ /* 0x000fc800078ec0ff */
[C---:B0-----:R-:W-:Y:S02]  /*15ce0*/  ISETP.GE.AND P1, PT, R2.reuse, R5, PT ;  /* 0x000000050200720c */ /* 0x041fe40003f26270 */
[----:B----4-:R-:W-:-:S05]  /*15cf0*/  IADD3 R4, P0, R2, R4, RZ ;  /* 0x0000000402047210 */ /* 0x010fca0007f1e0ff */
[----:B---3--:R-:W-:-:S06]  /*15d00*/  IMAD.X R5, RZ, RZ, R0, P0 ;  /* 0x000000ffff057224 */ /* 0x008fcc00000e0600 */
[----:B------:R-:W-:Y:S01]  /*15d10*/  @!PT LDS RZ, [RZ] ;  /* 0x00000000fffff984 */ /* 0x000fe20000000800 */
[----:B------:R-:W-:Y:S01]  /*15d20*/  @!PT LDS RZ, [RZ] ;  /* 0x00000000fffff984 */ /* 0x000fe20000000800 */
[----:B------:R-:W-:Y:S01]  /*15d30*/  @!PT LDS RZ, [RZ] ;  /* 0x00000000fffff984 */ /* 0x000fe20000000800 */
[----:B------:R0:W-:Y:S02]  /*15d40*/  LDGSTS.E.BYPASS.LTC128B.128 [R3+0x10000], desc[UR40][R4.64], !P1 ;  /* 0x1000000004037fae */ /* 0x0001e4000c901d68 */
.L_x_593:
[----:B------:R-:W-:Y:S05]  /*15d50*/  BSYNC B0 ;  /* 0x0000000000007941 */ /* 0x000fea0003800000 */
.L_x_592:
[----:B------:R-:W-:Y:S01]  /*15d60*/  NOP ;  /* 0x0000000000007918 */ /* 0x000fe20000000000 */
[----:B------:R-:W-:-:S13]  /*15d70*/  PLOP3.LUT P0, PT, PT, PT, PT, 0x80, 0x0 ;  /* 0x000000000000781c */ /* 0x000fda0003f0f070 */
.L_x_594:
[----:B------:R-:W-:Y:S02]  /*15d80*/  PLOP3.LUT P1, PT, P1, P0, PT, 0xa2, 0x0 ;  /* 0x000000000000781c */ /* 0x000fe40000f21472 */
[----:B------:R-:W-:-:S08]  /*15d90*/  @P0 R2UR P1, UR4, R6 ;  /* 0x00000000060402ca */ /* 0x000fd00000020000 */
[----:B------:R-:W-:-:S05]  /*15da0*/  @P0 PLOP3.LUT P0, PT, P1, PT, PT, 0x80, 0x0 ;  /* 0x000000000000081c */ /* 0x000fca0000f0f070 */
[----:B------:R-:W-:Y:S01]  /*15db0*/  @!P1 SYNCS.ARRIVE.TRANS64.RED.A0T1 RZ, [UR4+0x13230], RZ ;  /* 0x013230ffffff99a7 */ /* 0x000fe20008200404 */
[----:B------:R-:W-:Y:S07]  /*15dc0*/  @!P1 ARRIVES.LDGSTSBAR.64.TRANSCNT [UR4+0x13230] ;  /* 0x01323000ff0099b0 */ /* 0x000fee0008000a84 */
[----:B------:R-:W-:Y:S05]  /*15dd0*/  @P0 BRA.U.ANY `(.L_x_594) ;  /* 0xfffffffd00e80947 */ /* 0x000fea000393ffff */
[----:B------:R-:W-:Y:S01]  /*15de0*/  NOP ;  /* 0x0000000000007918 */ /* 0x000fe20000000000 */
[----:B---3--:R-:W3:Y:S02]  /*15df0*/  LDL R0, [R1+0x6c] ;  /* 0x00006c0001007983 */ /* 0x008ee40000100800 */
[----:B---3--:R-:W-:-:S13]  /*15e00*/  ISETP.NE.AND P2, PT, R0, 0x3, PT ;  /* 0x000000030000780c */ /* 0x008fda0003f45270 */
[----:B------:R-:W-:Y:S05]  /*15e10*/  @!P2 BRA `(.L_x_595) ;  /* 0x000000000004a947 */ /* 0x000fea0003800000 */
[----:B------:R-:W-:Y:S01]  /*15e20*/  BPT.TRAP 0x1 ;  /* 0x000000040000795c */ /* 0x000fe20000300000 */
.L_x_595:
[----:B0---4-:R0:W5:Y:S01]  /*15e30*/  LDL.LU R4, [R1+0x48] ;  /* 0x0000480001047983 */ /* 0x0111620000300800 */
[----:B------:R0:W-:Y:S03]  /*15e40*/  SYNCS.ARRIVE.TRANS64.A1T0 RZ, [R6+URZ+0x13230], RZ ;  /* 0x013230ff06ff79a7 */ /* 0x0001e6000810003f */
[----:B------:R0:W5:Y:S01]  /*15e50*/  LDL.LU R3, [R1+0x50] ;  /* 0x0000500001037983 */ /* 0x0001620000300800 */
[----:B------:R-:W-:-:S07]  /*15e60*/  VIADD R0, R17, 0xb000 ;  /* 0x0000b00011007836 */ /* 0x000fce0000000000 */
[----:B------:R-:W-:Y:S05]  /*15e70*/  WARPSYNC.ALL ;  /* 0x0000000000007948 */ /* 0x000fea0003800000 */
[----:B------:R-:W-:Y:S01]  /*15e80*/  BAR.SYNC.DEFER_BLOCKING 0x8, 0x200 ;  /* 0x0208000000007b1d */ /* 0x000fe20000010000 */
[----:B------:R-:W-:-:S05]  /*15e90*/  LOP3.LUT P1, RZ, R0, 0x1bf, RZ, 0xc0, !PT ;  /* 0x000001bf00ff7812 */ /* 0x000fca000782c0ff */
[----:B------:R-:W-:Y:S01]  /*15ea0*/  ULDC.64 UR4, c[0x0][0x298] ;  /* 0x0000a60000047ab9 */ /* 0x000fe20000000a00 */
[----:B------:R-:W-:Y:S01]  /*15eb0*/  ULDC.64 UR6, c[0x0][0xa00] ;  /* 0x0002800000067ab9 */ /* 0x000fe20000000a00 */
[----:B------:R-:W-:Y:S01]  /*15ec0*/  BSSY B6, `(.L_x_596) ;  /* 0x000001b000067945 */ /* 0x000fe20003800000 */
[----:B------:R-:W-:-:S04]  /*15ed0*/  ISETP.NE.U32.AND P0, PT, RZ, UR6, PT ;  /* 0x00000006ff007c0c */ /* 0x000fc8000bf05070 */
[----:B------:R-:W-:-:S04]  /*15ee0*/  ISETP.NE.AND.EX P0, PT, RZ, UR7, PT, P0 ;  /* 0x00000007ff007c0c */ /* 0x000fc8000bf05300 */
[----:B------:R-:W-:Y:S02]  /*15ef0*/  SEL R18, R18, RZ, !P0 ;  /* 0x000000ff12127207 */ /* 0x000fe40004000000 */
[----:B-----5:R-:W-:Y:S01]  /*15f00*/  SHF.R.S32.HI R2, RZ, 0x1f, R4 ;  /* 0x0000001fff027819 */ /* 0x020fe20000011404 */
[----:B------:R-:W-:Y:S01]  /*15f10*/  IMAD.WIDE.U32 R22, R4, UR4, RZ ;  /* 0x0000000404167c25 */ /* 0x000fe2000f8e00ff */
[----:B------:R-:W-:-:S03]  /*15f20*/  SEL R28, R3, RZ, !P0 ;  /* 0x000000ff031c7207 */ /* 0x000fc60004000000 */
[----:B------:R-:W-:-:S04]  /*15f30*/  IMAD R2, R2, UR4, RZ ;  /* 0x0000000402027c24 */ /* 0x000fc8000f8e02ff */
[----:B-1----:R-:W-:-:S04]  /*15f40*/  IMAD R19, R4, UR5, R2 ;  /* 0x0000000504137c24 */ /* 0x002fc8000f8e0202 */
[----:B------:R-:W-:Y:S01]  /*15f50*/  IMAD.IADD R19, R23, 0x1, R19 ;  /* 0x0000000117137824 */ /* 0x000fe200078e0213 */
[----:B------:R-:W-:Y:S06]  /*15f60*/  @!P1 BRA `(.L_x_597) ;  /* 0x0000000000409947 */ /* 0x000fec0003800000 */
[----:B------:R-:W-:Y:S01]  /*15f70*/  MOV R2, 0x0 ;  /* 0x0000000000027802 */ /* 0x000fe20000000f00 */
[----:B------:R-:W-:Y:S01]  /*15f80*/  ULDC.64 UR4, c[0x4][0x98] ;  /* 0x0100260000047ab9 */ /* 0x000fe20000000a00 */
[----:B------:R-:W-:Y:S01]  /*15f90*/  ULDC.64 UR6, c[0x4][0xa0] ;  /* 0x0100280000067ab9 */ /* 0x000fe20000000a00 */
[----:B------:R-:W-:Y:S01]  /*15fa0*/  ULDC.64 UR8, c[0x4][0x28] ;  /* 0x01000a0000087ab9 */ /* 0x000fe20000000a00 */
[----:B------:R-:W-:Y:S01]  /*15fb0*/  MOV R4, UR4 ;  /* 0x0000000400047c02 */ /* 0x000fe20008000f00 */
[----:B------:R-:W-:Y:S01]  /*15fc0*/  IMAD.U32 R5, RZ, RZ, UR5 ;  /* 0x00000005ff057e24 */ /* 0x000fe2000f8e00ff */
[----:B------:R-:W1:Y:S01]  /*15fd0*/  LDC.64 R2, c[0x4][R2] ;  /* 0x0100000002027b82 */ /* 0x000e620000000a00 */
[----:B0-----:R-:W-:Y:S01]  /*15fe0*/  IMAD.U32 R6, RZ, RZ, UR6 ;  /* 0x00000006ff067e24 */ /* 0x001fe2000f8e00ff */
[----:B--2---:R-:W-:Y:S01]  /*15ff0*/  MOV R8, 0x70 ;  /* 0x0000007000087802 */ /* 0x004fe20000000f00 */
[----:B------:R-:W-:Y:S02]  /*16000*/  IMAD.U32 R7, RZ, RZ, UR7 ;  /* 0x00000007ff077e24 */ /* 0x000fe4000f8e00ff */
[----:B------:R-:W-:-:S02]  /*16010*/  IMAD.U32 R10, RZ, RZ, UR8 ;  /* 0x00000008ff0a7e24 */ /* 0x000fc4000f8e00ff */
[----:B------:R-:W-:Y:S02]  /*16020*/  IMAD.U32 R11, RZ, RZ, UR9 ;  /* 0x00000009ff0b7e24 */ /* 0x000fe4000f8e00ff */
[----:B------:R-:W-:Y:S02]  /*16030*/  IMAD.MOV.U32 R12, RZ, RZ, 0x1 ;  /* 0x00000001ff0c7424 */ /* 0x000fe400078e00ff */
[----:B------:R-:W-:-:S07]  /*16040*/  IMAD.MOV.U32 R13, RZ, RZ, RZ ;  /* 0x000000ffff0d7224 */ /* 0x000fce00078e00ff */
[----:B------:R-:W-:-:S07]  /*16050*/  LEPC R20, `(.L_x_597) ;  /* 0x000000001014794e */ /* 0x000fce0000000000 */
[----:B-1----:R-:W-:Y:S05]  /*16060*/  CALL.ABS.NOINC R2 ;  /* 0x0000000002007343 */ /* 0x002fea0003c00000 */
.L_x_597:
[----:B------:R-:W-:Y:S05]  /*16070*/  BSYNC B6 ;  /* 0x0000000000067941 */ /* 0x000fea0003800000 */
.L_x_596:
[----:B------:R-:W1:Y:S01]  /*16080*/  S2R R20, SR_TID.X ;  /* 0x0000000000147919 */ /* 0x000e620000002100 */
[----:B------:R-:W3:Y:S01]  /*16090*/  LDC R9, c[0x0][0x448] ;  /* 0x00011200ff097b82 */ /* 0x000ee20000000800 */
[----:B------:R-:W-:Y:S01]  /*160a0*/  IMAD.MOV.U32 R2, RZ, RZ, R22 ;  /* 0x000000ffff027224 */ /* 0x000fe200078e0016 */
[----:B------:R-:W-:Y:S01]  /*160b0*/  ULDC.64 UR4, c[0x0][0x2d8] ;  /* 0x0000b60000047ab9 */ /* 0x000fe20000000a00 */
[----:B------:R4:W5:Y:S01]  /*160c0*/  LDL R10, [R1+0x58] ;  /* 0x00005800010a7983 */ /* 0x0009620000100800 */
[----:B------:R-:W-:Y:S01]  /*160d0*/  IMAD.MOV.U32 R3, RZ, RZ, R19 ;  /* 0x000000ffff037224 */ /* 0x000fe200078e0013 */
[----:B------:R-:W-:Y:S01]  /*160e0*/  ULDC.64 UR6, c[0x0][0x2e0] ;  /* 0x0000b80000067ab9 */ /* 0x000fe20000000a00 */
[----:B------:R-:W-:Y:S01]  /*160f0*/  ULDC.64 UR8, c[0x0][0x280] ;  /* 0x0000a00000087ab9 */ /* 0x000fe20000000a00 */
[----:B------:R-:W-:Y:S02]  /*16100*/  IMAD R28, R28, UR6, RZ ;  /* 0x000000061c1c7c24 */ /* 0x000fe4000f8e02ff */
[----:B------:R-:W-:-:S04]  /*16110*/  IMAD.WIDE.U32 R2, R16, UR4, R2 ;  /* 0x0000000410027c25 */ /* 0x000fc8000f8e0002 */
[----:B------:R-:W-:Y:S01]  /*16120*/  IMAD R3, R16, UR5, R3 ;  /* 0x0000000510037c24 */ /* 0x000fe2000f8e0203 */
[----:B------:R-:W-:Y:S01]  /*16130*/  ULDC.64 UR4, c[0x0][0x2d0] ;  /* 0x0000b40000047ab9 */ /* 0x000fe20000000a00 */
[C---:B------:R-:W-:Y:S02]  /*16140*/  IMAD R28, R18.reuse, UR7, R28 ;  /* 0x00000007121c7c24 */ /* 0x040fe4000f8e021c */
[----:B------:R-:W-:Y:S01]  /*16150*/  IMAD.WIDE.U32 R2, R18, UR6, R2 ;  /* 0x0000000612027c25 */ /* 0x000fe2000f8e0002 */
[----:B------:R-:W-:-:S04]  /*16160*/  ULDC.64 UR6, c[0x0][0x2c8] ;  /* 0x0000b20000067ab9 */ /* 0x000fc80000000a00 */
[----:B------:R-:W-:Y:S02]  /*16170*/  IADD3 R3, R3, R28, RZ ;  /* 0x0000001c03037210 */ /* 0x000fe40007ffe0ff */
[----:B---3--:R-:W-:Y:S02]  /*16180*/  ISETP.NE.AND P0, PT, R9, 0x1, PT ;  /* 0x000000010900780c */ /* 0x008fe40003f05270 */
[C---:B-1----:R-:W-:Y:S01]  /*16190*/  LOP3.LUT R21, R20.reuse, 0x7f, RZ, 0xc0, !PT ;  /* 0x0000007f14157812 */ /* 0x042fe200078ec0ff */
[----:B------:R-:W-:-:S03]  /*161a0*/  IMAD.SHL.U32 R20, R20, 0x20, RZ ;  /* 0x0000002014147824 */ /* 0x000fc600078e00ff */
[----:B------:R-:W-:-:S07]  /*161b0*/  SHF.R.U32.HI R21, RZ, 0x2, R21 ;  /* 0x00000002ff157819 */ /* 0x000fce0000011615 */
[----:B------:R-:W1:Y:S01]  /*161c0*/  @P0 LDC R0, c[0x0][0x44c] ;  /* 0x00011300ff000b82 */ /* 0x000e620000000800 */
[----:B------:R-:W-:-:S05]  /*161d0*/  LOP3.LUT R20, R21, 0x60, R20, 0xf8, !PT ;  /* 0x0000006015147812 */ /* 0x000fca00078ef814 */
[----:B0-----:R-:W-:Y:S02]  /*161e0*/  IMAD R6, R25, 0xc0, R20 ;  /* 0x000000c019067824 */ /* 0x001fe400078e0214 */
[----:B------:R-:W0:Y:S01]  /*161f0*/  @P0 LDC R5, c[0x0][0x450] ;  /* 0x00011400ff050b82 */ /* 0x000e220000000800 */
[----:B------:R4:W5:Y:S01]  /*16200*/  LDL R20, [R1+0x54] ;  /* 0x0000540001147983 */ /* 0x0009620000100800 */
[----:B------:R-:W-:-:S06]  /*16210*/  IMAD.MOV.U32 R4, RZ, RZ, R6 ;  /* 0x000000ffff047224 */ /* 0x000fcc00078e0006 */
[----:B--2---:R-:W2:Y:S01]  /*16220*/  @P0 LDC R8, c[0x0][0x450] ;  /* 0x00011400ff080b82 */ /* 0x004ea20000000800 */
[----:B-1----:R-:W-:-:S05]  /*16230*/  @P0 IMAD.HI.U32 R0, R6, R0, RZ ;  /* 0x0000000006000227 */ /* 0x002fca00078e00ff */
[----:B0-----:R-:W-:-:S04]  /*16240*/  @P0 SHF.R.U32.HI R4, RZ, R5, R0 ;  /* 0x00000005ff040219 */ /* 0x001fc80000011600 */
[----:B------:R-:W-:-:S05]  /*16250*/  SHF.R.S32.HI R0, RZ, 0x1f, R4 ;  /* 0x0000001fff007819 */ /* 0x000fca0000011404 */
[----:B------:R-:W-:-:S04]  /*16260*/  IMAD R0, R0, UR4, RZ ;  /* 0x0000000400007c24 */ /* 0x000fc8000f8e02ff */
[C---:B------:R-:W-:Y:S02]  /*16270*/  IMAD R7, R4.reuse, UR5, R0 ;  /* 0x0000000504077c24 */ /* 0x040fe4000f8e0200 */
[----:B------:R-:W-:Y:S02]  /*16280*/  IMAD.MOV R0, RZ, RZ, -R4 ;  /* 0x000000ffff007224 */ /* 0x000fe400078e0a04 */
[----:B------:R-:W-:-:S04]  /*16290*/  IMAD.WIDE.U32 R4, R4, UR4, R2 ;  /* 0x0000000404047c25 */ /* 0x000fc8000f8e0002 */
[----:B------:R-:W-:Y:S02]  /*162a0*/  IMAD R0, R9, R0, R6 ;  /* 0x0000000009007224 */ /* 0x000fe400078e0206 */
[----:B------:R-:W-:-:S03]  /*162b0*/  IMAD.IADD R5, R5, 0x1, R7 ;  /* 0x0000000105057824 */ /* 0x000fc600078e0207 */
[----:B------:R-:W-:Y:S01]  /*162c0*/  SHF.R.S32.HI R7, RZ, 0x1f, R0 ;  /* 0x0000001fff077819 */ /* 0x000fe20000011400 */
[----:B------:R-:W-:-:S04]  /*162d0*/  IMAD.WIDE.U32 R4, R0, UR6, R4 ;  /* 0x0000000600047c25 */ /* 0x000fc8000f8e0004 */
[----:B------:R-:W-:-:S04]  /*162e0*/  IMAD R7, R7, UR6, RZ ;  /* 0x0000000607077c24 */ /* 0x000fc8000f8e02ff */
[----:B------:R-:W-:Y:S01]  /*162f0*/  IMAD R7, R0, UR7, R7 ;  /* 0x0000000700077c24 */ /* 0x000fe2000f8e0207 */
[----:B------:R-:W-:-:S04]  /*16300*/  IADD3 R0, P1, R4, UR8, RZ ;  /* 0x0000000804007c10 */ /* 0x000fc8000ff3e0ff */
[----:B------:R-:W-:Y:S02]  /*16310*/  IADD3.X R4, R5, UR9, R7, P1, !PT ;  /* 0x0000000905047c10 */ /* 0x000fe40008ffe407 */
[----:B------:R-:W0:Y:S01]  /*16320*/  @P0 LDC R7, c[0x0][0x44c] ;  /* 0x00011300ff070b82 */ /* 0x000e220000000800 */
[----:B------:R-:W-:Y:S01]  /*16330*/  VIADD R5, R6, 0x80 ;  /* 0x0000008006057836 */ /* 0x000fe20000000000 */
[----:B------:R-:W1:Y:S03]  /*16340*/  S2R R21, SR_TID.X ;  /* 0x0000000000157919 */ /* 0x000e660000002100 */
[----:B------:R-:W-:Y:S02]  /*16350*/  IMAD.MOV.U32 R6, RZ, RZ, R5 ;  /* 0x000000ffff067224 */ /* 0x000fe400078e0005 */
[----:B0-----:R-:W-:-:S05]  /*16360*/  @P0 IMAD.HI.U32 R7, R5, R7, RZ ;  /* 0x0000000705070227 */ /* 0x001fca00078e00ff */
[----:B--2---:R-:W-:-:S04]  /*16370*/  @P0 SHF.R.U32.HI R6, RZ, R8, R7 ;  /* 0x00000008ff060219 */ /* 0x004fc80000011607 */
[----:B------:R-:W-:-:S05]  /*16380*/  IADD3 R7, -R6, RZ, RZ ;  /* 0x000000ff06077210 */ /* 0x000fca0007ffe1ff */
[----:B------:R-:W-:Y:S01]  /*16390*/  IMAD R5, R9, R7, R5 ;  /* 0x0000000709057224 */ /* 0x000fe200078e0205 */
[----:B------:R-:W-:Y:S01]  /*163a0*/  SHF.R.S32.HI R7, RZ, 0x1f, R6 ;  /* 0x0000001fff077819 */ /* 0x000fe20000011406 */
[----:B------:R-:W-:-:S04]  /*163b0*/  IMAD.WIDE.U32 R2, R6, UR4, R2 ;  /* 0x0000000406027c25 */ /* 0x000fc8000f8e0002 */
[----:B------:R-:W-:Y:S01]  /*163c0*/  IMAD R7, R7, UR4, RZ ;  /* 0x0000000407077c24 */ /* 0x000fe2000f8e02ff */
[----:B------:R-:W-:-:S03]  /*163d0*/  ULDC UR4, c[0x0][0x2b8] ;  /* 0x0000ae0000047ab9 */ /* 0x000fc60000000800 */
[----:B------:R-:W-:Y:S01]  /*163e0*/  IMAD R7, R6, UR5, R7 ;  /* 0x0000000506077c24 */ /* 0x000fe2000f8e0207 */
[----:B------:R-:W-:Y:S01]  /*163f0*/  SHF.R.S32.HI R6, RZ, 0x1f, R5 ;  /* 0x0000001fff067819 */ /* 0x000fe20000011405 */
[----:B-1----:R-:W-:Y:S02]  /*16400*/  IMAD.SHL.U32 R18, R21, 0x10, RZ ;  /* 0x0000001015127824 */ /* 0x002fe400078e00ff */
[----:B------:R-:W-:Y:S02]  /*16410*/  IMAD.IADD R3, R3, 0x1, R7 ;  /* 0x0000000103037824 */ /* 0x000fe400078e0207 */
[----:B------:R-:W-:Y:S02]  /*16420*/  IMAD R6, R6, UR6, RZ ;  /* 0x0000000606067c24 */ /* 0x000fe4000f8e02ff */
[----:B------:R-:W-:Y:S01]  /*16430*/  IMAD.WIDE.U32 R2, R5, UR6, R2 ;  /* 0x0000000605027c25 */ /* 0x000fe2000f8e0002 */
[----:B------:R-:W-:-:S03]  /*16440*/  LOP3.LUT R18, R18, 0x30, RZ, 0xc0, !PT ;  /* 0x0000003012127812 */ /* 0x000fc600078ec0ff */
[----:B------:R-:W-:Y:S01]  /*16450*/  IMAD R6, R5, UR7, R6 ;  /* 0x0000000705067c24 */ /* 0x000fe2000f8e0206 */
[----:B------:R-:W-:Y:S02]  /*16460*/  IADD3 R5, P1, R2, UR8, RZ ;  /* 0x0000000802057c10 */ /* 0x000fe4000ff3e0ff */
[----:B------:R-:W-:Y:S01]  /*16470*/  ISETP.GE.AND P0, PT, R18, UR4, PT ;  /* 0x0000000412007c0c */ /* 0x000fe2000bf06270 */
[----:B------:R-:W-:Y:S01]  /*16480*/  UMOV UR4, 0xffffffff ;  /* 0xffffffff00047882 */ /* 0x000fe20000000000 */
[----:B------:R-:W-:Y:S02]  /*16490*/  LOP3.LUT R21, R21, 0x7f, RZ, 0xc0, !PT ;  /* 0x0000007f15157812 */ /* 0x000fe400078ec0ff */
[----:B------:R-:W-:Y:S02]  /*164a0*/  IADD3.X R2, R3, UR9, R6, P1, !PT ;  /* 0x0000000903027c10 */ /* 0x000fe40008ffe406 */
[----:B------:R-:W-:Y:S01]  /*164b0*/  SHF.R.U32.HI R19, RZ, 0x2, R21 ;  /* 0x00000002ff137819 */ /* 0x000fe20000011615 */
[----:B----4-:R-:W-:Y:S06]  /*164c0*/  BRA.DIV UR4, `(.L_x_598) ;  /* 0x0000004e040c7947 */ /* 0x010fec000b800000 */
[----:B------:R-:W0:Y:S01]  /*164d0*/  SHFL.IDX PT, R6, R0, RZ, 0x1c1f ;  /* 0x001c1fff00067589 */ /* 0x000e2200000e0000 */
[----:B-----5:R-:W-:Y:S02]  /*164e0*/  IMAD R3, R20, R9, RZ ;  /* 0x0000000914037224 */ /* 0x020fe400078e02ff */
[----:B------:R-:W-:Y:S01]  /*164f0*/  IMAD R25, R25, 0xc0, R19 ;  /* 0x000000c019197824 */ /* 0x000fe200078e0213 */
[----:B------:R-:W1:Y:S04]  /*16500*/  SHFL.IDX PT, R7, R4, RZ, 0x1c1f ;  /* 0x001c1fff04077589 */ /* 0x000e6800000e0000 */
[----:B------:R-:W-:-:S13]  /*16510*/  ISETP.GE.AND P2, PT, R25, R3, PT ;  /* 0x000000031900720c */ /* 0x000fda0003f46270 */
[----:B0-----:R-:W-:-:S05]  /*16520*/  @!P2 IADD3 R6, P1, R18, R6, RZ ;  /* 0x000000061206a210 */ /* 0x001fca0007f3e0ff */
[----:B-1----:R-:W-:-:S05]  /*16530*/  @!P2 IMAD.X R7, RZ, RZ, R7, P1 ;  /* 0x000000ffff07a224 */ /* 0x002fca00008e0607 */
[----:B------:R-:W-:Y:S01]  /*16540*/  @!PT LDS RZ, [RZ] ;  /* 0x00000000fffff984 */ /* 0x000fe20000000800 */
[----:B------:R0:W-:Y:S02]  /*16550*/  @!P2 LDGSTS.E.BYPASS.LTC128B.128 [R10+0xb000], desc[UR40][R6.64], !P0 ;  /* 0x0b000000060aafae */ /* 0x0001e4000c101d68 */
        /* <DEDUP_REMOVED lines=13> */
[----:B------:R-:W1:Y:S04]  /*16630*/  SHFL.IDX PT, R6, R4, 0x2, 0x1c1f ;  /* 0x005c1f0004067f89 */ /* 0x000e6800000e0000 */
[----:B------:R-:W-:Y:S07]  /*16640*/  SHFL.IDX PT, R4, R4, 0x3, 0x1c1f ;  /* 0x007c1f0004047f89 */ /* 0x000fee00000e0000 */
[----:B0-----:R-:W-:-:S05]  /*16650*/  @!P1 IADD3 R7, P2, R18, R7, RZ ;  /* 0x0000000712079210 */ /* 0x001fca0007f5e0ff */
[----:B-1----:R-:W-:-:S05]  /*16660*/  @!P1 IMAD.X R6, RZ, RZ, R6, P2 ;  /* 0x000000ffff069224 */ /* 0x002fca00010e0606 */
[----:B------:R-:W-:-:S04]  /*16670*/  @!P1 LOP3.LUT R7, R7, R6, RZ, 0x3c, !PT ;  /* 0x0000000607079212 */ /* 0x000fc800078e3cff */
[----:B------:R-:W-:-:S04]  /*16680*/  @!P1 LOP3.LUT R6, R7, R6, RZ, 0x3c, !PT ;  /* 0x0000000607069212 */ /* 0x000fc800078e3cff */
[----:B------:R-:W-:-:S05]  /*16690*/  @!P1 LOP3.LUT R7, R7, R6, RZ, 0x3c, !PT ;  /* 0x0000000607079212 */ /* 0x000fca00078e3cff */
[----:B------:R0:W-:Y:S04]  /*166a0*/  @!P1 LDGSTS.E.BYPASS.LTC128B.128 [R10+0xc000], desc[UR40][R6.64], !P0 ;  /* 0x0c000000060a9fae */ /* 0x0001e8000c101d68 */
[----:B0-----:R0:W1:Y:S02]  /*166b0*/  SHFL.IDX PT, R6, R0, 0x3, 0x1c1f ;  /* 0x007c1f0000067f89 */ /* 0x00106400000e0000 */
[----:B0-----:R-:W-:-:S05]  /*166c0*/  VIADD R0, R25, 0x80 ;  /* 0x0000008019007836 */ /* 0x001fca0000000000 */
[----:B------:R-:W-:Y:S01]  /*166d0*/  ISETP.GE.AND P1, PT, R0, R3, PT ;  /* 0x000000030000720c */ /* 0x000fe20003f26270 */
[----:B------:R-:W-:-:S05]  /*166e0*/  VIADD R0, R25, 0x60 ;  /* 0x0000006019007836 */ /* 0x000fca0000000000 */
[----:B------:R-:W-:Y:S02]  /*166f0*/  ISETP.GE.AND P2, PT, R0, R3, PT ;  /* 0x000000030000720c */ /* 0x000fe40003f46270 */
[----:B------:R-:W0:Y:S11]  /*16700*/  SHFL.IDX PT, R0, R5, RZ, 0x1c1f ;  /* 0x001c1fff05007589 */ /* 0x000e3600000e0000 */
[----:B-1----:R-:W-:-:S05]  /*16710*/  @!P2 IADD3 R6, P3, R18, R6, RZ ;  /* 0x000000061206a210 */ /* 0x002fca0007f7e0ff */
[----:B------:R-:W-:Y:S02]  /*16720*/  @!P2 IMAD.X R7, RZ, RZ, R4, P3 ;  /* 0x000000ffff07a224 */ /* 0x000fe400018e0604 */
[----:B------:R-:W1:Y:S04]  /*16730*/  SHFL.IDX PT, R4, R2, RZ, 0x1c1f ;  /* 0x001c1fff02047589 */ /* 0x000e6800000e0000 */
[----:B------:R2:W-:Y:S01]  /*16740*/  @!P2 LDGSTS.E.BYPASS.LTC128B.128 [R10+0xc800], desc[UR40][R6.64], !P0 ;  /* 0x0c800000060aafae */ /* 0x0005e2000c101d68 */
[----:B0-----:R-:W-:-:S04]  /*16750*/  @!P1 IADD3 R0, P3, R18, R0, RZ ;  /* 0x0000000012009210 */ /* 0x001fc80007f7e0ff */
[----:B--2---:R-:W-:Y:S02]  /*16760*/  @!P1 MOV R6, R0 ;  /* 0x0000000000069202 */ /* 0x004fe40000000f00 */
[----:B------:R0:W2:Y:S04]  /*16770*/  SHFL.IDX PT, R0, R2, 0x1, 0x1c1f ;  /* 0x003c1f0002007f89 */ /* 0x0000a800000e0000 */
[----:B------:R0:W3:Y:S01]  /*16780*/  SHFL.IDX PT, R2, R5, 0x1, 0x1c1f ;  /* 0x003c1f0005027f89 */ /* 0x0000e200000e0000 */
[----:B-1----:R-:W-:-:S04]  /*16790*/  @!P1 IMAD.X R4, RZ, RZ, R4, P3 ;  /* 0x000000ffff049224 */ /* 0x002fc800018e0604 */
[----:B------:R-:W-:-:S05]  /*167a0*/  @!P1 IMAD.MOV.U32 R7, RZ, RZ, R4 ;  /* 0x000000ffff079224 */ /* 0x000fca00078e0004 */
[----:B------:R0:W-:Y:S02]  /*167b0*/  @!P1 LDGSTS.E.BYPASS.LTC128B.128 [R10+0xd000], desc[UR40][R6.64], !P0 ;  /* 0x0d000000060a9fae */ /* 0x0001e4000c101d68 */
.L_x_740:
[----:B------:R-:W-:-:S05]  /*167c0*/  VIADD R25, R25, 0xa0 ;  /* 0x000000a019197836 */ /* 0x000fca0000000000 */
[----:B------:R-:W-:-:S13]  /*167d0*/  ISETP.GE.AND P1, PT, R25, R3, PT ;  /* 0x000000031900720c */ /* 0x000fda0003f26270 */
[----:B0--3--:R-:W-:-:S05]  /*167e0*/  @!P1 IADD3 R2, P2, R18, R2, RZ ;  /* 0x0000000212029210 */ /* 0x009fca0007f5e0ff */
[----:B--2---:R-:W-:-:S05]  /*167f0*/  @!P1 IMAD.X R3, RZ, RZ, R0, P2 ;  /* 0x000000ffff039224 */ /* 0x004fca00010e0600 */
[----:B------:R-:W-:Y:S01]  /*16800*/  @!PT LDS RZ, [RZ] ;  /* 0x00000000fffff984 */ /* 0x000fe20000000800 */
[----:B------:R-:W-:Y:S01]  /*16810*/  @!PT LDS RZ, [RZ] ;  /* 0x00000000fffff984 */ /* 0x000fe20000000800 */
[----:B------:R-:W-:Y:S01]  /*16820*/  @!PT LDS RZ, [RZ] ;  /* 0x00000000fffff984 */ /* 0x000fe20000000800 */
[----:B------:R0:W-:Y:S01]  /*16830*/  @!P1 LDGSTS.E.BYPASS.LTC128B.128 [R10+0xd800], desc[UR40][R2.64], !P0 ;  /* 0x0d800000020a9fae */ /* 0x0001e2000c101d68 */
[----:B------:R-:W-:Y:S01]  /*16840*/  PLOP3.LUT P0, PT, PT, PT, PT, 0x80, 0x0 ;  /* 0x000000000000781c */ /* 0x000fe20003f0f070 */
[----:B------:R-:W-:-:S12]  /*16850*/  NOP ;  /* 0x0000000000007918 */ /* 0x000fd80000000000 */
.L_x_599:
[----:B------:R-:W-:Y:S02]  /*16860*/  PLOP3.LUT P1, PT, P1, P0, PT, 0xa2, 0x0 ;  /* 0x000000000000781c */ /* 0x000fe40000f21472 */
[----:B------:R-:W-:-:S08]  /*16870*/  @P0 R2UR P1, UR4, R17 ;  /* 0x00000000110402ca */ /* 0x000fd00000020000 */
[----:B------:R-:W-:-:S05]  /*16880*/  @P0 PLOP3.LUT P0, PT, P1, PT, PT, 0x80, 0x0 ;  /* 0x000000000000081c */ /* 0x000fca0000f0f070 */
[----:B------:R-:W-:Y:S01]  /*16890*/  @!P1 SYNCS.ARRIVE.TRANS64.RED.A0T1 RZ, [UR4+0x13200], RZ ;  /* 0x013200ffffff99a7 */ /* 0x000fe20008200404 */
[----:B------:R-:W-:Y:S07]  /*168a0*/  @!P1 ARRIVES.LDGSTSBAR.64.TRANSCNT [UR4+0x13200] ;  /* 0x01320000ff0099b0 */ /* 0x000fee0008000a84 */
[----:B------:R-:W-:Y:S05]  /*168b0*/  @P0 BRA.U.ANY `(.L_x_599) ;  /* 0xfffffffd00e80947 */ /* 0x000fea000393ffff */
[----:B0-----:R-:W2:Y:S02]  /*168c0*/  LDL.LU R2, [R1+0x5c] ;  /* 0x00005c0001027983 */ /* 0x001ea40000300800 */
        /* <DEDUP_REMOVED lines=9> */
[----:B------:R-:W1:Y:S03]  /*16960*/  SYNCS.PHASECHK.TRANS64.TRYWAIT P0, [R17+URZ+0x13220], R0 ;  /* 0x01322000110075a7 */ /* 0x000e66000800017f */
[----:B01----:R-:W-:Y:S05]  /*16970*/  @!P0 BRA `(.L_x_601) ;  /* 0x0000004c00b88947 */ /* 0x003fea0003800000 */
.L_x_741:
[----:B------:R-:W-:Y:S05]  /*16980*/  BSYNC B0 ;  /* 0x0000000000007941 */ /* 0x000fea0003800000 */
.L_x_600:
[----:B------:R-:W2:Y:S01]  /*16990*/  LDL R2, [R1+0x20] ;  /* 0x0000200001027983 */ /* 0x000ea20000100800 */
[----:B------:R-:W-:-:S04]  /*169a0*/  IADD3 R26, R26, -0x2, RZ ;  /* 0xfffffffe1a1a7810 */ /* 0x000fc80007ffe0ff */
[----:B--2---:R-:W-:-:S13]  /*169b0*/  ISETP.GE.AND P0, PT, R26, R2, PT ;  /* 0x000000021a00720c */ /* 0x004fda0003f06270 */
[----:B------:R-:W-:Y:S05]  /*169c0*/  @!P0 BRA `(.L_x_602) ;  /* 0x0000001400288947 */ /* 0x000fea0003800000 */
[----:B------:R1:W-:Y:S01]  /*169d0*/  STL [R1], R26 ;  /* 0x0000001a01007387 */ /* 0x0003e20000100800 */
[----:B------:R-:W-:-:S03]  /*169e0*/  IMAD.MOV.U32 R20, RZ, RZ, R29 ;  /* 0x000000ffff147224 */ /* 0x000fc600078e001d */
[----:B------:R1:W5:Y:S04]  /*169f0*/  LDL.LU R21, [R1+0xc] ;  /* 0x00000c0001157983 */ /* 0x0003680000300800 */
.L_x_622:
[----:B0-2---:R-:W2:Y:S04]  /*16a00*/  LDL R3, [R1+0x18] ;  /* 0x0000180001037983 */ /* 0x005ea80000100800 */
[----:B------:R-:W3:Y:S04]  /*16a10*/  LDL R11, [R1+0x1c] ;  /* 0x00001c00010b7983 */ /* 0x000ee80000100800 */
[----:B------:R-:W4:Y:S04]  /*16a20*/  LDL R9, [R1+0x8] ;  /* 0x0000080001097983 */ /* 0x000f280000100800 */
[----:B------:R-:W2:Y:S01]  /*16a30*/  LDL.LU R13, [R1] ;  /* 0x00000000010d7983 */ /* 0x000ea20000300800 */
[----:B0-----:R-:W0:Y:S01]  /*16a40*/  S2R R0, SR_TID.X ;  /* 0x0000000000007919 */ /* 0x001e220000002100 */
[----:B-1----:R-:W1:Y:S01]  /*16a50*/  S2R R4, SR_TID.X ;  /* 0x0000000000047919 */ /* 0x002e620000002100 */
[----:B------:R-:W1:Y:S01]  /*16a60*/  S2R R8, SR_TID.X ;  /* 0x0000000000087919 */ /* 0x000e620000002100 */
[----:B------:R-:W4:Y:S01]  /*16a70*/  LDL R14, [R1+0x20] ;  /* 0x00002000010e7983 */ /* 0x000f220000100800 */
[----:B------:R-:W-:Y:S05]  /*16a80*/  YIELD ;  /* 0x0000000000007946 */ /* 0x000fea0003800000 */
[----:B------:R-:W-:Y:S01]  /*16a90*/  ULDC.64 UR4, c[0x0][0x428] ;  /* 0x00010a0000047ab9 */ /* 0x000fe20000000a00 */
[----:B------:R-:W4:Y:S01]  /*16aa0*/  LDL R12, [R1+0x6c] ;  /* 0x00006c00010c7983 */ /* 0x000f220000100800 */
[----:B------:R-:W-:Y:S01]  /*16ab0*/  ULDC.64 UR6, c[0x0][0x418] ;  /* 0x0001060000067ab9 */ /* 0x000fe20000000a00 */
[----:B0-----:R-:W-:-:S02]  /*16ac0*/  LOP3.LUT R2, R0, 0x7f, RZ, 0xc0, !PT ;  /* 0x0000007f00027812 */ /* 0x001fc400078ec0ff */
[----:B------:R-:W0:Y:S02]  /*16ad0*/  LDC R0, c[0x0][0x430] ;  /* 0x00010c00ff007b82 */ /* 0x000e240000000800 */
[----:B------:R-:W-:Y:S01]  /*16ae0*/  SHF.R.U32.HI R2, RZ, 0x2, R2 ;  /* 0x00000002ff027819 */ /* 0x000fe20000011602 */
[----:B-1----:R-:W-:-:S05]  /*16af0*/  IMAD.SHL.U32 R6, R4, 0x20, RZ ;  /* 0x0000002004067824 */ /* 0x002fca00078e00ff */
[----:B------:R-:W-:Y:S02]  /*16b00*/  LOP3.LUT R6, R2, 0x60, R6, 0xf8, !PT ;  /* 0x0000006002067812 */ /* 0x000fe400078ef806 */
[----:B------:R-:W1:Y:S01]  /*16b10*/  S2R R2, SR_TID.X ;  /* 0x0000000000027919 */ /* 0x000e620000002100 */
[----:B0-----:R-:W-:-:S13]  /*16b20*/  ISETP.NE.AND P0, PT, R0, 0x1, PT ;  /* 0x000000010000780c */ /* 0x001fda0003f05270 */
[----:B------:R-:W0:Y:S08]  /*16b30*/  @P0 LDC R5, c[0x0][0x434] ;  /* 0x00010d00ff050b82 */ /* 0x000e300000000800 */
[----:B------:R-:W0:Y:S01]  /*16b40*/  @P0 LDC R4, c[0x0][0x438] ;  /* 0x00010e00ff040b82 */ /* 0x000e220000000800 */
[----:B-1----:R-:W-:Y:S01]  /*16b50*/  LOP3.LUT R2, R2, 0x7f, RZ, 0xc0, !PT ;  /* 0x0000007f02027812 */ /* 0x002fe200078ec0ff */
[----:B------:R-:W-:-:S03]  /*16b60*/  IMAD.SHL.U32 R10, R8, 0x20, RZ ;  /* 0x00000020080a7824 */ /* 0x000fc600078e00ff */
[----:B------:R-:W-:-:S04]  /*16b70*/  SHF.R.U32.HI R7, RZ, 0x2, R2 ;  /* 0x00000002ff077819 */ /* 0x000fc80000011602 */
[----:B------:R-:W-:Y:S02]  /*16b80*/  LOP3.LUT R10, R7, 0x60, R10, 0xf8, !PT ;  /* 0x00000060070a7812 */ /* 0x000fe400078ef80a */
[----:B------:R-:W1:Y:S02]  /*16b90*/  @P0 LDC R7, c[0x0][0x434] ;  /* 0x00010d00ff070b82 */ /* 0x000e640000000800 */
[----:B------:R-:W-:-:S04]  /*16ba0*/  LOP3.LUT R10, R10, 0x80, RZ, 0xfc, !PT ;  /* 0x000000800a0a7812 */ /* 0x000fc800078efcff */
[----:B------:R-:W-:Y:S01]  /*16bb0*/  ISETP.GT.U32.AND P1, PT, R10, 0x9f, PT ;  /* 0x0000009f0a00780c */ /* 0x000fe20003f24070 */
[----:B--2---:R-:W-:-:S04]  /*16bc0*/  IMAD R3, R13, 0xa0, R3 ;  /* 0x000000a00d037824 */ /* 0x004fc800078e0203 */
[----:B------:R-:W-:-:S04]  /*16bd0*/  IMAD.IADD R6, R6, 0x1, R3 ;  /* 0x0000000106067824 */ /* 0x000fc800078e0203 */
[----:B0-----:R-:W-:-:S04]  /*16be0*/  @P0 IMAD.HI.U32 R5, R6, R5, RZ ;  /* 0x0000000506050227 */ /* 0x001fc800078e00ff */
[----:B------:R-:W-:Y:S01]  /*16bf0*/  IMAD.MOV.U32 R2, RZ, RZ, R6 ;  /* 0x000000ffff027224 */ /* 0x000fe200078e0006 */
[----:B------:R-:W-:Y:S02]  /*16c00*/  @P0 SHF.R.U32.HI R2, RZ, R4, R5 ;  /* 0x00000004ff020219 */ /* 0x000fe40000011605 */
[----:B------:R-:W0:Y:S01]  /*16c10*/  @P0 LDC R4, c[0x0][0x438] ;  /* 0x00010e00ff040b82 */ /* 0x000e220000000800 */
[----:B------:R-:W-:-:S05]  /*16c20*/  IADD3 R3, R10, R3, RZ ;  /* 0x000000030a037210 */ /* 0x000fca0007ffe0ff */
[----:B-1----:R-:W-:-:S04]  /*16c30*/  @P0 IMAD.HI.U32 R7, R3, R7, RZ ;  /* 0x0000000703070227 */ /* 0x002fc800078e00ff */
[----:B------:R-:W-:Y:S02]  /*16c40*/  IMAD.MOV.U32 R5, RZ, RZ, R3 ;  /* 0x000000ffff057224 */ /* 0x000fe400078e0003 */
[----:B------:R-:W-:-:S04]  /*16c50*/  IMAD.MOV R8, RZ, RZ, -R2 ;  /* 0x000000ffff087224 */ /* 0x000fc800078e0a02 */
[----:B------:R-:W-:Y:S01]  /*16c60*/  IMAD R8, R0, R8, R6 ;  /* 0x0000000800087224 */ /* 0x000fe200078e0206 */
[----:B0-----:R-:W-:-:S05]  /*16c70*/  @P0 SHF.R.U32.HI R5, RZ, R4, R7 ;  /* 0x00000004ff050219 */ /* 0x001fca0000011607 */
[----:B------:R-:W-:-:S04]  /*16c80*/  IMAD.MOV R4, RZ, RZ, -R5 ;  /* 0x000000ffff047224 */ /* 0x000fc800078e0a05 */
[----:B------:R-:W-:Y:S01]  /*16c90*/  IMAD R0, R0, R4, R3 ;  /* 0x0000000400007224 */ /* 0x000fe200078e0203 */
[----:B------:R-:W-:Y:S01]  /*16ca0*/  SHF.R.S32.HI R3, RZ, 0x1f, R2 ;  /* 0x0000001fff037819 */ /* 0x000fe20000011402 */
[----:B---3--:R-:W-:-:S04]  /*16cb0*/  IMAD R4, R11, UR4, RZ ;  /* 0x000000040b047c24 */ /* 0x008fc8000f8e02ff */
[C---:B----4-:R-:W-:Y:S02]  /*16cc0*/  IMAD R4, R9.reuse, UR5, R4 ;  /* 0x0000000509047c24 */ /* 0x050fe4000f8e0204 */
[----:B------:R-:W-:-:S04]  /*16cd0*/  IMAD.WIDE.U32 R2, R9, UR4, R2 ;  /* 0x0000000409027c25 */ /* 0x000fc8000f8e0002 */
[----:B------:R-:W-:Y:S01]  /*16ce0*/  IMAD.IADD R3, R4, 0x1, R3 ;  /* 0x0000000104037824 */ /* 0x000fe200078e0203 */
[----:B------:R-:W-:-:S04]  /*16cf0*/  LEA R10, P0, R2, UR6, 0x2 ;  /* 0x00000006020a7c11 */ /* 0x000fc8000f8010ff */
[----:B------:R-:W-:-:S05]  /*16d00*/  LEA.HI.X R11, R2, UR7, R3, 0x2, P0 ;  /* 0x00000007020b7c11 */ /* 0x000fca00080f1403 */
[----:B------:R-:W2:Y:S01]  /*16d10*/  LDG.E R10, desc[UR40][R10.64] ;  /* 0x000000280a0a7981 */ /* 0x000ea2000c1e1900 */
[--C-:B------:R-:W-:Y:S01]  /*16d20*/  @!P1 SHF.R.S32.HI R3, RZ, 0x1f, R5.reuse ;  /* 0x0000001fff039819 */ /* 0x100fe20000011405 */
[----:B------:R-:W-:-:S04]  /*16d30*/  @!P1 IMAD.MOV.U32 R2, RZ, RZ, R5 ;  /* 0x000000ffff029224 */ /* 0x000fc800078e0005 */
[----:B------:R-:W-:-:S05]  /*16d40*/  @!P1 IMAD.WIDE.U32 R2, R9, UR4, R2 ;  /* 0x0000000409029c25 */ /* 0x000fca000f8e0002 */
[----:B------:R-:W-:Y:S02]  /*16d50*/  @!P1 IADD3 R3, R4, R3, RZ ;  /* 0x0000000304039210 */ /* 0x000fe40007ffe0ff */
[----:B------:R-:W-:Y:S01]  /*16d60*/  @!P1 LEA R4, P0, R2, UR6, 0x2 ;  /* 0x0000000602049c11 */ /* 0x000fe2000f8010ff */
[----:B------:R-:W-:Y:S02]  /*16d70*/  VIADD R29, R20, 0x1 ;  /* 0x00000001141d7836 */ /* 0x000fe40000000000 */
[----:B------:R-:W-:Y:S01]  /*16d80*/  IMAD.MOV.U32 R9, RZ, RZ, RZ ;  /* 0x000000ffff097224 */ /* 0x000fe200078e00ff */
[----:B------:R-:W-:Y:S01]  /*16d90*/  @!P1 LEA.HI.X R5, R2, UR7, R3, 0x2, P0 ;  /* 0x0000000702059c11 */ /* 0x000fe200080f1403 */
[----:B------:R-:W-:Y:S01]  /*16da0*/  IMAD.MOV.U32 R2, RZ, RZ, R13 ;  /* 0x000000ffff027224 */ /* 0x000fe200078e000d */
[----:B------:R-:W-:-:S03]  /*16db0*/  ISETP.NE.AND P0, PT, R29, 0x2, PT ;  /* 0x000000021d00780c */ /* 0x000fc60003f05270 */
[----:B-----5:R0:W5:Y:S01]  /*16dc0*/  @!P1 LDG.E R9, desc[UR40][R4.64] ;  /* 0x0000002804099981 */ /* 0x020162000c1e1900 */
[----:B------:R-:W-:Y:S02]  /*16dd0*/  ISETP.GT.AND P1, PT, R2, R14, PT ;  /* 0x0000000e0200720c */ /* 0x000fe40003f24270 */
[----:B------:R-:W-:Y:S01]  /*16de0*/  SEL R2, RZ, 0x1, P0 ;  /* 0x00000001ff027807 */ /* 0x000fe20000000000 */
[----:B------:R-:W-:-:S03]  /*16df0*/  VIADD R13, R13, 0xffffffff ;  /* 0xffffffff0d0d7836 */ /* 0x000fc60000000000 */
[----:B------:R-:W-:Y:S02]  /*16e00*/  LOP3.LUT R2, R21, R2, RZ, 0x3c, !PT ;  /* 0x0000000215027212 */ /* 0x000fe400078e3cff */
[----:B------:R0:W-:Y:S04]  /*16e10*/  STL [R1], R13 ;  /* 0x0000000d01007387 */ /* 0x0001e80000100800 */
[----:B------:R0:W-:Y:S01]  /*16e20*/  STL [R1+0xc], R2 ;  /* 0x00000c0201007387 */ /* 0x0001e20000100800 */
[----:B------:R-:W-:Y:S02]  /*16e30*/  ISETP.NE.AND P2, PT, R12, 0x3, PT ;  /* 0x000000030c00780c */ /* 0x000fe40003f45270 */
[----:B------:R-:W-:Y:S02]  /*16e40*/  SEL R29, R29, RZ, P0 ;  /* 0x000000ff1d1d7207 */ /* 0x000fe40000000000 */
[----:B--2---:R-:W-:-:S09]  /*16e50*/  SHF.R.S32.HI R26, RZ, 0x1f, R10 ;  /* 0x0000001fff1a7819 */ /* 0x004fd2000001140a */
[----:B0-----:R-:W-:Y:S05]  /*16e60*/  @!P2 BRA `(.L_x_603) ;  /* 0x000000000004a947 */ /* 0x001fea0003800000 */
[----:B------:R-:W-:Y:S01]  /*16e70*/  BPT.TRAP 0x1 ;  /* 0x000000040000795c */ /* 0x000fe20000300000 */
.L_x_603:
[----:B------:R-:W-:Y:S01]  /*16e80*/  IMAD R6, R29, 0x8, R17 ;  /* 0x000000081d067824 */ /* 0x000fe200078e0211 */
[----:B------:R-:W-:Y:S01]  /*16e90*/  SHF.L.U32 R28, R2, 0x1f, RZ ;  /* 0x0000001f021c7819 */ /* 0x000fe200000006ff */
[----:B------:R-:W-:Y:S01]  /*16ea0*/  BSSY B0, `(.L_x_604) ;  /* 0x0000004000007945 */ /* 0x000fe20003800000 */
[----:B------:R-:W-:Y:S02]  /*16eb0*/  SHF.R.S32.HI R22, RZ, 0x1f, R8 ;  /* 0x0000001fff167819 */ /* 0x000fe40000011408 */
[----:B------:R-:W0:Y:S02]  /*16ec0*/  SYNCS.PHASECHK.TRANS64.TRYWAIT P0, [R6+URZ+0x13280], R28 ;  /* 0x0132801c060075a7 */ /* 0x000e24000800017f */
[----:B0-----:R-:W-:Y:S05]  /*16ed0*/  @!P0 BRA `(.L_x_605) ;  /* 0x0000004800748947 */ /* 0x001fea0003800000 */
.L_x_742:
[----:B------:R-:W-:Y:S05]  /*16ee0*/  BSYNC B0 ;  /* 0x0000000000007941 */ /* 0x000fea0003800000 */
.L_x_604:
        /* <DEDUP_REMOVED lines=10> */
[----:B------:R-:W-:-:S03]  /*16f90*/  IMAD R7, R23, UR4, RZ ;  /* 0x0000000417077c24 */ /* 0x000fc6000f8e02ff */
[----:B------:R-:W-:Y:S01]  /*16fa0*/  IADD3 R3, R3, R4, RZ ;  /* 0x0000000403037210 */ /* 0x000fe20007ffe0ff */
[----:B------:R-:W-:Y:S02]  /*16fb0*/  IMAD R4, R26, UR6, RZ ;  /* 0x000000061a047c24 */ /* 0x000fe4000f8e02ff */
[----:B------:R-:W-:Y:S02]  /*16fc0*/  IMAD R7, R0, UR5, R7 ;  /* 0x0000000500077c24 */ /* 0x000fe4000f8e0207 */
[C---:B------:R-:W-:Y:S02]  /*16fd0*/  IMAD R4, R10.reuse, UR7, R4 ;  /* 0x000000070a047c24 */ /* 0x040fe4000f8e0204 */
[----:B------:R-:W-:-:S04]  /*16fe0*/  IMAD.WIDE.U32 R2, R10, UR6, R2 ;  /* 0x000000060a027c25 */ /* 0x000fc8000f8e0002 */
[----:B------:R-:W-:Y:S02]  /*16ff0*/  IMAD.IADD R5, R3, 0x1, R4 ;  /* 0x0000000103057824 */ /* 0x000fe400078e0204 */
[----:B------:R-:W-:Y:S02]  /*17000*/  IMAD.MOV.U32 R4, RZ, RZ, R2 ;  /* 0x000000ffff047224 */ /* 0x000fe400078e0002 */
[----:B------:R-:W-:Y:S01]  /*17010*/  IMAD.WIDE.U32 R2, R0, UR4, RZ ;  /* 0x0000000400027c25 */ /* 0x000fe2000f8e00ff */
[----:B------:R-:W-:-:S03]  /*17020*/  ULDC.64 UR4, c[0x0][0x330] ;  /* 0x0000cc0000047ab9 */ /* 0x000fc60000000a00 */
[----:B------:R-:W-:Y:S02]  /*17030*/  IMAD.IADD R3, R3, 0x1, R7 ;  /* 0x0000000103037824 */ /* 0x000fe400078e0207 */
[----:B------:R-:W-:Y:S02]  /*17040*/  IMAD R7, R25, UR6, RZ ;  /* 0x0000000619077c24 */ /* 0x000fe4000f8e02ff */
[----:B------:R-:W-:-:S04]  /*17050*/  IMAD.WIDE.U32 R2, R9, UR6, R2 ;  /* 0x0000000609027c25 */ /* 0x000fc8000f8e0002 */
        /* <DEDUP_REMOVED lines=8> */
[----:B------:R-:W-:Y:S01]  /*170e0*/  IADD3.X R5, R18, UR7, R5, P0, !PT ;  /* 0x0000000712057c10 */ /* 0x000fe200087fe405 */
[----:B-1----:R-:W-:Y:S01]  /*170f0*/  IMAD.SHL.U32 R11, R11, 0x10, RZ ;  /* 0x000000100b0b7824 */ /* 0x002fe200078e00ff */
[----:B------:R-:W-:-:S04]  /*17100*/  IADD3 R19, P0, R2, UR6, RZ ;  /* 0x0000000602137c10 */ /* 0x000fc8000ff1e0ff */
[----:B------:R-:W-:Y:S02]  /*17110*/  LOP3.LUT R11, R11, 0x30, RZ, 0xc0, !PT ;  /* 0x000000300b0b7812 */ /* 0x000fe400078ec0ff */
[----:B------:R-:W-:Y:S02]  /*17120*/  IADD3.X R18, R18, UR7, R3, P0, !PT ;  /* 0x0000000712127c10 */ /* 0x000fe400087fe403 */
[----:B---3--:R-:W-:Y:S01]  /*17130*/  ISETP.GE.AND P2, PT, R11, R12, PT ;  /* 0x0000000c0b00720c */ /* 0x008fe20003f46270 */
[----:B--2---:R-:W-:Y:S01]  /*17140*/  IMAD R7, R29, 0x2800, R13 ;  /* 0x000028001d077824 */ /* 0x004fe200078e020d */
[----:B------:R-:W-:Y:S11]  /*17150*/  BRA.DIV UR4, `(.L_x_606) ;  /* 0x0000004604e87947 */ /* 0x000ff6000b800000 */
[----:B------:R-:W1:Y:S01]  /*17160*/  S2R R3, SR_TID.X ;  /* 0x0000000000037919 */ /* 0x000e620000002100 */
[----:B------:R-:W-:Y:S01]  /*17170*/  IMAD.IADD R7, R17, 0x1, R7 ;  /* 0x0000000111077824 */ /* 0x000fe200078e0207 */
[----:B------:R-:W2:Y:S04]  /*17180*/  SHFL.IDX PT, R2, R4, RZ, 0x1c1f ;  /* 0x001c1fff04027589 */ /* 0x000ea800000e0000 */
[----:B------:R-:W-:Y:S01]  /*17190*/  SHFL.IDX PT, R18, R18, RZ, 0x1c1f ;  /* 0x001c1fff12127589 */ /* 0x000fe200000e0000 */
[----:B-1----:R-:W-:-:S03]  /*171a0*/  SHF.L.U32 R11, R3, 0x4, RZ ;  /* 0x00000004030b7819 */ /* 0x002fc600000006ff */
[----:B------:R-:W1:Y:S01]  /*171b0*/  SHFL.IDX PT, R3, R5, RZ, 0x1c1f ;  /* 0x001c1fff05037589 */ /* 0x000e6200000e0000 */
[----:B------:R-:W-:-:S04]  /*171c0*/  LOP3.LUT R11, R11, 0x30, RZ, 0xc0, !PT ;  /* 0x000000300b0b7812 */ /* 0x000fc800078ec0ff */
[----:B--2---:R-:W-:-:S05]  /*171d0*/  IADD3 R2, P0, R11, R2, RZ ;  /* 0x000000020b027210 */ /* 0x004fca0007f1e0ff */
[----:B-1----:R-:W-:-:S05]  /*171e0*/  IMAD.X R3, RZ, RZ, R3, P0 ;  /* 0x000000ffff037224 */ /* 0x002fca00000e0603 */
        /* <DEDUP_REMOVED lines=9> */
[----:B-1----:R-:W-:-:S05]  /*17280*/  IADD3 R2, P0, R11, R2, RZ ;  /* 0x000000020b027210 */ /* 0x002fca0007f1e0ff */
[----:B--2---:R-:W-:-:S05]  /*17290*/  IMAD.X R3, RZ, RZ, R3, P0 ;  /* 0x000000ffff037224 */ /* 0x004fca00000e0603 */
[----:B------:R1:W-:Y:S04]  /*172a0*/  LDGSTS.E.BYPASS.LTC128B.128 [R7+0x7000], desc[UR40][R2.64], !P2 ;  /* 0x0700000002077fae */ /* 0x0003e8000d101d68 */
[----:B-1----:R-:W1:Y:S02]  /*172b0*/  SHFL.IDX PT, R2, R4, 0x3, 0x1c1f ;  /* 0x007c1f0004027f89 */ /* 0x002e6400000e0000 */
[----:B-1----:R-:W-:-:S05]  /*172c0*/  IADD3 R2, P0, R11, R2, RZ ;  /* 0x000000020b027210 */ /* 0x002fca0007f1e0ff */
[----:B------:R-:W-:-:S05]  /*172d0*/  IMAD.X R3, RZ, RZ, R5, P0 ;  /* 0x000000ffff037224 */ /* 0x000fca00000e0605 */
[----:B------:R1:W-:Y:S04]  /*172e0*/  LDGSTS.E.BYPASS.LTC128B.128 [R7+0x7800], desc[UR40][R2.64], !P2 ;  /* 0x0780000002077fae */ /* 0x0003e8000d101d68 */
[----:B-1----:R1:W2:Y:S02]  /*172f0*/  SHFL.IDX PT, R2, R19, RZ, 0x1c1f ;  /* 0x001c1fff13027589 */ /* 0x0022a400000e0000 */
.L_x_754:
[----:B------:R-:W3:Y:S02]  /*17300*/  S2R R3, SR_TID.X ;  /* 0x0000000000037919 */ /* 0x000ee40000002100 */
[----:B---3--:R-:W-:-:S04]  /*17310*/  SHF.L.U32 R3, R3, 0x4, RZ ;  /* 0x0000000403037819 */ /* 0x008fc800000006ff */
[----:B------:R-:W-:-:S04]  /*17320*/  LOP3.LUT R3, R3, 0x30, RZ, 0xc0, !PT ;  /* 0x0000003003037812 */ /* 0x000fc800078ec0ff */
[----:B--2---:R-:W-:-:S05]  /*17330*/  IADD3 R2, P0, R3, R2, RZ ;  /* 0x0000000203027210 */ /* 0x004fca0007f1e0ff */
[----:B------:R-:W-:Y:S01]  /*17340*/  IMAD.X R3, RZ, RZ, R18, P0 ;  /* 0x000000ffff037224 */ /* 0x000fe200000e0612 */
[----:B------:R-:W-:-:S04]  /*17350*/  PLOP3.LUT P0, PT, PT, PT, PT, 0x80, 0x0 ;  /* 0x000000000000781c */ /* 0x000fc80003f0f070 */
[----:B------:R-:W-:Y:S01]  /*17360*/  @!PT LDS RZ, [RZ] ;  /* 0x00000000fffff984 */ /* 0x000fe20000000800 */
[----:B------:R-:W-:Y:S01]  /*17370*/  @!PT LDS RZ, [RZ] ;  /* 0x00000000fffff984 */ /* 0x000fe20000000800 */
[----:B------:R-:W-:Y:S01]  /*17380*/  @!PT LDS RZ, [RZ] ;  /* 0x00000000fffff984 */ /* 0x000fe20000000800 */
[----:B------:R2:W-:Y:S01]  /*17390*/  LDGSTS.E.BYPASS.LTC128B.128 [R7+0x8000], desc[UR40][R2.64], !P2 ;  /* 0x0800000002077fae */ /* 0x0005e2000d101d68 */
[----:B------:R-:W-:-:S08]  /*173a0*/  NOP ;  /* 0x0000000000007918 */ /* 0x000fd00000000000 */
.L_x_607:
[----:B------:R-:W-:Y:S02]  /*173b0*/  PLOP3.LUT P2, PT, P2, P0, PT, 0xa2, 0x0 ;  /* 0x000000000000781c */ /* 0x000fe40001741472 */
[----:B------:R-:W-:-:S08]  /*173c0*/  @P0 R2UR P2, UR4, R6 ;  /* 0x00000000060402ca */ /* 0x000fd00000040000 */
[----:B------:R-:W-:-:S05]  /*173d0*/  @P0 PLOP3.LUT P0, PT, P2, PT, PT, 0x80, 0x0 ;  /* 0x000000000000081c */ /* 0x000fca000170f070 */
[----:B------:R-:W-:Y:S01]  /*173e0*/  @!P2 SYNCS.ARRIVE.TRANS64.RED.A0T1 RZ, [UR4+0x13270], RZ ;  /* 0x013270ffffffa9a7 */ /* 0x000fe20008200404 */
[----:B------:R-:W-:Y:S07]  /*173f0*/  @!P2 ARRIVES.LDGSTSBAR.64.TRANSCNT [UR4+0x13270] ;  /* 0x01327000ff00a9b0 */ /* 0x000fee0008000a84 */
[----:B------:R-:W-:Y:S05]  /*17400*/  @P0 BRA.U.ANY `(.L_x_607) ;  /* 0xfffffffd00e80947 */ /* 0x000fea000393ffff */
[----:B------:R-:W-:Y:S01]  /*17410*/  NOP ;  /* 0x0000000000007918 */ /* 0x000fe20000000000 */
[----:B--2---:R-:W2:Y:S02]  /*17420*/  LDL R2, [R1+0x6c] ;  /* 0x00006c0001027983 */ /* 0x004ea40000100800 */
[----:B--2---:R-:W-:-:S13]  /*17430*/  ISETP.NE.AND P3, PT, R2, 0x3, PT ;  /* 0x000000030200780c */ /* 0x004fda0003f65270 */
[----:B------:R-:W-:Y:S05]  /*17440*/  @!P3 BRA `(.L_x_608) ;  /* 0x000000000004b947 */ /* 0x000fea0003800000 */
[----:B------:R-:W-:Y:S01]  /*17450*/  BPT.TRAP 0x1 ;  /* 0x000000040000795c */ /* 0x000fe20000300000 */
.L_x_608:
[----:B------:R2:W-:Y:S01]  /*17460*/  SYNCS.ARRIVE.TRANS64.A1T0 RZ, [R6+URZ+0x13270], RZ ;  /* 0x013270ff06ff79a7 */ /* 0x0005e2000810003f */
[----:B------:R-:W-:Y:S05]  /*17470*/  @!P3 BRA `(.L_x_609) ;  /* 0x000000000004b947 */ /* 0x000fea0003800000 */
[----:B------:R-:W-:Y:S01]  /*17480*/  BPT.TRAP 0x1 ;  /* 0x000000040000795c */ /* 0x000fe20000300000 */
.L_x_609:
[----:B------:R-:W3:Y:S01]  /*17490*/  SYNCS.PHASECHK.TRANS64.TRYWAIT P0, [R6+URZ+0x13240], R28 ;  /* 0x0132401c060075a7 */ /* 0x000ee2000800017f */
[----:B------:R-:W-:Y:S04]  /*174a0*/  BSSY B0, `(.L_x_610) ;  /* 0x0000002000007945 */ /* 0x000fe80003800000 */
[----:B---3--:R-:W-:Y:S05]  /*174b0*/  @!P0 BRA `(.L_x_611) ;  /* 0x0000004800ac8947 */ /* 0x008fea0003800000 */
.L_x_755:
[----:B------:R-:W-:Y:S05]  /*174c0*/  BSYNC B0 ;  /* 0x0000000000007941 */ /* 0x000fea0003800000 */
.L_x_610:
[----:B------:R-:W4:Y:S01]  /*174d0*/  S2R R11, SR_TID.X ;  /* 0x00000000000b7919 */ /* 0x000f220000002100 */
        /* <DEDUP_REMOVED lines=9> */
[----:B------:R-:W-:Y:S02]  /*17570*/  IMAD R8, R23, UR4, RZ ;  /* 0x0000000417087c24 */ /* 0x000fe4000f8e02ff */
[----:B------:R-:W-:Y:S02]  /*17580*/  IMAD.IADD R5, R3, 0x1, R26 ;  /* 0x0000000103057824 */ /* 0x000fe400078e021a */
[----:B------:R-:W-:Y:S02]  /*17590*/  IMAD.MOV.U32 R4, RZ, RZ, R2 ;  /* 0x000000ffff047224 */ /* 0x000fe400078e0002 */
[C---:B------:R-:W-:Y:S02]  /*175a0*/  IMAD R8, R0.reuse, UR5, R8 ;  /* 0x0000000500087c24 */ /* 0x040fe4000f8e0208 */
[----:B------:R-:W-:Y:S01]  /*175b0*/  IMAD.WIDE.U32 R2, R0, UR4, RZ ;  /* 0x0000000400027c25 */ /* 0x000fe2000f8e00ff */
[----:B------:R-:W-:-:S03]  /*175c0*/  ULDC.64 UR4, c[0x0][0x308] ;  /* 0x0000c20000047ab9 */ /* 0x000fc60000000a00 */
[----:B------:R-:W-:Y:S02]  /*175d0*/  IMAD.IADD R3, R3, 0x1, R8 ;  /* 0x0000000103037824 */ /* 0x000fe400078e0208 */
[----:B------:R-:W-:Y:S02]  /*175e0*/  IMAD R0, R25, UR6, RZ ;  /* 0x0000000619007c24 */ /* 0x000fe4000f8e02ff */
[----:B----4-:R-:W-:Y:S02]  /*175f0*/  IMAD.SHL.U32 R18, R11, 0x10, RZ ;  /* 0x000000100b127824 */ /* 0x010fe400078e00ff */
[----:B------:R-:W4:Y:S01]  /*17600*/  LDC R11, c[0x0][0x2f4] ;  /* 0x0000bd00ff0b7b82 */ /* 0x000f220000000800 */
[C---:B------:R-:W-:Y:S02]  /*17610*/  IMAD R0, R9.reuse, UR7, R0 ;  /* 0x0000000709007c24 */ /* 0x040fe4000f8e0200 */
[----:B------:R-:W-:Y:S01]  /*17620*/  IMAD.WIDE.U32 R2, R9, UR6, R2 ;  /* 0x0000000609027c25 */ /* 0x000fe2000f8e0002 */
[----:B------:R-:W-:Y:S01]  /*17630*/  ULDC.64 UR6, c[0x0][0x2e8] ;  /* 0x0000ba0000067ab9 */ /* 0x000fe20000000a00 */
[----:B------:R-:W-:-:S02]  /*17640*/  LOP3.LUT R18, R18, 0x30, RZ, 0xc0, !PT ;  /* 0x0000003012127812 */ /* 0x000fc400078ec0ff */
[----:B------:R-:W-:Y:S01]  /*17650*/  IMAD.WIDE.U32 R4, R16, UR4, R4 ;  /* 0x0000000410047c25 */ /* 0x000fe2000f8e0004 */
[----:B------:R-:W-:-:S03]  /*17660*/  IADD3 R3, R3, R0, RZ ;  /* 0x0000000003037210 */ /* 0x000fc60007ffe0ff */
[----:B------:R-:W-:Y:S01]  /*17670*/  IMAD R9, R16, UR5, RZ ;  /* 0x0000000510097c24 */ /* 0x000fe2000f8e02ff */
[----:B------:R-:W-:Y:S01]  /*17680*/  IADD3 R0, P0, R4, UR6, RZ ;  /* 0x0000000604007c10 */ /* 0x000fe2000ff1e0ff */
[----:B------:R-:W-:Y:S01]  /*17690*/  IMAD.WIDE.U32 R2, R16, UR4, R2 ;  /* 0x0000000410027c25 */ /* 0x000fe2000f8e0002 */
[----:B------:R-:W-:Y:S02]  /*176a0*/  UMOV UR4, 0xffffffff ;  /* 0xffffffff00047882 */ /* 0x000fe40000000000 */
[----:B------:R-:W-:Y:S02]  /*176b0*/  IADD3.X R8, R9, UR7, R5, P0, !PT ;  /* 0x0000000709087c10 */ /* 0x000fe400087fe405 */
[----:B------:R-:W-:-:S04]  /*176c0*/  IADD3 R5, P0, R2, UR6, RZ ;  /* 0x0000000602057c10 */ /* 0x000fc8000ff1e0ff */
[----:B------:R-:W-:Y:S02]  /*176d0*/  IADD3.X R4, R9, UR7, R3, P0, !PT ;  /* 0x0000000709047c10 */ /* 0x000fe400087fe403 */
[----:B----4-:R-:W-:Y:S01]  /*176e0*/  ISETP.GE.AND P2, PT, R18, R11, PT ;  /* 0x0000000b1200720c */ /* 0x010fe20003f46270 */
[----:B------:R-:W-:-:S12]  /*176f0*/  BRA.DIV UR4, `(.L_x_612) ;  /* 0x0000004a04307947 */ /* 0x000fd8000b800000 */
[----:B------:R-:W4:Y:S04]  /*17700*/  SHFL.IDX PT, R2, R0, RZ, 0x1c1f ;  /* 0x001c1fff00027589 */ /* 0x000f2800000e0000 */
[----:B------:R-:W5:Y:S04]  /*17710*/  SHFL.IDX PT, R3, R8, RZ, 0x1c1f ;  /* 0x001c1fff08037589 */ /* 0x000f6800000e0000 */
[----:B------:R-:W-:Y:S01]  /*17720*/  SHFL.IDX PT, R4, R4, RZ, 0x1c1f ;  /* 0x001c1fff04047589 */ /* 0x000fe200000e0000 */
[----:B----4-:R-:W-:-:S05]  /*17730*/  IADD3 R2, P0, R18, R2, RZ ;  /* 0x0000000212027210 */ /* 0x010fca0007f1e0ff */
[----:B-----5:R-:W-:-:S05]  /*17740*/  IMAD.X R3, RZ, RZ, R3, P0 ;  /* 0x000000ffff037224 */ /* 0x020fca00000e0603 */
[----:B------:R4:W-:Y:S04]  /*17750*/  LDGSTS.E.BYPASS.LTC128B.128 [R7+0xe000], desc[UR40][R2.64], !P2 ;  /* 0x0e00000002077fae */ /* 0x0009e8000d101d68 */
[----:B----4-:R-:W4:Y:S04]  /*17760*/  SHFL.IDX PT, R2, R0, 0x1, 0x1c1f ;  /* 0x003c1f0000027f89 */ /* 0x010f2800000e0000 */
[----:B------:R-:W5:Y:S01]  /*17770*/  SHFL.IDX PT, R3, R8, 0x1, 0x1c1f ;  /* 0x003c1f0008037f89 */ /* 0x000f6200000e0000 */
[----:B----4-:R-:W-:-:S05]  /*17780*/  IADD3 R2, P0, R18, R2, RZ ;  /* 0x0000000212027210 */ /* 0x010fca0007f1e0ff */
[----:B-----5:R-:W-:-:S05]  /*17790*/  IMAD.X R3, RZ, RZ, R3, P0 ;  /* 0x000000ffff037224 */ /* 0x020fca00000e0603 */
[----:B------:R4:W-:Y:S04]  /*177a0*/  LDGSTS.E.BYPASS.LTC128B.128 [R7+0xe800], desc[UR40][R2.64], !P2 ;  /* 0x0e80000002077fae */ /* 0x0009e8000d101d68 */
[----:B----4-:R-:W4:Y:S04]  /*177b0*/  SHFL.IDX PT, R2, R0, 0x2, 0x1c1f ;  /* 0x005c1f0000027f89 */ /* 0x010f2800000e0000 */
[----:B------:R-:W5:Y:S04]  /*177c0*/  SHFL.IDX PT, R3, R8, 0x2, 0x1c1f ;  /* 0x005c1f0008037f89 */ /* 0x000f6800000e0000 */
[----:B------:R-:W-:Y:S01]  /*177d0*/  SHFL.IDX PT, R8, R8, 0x3, 0x1c1f ;  /* 0x007c1f0008087f89 */ /* 0x000fe200000e0000 */
[----:B----4-:R-:W-:-:S05]  /*177e0*/  IADD3 R2, P0, R18, R2, RZ ;  /* 0x0000000212027210 */ /* 0x010fca0007f1e0ff */
[----:B-----5:R-:W-:-:S05]  /*177f0*/  IMAD.X R3, RZ, RZ, R3, P0 ;  /* 0x000000ffff037224 */ /* 0x020fca00000e0603 */
[----:B------:R4:W-:Y:S04]  /*17800*/  LDGSTS.E.BYPASS.LTC128B.128 [R7+0xf000], desc[UR40][R2.64], !P2 ;  /* 0x0f00000002077fae */ /* 0x0009e8000d101d68 */
[----:B----4-:R-:W4:Y:S02]  /*17810*/  SHFL.IDX PT, R2, R0, 0x3, 0x1c1f ;  /* 0x007c1f0000027f89 */ /* 0x010f2400000e0000 */
[----:B----4-:R-:W-:-:S05]  /*17820*/  IADD3 R2, P0, R18, R2, RZ ;  /* 0x0000000212027210 */ /* 0x010fca0007f1e0ff */
[----:B------:R-:W-:-:S05]  /*17830*/  IMAD.X R3, RZ, RZ, R8, P0 ;  /* 0x000000ffff037224 */ /* 0x000fca00000e0608 */
[----:B------:R4:W-:Y:S04]  /*17840*/  LDGSTS.E.BYPASS.LTC128B.128 [R7+0xf800], desc[UR40][R2.64], !P2 ;  /* 0x0f80000002077fae */ /* 0x0009e8000d101d68 */
[----:B----4-:R4:W0:Y:S02]  /*17850*/  SHFL.IDX PT, R2, R5, RZ, 0x1c1f ;  /* 0x001c1fff05027589 */ /* 0x01082400000e0000 */
.L_x_767:
[----:B0-----:R-:W-:-:S04]  /*17860*/  IADD3 R2, P0, R18, R2, RZ ;  /* 0x0000000212027210 */ /* 0x001fc80007f1e0ff */
[----:B------:R-:W-:Y:S02]  /*17870*/  IADD3.X R3, RZ, R4, RZ, P0, !PT ;  /* 0x00000004ff037210 */ /* 0x000fe400007fe4ff */
[----:B------:R-:W-:-:S03]  /*17880*/  PLOP3.LUT P0, PT, PT, PT, PT, 0x80, 0x0 ;  /* 0x000000000000781c */ /* 0x000fc60003f0f070 */
[----:B------:R-:W-:Y:S01]  /*17890*/  @!PT LDS RZ, [RZ] ;  /* 0x00000000fffff984 */ /* 0x000fe20000000800 */
[----:B------:R-:W-:Y:S01]  /*178a0*/  @!PT LDS RZ, [RZ] ;  /* 0x00000000fffff984 */ /* 0x000fe20000000800 */
[----:B------:R-:W-:Y:S01]  /*178b0*/  @!PT LDS RZ, [RZ] ;  /* 0x00000000fffff984 */ /* 0x000fe20000000800 */
[----:B------:R0:W-:Y:S01]  /*178c0*/  LDGSTS.E.BYPASS.LTC128B.128 [R7+0x10000], desc[UR40][R2.64], !P2 ;  /* 0x1000000002077fae */ /* 0x0001e2000d101d68 */
[----:B------:R-:W-:-:S09]  /*178d0*/  NOP ;  /* 0x0000000000007918 */ /* 0x000fd20000000000 */
.L_x_613:
[----:B------:R-:W-:Y:S02]  /*178e0*/  PLOP3.LUT P2, PT, P2, P0, PT, 0xa2, 0x0 ;  /* 0x000000000000781c */ /* 0x000fe40001741472 */
[----:B------:R-:W-:-:S08]  /*178f0*/  @P0 R2UR P2, UR4, R6 ;  /* 0x00000000060402ca */ /* 0x000fd00000040000 */
[----:B------:R-:W-:-:S05]  /*17900*/  @P0 PLOP3.LUT P0, PT, P2, PT, PT, 0x80, 0x0 ;  /* 0x000000000000081c */ /* 0x000fca000170f070 */
[----:B------:R-:W-:Y:S01]  /*17910*/  @!P2 SYNCS.ARRIVE.TRANS64.RED.A0T1 RZ, [UR4+0x13230], RZ ;  /* 0x013230ffffffa9a7 */ /* 0x000fe20008200404 */
[----:B------:R-:W-:Y:S07]  /*17920*/  @!P2 ARRIVES.LDGSTSBAR.64.TRANSCNT [UR4+0x13230] ;  /* 0x01323000ff00a9b0 */ /* 0x000fee0008000a84 */
[----:B------:R-:W-:Y:S05]  /*17930*/  @P0 BRA.U.ANY `(.L_x_613) ;  /* 0xfffffffd00e80947 */ /* 0x000fea000393ffff */
[----:B------:R-:W-:Y:S01]  /*17940*/  NOP ;  /* 0x0000000000007918 */ /* 0x000fe20000000000 */
[----:B------:R-:W5:Y:S02]  /*17950*/  LDL R0, [R1+0x6c] ;  /* 0x00006c0001007983 */ /* 0x000f640000100800 */
[----:B-----5:R-:W-:-:S13]  /*17960*/  ISETP.NE.AND P3, PT, R0, 0x3, PT ;  /* 0x000000030000780c */ /* 0x020fda0003f65270 */
[----:B------:R-:W-:Y:S05]  /*17970*/  @!P3 BRA `(.L_x_614) ;  /* 0x000000000004b947 */ /* 0x000fea0003800000 */
[----:B------:R-:W-:Y:S01]  /*17980*/  BPT.TRAP 0x1 ;  /* 0x000000040000795c */ /* 0x000fe20000300000 */
.L_x_614:
[----:B------:R-:W5:Y:S01]  /*17990*/  LDL R0, [R1+0x4c] ;  /* 0x00004c0001007983 */ /* 0x000f620000100800 */
[----:B------:R0:W-:Y:S01]  /*179a0*/  SYNCS.ARRIVE.TRANS64.A1T0 RZ, [R6+URZ+0x13230], RZ ;  /* 0x013230ff06ff79a7 */ /* 0x0001e2000810003f */
[----:B-----5:R-:W-:-:S13]  /*179b0*/  ISETP.NE.AND P0, PT, R0, 0x3, PT ;  /* 0x000000030000780c */ /* 0x020fda0003f05270 */
[----:B0-----:R-:W-:Y:S05]  /*179c0*/  @!P0 BRA `(.L_x_615) ;  /* 0x0000000000048947 */ /* 0x001fea0003800000 */
[----:B------:R-:W-:Y:S01]  /*179d0*/  BPT.TRAP 0x1 ;  /* 0x000000040000795c */ /* 0x000fe20000300000 */
.L_x_615:
[----:B------:R-:W-:Y:S01]  /*179e0*/  LOP3.LUT R0, R21, 0x1, RZ, 0x3c, !PT ;  /* 0x0000000115007812 */ /* 0x000fe200078e3cff */
[----:B------:R-:W-:Y:S01]  /*179f0*/  IMAD R2, R20, 0x8, R17 ;  /* 0x0000000814027824 */ /* 0x000fe200078e0211 */
[----:B------:R-:W-:Y:S02]  /*17a00*/  BSSY B0, `(.L_x_616) ;  /* 0x0000004000007945 */ /* 0x000fe40003800000 */
[----:B------:R-:W-:-:S04]  /*17a10*/  SHF.L.U32 R0, R0, 0x1f, RZ ;  /* 0x0000001f00007819 */ /* 0x000fc800000006ff */
[----:B------:R-:W0:Y:S02]  /*17a20*/  SYNCS.PHASECHK.TRANS64.TRYWAIT P2, [R2+URZ+0x13270], R0 ;  /* 0x01327000020075a7 */ /* 0x000e24000804017f */
[----:B0-----:R-:W-:Y:S05]  /*17a30*/  @!P2 BRA `(.L_x_617) ;  /* 0x0000004800bca947 */ /* 0x001fea0003800000 */
.L_x_768:
[----:B------:R-:W-:Y:S05]  /*17a40*/  BSYNC B0 ;  /* 0x0000000000007941 */ /* 0x000fea0003800000 */
.L_x_616:
[----:B------:R-:W5:Y:S02]  /*17a50*/  LDL R3, [R1+0x6c] ;  /* 0x00006c0001037983 */ /* 0x000f640000100800 */
[----:B-----5:R-:W-:-:S13]  /*17a60*/  ISETP.NE.AND P2, PT, R3, 0x3, PT ;  /* 0x000000030300780c */ /* 0x020fda0003f45270 */
[----:B------:R-:W-:Y:S05]  /*17a70*/  @!P2 BRA `(.L_x_618) ;  /* 0x000000000004a947 */ /* 0x000fea0003800000 */
[----:B------:R-:W-:Y:S01]  /*17a80*/  BPT.TRAP 0x1 ;  /* 0x000000040000795c */ /* 0x000fe20000300000 */
.L_x_618:
[----:B------:R-:W-:Y:S01]  /*17a90*/  SHF.L.U32 R0, R21, 0x1f, RZ ;  /* 0x0000001f15007819 */ /* 0x000fe200000006ff */
[----:B------:R-:W-:-:S03]  /*17aa0*/  IMAD R3, R20, 0x2800, RZ ;  /* 0x0000280014037824 */ /* 0x000fc600078e02ff */
[----:B------:R-:W0:Y:S02]  /*17ab0*/  SYNCS.PHASECHK.TRANS64.TRYWAIT P2, [R2+URZ+0x13260], R0 ;  /* 0x01326000020075a7 */ /* 0x000e24000804017f */
[----:B0-----:R-:W-:Y:S05]  /*17ac0*/  @!P2 BRA `(.L_x_619) ;  /* 0x0000004800aca947 */ /* 0x001fea0003800000 */
.L_x_769:
[----:B------:R-:W5:Y:S04]  /*17ad0*/  LDL R4, [R1+0x38] ;  /* 0x0000380001047983 */ /* 0x000f680000100800 */
[----:B------:R-:W2:Y:S04]  /*17ae0*/  LDL R10, [R1+0x34] ;  /* 0x00003400010a7983 */ /* 0x000ea80000100800 */
[----:B------:R-:W2:Y:S01]  /*17af0*/  LDL R12, [R1+0x6c] ;  /* 0x00006c00010c7983 */ /* 0x000ea20000100800 */
[----:B------:R-:W-:Y:S05]  /*17b00*/  WARPSYNC.ALL ;  /* 0x0000000000007948 */ /* 0x000fea0003800000 */
[----:B-----5:R-:W-:-:S05]  /*17b10*/  LOP3.LUT R0, R3, R4, RZ, 0xfc, !PT ;  /* 0x0000000403007212 */ /* 0x020fca00078efcff */
[----:B------:R-:W-:-:S05]  /*17b20*/  IMAD.IADD R0, R17, 0x1, R0 ;  /* 0x0000000111007824 */ /* 0x000fca00078e0200 */
[----:B--234-:R-:W0:Y:S01]  /*17b30*/  LDSM.16.MT88.4 R4, [R0+0x6000] ;  /* 0x006000000004783b */ /* 0x01ce220000004200 */
[----:B------:R-:W-:-:S05]  /*17b40*/  LOP3.LUT R3, R3, R10, RZ, 0xfc, !PT ;  /* 0x0000000a03037212 */ /* 0x000fca00078efcff */
[----:B------:R-:W-:Y:S01]  /*17b50*/  IMAD.IADD R3, R17, 0x1, R3 ;  /* 0x0000000111037824 */ /* 0x000fe200078e0203 */
        /* <DEDUP_REMOVED lines=23> */
[----:B------:R-:W0:Y:S01]  /*17cd0*/  LDSM.16.MT88.4 R4, [R0+0x8000] ;  /* 0x008000000004783b */ /* 0x000e220000004200 */
[----:B------:R-:W-:Y:S02]  /*17ce0*/  ISETP.NE.AND P2, PT, R12, 0x3, PT ;  /* 0x000000030c00780c */ /* 0x000fe40003f45270 */
        /* <DEDUP_REMOVED lines=10> */
[----:B--2---:R-:W2:Y:S01]  /*17d90*/  FENCE.VIEW.ASYNC.S ;  /* 0x00000000000073c6 */ /* 0x004ea20000000000 */
[----:B------:R-:W-:Y:S05]  /*17da0*/  @!P2 BRA `(.L_x_620) ;  /* 0x000000000004a947 */ /* 0x000fea0003800000 */
[----:B------:R-:W-:Y:S01]  /*17db0*/  BPT.TRAP 0x1 ;  /* 0x000000040000795c */ /* 0x000fe20000300000 */
.L_x_620:
[----:B--2---:R2:W-:Y:S01]  /*17dc0*/  SYNCS.ARRIVE.TRANS64.A1T0 RZ, [R2+URZ+0x13250], RZ ;  /* 0x013250ff02ff79a7 */ /* 0x0045e2000810003f */
[----:B------:R-:W-:Y:S06]  /*17dd0*/  BAR.SYNC.DEFER_BLOCKING 0x2, 0x80 ;  /* 0x0082000000007b1d */ /* 0x000fec0000010000 */
[----:B------:R-:W-:Y:S05]  /*17de0*/  @!P0 BRA `(.L_x_621) ;  /* 0x0000000000048947 */ /* 0x000fea0003800000 */
[----:B------:R-:W-:Y:S01]  /*17df0*/  BPT.TRAP 0x1 ;  /* 0x000000040000795c */ /* 0x000fe20000300000 */
.L_x_621:
[----:B------:R-:W3:Y:S01]  /*17e00*/  LDL R0, [R1+0x28] ;  /* 0x0000280001007983 */ /* 0x000ee20000100800 */
[----:B--2---:R-:W-:Y:S02]  /*17e10*/  VIADD R2, R2, 0x13280 ;  /* 0x0001328002027836 */ /* 0x004fe40000000000 */
[----:B------:R-:W-:Y:S01]  /*17e20*/  IMAD.MOV.U32 R20, RZ, RZ, R29 ;  /* 0x000000ffff147224 */ /* 0x000fe200078e001d */
[----:B------:R2:W5:Y:S02]  /*17e30*/  LDL R21, [R1+0xc] ;  /* 0x00000c0001157983 */ /* 0x0005640000100800 */
[----:B---3--:R-:W-:-:S04]  /*17e40*/  PRMT R2, R0, 0x654, R2 ;  /* 0x0000065400027816 */ /* 0x008fc80000000002 */
[----:B------:R2:W-:Y:S01]  /*17e50*/  SYNCS.ARRIVE.TRANS64.RED.A1T0 RZ, [R2+URZ], RZ ;  /* 0x000000ff02ff79a7 */ /* 0x0005e2000810043f */
[----:B------:R-:W-:Y:S05]  /*17e60*/  @P1 BRA `(.L_x_622) ;  /* 0xffffffe800e41947 */ /* 0x000fea000383ffff */
.L_x_602:
[----:B0-----:R-:W2:Y:S02]  /*17e70*/  S2R R0, SR_TID.X ;  /* 0x0000000000007919 */ /* 0x001ea40000002100 */
[----:B--2---:R-:W-:Y:S02]  /*17e80*/  LOP3.LUT R2, R0, 0x7f, RZ, 0xc0, !PT ;  /* 0x0000007f00027812 */ /* 0x004fe400078ec0ff */
[----:B------:R-:W2:Y:S01]  /*17e90*/  LDL R0, [R1+0x4c] ;  /* 0x00004c0001007983 */ /* 0x000ea20000100800 */
[----:B------:R-:W-:Y:S01]  /*17ea0*/  BSSY B0, `(.L_x_623) ;  /* 0x0000010000007945 */ /* 0x000fe20003800000 */
[----:B------:R-:W-:Y:S02]  /*17eb0*/  ISETP.NE.AND P1, PT, R2, RZ, PT ;  /* 0x000000ff0200720c */ /* 0x000fe40003f25270 */
[----:B--2---:R-:W-:-:S11]  /*17ec0*/  ISETP.NE.AND P0, PT, R0, 0x3, PT ;  /* 0x000000030000780c */ /* 0x004fd60003f05270 */
[----:B------:R-:W-:Y:S05]  /*17ed0*/  @P1 BRA `(.L_x_624) ;  /* 0x0000000000301947 */ /* 0x000fea0003800000 */
[----:B------:R-:W0:Y:S01]  /*17ee0*/  S2R R5, SR_LANEID ;  /* 0x0000000000057919 */ /* 0x000e220000000000 */
[----:B------:R-:W-:Y:S01]  /*17ef0*/  VOTEU.ANY UR4, UPT, PT ;  /* 0x0000000000047886 */ /* 0x000fe200038e0100 */
[----:B------:R-:W2:Y:S01]  /*17f00*/  LDC.64 R2, c[0x0][0xc60] ;  /* 0x00031800ff027b82 */ /* 0x000ea20000000a00 */
[----:B------:R-:W0:Y:S02]  /*17f10*/  FLO.U32 R0, UR4 ;  /* 0x0000000400007d00 */ /* 0x000e2400080e0000 */
[----:B0-----:R-:W-:-:S06]  /*17f20*/  ISETP.EQ.U32.AND P1, PT, R0, R5, PT ;  /* 0x000000050000720c */ /* 0x001fcc0003f22070 */
[----:B------:R-:W2:Y:S07]  /*17f30*/  POPC R5, UR4 ;  /* 0x0000000400057d09 */ /* 0x000eae0008000000 */
[----:B--2---:R-:W2:Y:S01]  /*17f40*/  @P1 ATOMG.E.ADD.STRONG.GPU PT, R3, desc[UR40][R2.64], R5 ;  /* 0x00000005020319a8 */ /* 0x004ea200081ee1e8 */
[----:B------:R-:W0:Y:S02]  /*17f50*/  S2R R4, SR_LTMASK ;  /* 0x0000000000047919 */ /* 0x000e240000003900 */
[----:B0-----:R-:W-:-:S04]  /*17f60*/  LOP3.LUT R4, R4, UR4, RZ, 0xc0, !PT ;  /* 0x0000000404047c12 */ /* 0x001fc8000f8ec0ff */
[----:B------:R-:W0:Y:S01]  /*17f70*/  POPC R7, R4 ;  /* 0x0000000400077309 */ /* 0x000e220000000000 */
[----:B--2---:R-:W0:Y:S02]  /*17f80*/  SHFL.IDX PT, R0, R3, R0, 0x1f ;  /* 0x00001f0003007589 */ /* 0x004e2400000e0000 */
[----:B0-----:R-:W-:-:S07]  /*17f90*/  IADD3 R24, R0, UR36, R7 ;  /* 0x0000002400187c10 */ /* 0x001fce000fffe007 */
.L_x_624:
[----:B------:R-:W-:Y:S05]  /*17fa0*/  BSYNC B0 ;  /* 0x0000000000007941 */ /* 0x000fea0003800000 */
.L_x_623:
[----:B------:R-:W-:Y:S05]  /*17fb0*/  @!P0 BRA `(.L_x_625) ;  /* 0x0000000000048947 */ /* 0x000fea0003800000 */
[----:B------:R-:W-:Y:S01]  /*17fc0*/  BPT.TRAP 0x1 ;  /* 0x000000040000795c */ /* 0x000fe20000300000 */
.L_x_625:
[----:B------:R-:W2:Y:S01]  /*17fd0*/  LDL R0, [R1+0xc] ;  /* 0x00000c0001007983 */ /* 0x000ea20000100800 */
[----:B------:R-:W-:Y:S01]  /*17fe0*/  LEA R3, R29, R17, 0x3 ;  /* 0x000000111d037211 */ /* 0x000fe200078e18ff */
[----:B------:R-:W-:Y:S01]  /*17ff0*/  BSSY B0, `(.L_x_626) ;  /* 0x0000005000007945 */ /* 0x000fe20003800000 */
[----:B--2---:R-:W-:-:S04]  /*18000*/  LOP3.LUT R0, R0, 0x1, RZ, 0x3c, !PT ;  /* 0x0000000100007812 */ /* 0x004fc800078e3cff */
[----:B------:R-:W-:-:S04]  /*18010*/  SHF.L.U32 R0, R0, 0x1f, RZ ;  /* 0x0000001f00007819 */ /* 0x000fc800000006ff */
[----:B------:R-:W0:Y:S02]  /*18020*/  SYNCS.PHASECHK.TRANS64.TRYWAIT P1, [R3+URZ+0x13270], R0 ;  /* 0x01327000030075a7 */ /* 0x000e24000802017f */
[----:B0-----:R-:W-:Y:S05]  /*18030*/  @!P1 BRA `(.L_x_627) ;  /* 0x0000004400649947 */ /* 0x001fea0003800000 */
.L_x_770:
[----:B------:R-:W-:Y:S05]  /*18040*/  BSYNC B0 ;  /* 0x0000000000007941 */ /* 0x000fea0003800000 */
.L_x_626:
[----:B------:R-:W2:Y:S02]  /*18050*/  LDL R2, [R1+0x6c] ;  /* 0x00006c0001027983 */ /* 0x000ea40000100800 */
[----:B--2---:R-:W-:-:S13]  /*18060*/  ISETP.NE.AND P1, PT, R2, 0x3, PT ;  /* 0x000000030200780c */ /* 0x004fda0003f25270 */
[----:B------:R-:W-:Y:S05]  /*18070*/  @!P1 BRA `(.L_x_628) ;  /* 0x0000000000049947 */ /* 0x000fea0003800000 */
[----:B------:R-:W-:Y:S01]  /*18080*/  BPT.TRAP 0x1 ;  /* 0x000000040000795c */ /* 0x000fe20000300000 */
.L_x_628:
[----:B0-----:R-:W2:Y:S02]  /*18090*/  LDL R0, [R1+0xc] ;  /* 0x00000c0001007983 */ /* 0x001ea40000100800 */
[----:B--2---:R-:W-:-:S04]  /*180a0*/  SHF.L.U32 R0, R0, 0x1f, RZ ;  /* 0x0000001f00007819 */ /* 0x004fc800000006ff */
[----:B------:R-:W0:Y:S02]  /*180b0*/  SYNCS.PHASECHK.TRANS64.TRYWAIT P1, [R3+URZ+0x13260], R0 ;  /* 0x01326000030075a7 */ /* 0x000e24000802017f */
[----:B0-----:R-:W-:Y:S05]  /*180c0*/  @!P1 BRA `(.L_x_629) ;  /* 0x0000004400549947 */ /* 0x001fea0003800000 */
.L_x_771:
[----:B------:R-:W0:Y:S04]  /*180d0*/  LDL R4, [R1+0x38] ;  /* 0x0000380001047983 */ /* 0x000e280000100800 */
[----:B------:R-:W2:Y:S01]  /*180e0*/  LDL R10, [R1+0x34] ;  /* 0x00003400010a7983 */ /* 0x000ea20000100800 */
[----:B------:R-:W-:-:S03]  /*180f0*/  IMAD R2, R29, 0x2800, RZ ;  /* 0x000028001d027824 */ /* 0x000fc600078e02ff */
[----:B------:R-:W3:Y:S01]  /*18100*/  LDL R12, [R1+0x6c] ;  /* 0x00006c00010c7983 */ /* 0x000ee20000100800 */
[----:B------:R-:W-:Y:S05]  /*18110*/  WARPSYNC.ALL ;  /* 0x0000000000007948 */ /* 0x000fea0003800000 */
[----:B0-----:R-:W-:-:S05]  /*18120*/  LOP3.LUT R0, R2, R4, RZ, 0xfc, !PT ;  /* 0x0000000402007212 */ /* 0x001fca00078efcff */
[----:B------:R-:W-:-:S05]  /*18130*/  IMAD.IADD R0, R17, 0x1, R0 ;  /* 0x0000000111007824 */ /* 0x000fca00078e0200 */
[----:B------:R-:W0:Y:S01]  /*18140*/  LDSM.16.MT88.4 R4, [R0+0x6000] ;  /* 0x006000000004783b */ /* 0x000e220000004200 */
[----:B--2---:R-:W-:-:S05]  /*18150*/  LOP3.LUT R2, R2, R10, RZ, 0xfc, !PT ;  /* 0x0000000a02027212 */ /* 0x004fca00078efcff */
        /* <DEDUP_REMOVED lines=25> */
[----:B---3--:R-:W-:Y:S02]  /*182f0*/  ISETP.NE.AND P1, PT, R12, 0x3, PT ;  /* 0x000000030c00780c */ /* 0x008fe40003f25270 */
        /* <DEDUP_REMOVED lines=13> */
.L_x_630:
[----:B--2---:R2:W-:Y:S01]  /*183d0*/  SYNCS.ARRIVE.TRANS64.A1T0 RZ, [R3+URZ+0x13250], RZ ;  /* 0x013250ff03ff79a7 */ /* 0x0045e2000810003f */
[----:B------:R-:W-:Y:S06]  /*183e0*/  BAR.SYNC.DEFER_BLOCKING 0x2, 0x80 ;  /* 0x0082000000007b1d */ /* 0x000fec0000010000 */
[----:B------:R-:W-:Y:S05]  /*183f0*/  @!P0 BRA `(.L_x_631) ;  /* 0x0000000000048947 */ /* 0x000fea0003800000 */
[----:B------:R-:W-:Y:S01]  /*18400*/  BPT.TRAP 0x1 ;  /* 0x000000040000795c */ /* 0x000fe20000300000 */
.L_x_631:
[----:B------:R-:W3:Y:S04]  /*18410*/  LDL R0, [R1+0x28] ;  /* 0x0000280001007983 */ /* 0x000ee80000100800 */
[----:B0-----:R-:W4:Y:S01]  /*18420*/  LDL.LU R2, [R1+0xc] ;  /* 0x00000c0001027983 */ /* 0x001f220000300800 */
[----:B------:R-:W-:Y:S02]  /*18430*/  VIADD R29, R29, 0x1 ;  /* 0x000000011d1d7836 */ /* 0x000fe40000000000 */
[----:B--2---:R-:W-:-:S03]  /*18440*/  VIADD R3, R3, 0x13280 ;  /* 0x0001328003037836 */ /* 0x004fc60000000000 */
[----:B------:R-:W-:-:S04]  /*18450*/  ISETP.NE.AND P0, PT, R29, 0x2, PT ;  /* 0x000000021d00780c */ /* 0x000fc80003f05270 */
[----:B------:R-:W-:Y:S02]  /*18460*/  SEL R29, R29, RZ, P0 ;  /* 0x000000ff1d1d7207 */ /* 0x000fe40000000000 */
[----:B---3--:R-:W-:Y:S02]  /*18470*/  PRMT R3, R0, 0x654, R3 ;  /* 0x0000065400037816 */ /* 0x008fe40000000003 */
[----:B------:R-:W-:Y:S02]  /*18480*/  SEL R0, RZ, 0x1, P0 ;  /* 0x00000001ff007807 */ /* 0x000fe40000000000 */
[----:B------:R0:W-:Y:S02]  /*18490*/  SYNCS.ARRIVE.TRANS64.RED.A1T0 RZ, [R3+URZ], RZ ;  /* 0x000000ff03ff79a7 */ /* 0x0001e4000810043f */
[----:B----4-:R-:W-:-:S05]  /*184a0*/  LOP3.LUT R2, R2, R0, RZ, 0x3c, !PT ;  /* 0x0000000002027212 */ /* 0x010fca00078e3cff */
[----:B------:R0:W-:Y:S02]  /*184b0*/  STL [R1+0xc], R2 ;  /* 0x00000c0201007387 */ /* 0x0001e40000100800 */
.L_x_572:
[----:B------:R-:W3:Y:S02]  /*184c0*/  LDL R0, [R1+0x24] ;  /* 0x0000240001007983 */ /* 0x000ee40000100800 */
[----:B---3--:R-:W-:-:S13]  /*184d0*/  LOP3.LUT P0, RZ, R0, 0x10, RZ, 0xc0, !PT ;  /* 0x0000001000ff7812 */ /* 0x008fda000780c0ff */
[----:B------:R-:W-:Y:S05]  /*184e0*/  @!P0 BRA `(.L_x_632) ;  /* 0x0000000000288947 */ /* 0x000fea0003800000 */
[----:B------:R-:W-:Y:S05]  /*184f0*/  WARPSYNC.ALL ;  /* 0x0000000000007948 */ /* 0x000fea0003800000 */
[----:B------:R-:W3:Y:S08]  /*18500*/  S2UR UR4, SR_CgaCtaId ;  /* 0x00000000000479c3 */ /* 0x000ef00000008800 */
[----:B------:R-:W-:Y:S01]  /*18510*/  BAR.SYNC.DEFER_BLOCKING 0x5, 0x200 ;  /* 0x0148000000007b1d */ /* 0x000fe20000010000 */
[----:B------:R-:W-:Y:S01]  /*18520*/  MOV R17, 0x400 ;  /* 0x0000040000117802 */ /* 0x000fe20000000f00 */
[----:B---3--:R-:W-:-:S05]  /*18530*/  IMAD.U32 R0, RZ, RZ, UR4 ;  /* 0x00000004ff007e24 */ /* 0x008fca000f8e00ff */
[----:B------:R-:W-:Y:S01]  /*18540*/  LEA R17, R0, R17, 0x18 ;  /* 0x0000001100117211 */ /* 0x000fe200078ec0ff */
[----:B------:R3:W-:Y:S04]  /*18550*/  STL [R1+0x28], R0 ;  /* 0x0000280001007387 */ /* 0x0007e80000100800 */
[----:B------:R3:W4:Y:S01]  /*18560*/  LDS.128 R24, [R17+0x132d0] ;  /* 0x0132d00011187984 */ /* 0x0007220000000c00 */
[----:B------:R-:W-:Y:S06]  /*18570*/  BAR.ARV 0x4, 0x200 ;  /* 0x0108000000007b1d */ /* 0x000fec0000002000 */
[----:B------:R-:W-:Y:S05]  /*18580*/  BRA `(.L_x_633) ;  /* 0x0000000800dc7947 */ /* 0x000fea0003800000 */
.L_x_632:
[----:B------:R-:W2:Y:S01]  /*18590*/  S2R R0, SR_TID.X ;  /* 0x0000000000007919 */ /* 0x000ea20000002100 */
[----:B------:R-:W-:Y:S01]  /*185a0*/  UMOV UR4, 0xffffffff ;  /* 0xffffffff00047882 */ /* 0x000fe20000000000 */
[----:B--2---:R-:W-:-:S04]  /*185b0*/  LOP3.LUT R10, R0, 0x1f, RZ, 0xc0, !PT ;  /* 0x0000001f000a7812 */ /* 0x004fc800078ec0ff */
[----:B------:R-:W-:Y:S01]  /*185c0*/  ISETP.NE.AND P0, PT, R10, 0x1f, PT ;  /* 0x0000001f0a00780c */ /* 0x000fe20003f05270 */
[----:B------:R-:W-:-:S12]  /*185d0*/  BRA.DIV UR4, `(.L_x_634) ;  /* 0x0000004204247947 */ /* 0x000fd8000b800000 */
[----:B------:R-:W-:Y:S01]  /*185e0*/  IADD3 R0, R27, R10, RZ ;  /* 0x0000000a1b007210 */ /* 0x000fe20007ffe0ff */
[----:B------:R-:W-:-:S03]  /*185f0*/  ULDC UR4, c[0x0][0xc3c] ;  /* 0x00030f0000047ab9 */ /* 0x000fc60000000800 */
[----:B------:R-:W-:-:S13]  /*18600*/  ISETP.GE.OR P1, PT, R0, UR4, !P0 ;  /* 0x0000000400007c0c */ /* 0x000fda000c726670 */
[----:B0-----:R-:W0:Y:S08]  /*18610*/  @!P1 LDC.64 R2, c[0x0][0xc80] ;  /* 0x00032000ff029b82 */ /* 0x001e300000000a00 */
[----:B------:R-:W2:Y:S01]  /*18620*/  @!P1 LDC.64 R4, c[0x0][0xc78] ;  /* 0x00031e00ff049b82 */ /* 0x000ea20000000a00 */
[----:B0-----:R-:W-:-:S05]  /*18630*/  @!P1 IMAD.WIDE R2, R0, 0x4, R2 ;  /* 0x0000000400029825 */ /* 0x001fca00078e0202 */
[----:B------:R2:W3:Y:S02]  /*18640*/  @!P1 LDG.E R7, desc[UR40][R2.64] ;  /* 0x0000002802079981 */ /* 0x0004e4000c1e1900 */
[----:B--2---:R-:W-:-:S06]  /*18650*/  @!P1 IMAD.WIDE R2, R0, 0x4, R4 ;  /* 0x0000000400029825 */ /* 0x004fcc00078e0204 */
[----:B------:R-:W2:Y:S01]  /*18660*/  @!P1 LDG.E R2, desc[UR40][R2.64] ;  /* 0x0000002802029981 */ /* 0x000ea2000c1e1900 */
[----:B------:R-:W-:Y:S01]  /*18670*/  IMAD.MOV.U32 R5, RZ, RZ, RZ ;  /* 0x000000ffff057224 */ /* 0x000fe200078e00ff */
[C---:B------:R-:W-:Y:S02]  /*18680*/  ISETP.GE.U32.AND P2, PT, R10.reuse, 0x2, PT ;  /* 0x000000020a00780c */ /* 0x040fe40003f46070 */
[C---:B------:R-:W-:Y:S01]  /*18690*/  ISETP.GE.U32.AND P3, PT, R10.reuse, 0x4, PT ;  /* 0x000000040a00780c */ /* 0x040fe20003f66070 */
[----:B------:R-:W-:Y:S01]  /*186a0*/  SHFL.IDX PT, R0, R24, RZ, 0x1f ;  /* 0x00001fff18007589 */ /* 0x000fe200000e0000 */
[C---:B------:R-:W-:Y:S02]  /*186b0*/  ISETP.GE.U32.AND P4, PT, R10.reuse, 0x8, PT ;  /* 0x000000080a00780c */ /* 0x040fe40003f86070 */
[----:B------:R-:W-:Y:S01]  /*186c0*/  ISETP.GE.U32.AND P5, PT, R10, 0x10, PT ;  /* 0x000000100a00780c */ /* 0x000fe20003fa6070 */
[----:B------:R0:W-:Y:S02]  /*186d0*/  SHFL.IDX PT, R6, R24, 0x1, 0x1f ;  /* 0x00201f0018067f89 */ /* 0x0001e400000e0000 */
[----:B0-----:R-:W-:-:S02]  /*186e0*/  IMAD.MOV.U32 R24, RZ, RZ, RZ ;  /* 0x000000ffff187224 */ /* 0x001fc400078e00ff */
[----:B---3--:R-:W-:Y:S02]  /*186f0*/  @!P1 IMAD.MOV.U32 R5, RZ, RZ, R7 ;  /* 0x000000ffff059224 */ /* 0x008fe400078e0007 */
[----:B------:R-:W-:Y:S02]  /*18700*/  IMAD.MOV.U32 R7, RZ, RZ, RZ ;  /* 0x000000ffff077224 */ /* 0x000fe400078e00ff */
[----:B--2---:R-:W-:Y:S01]  /*18710*/  @!P1 IMAD.MOV.U32 R7, RZ, RZ, R2 ;  /* 0x000000ffff079224 */ /* 0x004fe200078e0002 */
[----:B------:R-:W-:-:S03]  /*18720*/  ISETP.NE.AND P1, PT, R10, RZ, PT ;  /* 0x000000ff0a00720c */ /* 0x000fc60003f25270 */
[----:B------:R-:W-:-:S05]  /*18730*/  IMAD R2, R7, R5, RZ ;  /* 0x0000000507027224 */ /* 0x000fca00078e02ff */
[----:B------:R-:W1:Y:S02]  /*18740*/  SHFL.UP PT, R3, R2, 0x1, RZ ;  /* 0x0420000002037989 */ /* 0x000e6400000e00ff */
[----:B-1----:R-:W-:-:S05]  /*18750*/  SEL R9, R3, RZ, P1 ;  /* 0x000000ff03097207 */ /* 0x002fca0000800000 */
        /* <DEDUP_REMOVED lines=13> */
[----:B------:R0:W1:Y:S02]  /*18830*/  SHFL.IDX PT, R8, R2, 0x1f, 0x1f ;  /* 0x03e01f0002087f89 */ /* 0x00006400000e0000 */
.L_x_781:
[----:B------:R-:W-:Y:S02]  /*18840*/  ULDC UR4, c[0x0][0xc38] ;  /* 0x00030e0000047ab9 */ /* 0x000fe40000000800 */
[----:B------:R-:W-:-:S04]  /*18850*/  IMAD.U32 R3, RZ, RZ, UR4 ;  /* 0x00000004ff037e24 */ /* 0x000fc8000f8e00ff */
[----:B-1----:R-:W-:-:S05]  /*18860*/  IMAD R8, R8, R3, RZ ;  /* 0x0000000308087224 */ /* 0x002fca00078e02ff */
[----:B------:R-:W-:-:S04]  /*18870*/  IADD3 R4, R6, R8, RZ ;  /* 0x0000000806047210 */ /* 0x000fc80007ffe0ff */
[----:B------:R-:W-:-:S13]  /*18880*/  ISETP.GT.AND P6, PT, R4, R0, PT ;  /* 0x000000000400720c */ /* 0x000fda0003fc4270 */
[----:B------:R-:W-:Y:S05]  /*18890*/  @P6 BRA `(.L_x_635) ;  /* 0x0000000000a46947 */ /* 0x000fea0003800000 */
.L_x_638:
[----:B0-----:R-:W0:Y:S01]  /*188a0*/  LDC R2, c[0x0][0xc3c] ;  /* 0x00030f00ff027b82 */ /* 0x001e220000000800 */
[----:B------:R-:W-:-:S05]  /*188b0*/  VIADD R27, R27, 0x1f ;  /* 0x0000001f1b1b7836 */ /* 0x000fca0000000000 */
[----:B0-----:R-:W-:-:S13]  /*188c0*/  ISETP.GE.AND P6, PT, R27, R2, PT ;  /* 0x000000021b00720c */ /* 0x001fda0003fc6270 */
[----:B------:R-:W-:Y:S05]  /*188d0*/  @P6 BRA `(.L_x_636) ;  /* 0x0000000400bc6947 */ /* 0x000fea0003800000 */
[----:B------:R-:W0:Y:S01]  /*188e0*/  S2R R3, SR_TID.X ;  /* 0x0000000000037919 */ /* 0x000e220000002100 */
[----:B------:R-:W-:Y:S01]  /*188f0*/  IMAD.MOV.U32 R5, RZ, RZ, RZ ;  /* 0x000000ffff057224 */ /* 0x000fe200078e00ff */
[----:B0-----:R-:W-:-:S05]  /*18900*/  LOP3.LUT R3, R3, 0x1f, RZ, 0xc0, !PT ;  /* 0x0000001f03037812 */ /* 0x001fca00078ec0ff */
[----:B------:R-:W-:-:S05]  /*18910*/  IMAD.IADD R6, R27, 0x1, R3 ;  /* 0x000000011b067824 */ /* 0x000fca00078e0203 */
[----:B------:R-:W-:-:S13]  /*18920*/  ISETP.GE.OR P6, PT, R6, R2, !P0 ;  /* 0x000000020600720c */ /* 0x000fda00047c6670 */
[----:B------:R-:W0:Y:S02]  /*18930*/  @!P6 LDC.64 R2, c[0x0][0xc80] ;  /* 0x00032000ff02eb82 */ /* 0x000e240000000a00 */
[----:B0-----:R-:W-:-:S05]  /*18940*/  @!P6 IMAD.WIDE R2, R6, 0x4, R2 ;  /* 0x000000040602e825 */ /* 0x001fca00078e0202 */
[----:B------:R0:W2:Y:S01]  /*18950*/  @!P6 LDG.E R5, desc[UR40][R2.64] ;  /* 0x000000280205e981 */ /* 0x0000a2000c1e1900 */
[----:B------:R-:W-:Y:S01]  /*18960*/  IMAD.MOV.U32 R7, RZ, RZ, RZ ;  /* 0x000000ffff077224 */ /* 0x000fe200078e00ff */
[----:B0-----:R-:W0:Y:S02]  /*18970*/  @!P6 LDC.64 R2, c[0x0][0xc78] ;  /* 0x00031e00ff02eb82 */ /* 0x001e240000000a00 */
[----:B0-----:R-:W-:-:S05]  /*18980*/  @!P6 IMAD.WIDE R2, R6, 0x4, R2 ;  /* 0x000000040602e825 */ /* 0x001fca00078e0202 */
[----:B------:R-:W2:Y:S01]  /*18990*/  @!P6 LDG.E R7, desc[UR40][R2.64] ;  /* 0x000000280207e981 */ /* 0x000ea2000c1e1900 */
[----:B------:R-:W-:Y:S01]  /*189a0*/  UMOV UR4, 0xffffffff ;  /* 0xffffffff00047882 */ /* 0x000fe20000000000 */
[----:B--2---:R-:W-:Y:S02]  /*189b0*/  IMAD R2, R7, R5, RZ ;  /* 0x0000000507027224 */ /* 0x004fe400078e02ff */
[----:B------:R-:W-:Y:S05]  /*189c0*/  BRA.DIV UR4, `(.L_x_637) ;  /* 0x0000004204807947 */ /* 0x000fea000b800000 */
        /* <DEDUP_REMOVED lines=16> */
.L_x_789:
[----:B------:R-:W-:Y:S02]  /*18ad0*/  ULDC UR4, c[0x0][0xc38] ;  /* 0x00030e0000047ab9 */ /* 0x000fe40000000800 */
[----:B------:R-:W-:-:S04]  /*18ae0*/  IMAD.U32 R3, RZ, RZ, UR4 ;  /* 0x00000004ff037e24 */ /* 0x000fc8000f8e00ff */
[----:B-1----:R-:W-:-:S04]  /*18af0*/  IMAD R8, R8, R3, RZ ;  /* 0x0000000308087224 */ /* 0x002fc800078e02ff */
[----:B------:R-:W-:-:S05]  /*18b00*/  IMAD.IADD R4, R8, 0x1, R4 ;  /* 0x0000000108047824 */ /* 0x000fca00078e0204 */
[----:B------:R-:W-:-:S13]  /*18b10*/  ISETP.GT.AND P6, PT, R4, R0, PT ;  /* 0x000000000400720c */ /* 0x000fda0003fc4270 */
[----:B------:R-:W-:Y:S05]  /*18b20*/  @!P6 BRA `(.L_x_638) ;  /* 0xfffffffc005ce947 */ /* 0x000fea000383ffff */
.L_x_635:
[----:B------:R-:W-:Y:S01]  /*18b30*/  IADD3 R8, -R8, R4, RZ ;  /* 0x0000000408087210 */ /* 0x000fe20007ffe1ff */
[----:B------:R-:W-:-:S04]  /*18b40*/  UMOV UR4, 0xffffffff ;  /* 0xffffffff00047882 */ /* 0x000fc80000000000 */
[----:B------:R-:W-:-:S05]  /*18b50*/  IMAD R4, R2, R3, R8 ;  /* 0x0000000302047224 */ /* 0x000fca00078e0208 */
[----:B------:R-:W-:Y:S01]  /*18b60*/  ISETP.GT.AND P6, PT, R4, R0, PT ;  /* 0x000000000400720c */ /* 0x000fe20003fc4270 */
[----:B------:R-:W-:-:S12]  /*18b70*/  BRA.DIV UR4, `(.L_x_639) ;  /* 0x0000004204ec7947 */ /* 0x000fd8000b800000 */
[----:B------:R-:W-:-:S04]  /*18b80*/  VOTE.ANY R6, PT, !P6 ;  /* 0x0000000000067806 */ /* 0x000fc800070e0100 */
[----:B------:R-:W1:Y:S02]  /*18b90*/  POPC R4, R6 ;  /* 0x0000000600047309 */ /* 0x000e640000000000 */
[----:B-1----:R1:W2:Y:S04]  /*18ba0*/  SHFL.IDX PT, R5, R5, R4, 0x1f ;  /* 0x00001f0405057589 */ /* 0x0022a800000e0000 */
[----:B------:R1:W3:Y:S02]  /*18bb0*/  SHFL.IDX PT, R7, R7, R4, 0x1f ;  /* 0x00001f0407077589 */ /* 0x0002e400000e0000 */
.L_x_794:
[----:B------:R-:W-:-:S13]  /*18bc0*/  ISETP.NE.AND P0, PT, R6, RZ, PT ;  /* 0x000000ff0600720c */ /* 0x000fda0003f05270 */
[----:B------:R-:W-:Y:S05]  /*18bd0*/  @!P0 BRA `(.L_x_640) ;  /* 0x0000000000148947 */ /* 0x000fea0003800000 */
[----:B------:R-:W-:Y:S01]  /*18be0*/  UMOV UR4, 0xffffffff ;  /* 0xffffffff00047882 */ /* 0x000fe20000000000 */
[----:B------:R-:W-:Y:S02]  /*18bf0*/  VIADD R12, R4, 0xffffffff ;  /* 0xffffffff040c7836 */ /* 0x000fe40000000000 */
[----:B------:R-:W-:Y:S05]  /*18c00*/  BRA.DIV UR4, `(.L_x_641) ;  /* 0x0000004604247947 */ /* 0x000fea000b800000 */
[----:B0-----:R0:W4:Y:S02]  /*18c10*/  SHFL.IDX PT, R2, R2, R12, 0x1f ;  /* 0x00001f0c02027589 */ /* 0x00112400000e0000 */
.L_x_797:
[----:B----4-:R-:W-:-:S07]  /*18c20*/  IMAD.MOV.U32 R24, RZ, RZ, R2 ;  /* 0x000000ffff187224 */ /* 0x010fce00078e0002 */
.L_x_640:
[----:B------:R-:W-:Y:S01]  /*18c30*/  IMAD R24, R24, R3, R8 ;  /* 0x0000000318187224 */ /* 0x000fe200078e0208 */
[----:B--2---:R-:W-:Y:S01]  /*18c40*/  IABS R8, R5 ;  /* 0x0000000500087213 */ /* 0x004fe20000000000 */
[----:B------:R-:W-:-:S03]  /*18c50*/  IMAD.IADD R27, R4, 0x1, R27 ;  /* 0x00000001041b7824 */ /* 0x000fc600078e021b */
[----:B0-----:R-:W0:Y:S01]  /*18c60*/  I2F.RP R2, R8 ;  /* 0x0000000800027306 */ /* 0x001e220000209400 */
[----:B------:R-:W-:-:S04]  /*18c70*/  IADD3 R25, R0, -R24, RZ ;  /* 0x8000001800197210 */ /* 0x000fc80007ffe0ff */
[----:B------:R-:W-:-:S03]  /*18c80*/  IABS R0, R25 ;  /* 0x0000001900007213 */ /* 0x000fc60000000000 */
[----:B0-----:R-:W0:Y:S02]  /*18c90*/  MUFU.RCP R2, R2 ;  /* 0x0000000200027308 */ /* 0x001e240000001000 */
[----:B0-----:R-:W-:-:S06]  /*18ca0*/  VIADD R2, R2, 0xffffffe ;  /* 0x0ffffffe02027836 */ /* 0x001fcc0000000000 */
[----:B------:R-:W0:Y:S02]  /*18cb0*/  F2I.FTZ.U32.TRUNC.NTZ R3, R2 ;  /* 0x0000000200037305 */ /* 0x000e24000021f000 */
[----:B0-----:R-:W-:-:S04]  /*18cc0*/  IMAD.MOV R2, RZ, RZ, -R3 ;  /* 0x000000ffff027224 */ /* 0x001fc800078e0a03 */
[----:B------:R-:W-:Y:S02]  /*18cd0*/  IMAD R6, R2, R8, RZ ;  /* 0x0000000802067224 */ /* 0x000fe400078e02ff */
[----:B------:R-:W-:-:S04]  /*18ce0*/  IMAD.MOV.U32 R2, RZ, RZ, RZ ;  /* 0x000000ffff027224 */ /* 0x000fc800078e00ff */
[----:B------:R-:W-:Y:S01]  /*18cf0*/  IMAD.HI.U32 R2, R3, R6, R2 ;  /* 0x0000000603027227 */ /* 0x000fe200078e0002 */
[----:B------:R-:W-:-:S05]  /*18d00*/  IABS R3, R5 ;  /* 0x0000000500037213 */ /* 0x000fca0000000000 */
[----:B------:R-:W-:Y:S02]  /*18d10*/  IMAD.MOV R3, RZ, RZ, -R3 ;  /* 0x000000ffff037224 */ /* 0x000fe400078e0a03 */
[----:B------:R-:W-:-:S04]  /*18d20*/  IMAD.HI.U32 R6, R2, R0, RZ ;  /* 0x0000000002067227 */ /* 0x000fc800078e00ff */
[----:B------:R-:W-:-:S05]  /*18d30*/  IMAD R0, R6, R3, R0 ;  /* 0x0000000306007224 */ /* 0x000fca00078e0200 */
[----:B------:R-:W-:-:S13]  /*18d40*/  ISETP.GT.U32.AND P1, PT, R8, R0, PT ;  /* 0x000000000800720c */ /* 0x000fda0003f24070 */
[----:B------:R-:W-:Y:S01]  /*18d50*/  @!P1 IMAD.IADD R0, R0, 0x1, -R8 ;  /* 0x0000000100009824 */ /* 0x000fe200078e0a08 */
[----:B------:R-:W-:Y:S02]  /*18d60*/  @!P1 IADD3 R6, R6, 0x1, RZ ;  /* 0x0000000106069810 */ /* 0x000fe40007ffe0ff */
[----:B------:R-:W-:Y:S02]  /*18d70*/  ISETP.NE.AND P1, PT, R5, RZ, PT ;  /* 0x000000ff0500720c */ /* 0x000fe40003f25270 */
[----:B------:R-:W-:Y:S02]  /*18d80*/  ISETP.GE.U32.AND P0, PT, R0, R8, PT ;  /* 0x000000080000720c */ /* 0x000fe40003f06070 */
[----:B---3--:R-:W-:-:S04]  /*18d90*/  IABS R0, R7 ;  /* 0x0000000700007213 */ /* 0x008fc80000000000 */
[----:B------:R-:W0:Y:S07]  /*18da0*/  I2F.RP R2, R0 ;  /* 0x0000000000027306 */ /* 0x000e2e0000209400 */
[----:B------:R-:W-:Y:S01]  /*18db0*/  @P0 VIADD R6, R6, 0x1 ;  /* 0x0000000106060836 */ /* 0x000fe20000000000 */
[----:B0-----:R-:W0:Y:S02]  /*18dc0*/  MUFU.RCP R2, R2 ;  /* 0x0000000200027308 */ /* 0x001e240000001000 */
[----:B0-----:R-:W-:-:S06]  /*18dd0*/  VIADD R2, R2, 0xffffffe ;  /* 0x0ffffffe02027836 */ /* 0x001fcc0000000000 */
[----:B------:R-:W0:Y:S02]  /*18de0*/  F2I.FTZ.U32.TRUNC.NTZ R3, R2 ;  /* 0x0000000200037305 */ /* 0x000e24000021f000 */
[----:B0-----:R-:W-:-:S04]  /*18df0*/  IMAD.MOV R2, RZ, RZ, -R3 ;  /* 0x000000ffff027224 */ /* 0x001fc800078e0a03 */
[----:B------:R-:W-:Y:S02]  /*18e00*/  IMAD R8, R2, R0, RZ ;  /* 0x0000000002087224 */ /* 0x000fe400078e02ff */
[----:B------:R-:W-:-:S04]  /*18e10*/  IMAD.MOV.U32 R2, RZ, RZ, RZ ;  /* 0x000000ffff027224 */ /* 0x000fc800078e00ff */
[----:B------:R-:W-:Y:S01]  /*18e20*/  IMAD.HI.U32 R2, R3, R8, R2 ;  /* 0x0000000803027227 */ /* 0x000fe200078e0002 */
[----:B------:R-:W-:Y:S02]  /*18e30*/  LOP3.LUT R3, R25, R5, RZ, 0x3c, !PT ;  /* 0x0000000519037212 */ /* 0x000fe400078e3cff */
[----:B------:R-:W-:Y:S02]  /*18e40*/  IABS R8, R7 ;  /* 0x0000000700087213 */ /* 0x000fe40000000000 */
[----:B------:R-:W-:-:S03]  /*18e50*/  ISETP.GE.AND P2, PT, R3, RZ, PT ;  /* 0x000000ff0300720c */ /* 0x000fc60003f46270 */
[----:B------:R-:W-:-:S10]  /*18e60*/  IMAD.MOV R8, RZ, RZ, -R8 ;  /* 0x000000ffff087224 */ /* 0x000fd400078e0a08 */
[----:B------:R-:W-:Y:S01]  /*18e70*/  @!P2 IMAD.MOV R6, RZ, RZ, -R6 ;  /* 0x000000ffff06a224 */ /* 0x000fe200078e0a06 */
[----:B------:R-:W-:-:S04]  /*18e80*/  @!P1 LOP3.LUT R6, RZ, R5, RZ, 0x33, !PT ;  /* 0x00000005ff069212 */ /* 0x000fc800078e33ff */
[-C--:B------:R-:W-:Y:S01]  /*18e90*/  IABS R3, R6.reuse ;  /* 0x0000000600037213 */ /* 0x080fe20000000000 */
[----:B------:R-:W-:-:S04]  /*18ea0*/  IMAD R5, R5, R6, RZ ;  /* 0x0000000605057224 */ /* 0x000fc800078e02ff */
[----:B------:R-:W-:-:S04]  /*18eb0*/  IMAD.HI.U32 R2, R2, R3, RZ ;  /* 0x0000000302027227 */ /* 0x000fc800078e00ff */
[----:B------:R-:W-:Y:S02]  /*18ec0*/  IMAD R3, R2, R8, R3 ;  /* 0x0000000802037224 */ /* 0x000fe400078e0203 */
[----:B------:R-:W-:-:S03]  /*18ed0*/  IMAD.IADD R25, R25, 0x1, -R5 ;  /* 0x0000000119197824 */ /* 0x000fc600078e0a05 */
[----:B------:R-:W-:-:S13]  /*18ee0*/  ISETP.GT.U32.AND P1, PT, R0, R3, PT ;  /* 0x000000030000720c */ /* 0x000fda0003f24070 */
[----:B------:R-:W-:Y:S02]  /*18ef0*/  @!P1 IMAD.IADD R3, R3, 0x1, -R0 ;  /* 0x0000000103039824 */ /* 0x000fe400078e0a00 */
[----:B------:R-:W-:Y:S01]  /*18f00*/  @!P1 VIADD R2, R2, 0x1 ;  /* 0x0000000102029836 */ /* 0x000fe20000000000 */
[----:B------:R-:W-:Y:S02]  /*18f10*/  ISETP.NE.AND P1, PT, R7, RZ, PT ;  /* 0x000000ff0700720c */ /* 0x000fe40003f25270 */
[----:B------:R-:W-:Y:S02]  /*18f20*/  ISETP.GE.U32.AND P0, PT, R3, R0, PT ;  /* 0x000000000300720c */ /* 0x000fe40003f06070 */
[----:B------:R-:W-:-:S04]  /*18f30*/  LOP3.LUT R0, R6, R7, RZ, 0x3c, !PT ;  /* 0x0000000706007212 */ /* 0x000fc800078e3cff */
[----:B------:R-:W-:-:S07]  /*18f40*/  ISETP.GE.AND P2, PT, R0, RZ, PT ;  /* 0x000000ff0000720c */ /* 0x000fce0003f46270 */
[----:B------:R-:W-:-:S06]  /*18f50*/  @P0 IADD3 R2, R2, 0x1, RZ ;  /* 0x0000000102020810 */ /* 0x000fcc0007ffe0ff */
[----:B------:R-:W-:Y:S01]  /*18f60*/  @!P2 IMAD.MOV R2, RZ, RZ, -R2 ;  /* 0x000000ffff02a224 */ /* 0x000fe200078e0a02 */
[----:B------:R-:W-:-:S05]  /*18f70*/  @!P1 LOP3.LUT R2, RZ, R7, RZ, 0x33, !PT ;  /* 0x00000007ff029212 */ /* 0x000fca00078e33ff */
[--C-:B------:R-:W-:Y:S02]  /*18f80*/  IMAD.MOV R0, RZ, RZ, -R2.reuse ;  /* 0x000000ffff007224 */ /* 0x100fe400078e0a02 */
[C---:B------:R-:W-:Y:S02]  /*18f90*/  IMAD R2, R7.reuse, 0x1000000, R2 ;  /* 0x0100000007027824 */ /* 0x040fe400078e0202 */
[----:B------:R-:W-:-:S05]  /*18fa0*/  IMAD R0, R7, R0, R6 ;  /* 0x0000000007007224 */ /* 0x000fca00078e0206 */
[----:B------:R-:W-:Y:S01]  /*18fb0*/  LEA R26, R0, R2, 0x10 ;  /* 0x00000002001a7211 */ /* 0x000fe200078e80ff */
[----:B------:R-:W-:Y:S06]  /*18fc0*/  BRA `(.L_x_642) ;  /* 0x00000000001c7947 */ /* 0x000fec0003800000 */
.L_x_636:
[----:B------:R-:W-:Y:S01]  /*18fd0*/  UMOV UR4, URZ ;  /* 0x0000003f00047c82 */ /* 0x000fe20008000000 */
[----:B------:R-:W-:Y:S01]  /*18fe0*/  UMOV UR5, URZ ;  /* 0x0000003f00057c82 */ /* 0x000fe20008000000 */
[----:B------:R-:W-:Y:S01]  /*18ff0*/  ULDC UR6, c[0x0][0xc3c] ;  /* 0x00030f0000067ab9 */ /* 0x000fe20000000800 */
[----:B------:R-:W-:Y:S02]  /*19000*/  IMAD.MOV.U32 R24, RZ, RZ, R0 ;  /* 0x000000ffff187224 */ /* 0x000fe400078e0000 */
[----:B------:R-:W-:Y:S02]  /*19010*/  IMAD.U32 R25, RZ, RZ, UR4 ;  /* 0x00000004ff197e24 */ /* 0x000fe4000f8e00ff */
[----:B------:R-:W-:Y:S02]  /*19020*/  IMAD.U32 R26, RZ, RZ, UR5 ;  /* 0x00000005ff1a7e24 */ /* 0x000fe4000f8e00ff */
[----:B------:R-:W-:-:S07]  /*19030*/  IMAD.U32 R27, RZ, RZ, UR6 ;  /* 0x00000006ff1b7e24 */ /* 0x000fce000f8e00ff */
.L_x_642:
[----:B------:R0:W2:Y:S01]  /*19040*/  LDL R2, [R1+0x28] ;  /* 0x0000280001027983 */ /* 0x0000a20000100800 */
[----:B------:R-:W3:Y:S01]  /*19050*/  S2R R0, SR_TID.X ;  /* 0x0000000000007919 */ /* 0x000ee20000002100 */
[----:B------:R-:W-:Y:S05]  /*19060*/  WARPSYNC.ALL ;  /* 0x0000000000007948 */ /* 0x000fea0003800000 */
[----:B---3--:R-:W-:Y:S01]  /*19070*/  LOP3.LUT R0, R0, 0x1f, RZ, 0xc0, !PT ;  /* 0x0000001f00007812 */ /* 0x008fe200078ec0ff */
[----:B------:R-:W-:Y:S03]  /*19080*/  BAR.SYNC.DEFER_BLOCKING 0x4, 0x200 ;  /* 0x0108000000007b1d */ /* 0x000fe60000010000 */
[----:B------:R-:W-:-:S13]  /*19090*/  ISETP.NE.AND P0, PT, R0, RZ, PT ;  /* 0x000000ff0000720c */ /* 0x000fda0003f05270 */
[----:B------:R-:W-:Y:S01]  /*190a0*/  @!P0 MOV R0, 0x400 ;  /* 0x0000040000008802 */ /* 0x000fe20000000f00 */
[----:B--2---:R-:W2:Y:S03]  /*190b0*/  @!P0 S2R R2, SR_CgaCtaId ;  /* 0x0000000000028919 */ /* 0x004ea60000008800 */
[----:B--2---:R-:W-:Y:S01]  /*190c0*/  @!P0 LEA R17, R2, R0, 0x18 ;  /* 0x0000000002118211 */ /* 0x004fe200078ec0ff */
[----:B------:R0:W-:Y:S04]  /*190d0*/  @!P0 STL [R1+0x28], R2 ;  /* 0x0000280201008387 */ /* 0x0001e80000100800 */
[----:B------:R0:W-:Y:S01]  /*190e0*/  @!P0 STS.128 [R17+0x132d0], R24 ;  /* 0x0132d01811008388 */ /* 0x0001e20000000c00 */
[----:B------:R-:W-:Y:S06]  /*190f0*/  BAR.ARV 0x5, 0x200 ;  /* 0x0148000000007b1d */ /* 0x000fec0000002000 */
.L_x_633:
[----:B------:R-:W-:Y:S02]  /*19100*/  ULDC UR4, c[0x0][0xc3c] ;  /* 0x00030f0000047ab9 */ /* 0x000fe40000000800 */
[----:B----4-:R-:W-:-:S13]  /*19110*/  ISETP.GE.AND P0, PT, R27, UR4, PT ;  /* 0x000000041b007c0c */ /* 0x010fda000bf06270 */
[----:B------:R-:W-:Y:S05]  /*19120*/  @!P0 BRA `(.L_x_643) ;  /* 0xffffff98007c8947 */ /* 0x000fea000383ffff */
[----:B------:R-:W-:Y:S05]  /*19130*/  BSYNC B7 ;  /* 0x0000000000077941 */ /* 0x000fea0003800000 */
.L_x_531:
[----:B0--3--:R-:W3:Y:S01]  /*19140*/  LDL.LU R0, [R1+0x5c] ;  /* 0x00005c0001007983 */ /* 0x009ee20000300800 */
[----:B------:R-:W-:Y:S01]  /*19150*/  BSSY B0, `(.L_x_644) ;  /* 0x000000b000007945 */ /* 0x000fe20003800000 */
[----:B------:R-:W0:Y:S01]  /*19160*/  S2R R5, SR_CgaCtaId ;  /* 0x0000000000057919 */ /* 0x000e220000008800 */
[----:B---3--:R-:W-:-:S05]  /*19170*/  VIADD R0, R0, 0x1 ;  /* 0x0000000100007836 */ /* 0x008fca0000000000 */
[----:B------:R-:W-:-:S04]  /*19180*/  LEA.HI R2, R0, R0, RZ, 0x1 ;  /* 0x0000000000027211 */ /* 0x000fc800078f08ff */
[----:B------:R-:W-:Y:S02]  /*19190*/  LOP3.LUT R3, R2, 0xfffffffe, RZ, 0xc0, !PT ;  /* 0xfffffffe02037812 */ /* 0x000fe400078ec0ff */
[----:B------:R-:W-:Y:S02]  /*191a0*/  MOV R2, 0x400 ;  /* 0x0000040000027802 */ /* 0x000fe40000000f00 */
[----:B------:R-:W-:Y:S02]  /*191b0*/  IADD3 R0, R0, -R3, RZ ;  /* 0x8000000300007210 */ /* 0x000fe40007ffe0ff */
[----:B0-----:R-:W-:Y:S02]  /*191c0*/  LEA R5, R5, R2, 0x18 ;  /* 0x0000000205057211 */ /* 0x001fe400078ec0ff */
[----:B------:R-:W-:-:S04]  /*191d0*/  SHF.L.U32 R0, R0, 0x1f, RZ ;  /* 0x0000001f00007819 */ /* 0x000fc800000006ff */
[----:B------:R-:W0:Y:S02]  /*191e0*/  SYNCS.PHASECHK.TRANS64.TRYWAIT P0, [R5+URZ+0x13220], R0 ;  /* 0x01322000050075a7 */ /* 0x000e24000800017f */
[----:B0-----:R-:W-:Y:S05]  /*191f0*/  @!P0 BRA `(.L_x_645) ;  /* 0x0000003c00d08947 */ /* 0x001fea0003800000 */
.L_x_798:
[----:B------:R-:W-:Y:S05]  /*19200*/  BSYNC B0 ;  /* 0x0000000000007941 */ /* 0x000fea0003800000 */
.L_x_644:
[----:B------:R-:W-:-:S03]  /*19210*/  UMOV UR4, 0xffffffff ;  /* 0xffffffff00047882 */ /* 0x000fc60000000000 */
[----:B------:R-:W-:Y:S05]  /*19220*/  BRA.DIV UR4, `(.L_x_646) ;  /* 0x0000003e04d87947 */ /* 0x000fea000b800000 */
[----:B0-----:R-:W0:Y:S02]  /*19230*/  S2R R0, SR_TID.X ;  /* 0x0000000000007919 */ /* 0x001e240000002100 */
[----:B0-----:R-:W-:-:S04]  /*19240*/  SHF.R.U32.HI R0, RZ, 0x5, R0 ;  /* 0x00000005ff007819 */ /* 0x001fc80000011600 */
[----:B------:R-:W-:-:S05]  /*19250*/  LOP3.LUT R0, R0, 0x3, RZ, 0xc0, !PT ;  /* 0x0000000300007812 */ /* 0x000fca00078ec0ff */
[----:B------:R0:W3:Y:S02]  /*19260*/  SHFL.IDX PT, R14, R0, RZ, 0x1f ;  /* 0x00001fff000e7589 */ /* 0x0000e400000e0000 */
.L_x_801:
[----:B---3--:R-:W-:-:S13]  /*19270*/  ISETP.NE.AND P0, PT, R14, RZ, PT ;  /* 0x000000ff0e00720c */ /* 0x008fda0003f05270 */
[----:B------:R-:W-:Y:S05]  /*19280*/  @P0 BRA `(.L_x_415) ;  /* 0x0000000000b00947 */ /* 0x000fea0003800000 */
[----:B------:R-:W-:-:S03]  /*19290*/  UMOV UR4, 0xffffffff ;  /* 0xffffffff00047882 */ /* 0x000fc60000000000 */
[----:B------:R-:W-:Y:S05]  /*192a0*/  BRA.DIV UR4, `(.L_x_647) ;  /* 0x0000003e04ec7947 */ /* 0x000fea000b800000 */
[----:B------:R-:W-:-:S13]  /*192b0*/  ELECT P6, URZ, PT ;  /* 0x00000000003f782f */ /* 0x000fda00038c0000 */
.L_x_804:
[----:B------:R-:W-:Y:S05]  /*192c0*/  @!P6 BRA `(.L_x_415) ;  /* 0x0000000000a0e947 */ /* 0x000fea0003800000 */
[----:B0-----:R-:W3:Y:S02]  /*192d0*/  LDL.LU R0, [R1+0x2c] ;  /* 0x00002c0001007983 */ /* 0x001ee40000300800 */
[----:B---3--:R-:W-:-:S04]  /*192e0*/  LOP3.LUT R0, R0, 0x2, RZ, 0xfc, !PT ;  /* 0x0000000200007812 */ /* 0x008fc800078efcff */
[----:B------:R-:W-:-:S13]  /*192f0*/  ISETP.NE.AND P0, PT, R0, 0x3, PT ;  /* 0x000000030000780c */ /* 0x000fda0003f05270 */
[----:B------:R-:W-:Y:S05]  /*19300*/  @!P0 BRA `(.L_x_648) ;  /* 0x0000000000048947 */ /* 0x000fea0003800000 */
[----:B------:R-:W-:Y:S01]  /*19310*/  BPT.TRAP 0x1 ;  /* 0x000000040000795c */ /* 0x000fe20000300000 */
.L_x_648:
[----:B------:R-:W3:Y:S01]  /*19320*/  LDL R0, [R1+0xc] ;  /* 0x00000c0001007983 */ /* 0x000ee20000100800 */
[C---:B------:R-:W-:Y:S02]  /*19330*/  IMAD R3, R29.reuse, 0x8, R5 ;  /* 0x000000081d037824 */ /* 0x040fe400078e0205 */
[----:B------:R-:W-:-:S05]  /*19340*/  VIADD R29, R29, 0x1 ;  /* 0x000000011d1d7836 */ /* 0x000fca0000000000 */
[----:B------:R-:W-:Y:S02]  /*19350*/  ISETP.NE.AND P2, PT, R29, 0x2, PT ;  /* 0x000000021d00780c */ /* 0x000fe40003f45270 */
[----:B---3--:R-:W-:Y:S02]  /*19360*/  SHF.L.U32 R2, R0, 0x1f, RZ ;  /* 0x0000001f00027819 */ /* 0x008fe400000006ff */
[----:B------:R-:W-:Y:S02]  /*19370*/  SEL R0, RZ, 0x1, P2 ;  /* 0x00000001ff007807 */ /* 0x000fe40001000000 */
[----:B------:R-:W0:Y:S02]  /*19380*/  SYNCS.PHASECHK.TRANS64.TRYWAIT P1, [R3+URZ+0x13240], R2 ;  /* 0x01324002030075a7 */ /* 0x000e24000802017f */
[----:B0-----:R-:W-:Y:S05]  /*19390*/  @!P1 BRA `(.L_x_649) ;  /* 0x0000003c00d09947 */ /* 0x001fea0003800000 */
.L_x_805:
[----:B-1----:R-:W3:Y:S01]  /*193a0*/  LDL.LU R4, [R1+0xc] ;  /* 0x00000c0001047983 */ /* 0x002ee20000300800 */
[----:B------:R-:W-:Y:S02]  /*193b0*/  SEL R29, R29, RZ, P2 ;  /* 0x000000ff1d1d7207 */ /* 0x000fe40001000000 */
[----:B---3--:R-:W-:Y:S01]  /*193c0*/  LOP3.LUT R0, R4, R0, RZ, 0x3c, !PT ;  /* 0x0000000004007212 */ /* 0x008fe200078e3cff */
[----:B------:R-:W-:Y:S06]  /*193d0*/  @!P0 BRA `(.L_x_650) ;  /* 0x0000000000048947 */ /* 0x000fec0003800000 */
[----:B------:R-:W-:Y:S01]  /*193e0*/  BPT.TRAP 0x1 ;  /* 0x000000040000795c */ /* 0x000fe20000300000 */
.L_x_650:
[----:B------:R-:W-:Y:S01]  /*193f0*/  IMAD R29, R29, 0x8, R5 ;  /* 0x000000081d1d7824 */ /* 0x000fe200078e0205 */
[----:B------:R-:W-:-:S04]  /*19400*/  SHF.L.U32 R0, R0, 0x1f, RZ ;  /* 0x0000001f00007819 */ /* 0x000fc800000006ff */
[----:B------:R-:W1:Y:S02]  /*19410*/  SYNCS.PHASECHK.TRANS64.TRYWAIT P1, [R29+URZ+0x13240], R0 ;  /* 0x013240001d0075a7 */ /* 0x000e64000802017f */
[----:B-1----:R-:W-:Y:S05]  /*19420*/  @!P1 BRA `(.L_x_651) ;  /* 0x0000003c00c09947 */ /* 0x002fea0003800000 */
.L_x_806:
[----:B------:R-:W-:Y:S05]  /*19430*/  @!P0 BRA `(.L_x_652) ;  /* 0x0000000000048947 */ /* 0x000fea0003800000 */
[----:B------:R-:W-:Y:S01]  /*19440*/  BPT.TRAP 0x1 ;  /* 0x000000040000795c */ /* 0x000fe20000300000 */
.L_x_652:
[----:B------:R-:W3:Y:S02]  /*19450*/  SYNCS.PHASECHK.TRANS64.TRYWAIT P1, [R3+URZ+0x13260], R2 ;  /* 0x01326002030075a7 */ /* 0x000ee4000802017f */
[----:B---3--:R-:W-:Y:S05]  /*19460*/  @!P1 BRA `(.L_x_653) ;  /* 0x0000003c00c49947 */ /* 0x008fea0003800000 */
.L_x_807:
[----:B------:R-:W-:Y:S05]  /*19470*/  @!P0 BRA `(.L_x_654) ;  /* 0x0000000000048947 */ /* 0x000fea0003800000 */
[----:B------:R-:W-:Y:S01]  /*19480*/  BPT.TRAP 0x1 ;  /* 0x000000040000795c */ /* 0x000fe20000300000 */
.L_x_654:
[----:B------:R-:W4:Y:S02]  /*19490*/  SYNCS.PHASECHK.TRANS64.TRYWAIT P1, [R29+URZ+0x13260], R0 ;  /* 0x013260001d0075a7 */ /* 0x000f24000802017f */
[----:B----4-:R-:W-:Y:S05]  /*194a0*/  @!P1 BRA `(.L_x_655) ;  /* 0x0000003c00c89947 */ /* 0x010fea0003800000 */
.L_x_808:
[----:B------:R-:W-:Y:S05]  /*194b0*/  @!P0 BRA `(.L_x_656) ;  /* 0x0000000000048947 */ /* 0x000fea0003800000 */
[----:B------:R-:W-:Y:S01]  /*194c0*/  BPT.TRAP 0x1 ;  /* 0x000000040000795c */ /* 0x000fe20000300000 */
.L_x_656:
[----:B------:R-:W0:Y:S02]  /*194d0*/  SYNCS.PHASECHK.TRANS64.TRYWAIT P1, [R3+URZ+0x13280], R2 ;  /* 0x01328002030075a7 */ /* 0x000e24000802017f */
[----:B0-----:R-:W-:Y:S05]  /*194e0*/  @!P1 BRA `(.L_x_657) ;  /* 0x0000003c00cc9947 */ /* 0x001fea0003800000 */
.L_x_809:
[----:B------:R-:W-:Y:S05]  /*194f0*/  @!P0 BRA `(.L_x_658) ;  /* 0x0000000000048947 */ /* 0x000fea0003800000 */
[----:B------:R-:W-:Y:S01]  /*19500*/  BPT.TRAP 0x1 ;  /* 0x000000040000795c */ /* 0x000fe20000300000 */
.L_x_658:
[----:B------:R0:W0:Y:S02]  /*19510*/  SYNCS.PHASECHK.TRANS64.TRYWAIT P0, [R29+URZ+0x13280], R0 ;  /* 0x013280001d0075a7 */ /* 0x000024000800017f */
[----:B0-----:R-:W-:Y:S05]  /*19520*/  @!P0 NANOSLEEP.SYNCS 0x989680 ;  /* 0x009896800000895d */ /* 0x001fea0003900000 */
[----:B------:R-:W0:Y:S02]  /*19530*/  @!P0 SYNCS.PHASECHK.TRANS64 P0, [R29+URZ+0x13280], R0 ;  /* 0x013280001d0085a7 */ /* 0x000e24000800007f */
[----:B0-----:R-:W-:Y:S05]  /*19540*/  @!P0 BRA `(.L_x_658) ;  /* 0xfffffffc00f08947 */ /* 0x001fea000383ffff */
.L_x_415:
[----:B------:R-:W-:Y:S05]  /*19550*/  BSYNC B8 ;  /* 0x0000000000087941 */ /* 0x000fea0003800000 */
.L_x_412:
[----:B------:R-:W-:Y:S05]  /*19560*/  EXIT ;  /* 0x000000000000794d */ /* 0x000fea0003800000 */
.L_x_433:
[----:B0-----:R0:W1:Y:S02]  /*19570*/  SYNCS.PHASECHK.TRANS64.TRYWAIT P5, [R67+URZ+0x13290], R68 ;  /* 0x01329044430075a7 */ /* 0x00106400080a017f */
[----:B-1----:R-:W-:Y:S05]  /*19580*/  @!P5 NANOSLEEP.SYNCS 0x989680 ;  /* 0x009896800000d95d */ /* 0x002fea0003900000 */
[----:B------:R-:W1:Y:S02]  /*19590*/  @!P5 SYNCS.PHASECHK.TRANS64 P5, [R67+URZ+0x13290], R68 ;  /* 0x013290444300d5a7 */ /* 0x000e6400080a007f */
[----:B-1----:R-:W-:Y:S05]  /*195a0*/  @!P5 BRA `(.L_x_433) ;  /* 0xfffffffc00f0d947 */ /* 0x002fea000383ffff */
[----:B------:R-:W-:Y:S05]  /*195b0*/  BRA `(.L_x_659) ;  /* 0xfffffe9000f87947 */ /* 0x000fea000383ffff */
.L_x_434:
[----:B------:R-:W-:Y:S01]  /*195c0*/  BSSY B1, `(.L_x_660) ;  /* 0x0000007000017945 */ /* 0x000fe20003800000 */
[----:B------:R-:W-:Y:S01]  /*195d0*/  IMAD.MOV.U32 R12, RZ, RZ, RZ ;  /* 0x000000ffff0c7224 */ /* 0x000fe200078e00ff */
[----:B------:R-:W-:Y:S01]  /*195e0*/  MOV R15, 0xffffffff ;  /* 0xffffffff000f7802 */ /* 0x000fe20000000f00 */
[----:B------:R-:W-:-:S07]  /*195f0*/  IMAD.MOV.U32 R11, RZ, RZ, 0x1e1f ;  /* 0x00001e1fff0b7424 */ /* 0x000fce00078e00ff */
[----:B0-----:R-:W-:Y:S05]  /*19600*/  WARPSYNC.COLLECTIVE R15, `(.L_x_661) ;  /* 0x000000000f087348 */ /* 0x001fea0003c00000 */
[----:B------:R1:W2:Y:S02]  /*19610*/  SHFL.IDX P6, R14, R13, R12, R11 ;  /* 0x0000000c0d0e7389 */ /* 0x0002a400000c000b */
[----:B012---:R-:W-:Y:S01]  /*19620*/  ENDCOLLECTIVE ;  /* 0x000000000000791b */ /* 0x007fe20003800000 */
.L_x_661:
[----:B------:R-:W-:Y:S05]  /*19630*/  BSYNC B1 ;  /* 0x0000000000017941 */ /* 0x000fea0003800000 */
.L_x_660:
[----:B------:R-:W-:Y:S02]  /*19640*/  IMAD.MOV.U32 R13, RZ, RZ, R72 ;  /* 0x000000ffff0d7224 */ /* 0x000fe400078e0048 */
[----:B------:R-:W-:Y:S02]  /*19650*/  IMAD.MOV.U32 R12, RZ, RZ, RZ ;  /* 0x000000ffff0c7224 */ /* 0x000fe400078e00ff */
[----:B------:R-:W-:Y:S02]  /*19660*/  IMAD.MOV.U32 R11, RZ, RZ, 0x1e1f ;  /* 0x00001e1fff0b7424 */ /* 0x000fe400078e00ff */
[----:B------:R-:W-:Y:S02]  /*19670*/  IMAD.MOV.U32 R15, RZ, RZ, -0x1 ;  /* 0xffffffffff0f7424 */ /* 0x000fe400078e00ff */
[----:B------:R-:W-:-:S07]  /*19680*/  IMAD.MOV.U32 R71, RZ, RZ, R14 ;  /* 0x000000ffff477224 */ /* 0x000fce00078e000e */
[----:B------:R-:W-:Y:S05]  /*19690*/  WARPSYNC.COLLECTIVE R15, `(.L_x_662) ;  /* 0x000000000f087348 */ /* 0x000fea0003c00000 */
[----:B------:R0:W1:Y:S02]  /*196a0*/  SHFL.IDX P6, R14, R13, R12, R11 ;  /* 0x0000000c0d0e7389 */ /* 0x00006400000c000b */
[----:B01----:R-:W-:Y:S01]  /*196b0*/  ENDCOLLECTIVE ;  /* 0x000000000000791b */ /* 0x003fe20003800000 */
.L_x_662:
[----:B------:R-:W-:Y:S05]  /*196c0*/  BRA `(.L_x_663) ;  /* 0xfffffe9000c87947 */ /* 0x000fea000383ffff */
.L_x_444:
[----:B0-----:R0:W1:Y:S02]  /*196d0*/  SYNCS.PHASECHK.TRANS64.TRYWAIT P6, [R67+URZ+0x13290], R68 ;  /* 0x01329044430075a7 */ /* 0x00106400080c017f */
[----:B-1----:R-:W-:Y:S05]  /*196e0*/  @!P6 NANOSLEEP.SYNCS 0x989680 ;  /* 0x009896800000e95d */ /* 0x002fea0003900000 */
[----:B------:R-:W1:Y:S02]  /*196f0*/  @!P6 SYNCS.PHASECHK.TRANS64 P6, [R67+URZ+0x13290], R68 ;  /* 0x013290444300e5a7 */ /* 0x000e6400080c007f */
[----:B-1----:R-:W-:Y:S05]  /*19700*/  @!P6 BRA `(.L_x_444) ;  /* 0xfffffffc00f0e947 */ /* 0x002fea000383ffff */
[----:B------:R-:W-:Y:S05]  /*19710*/  BRA `(.L_x_664) ;  /* 0xfffffea400007947 */ /* 0x000fea000383ffff */
.L_x_445:
[----:B------:R-:W-:Y:S01]  /*19720*/  BSSY B1, `(.L_x_665) ;  /* 0x0000007000017945 */ /* 0x000fe20003800000 */
[----:B------:R-:W-:Y:S01]  /*19730*/  MOV R12, RZ ;  /* 0x000000ff000c7202 */ /* 0x000fe20000000f00 */
[----:B------:R-:W-:Y:S02]  /*19740*/  IMAD.MOV.U32 R11, RZ, RZ, 0x1e1f ;  /* 0x00001e1fff0b7424 */ /* 0x000fe400078e00ff */
[----:B------:R-:W-:-:S07]  /*19750*/  IMAD.MOV.U32 R15, RZ, RZ, -0x1 ;  /* 0xffffffffff0f7424 */ /* 0x000fce00078e00ff */
[----:B0-----:R-:W-:Y:S05]  /*19760*/  WARPSYNC.COLLECTIVE R15, `(.L_x_666) ;  /* 0x000000000f087348 */ /* 0x001fea0003c00000 */
[----:B------:R1:W2:Y:S02]  /*19770*/  SHFL.IDX P6, R14, R13, R12, R11 ;  /* 0x0000000c0d0e7389 */ /* 0x0002a400000c000b */
[----:B012---:R-:W-:Y:S01]  /*19780*/  ENDCOLLECTIVE ;  /* 0x000000000000791b */ /* 0x007fe20003800000 */
.L_x_666:
[----:B------:R-:W-:Y:S05]  /*19790*/  BSYNC B1 ;  /* 0x0000000000017941 */ /* 0x000fea0003800000 */
.L_x_665:
[----:B------:R-:W-:Y:S01]  /*197a0*/  IMAD.MOV.U32 R13, RZ, RZ, R72 ;  /* 0x000000ffff0d7224 */ /* 0x000fe200078e0048 */
[----:B------:R-:W-:Y:S01]  /*197b0*/  MOV R11, 0x1e1f ;  /* 0x00001e1f000b7802 */ /* 0x000fe20000000f00 */
[----:B------:R-:W-:Y:S02]  /*197c0*/  IMAD.MOV.U32 R12, RZ, RZ, RZ ;  /* 0x000000ffff0c7224 */ /* 0x000fe400078e00ff */
[----:B------:R-:W-:Y:S02]  /*197d0*/  IMAD.MOV.U32 R15, RZ, RZ, -0x1 ;  /* 0xffffffffff0f7424 */ /* 0x000fe400078e00ff */
[----:B------:R-:W-:-:S07]  /*197e0*/  IMAD.MOV.U32 R70, RZ, RZ, R14 ;  /* 0x000000ffff467224 */ /* 0x000fce00078e000e */
[----:B------:R-:W-:Y:S05]  /*197f0*/  WARPSYNC.COLLECTIVE R15, `(.L_x_667) ;  /* 0x000000000f087348 */ /* 0x000fea0003c00000 */
[----:B------:R0:W1:Y:S02]  /*19800*/  SHFL.IDX P6, R14, R13, R12, R11 ;  /* 0x0000000c0d0e7389 */ /* 0x00006400000c000b */
[----:B01----:R-:W-:Y:S01]  /*19810*/  ENDCOLLECTIVE ;  /* 0x000000000000791b */ /* 0x003fe20003800000 */
.L_x_667:
[----:B------:R-:W-:Y:S01]  /*19820*/  IMAD.MOV.U32 R72, RZ, RZ, R14 ;  /* 0x000000ffff487224 */ /* 0x000fe200078e000e */
[----:B------:R-:W-:Y:S06]  /*19830*/  BRA `(.L_x_668) ;  /* 0xfffffea000cc7947 */ /* 0x000fec000383ffff */
.L_x_450:
[----:B0-----:R0:W1:Y:S02]  /*19840*/  SYNCS.PHASECHK.TRANS64.TRYWAIT P3, [R67+URZ+0x13290], R68 ;  /* 0x01329044430075a7 */ /* 0x001064000806017f */
[----:B-1----:R-:W-:Y:S05]  /*19850*/  @!P3 NANOSLEEP.SYNCS 0x989680 ;  /* 0x009896800000b95d */ /* 0x002fea0003900000 */
[----:B------:R-:W1:Y:S02]  /*19860*/  @!P3 SYNCS.PHASECHK.TRANS64 P3, [R67+URZ+0x13290], R68 ;  /* 0x013290444300b5a7 */ /* 0x000e64000806007f */
[----:B-1----:R-:W-:Y:S05]  /*19870*/  @!P3 BRA `(.L_x_450) ;  /* 0xfffffffc00f0b947 */ /* 0x002fea000383ffff */
[----:B------:R-:W-:Y:S05]  /*19880*/  BRA `(.L_x_669) ;  /* 0xfffffeb000a47947 */ /* 0x000fea000383ffff */
.L_x_451:
[----:B------:R-:W-:Y:S01]  /*19890*/  BSSY B1, `(.L_x_670) ;  /* 0x0000007000017945 */ /* 0x000fe20003800000 */
[----:B------:R-:W-:Y:S02]  /*198a0*/  IMAD.MOV.U32 R12, RZ, RZ, RZ ;  /* 0x000000ffff0c7224 */ /* 0x000fe400078e00ff */
[----:B------:R-:W-:Y:S02]  /*198b0*/  IMAD.MOV.U32 R11, RZ, RZ, 0x1e1f ;  /* 0x00001e1fff0b7424 */ /* 0x000fe400078e00ff */
[----:B------:R-:W-:-:S07]  /*198c0*/  IMAD.MOV.U32 R15, RZ, RZ, -0x1 ;  /* 0xffffffffff0f7424 */ /* 0x000fce00078e00ff */
[----:B0-----:R-:W-:Y:S05]  /*198d0*/  WARPSYNC.COLLECTIVE R15, `(.L_x_671) ;  /* 0x000000000f087348 */ /* 0x001fea0003c00000 */
[----:B------:R1:W2:Y:S02]  /*198e0*/  SHFL.IDX P6, R14, R13, R12, R11 ;  /* 0x0000000c0d0e7389 */ /* 0x0002a400000c000b */
[----:B012---:R-:W-:Y:S01]  /*198f0*/  ENDCOLLECTIVE ;  /* 0x000000000000791b */ /* 0x007fe20003800000 */
.L_x_671:
[----:B------:R-:W-:Y:S05]  /*19900*/  BSYNC B1 ;  /* 0x0000000000017941 */ /* 0x000fea0003800000 */
.L_x_670:
[----:B------:R-:W-:Y:S01]  /*19910*/  IMAD.MOV.U32 R13, RZ, RZ, R4 ;  /* 0x000000ffff0d7224 */ /* 0x000fe200078e0004 */
[----:B------:R-:W-:Y:S01]  /*19920*/  MOV R5, R14 ;  /* 0x0000000e00057202 */ /* 0x000fe20000000f00 */
[----:B------:R-:W-:Y:S02]  /*19930*/  IMAD.MOV.U32 R12, RZ, RZ, RZ ;  /* 0x000000ffff0c7224 */ /* 0x000fe400078e00ff */
[----:B------:R-:W-:Y:S02]  /*19940*/  IMAD.MOV.U32 R11, RZ, RZ, 0x1e1f ;  /* 0x00001e1fff0b7424 */ /* 0x000fe400078e00ff */
[----:B------:R-:W-:-:S07]  /*19950*/  IMAD.MOV.U32 R15, RZ, RZ, -0x1 ;  /* 0xffffffffff0f7424 */ /* 0x000fce00078e00ff */
[----:B------:R-:W-:Y:S05]  /*19960*/  WARPSYNC.COLLECTIVE R15, `(.L_x_672) ;  /* 0x000000000f087348 */ /* 0x000fea0003c00000 */
[----:B------:R0:W1:Y:S02]  /*19970*/  SHFL.IDX P6, R14, R13, R12, R11 ;  /* 0x0000000c0d0e7389 */ /* 0x00006400000c000b */
[----:B01----:R-:W-:Y:S01]  /*19980*/  ENDCOLLECTIVE ;  /* 0x000000000000791b */ /* 0x003fe20003800000 */
.L_x_672:
[----:B------:R-:W-:Y:S05]  /*19990*/  BRA `(.L_x_673) ;  /* 0xfffffeb000d47947 */ /* 0x000fea000383ffff */
.L_x_455:
[----:B-1----:R1:W4:Y:S02]  /*199a0*/  SYNCS.PHASECHK.TRANS64.TRYWAIT P4, [R67+URZ+0x132b0], R68 ;  /* 0x0132b044430075a7 */ /* 0x002324000808017f */
[----:B----4-:R-:W-:Y:S05]  /*199b0*/  @!P4 NANOSLEEP.SYNCS 0x989680 ;  /* 0x009896800000c95d */ /* 0x010fea0003900000 */
[----:B------:R-:W4:Y:S02]  /*199c0*/  @!P4 SYNCS.PHASECHK.TRANS64 P4, [R67+URZ+0x132b0], R68 ;  /* 0x0132b0444300c5a7 */ /* 0x000f24000808007f */
[----:B----4-:R-:W-:Y:S05]  /*199d0*/  @!P4 BRA `(.L_x_455) ;  /* 0xfffffffc00f0c947 */ /* 0x010fea000383ffff */
[----:B------:R-:W-:Y:S05]  /*199e0*/  BRA `(.L_x_674) ;  /* 0xfffffeb400487947 */ /* 0x000fea000383ffff */
.L_x_475:
        /* <DEDUP_REMOVED lines=8> */
.L_x_676:
[----:B------:R-:W-:Y:S05]  /*19a70*/  BSYNC B1 ;  /* 0x0000000000017941 */ /* 0x000fea0003800000 */
.L_x_675:
        /* <DEDUP_REMOVED lines=8> */
.L_x_677:
[----:B------:R-:W-:Y:S02]  /*19b00*/  IMAD.MOV.U32 R13, RZ, RZ, R31 ;  /* 0x000000ffff0d7224 */ /* 0x000fe400078e001f */
[----:B------:R-:W-:-:S07]  /*19b10*/  IMAD.MOV.U32 R29, RZ, RZ, R14 ;  /* 0x000000ffff1d7224 */ /* 0x000fce00078e000e */
[----:B------:R-:W-:Y:S05]  /*19b20*/  WARPSYNC.COLLECTIVE R15, `(.L_x_678) ;  /* 0x000000000f087348 */ /* 0x000fea0003c00000 */
[----:B------:R0:W1:Y:S02]  /*19b30*/  SHFL.IDX P6, R14, R13, R12, R11 ;  /* 0x0000000c0d0e7389 */ /* 0x00006400000c000b */
[----:B01----:R-:W-:Y:S01]  /*19b40*/  ENDCOLLECTIVE ;  /* 0x000000000000791b */ /* 0x003fe20003800000 */
.L_x_678:
[----:B------:R-:W-:Y:S02]  /*19b50*/  IMAD.MOV.U32 R13, RZ, RZ, R32 ;  /* 0x000000ffff0d7224 */ /* 0x000fe400078e0020 */
[----:B------:R-:W-:-:S07]  /*19b60*/  IMAD.MOV.U32 R3, RZ, RZ, R14 ;  /* 0x000000ffff037224 */ /* 0x000fce00078e000e */
[----:B------:R-:W-:Y:S05]  /*19b70*/  WARPSYNC.COLLECTIVE R15, `(.L_x_679) ;  /* 0x000000000f087348 */ /* 0x000fea0003c00000 */
[----:B------:R0:W1:Y:S02]  /*19b80*/  SHFL.IDX P6, R14, R13, R12, R11 ;  /* 0x0000000c0d0e7389 */ /* 0x00006400000c000b */
[----:B01----:R-:W-:Y:S01]  /*19b90*/  ENDCOLLECTIVE ;  /* 0x000000000000791b */ /* 0x003fe20003800000 */
.L_x_679:
[----:B------:R-:W-:Y:S05]  /*19ba0*/  BRA `(.L_x_680) ;  /* 0xfffffec000ec7947 */ /* 0x000fea000383ffff */
.L_x_479:
[----:B-1----:R1:W3:Y:S02]  /*19bb0*/  SYNCS.PHASECHK.TRANS64.TRYWAIT P0, [R18+URZ+0x13200], R27 ;  /* 0x0132001b120075a7 */ /* 0x0022e4000800017f */
[----:B---3--:R-:W-:Y:S05]  /*19bc0*/  @!P0 NANOSLEEP.SYNCS 0x989680 ;  /* 0x009896800000895d */ /* 0x008fea0003900000 */
[----:B------:R-:W3:Y:S02]  /*19bd0*/  @!P0 SYNCS.PHASECHK.TRANS64 P0, [R18+URZ+0x13200], R27 ;  /* 0x0132001b120085a7 */ /* 0x000ee4000800007f */
[----:B---3--:R-:W-:Y:S05]  /*19be0*/  @!P0 BRA `(.L_x_479) ;  /* 0xfffffffc00f08947 */ /* 0x008fea000383ffff */
[----:B------:R-:W-:Y:S05]  /*19bf0*/  BRA `(.L_x_681) ;  /* 0xfffffec4007c7947 */ /* 0x000fea000383ffff */
.L_x_483:
[----:B------:R-:W-:Y:S01]  /*19c00*/  BSSY B1, `(.L_x_682) ;  /* 0x0000008000017945 */ /* 0x000fe20003800000 */
[----:B------:R-:W-:Y:S01]  /*19c10*/  MOV R13, R30 ;  /* 0x0000001e000d7202 */ /* 0x000fe20000000f00 */
[----:B------:R-:W-:Y:S02]  /*19c20*/  IMAD.MOV.U32 R12, RZ, RZ, RZ ;  /* 0x000000ffff0c7224 */ /* 0x000fe400078e00ff */
[----:B------:R-:W-:Y:S02]  /*19c30*/  IMAD.MOV.U32 R11, RZ, RZ, 0x1e1f ;  /* 0x00001e1fff0b7424 */ /* 0x000fe400078e00ff */
[----:B------:R-:W-:-:S07]  /*19c40*/  IMAD.MOV.U32 R15, RZ, RZ, -0x1 ;  /* 0xffffffffff0f7424 */ /* 0x000fce00078e00ff */
[----:B------:R-:W-:Y:S05]  /*19c50*/  WARPSYNC.COLLECTIVE R15, `(.L_x_683) ;  /* 0x000000000f087348 */ /* 0x000fea0003c00000 */
[----:B------:R0:W1:Y:S02]  /*19c60*/  SHFL.IDX P6, R14, R13, R12, R11 ;  /* 0x0000000c0d0e7389 */ /* 0x00006400000c000b */
[----:B01----:R-:W-:Y:S01]  /*19c70*/  ENDCOLLECTIVE ;  /* 0x000000000000791b */ /* 0x003fe20003800000 */
.L_x_683:
[----:B------:R-:W-:Y:S05]  /*19c80*/  BSYNC B1 ;  /* 0x0000000000017941 */ /* 0x000fea0003800000 */
.L_x_682:
        /* <DEDUP_REMOVED lines=8> */
.L_x_684:
[----:B------:R-:W-:Y:S02]  /*19d10*/  IMAD.MOV.U32 R13, RZ, RZ, R31 ;  /* 0x000000ffff0d7224 */ /* 0x000fe400078e001f */
[----:B------:R-:W-:-:S07]  /*19d20*/  IMAD.MOV.U32 R29, RZ, RZ, R14 ;  /* 0x000000ffff1d7224 */ /* 0x000fce00078e000e */
[----:B------:R-:W-:Y:S05]  /*19d30*/  WARPSYNC.COLLECTIVE R15, `(.L_x_685) ;  /* 0x000000000f087348 */ /* 0x000fea0003c00000 */
[----:B------:R0:W1:Y:S02]  /*19d40*/  SHFL.IDX P6, R14, R13, R12, R11 ;  /* 0x0000000c0d0e7389 */ /* 0x00006400000c000b */
[----:B01----:R-:W-:Y:S01]  /*19d50*/  ENDCOLLECTIVE ;  /* 0x000000000000791b */ /* 0x003fe20003800000 */
.L_x_685:
[----:B------:R-:W-:Y:S01]  /*19d60*/  MOV R13, R32 ;  /* 0x00000020000d7202 */ /* 0x000fe20000000f00 */
[----:B------:R-:W-:-:S07]  /*19d70*/  IMAD.MOV.U32 R21, RZ, RZ, R14 ;  /* 0x000000ffff157224 */ /* 0x000fce00078e000e */
[----:B------:R-:W-:Y:S05]  /*19d80*/  WARPSYNC.COLLECTIVE R15, `(.L_x_686) ;  /* 0x000000000f087348 */ /* 0x000fea0003c00000 */
[----:B------:R0:W1:Y:S02]  /*19d90*/  SHFL.IDX P6, R14, R13, R12, R11 ;  /* 0x0000000c0d0e7389 */ /* 0x00006400000c000b */
[----:B01----:R-:W-:Y:S01]  /*19da0*/  ENDCOLLECTIVE ;  /* 0x000000000000791b */ /* 0x003fe20003800000 */
.L_x_686:
[----:B------:R-:W-:Y:S05]  /*19db0*/  BRA `(.L_x_687) ;  /* 0xfffffed4002c7947 */ /* 0x000fea000383ffff */
.L_x_487:
[----:B-1----:R1:W3:Y:S02]  /*19dc0*/  SYNCS.PHASECHK.TRANS64.TRYWAIT P1, [R18+URZ+0x13200], R27 ;  /* 0x0132001b120075a7 */ /* 0x0022e4000802017f */
[----:B---3--:R-:W-:Y:S05]  /*19dd0*/  @!P1 NANOSLEEP.SYNCS 0x989680 ;  /* 0x009896800000995d */ /* 0x008fea0003900000 */
[----:B------:R-:W3:Y:S02]  /*19de0*/  @!P1 SYNCS.PHASECHK.TRANS64 P1, [R18+URZ+0x13200], R27 ;  /* 0x0132001b120095a7 */ /* 0x000ee4000802007f */
[----:B---3--:R-:W-:Y:S05]  /*19df0*/  @!P1 BRA `(.L_x_487) ;  /* 0xfffffffc00f09947 */ /* 0x008fea000383ffff */
[----:B------:R-:W-:Y:S05]  /*19e00*/  BRA `(.L_x_688) ;  /* 0xfffffed400ac7947 */ /* 0x000fea000383ffff */
.L_x_491:
[----:B-1----:R1:W3:Y:S02]  /*19e10*/  SYNCS.PHASECHK.TRANS64.TRYWAIT P1, [R0+URZ+0x13230], R5 ;  /* 0x01323005000075a7 */ /* 0x0022e4000802017f */
[----:B---3--:R-:W-:Y:S05]  /*19e20*/  @!P1 NANOSLEEP.SYNCS 0x989680 ;  /* 0x009896800000995d */ /* 0x008fea0003900000 */
[----:B------:R-:W3:Y:S02]  /*19e30*/  @!P1 SYNCS.PHASECHK.TRANS64 P1, [R0+URZ+0x13230], R5 ;  /* 0x01323005000095a7 */ /* 0x000ee4000802007f */
[----:B---3--:R-:W-:Y:S05]  /*19e40*/  @!P1 BRA `(.L_x_491) ;  /* 0xfffffffc00f09947 */ /* 0x008fea000383ffff */
[----:B------:R-:W-:Y:S05]  /*19e50*/  BRA `(.L_x_490) ;  /* 0xfffffee800007947 */ /* 0x000fea000383ffff */
.L_x_499:
[----:B-1----:R1:W2:Y:S02]  /*19e60*/  SYNCS.PHASECHK.TRANS64.TRYWAIT P1, [R13+URZ+0x13230], R10 ;  /* 0x0132300a0d0075a7 */ /* 0x0022a4000802017f */
[----:B--2---:R-:W-:Y:S05]  /*19e70*/  @!P1 NANOSLEEP.SYNCS 0x989680 ;  /* 0x009896800000995d */ /* 0x004fea0003900000 */
[----:B------:R-:W2:Y:S02]  /*19e80*/  @!P1 SYNCS.PHASECHK.TRANS64 P1, [R13+URZ+0x13230], R10 ;  /* 0x0132300a0d0095a7 */ /* 0x000ea4000802007f */
[----:B--2---:R-:W-:Y:S05]  /*19e90*/  @!P1 BRA `(.L_x_499) ;  /* 0xfffffffc00f09947 */ /* 0x004fea000383ffff */
[----:B------:R-:W-:Y:S05]  /*19ea0*/  BRA `(.L_x_498) ;  /* 0xffffff1c00007947 */ /* 0x000fea000383ffff */
.L_x_504:
[----:B-1----:R1:W2:Y:S02]  /*19eb0*/  SYNCS.PHASECHK.TRANS64.TRYWAIT P1, [R14+URZ+0x13250], R9 ;  /* 0x013250090e0075a7 */ /* 0x0022a4000802017f */
[----:B--2---:R-:W-:Y:S05]  /*19ec0*/  @!P1 NANOSLEEP.SYNCS 0x989680 ;  /* 0x009896800000995d */ /* 0x004fea0003900000 */
[----:B------:R-:W2:Y:S02]  /*19ed0*/  @!P1 SYNCS.PHASECHK.TRANS64 P1, [R14+URZ+0x13250], R9 ;  /* 0x013250090e0095a7 */ /* 0x000ea4000802007f */
[----:B--2---:R-:W-:Y:S05]  /*19ee0*/  @!P1 BRA `(.L_x_504) ;  /* 0xfffffffc00f09947 */ /* 0x004fea000383ffff */
[----:B------:R-:W-:Y:S05]  /*19ef0*/  BRA `(.L_x_503) ;  /* 0xffffff2000707947 */ /* 0x000fea000383ffff */
.L_x_512:
[----:B-1----:R1:W2:Y:S02]  /*19f00*/  SYNCS.PHASECHK.TRANS64.TRYWAIT P1, [R8+URZ+0x13250], R3 ;  /* 0x01325003080075a7 */ /* 0x0022a4000802017f */
[----:B--2---:R-:W-:Y:S05]  /*19f10*/  @!P1 NANOSLEEP.SYNCS 0x989680 ;  /* 0x009896800000995d */ /* 0x004fea0003900000 */
[----:B------:R-:W2:Y:S02]  /*19f20*/  @!P1 SYNCS.PHASECHK.TRANS64 P1, [R8+URZ+0x13250], R3 ;  /* 0x01325003080095a7 */ /* 0x000ea4000802007f */
[----:B--2---:R-:W-:Y:S05]  /*19f30*/  @!P1 BRA `(.L_x_512) ;  /* 0xfffffffc00f09947 */ /* 0x004fea000383ffff */
[----:B------:R-:W-:Y:S05]  /*19f40*/  BRA `(.L_x_511) ;  /* 0xffffff4800807947 */ /* 0x000fea000383ffff */
.L_x_539:
[----:B-1----:R-:W0:Y:S01]  /*19f50*/  S2R R9, SR_TID.X ;  /* 0x0000000000097919 */ /* 0x002e220000002100 */
[----:B------:R-:W-:Y:S01]  /*19f60*/  BSSY B1, `(.L_x_689) ;  /* 0x000000a000017945 */ /* 0x000fe20003800000 */
[----:B------:R-:W-:Y:S02]  /*19f70*/  IMAD.MOV.U32 R12, RZ, RZ, RZ ;  /* 0x000000ffff0c7224 */ /* 0x000fe400078e00ff */
[----:B------:R-:W-:Y:S02]  /*19f80*/  IMAD.MOV.U32 R11, RZ, RZ, 0x1f ;  /* 0x0000001fff0b7424 */ /* 0x000fe400078e00ff */
[----:B------:R-:W-:Y:S01]  /*19f90*/  IMAD.MOV.U32 R15, RZ, RZ, -0x1 ;  /* 0xffffffffff0f7424 */ /* 0x000fe200078e00ff */
[----:B0-----:R-:W-:-:S04]  /*19fa0*/  SHF.R.U32.HI R9, RZ, 0x5, R9 ;  /* 0x00000005ff097819 */ /* 0x001fc80000011609 */
[----:B------:R-:W-:-:S05]  /*19fb0*/  LOP3.LUT R9, R9, 0x3, RZ, 0xc0, !PT ;  /* 0x0000000309097812 */ /* 0x000fca00078ec0ff */
[----:B------:R-:W-:-:S07]  /*19fc0*/  IMAD.MOV.U32 R13, RZ, RZ, R9 ;  /* 0x000000ffff0d7224 */ /* 0x000fce00078e0009 */
[----:B------:R-:W-:Y:S05]  /*19fd0*/  WARPSYNC.COLLECTIVE R15, `(.L_x_690) ;  /* 0x000000000f087348 */ /* 0x000fea0003c00000 */
[----:B------:R0:W1:Y:S02]  /*19fe0*/  SHFL.IDX P6, R14, R13, R12, R11 ;  /* 0x0000000c0d0e7389 */ /* 0x00006400000c000b */
[----:B01----:R-:W-:Y:S01]  /*19ff0*/  ENDCOLLECTIVE ;  /* 0x000000000000791b */ /* 0x003fe20003800000 */
.L_x_690:
[----:B------:R-:W-:Y:S05]  /*1a000*/  BSYNC B1 ;  /* 0x0000000000017941 */ /* 0x000fea0003800000 */
.L_x_689:
[----:B------:R-:W-:Y:S05]  /*1a010*/  BRA `(.L_x_691) ;  /* 0xffffff9400187947 */ /* 0x000fea000383ffff */
.L_x_541:
[----:B------:R-:W-:Y:S01]  /*1a020*/  BSSY B1, `(.L_x_692) ;  /* 0x0000006000017945 */ /* 0x000fe20003800000 */
[----:B------:R-:W-:-:S07]  /*1a030*/  IMAD.MOV.U32 R15, RZ, RZ, -0x1 ;  /* 0xffffffffff0f7424 */ /* 0x000fce00078e00ff */
[----:B01----:R-:W-:Y:S05]  /*1a040*/  WARPSYNC.COLLECTIVE R15, `(.L_x_693) ;  /* 0x000000000f0c7348 */ /* 0x003fea0003c00000 */
[----:B------:R-:W-:Y:S02]  /*1a050*/  ELECT P6, UR62, PT ;  /* 0x00000000003e782f */ /* 0x000fe400038c0000 */
[----:B------:R-:W-:Y:S01]  /*1a060*/  MOV R14, UR62 ;  /* 0x0000003e000e7c02 */ /* 0x000fe20008000f00 */
[----:B01----:R-:W-:Y:S10]  /*1a070*/  ENDCOLLECTIVE ;  /* 0x000000000000791b */ /* 0x003ff40003800000 */
.L_x_693:
[----:B------:R-:W-:Y:S05]  /*1a080*/  BSYNC B1 ;  /* 0x0000000000017941 */ /* 0x000fea0003800000 */
.L_x_692:
[----:B------:R-:W-:Y:S05]  /*1a090*/  BRA `(.L_x_540) ;  /* 0xffffff9400107947 */ /* 0x000fea000383ffff */
.L_x_543:
[----:B0-----:R0:W2:Y:S02]  /*1a0a0*/  SYNCS.PHASECHK.TRANS64.TRYWAIT P0, [R17+URZ+0x13220], R6 ;  /* 0x01322006110075a7 */ /* 0x0010a4000800017f */
[----:B--2---:R-:W-:Y:S05]  /*1a0b0*/  @!P0 NANOSLEEP.SYNCS 0x989680 ;  /* 0x009896800000895d */ /* 0x004fea0003900000 */
[----:B------:R-:W2:Y:S02]  /*1a0c0*/  @!P0 SYNCS.PHASECHK.TRANS64 P0, [R17+URZ+0x13220], R6 ;  /* 0x01322006110085a7 */ /* 0x000ea4000800007f */
[----:B--2---:R-:W-:Y:S05]  /*1a0d0*/  @!P0 BRA `(.L_x_543) ;  /* 0xfffffffc00f08947 */ /* 0x004fea000383ffff */
[----:B------:R-:W-:Y:S05]  /*1a0e0*/  BRA `(.L_x_694) ;  /* 0xffffff9400207947 */ /* 0x000fea000383ffff */
.L_x_547:
[----:B0-----:R0:W1:Y:S02]  /*1a0f0*/  SYNCS.PHASECHK.TRANS64.TRYWAIT P0, [R6+URZ+0x132a0], R10 ;  /* 0x0132a00a060075a7 */ /* 0x001064000800017f */
[----:B-1----:R-:W-:Y:S05]  /*1a100*/  @!P0 NANOSLEEP.SYNCS 0x989680 ;  /* 0x009896800000895d */ /* 0x002fea0003900000 */
[----:B------:R-:W1:Y:S02]  /*1a110*/  @!P0 SYNCS.PHASECHK.TRANS64 P0, [R6+URZ+0x132a0], R10 ;  /* 0x0132a00a060085a7 */ /* 0x000e64000800007f */
[----:B-1----:R-:W-:Y:S05]  /*1a120*/  @!P0 BRA `(.L_x_547) ;  /* 0xfffffffc00f08947 */ /* 0x002fea000383ffff */
[----:B------:R-:W-:Y:S05]  /*1a130*/  BRA `(.L_x_695) ;  /* 0xffffff9400407947 */ /* 0x000fea000383ffff */
.L_x_552:
[----:B-1----:R1:W2:Y:S02]  /*1a140*/  SYNCS.PHASECHK.TRANS64.TRYWAIT P0, [R6+URZ+0x132c0], R10 ;  /* 0x0132c00a060075a7 */ /* 0x0022a4000800017f */
[----:B--2---:R-:W-:Y:S05]  /*1a150*/  @!P0 NANOSLEEP.SYNCS 0x989680 ;  /* 0x009896800000895d */ /* 0x004fea0003900000 */
[----:B------:R-:W2:Y:S02]  /*1a160*/  @!P0 SYNCS.PHASECHK.TRANS64 P0, [R6+URZ+0x132c0], R10 ;  /* 0x0132c00a060085a7 */ /* 0x000ea4000800007f */
[----:B--2---:R-:W-:Y:S05]  /*1a170*/  @!P0 BRA `(.L_x_552) ;  /* 0xfffffffc00f08947 */ /* 0x004fea000383ffff */
[----:B------:R-:W-:Y:S05]  /*1a180*/  BRA `(.L_x_696) ;  /* 0xffffff9400c07947 */ /* 0x000fea000383ffff */
.L_x_559:
[----:B0-----:R0:W1:Y:S02]  /*1a190*/  SYNCS.PHASECHK.TRANS64.TRYWAIT P2, [R6+URZ+0x132a0], R7 ;  /* 0x0132a007060075a7 */ /* 0x001064000804017f */
[----:B-1----:R-:W-:Y:S05]  /*1a1a0*/  @!P2 NANOSLEEP.SYNCS 0x989680 ;  /* 0x009896800000a95d */ /* 0x002fea0003900000 */
[----:B------:R-:W1:Y:S02]  /*1a1b0*/  @!P2 SYNCS.PHASECHK.TRANS64 P2, [R6+URZ+0x132a0], R7 ;  /* 0x0132a0070600a5a7 */ /* 0x000e64000804007f */
[----:B-1----:R-:W-:Y:S05]  /*1a1c0*/  @!P2 BRA `(.L_x_559) ;  /* 0xfffffffc00f0a947 */ /* 0x002fea000383ffff */
[----:B------:R-:W-:Y:S05]  /*1a1d0*/  BRA `(.L_x_697) ;  /* 0xffffff9800947947 */ /* 0x000fea000383ffff */
.L_x_564:
[----:B-1----:R1:W2:Y:S02]  /*1a1e0*/  SYNCS.PHASECHK.TRANS64.TRYWAIT P2, [R6+URZ+0x132c0], R7 ;  /* 0x0132c007060075a7 */ /* 0x0022a4000804017f */
[----:B--2---:R-:W-:Y:S05]  /*1a1f0*/  @!P2 NANOSLEEP.SYNCS 0x989680 ;  /* 0x009896800000a95d */ /* 0x004fea0003900000 */
[----:B------:R-:W2:Y:S02]  /*1a200*/  @!P2 SYNCS.PHASECHK.TRANS64 P2, [R6+URZ+0x132c0], R7 ;  /* 0x0132c0070600a5a7 */ /* 0x000ea4000804007f */
[----:B--2---:R-:W-:Y:S05]  /*1a210*/  @!P2 BRA `(.L_x_564) ;  /* 0xfffffffc00f0a947 */ /* 0x004fea000383ffff */
[----:B------:R-:W-:Y:S05]  /*1a220*/  BRA `(.L_x_698) ;  /* 0xffffff9c00107947 */ /* 0x000fea000383ffff */
.L_x_581:
[----:B--2---:R-:W0:Y:S01]  /*1a230*/  S2R R20, SR_TID.X ;  /* 0x0000000000147919 */ /* 0x004e220000002100 */
[----:B------:R-:W-:Y:S01]  /*1a240*/  BSSY B0, `(.L_x_699) ;  /* 0x000000a000007945 */ /* 0x000fe20003800000 */
[----:B------:R-:W-:Y:S02]  /*1a250*/  IMAD.MOV.U32 R11, RZ, RZ, 0x1f ;  /* 0x0000001fff0b7424 */ /* 0x000fe400078e00ff */
[----:B------:R-:W-:Y:S01]  /*1a260*/  IMAD.MOV.U32 R15, RZ, RZ, -0x1 ;  /* 0xffffffffff0f7424 */ /* 0x000fe200078e00ff */
[----:B0-----:R-:W-:-:S04]  /*1a270*/  SHF.R.U32.HI R12, RZ, 0x5, R20 ;  /* 0x00000005ff0c7819 */ /* 0x001fc80000011614 */
[----:B------:R-:W-:-:S04]  /*1a280*/  LOP3.LUT R12, R12, 0x3, RZ, 0xc0, !PT ;  /* 0x000000030c0c7812 */ /* 0x000fc800078ec0ff */
[----:B------:R-:W-:Y:S01]  /*1a290*/  MOV R13, R12 ;  /* 0x0000000c000d7202 */ /* 0x000fe20000000f00 */
[----:B------:R-:W-:-:S07]  /*1a2a0*/  IMAD.MOV.U32 R12, RZ, RZ, RZ ;  /* 0x000000ffff0c7224 */ /* 0x000fce00078e00ff */
[----:B-----5:R-:W-:Y:S05]  /*1a2b0*/  WARPSYNC.COLLECTIVE R15, `(.L_x_700) ;  /* 0x000000000f087348 */ /* 0x020fea0003c00000 */
[----:B------:R0:W1:Y:S02]  /*1a2c0*/  SHFL.IDX P6, R14, R13, R12, R11 ;  /* 0x0000000c0d0e7389 */ /* 0x00006400000c000b */
[----:B01---5:R-:W-:Y:S01]  /*1a2d0*/  ENDCOLLECTIVE ;  /* 0x000000000000791b */ /* 0x023fe20003800000 */
.L_x_700:
[----:B------:R-:W-:Y:S05]  /*1a2e0*/  BSYNC B0 ;  /* 0x0000000000007941 */ /* 0x000fea0003800000 */
.L_x_699:
[----:B------:R-:W-:Y:S05]  /*1a2f0*/  BRA `(.L_x_701) ;  /* 0xffffffac00207947 */ /* 0x000fea000383ffff */
.L_x_584:
[----:B0-----:R-:W2:Y:S02]  /*1a300*/  LDL R0, [R1+0x44] ;  /* 0x0000440001007983 */ /* 0x001ea40000100800 */
[----:B--2---:R0:W1:Y:S02]  /*1a310*/  SYNCS.PHASECHK.TRANS64.TRYWAIT P0, [R6+URZ+0x13280], R0 ;  /* 0x01328000060075a7 */ /* 0x004064000800017f */
[----:B-1----:R-:W-:Y:S05]  /*1a320*/  @!P0 NANOSLEEP.SYNCS 0x989680 ;  /* 0x009896800000895d */ /* 0x002fea0003900000 */
[----:B------:R-:W1:Y:S02]  /*1a330*/  @!P0 SYNCS.PHASECHK.TRANS64 P0, [R6+URZ+0x13280], R0 ;  /* 0x01328000060085a7 */ /* 0x000e64000800007f */
[----:B-1----:R-:W-:Y:S05]  /*1a340*/  @!P0 BRA `(.L_x_584) ;  /* 0xfffffffc00ec8947 */ /* 0x002fea000383ffff */
[----:B------:R-:W-:Y:S05]  /*1a350*/  BRA `(.L_x_702) ;  /* 0xffffffac00347947 */ /* 0x000fea000383ffff */
.L_x_585:
[----:B------:R-:W-:Y:S01]  /*1a360*/  BSSY B0, `(.L_x_703) ;  /* 0x0000008000007945 */ /* 0x000fe20003800000 */
[----:B------:R-:W-:Y:S01]  /*1a370*/  IMAD.MOV.U32 R13, RZ, RZ, R2 ;  /* 0x000000ffff0d7224 */ /* 0x000fe200078e0002 */
[----:B------:R-:W-:Y:S01]  /*1a380*/  MOV R11, 0x1c1f ;  /* 0x00001c1f000b7802 */ /* 0x000fe20000000f00 */
[----:B------:R-:W-:Y:S02]  /*1a390*/  IMAD.MOV.U32 R12, RZ, RZ, RZ ;  /* 0x000000ffff0c7224 */ /* 0x000fe400078e00ff */
[----:B------:R-:W-:-:S07]  /*1a3a0*/  IMAD.MOV.U32 R15, RZ, RZ, -0x1 ;  /* 0xffffffffff0f7424 */ /* 0x000fce00078e00ff */
[----:B------:R-:W-:Y:S05]  /*1a3b0*/  WARPSYNC.COLLECTIVE R15, `(.L_x_704) ;  /* 0x000000000f087348 */ /* 0x000fea0003c00000 */
[----:B------:R0:W1:Y:S02]  /*1a3c0*/  SHFL.IDX P6, R14, R13, R12, R11 ;  /* 0x0000000c0d0e7389 */ /* 0x00006400000c000b */
[----:B01----:R-:W-:Y:S01]  /*1a3d0*/  ENDCOLLECTIVE ;  /* 0x000000000000791b */ /* 0x003fe20003800000 */
.L_x_704:
[----:B------:R-:W-:Y:S05]  /*1a3e0*/  BSYNC B0 ;  /* 0x0000000000007941 */ /* 0x000fea0003800000 */
.L_x_703:
[----:B------:R-:W-:Y:S01]  /*1a3f0*/  IMAD.MOV.U32 R13, RZ, RZ, R0 ;  /* 0x000000ffff0d7224 */ /* 0x000fe200078e0000 */
[----:B------:R-:W-:Y:S01]  /*1a400*/  MOV R15, 0xffffffff ;  /* 0xffffffff000f7802 */ /* 0x000fe20000000f00 */
[----:B------:R-:W-:Y:S02]  /*1a410*/  IMAD.MOV.U32 R12, RZ, RZ, RZ ;  /* 0x000000ffff0c7224 */ /* 0x000fe400078e00ff */
[----:B------:R-:W-:Y:S02]  /*1a420*/  IMAD.MOV.U32 R11, RZ, RZ, 0x1c1f ;  /* 0x00001c1fff0b7424 */ /* 0x000fe400078e00ff */
[----:B------:R-:W-:-:S07]  /*1a430*/  IMAD.MOV.U32 R10, RZ, RZ, R14 ;  /* 0x000000ffff0a7224 */ /* 0x000fce00078e000e */
[----:B------:R-:W-:Y:S05]  /*1a440*/  WARPSYNC.COLLECTIVE R15, `(.L_x_705) ;  /* 0x000000000f087348 */ /* 0x000fea0003c00000 */
[----:B------:R0:W1:Y:S02]  /*1a450*/  SHFL.IDX P6, R14, R13, R12, R11 ;  /* 0x0000000c0d0e7389 */ /* 0x00006400000c000b */
[----:B01----:R-:W-:Y:S01]  /*1a460*/  ENDCOLLECTIVE ;  /* 0x000000000000791b */ /* 0x003fe20003800000 */
.L_x_705:
[----:B------:R-:W-:Y:S02]  /*1a470*/  IMAD.MOV.U32 R13, RZ, RZ, R2 ;  /* 0x000000ffff0d7224 */ /* 0x000fe400078e0002 */
[----:B------:R-:W-:Y:S02]  /*1a480*/  IMAD.MOV.U32 R12, RZ, RZ, 0x1 ;  /* 0x00000001ff0c7424 */ /* 0x000fe400078e00ff */
[----:B------:R-:W-:-:S07]  /*1a490*/  IMAD.MOV.U32 R3, RZ, RZ, R14 ;  /* 0x000000ffff037224 */ /* 0x000fce00078e000e */
[----:B------:R-:W-:Y:S05]  /*1a4a0*/  WARPSYNC.COLLECTIVE R15, `(.L_x_706) ;  /* 0x000000000f087348 */ /* 0x000fea0003c00000 */
[----:B------:R0:W1:Y:S02]  /*1a4b0*/  SHFL.IDX P6, R14, R13, R12, R11 ;  /* 0x0000000c0d0e7389 */ /* 0x00006400000c000b */
[----:B01----:R-:W-:Y:S01]  /*1a4c0*/  ENDCOLLECTIVE ;  /* 0x000000000000791b */ /* 0x003fe20003800000 */
.L_x_706:
[----:B------:R-:W-:Y:S01]  /*1a4d0*/  IADD3 R20, P1, R20, R3, RZ ;  /* 0x0000000314147210 */ /* 0x000fe20007f3e0ff */
[----:B------:R-:W-:-:S04]  /*1a4e0*/  IMAD.IADD R3, R17, 0x1, R19 ;  /* 0x0000000111037824 */ /* 0x000fc800078e0213 */
[----:B------:R-:W-:Y:S01]  /*1a4f0*/  IMAD.X R21, RZ, RZ, R10, P1 ;  /* 0x000000ffff157224 */ /* 0x000fe200008e060a */
[----:B------:R-:W-:Y:S01]  /*1a500*/  ISETP.LT.OR P1, PT, R7, 0x1, P0 ;  /* 0x000000010700780c */ /* 0x000fe20000721670 */
[----:B------:R-:W0:Y:S01]  /*1a510*/  S2R R10, SR_TID.X ;  /* 0x00000000000a7919 */ /* 0x000e220000002100 */
[----:B------:R-:W-:-:S11]  /*1a520*/  IMAD.MOV.U32 R13, RZ, RZ, R0 ;  /* 0x000000ffff0d7224 */ /* 0x000fd600078e0000 */
[----:B------:R-:W-:Y:S01]  /*1a530*/  @!PT LDS RZ, [RZ] ;  /* 0x00000000fffff984 */ /* 0x000fe20000000800 */
[----:B------:R-:W-:Y:S01]  /*1a540*/  @!PT LDS RZ, [RZ] ;  /* 0x00000000fffff984 */ /* 0x000fe20000000800 */
[----:B------:R-:W-:Y:S01]  /*1a550*/  @!PT LDS RZ, [RZ] ;  /* 0x00000000fffff984 */ /* 0x000fe20000000800 */
[----:B------:R1:W-:Y:S01]  /*1a560*/  LDGSTS.E.BYPASS.LTC128B.128 [R3+0x6000], desc[UR40][R20.64], !P1 ;  /* 0x0600000014037fae */ /* 0x0003e2000c901d68 */
[----:B------:R-:W-:-:S07]  /*1a570*/  MOV R19, R14 ;  /* 0x0000000e00137202 */ /* 0x000fce0000000f00 */
[----:B01----:R-:W-:Y:S05]  /*1a580*/  WARPSYNC.COLLECTIVE R15, `(.L_x_707) ;  /* 0x000000000f087348 */ /* 0x003fea0003c00000 */
[----:B------:R2:W3:Y:S02]  /*1a590*/  SHFL.IDX P6, R14, R13, R12, R11 ;  /* 0x0000000c0d0e7389 */ /* 0x0004e400000c000b */
[----:B0123--:R-:W-:Y:S01]  /*1a5a0*/  ENDCOLLECTIVE ;  /* 0x000000000000791b */ /* 0x00ffe20003800000 */
.L_x_707:
[----:B------:R-:W-:Y:S01]  /*1a5b0*/  IMAD.MOV.U32 R13, RZ, RZ, R2 ;  /* 0x000000ffff0d7224 */ /* 0x000fe200078e0002 */
[----:B------:R-:W-:Y:S01]  /*1a5c0*/  MOV R12, 0x2 ;  /* 0x00000002000c7802 */ /* 0x000fe20000000f00 */
[----:B------:R-:W-:-:S05]  /*1a5d0*/  IMAD.SHL.U32 R21, R10, 0x10, RZ ;  /* 0x000000100a157824 */ /* 0x000fca00078e00ff */
[----:B------:R-:W-:Y:S01]  /*1a5e0*/  LOP3.LUT R21, R21, 0x30, RZ, 0xc0, !PT ;  /* 0x0000003015157812 */ /* 0x000fe200078ec0ff */
[----:B------:R-:W-:-:S07]  /*1a5f0*/  IMAD.MOV.U32 R10, RZ, RZ, R14 ;  /* 0x000000ffff0a7224 */ /* 0x000fce00078e000e */
[----:B------:R-:W-:Y:S05]  /*1a600*/  WARPSYNC.COLLECTIVE R15, `(.L_x_708) ;  /* 0x000000000f087348 */ /* 0x000fea0003c00000 */
[----:B------:R0:W1:Y:S02]  /*1a610*/  SHFL.IDX P6, R14, R13, R12, R11 ;  /* 0x0000000c0d0e7389 */ /* 0x00006400000c000b */
[----:B01----:R-:W-:Y:S01]  /*1a620*/  ENDCOLLECTIVE ;  /* 0x000000000000791b */ /* 0x003fe20003800000 */
.L_x_708:
[----:B------:R-:W-:Y:S02]  /*1a630*/  IADD3 R20, P1, R21, R10, RZ ;  /* 0x0000000a15147210 */ /* 0x000fe40007f3e0ff */
[----:B------:R-:W0:Y:S03]  /*1a640*/  S2R R10, SR_TID.X ;  /* 0x00000000000a7919 */ /* 0x000e260000002100 */
[----:B------:R-:W-:Y:S01]  /*1a650*/  IMAD.X R21, RZ, RZ, R19, P1 ;  /* 0x000000ffff157224 */ /* 0x000fe200008e0613 */
[----:B------:R-:W-:Y:S01]  /*1a660*/  ISETP.LT.OR P1, PT, R7, 0x21, P0 ;  /* 0x000000210700780c */ /* 0x000fe20000721670 */
[----:B------:R-:W-:-:S12]  /*1a670*/  IMAD.MOV.U32 R13, RZ, RZ, R0 ;  /* 0x000000ffff0d7224 */ /* 0x000fd800078e0000 */
        /* <DEDUP_REMOVED lines=8> */
.L_x_709:
[----:B------:R-:W-:-:S05]  /*1a700*/  IMAD.SHL.U32 R21, R10, 0x10, RZ ;  /* 0x000000100a157824 */ /* 0x000fca00078e00ff */
[----:B------:R-:W-:Y:S01]  /*1a710*/  LOP3.LUT R21, R21, 0x30, RZ, 0xc0, !PT ;  /* 0x0000003015157812 */ /* 0x000fe200078ec0ff */
[----:B------:R-:W-:-:S05]  /*1a720*/  IMAD.MOV.U32 R10, RZ, RZ, R14 ;  /* 0x000000ffff0a7224 */ /* 0x000fca00078e000e */
[----:B------:R-:W-:-:S05]  /*1a730*/  IADD3 R20, P1, R21, R10, RZ ;  /* 0x0000000a15147210 */ /* 0x000fca0007f3e0ff */
[----:B------:R-:W-:Y:S02]  /*1a740*/  IMAD.X R21, RZ, RZ, R19, P1 ;  /* 0x000000ffff157224 */ /* 0x000fe400008e0613 */
[----:B------:R0:W5:Y:S01]  /*1a750*/  LDL.LU R19, [R1+0x24] ;  /* 0x0000240001137983 */ /* 0x0001620000300800 */
[----:B------:R-:W-:Y:S01]  /*1a760*/  MOV R13, R2 ;  /* 0x00000002000d7202 */ /* 0x000fe20000000f00 */
[----:B------:R-:W-:Y:S01]  /*1a770*/  IMAD.MOV.U32 R12, RZ, RZ, 0x3 ;  /* 0x00000003ff0c7424 */ /* 0x000fe200078e00ff */
[C---:B------:R-:W-:Y:S01]  /*1a780*/  ISETP.LT.OR P1, PT, R7.reuse, 0x41, P0 ;  /* 0x000000410700780c */ /* 0x040fe20000721670 */
[----:B------:R-:W1:Y:S01]  /*1a790*/  S2R R10, SR_TID.X ;  /* 0x00000000000a7919 */ /* 0x000e620000002100 */
[C---:B------:R-:W-:Y:S02]  /*1a7a0*/  ISETP.GE.AND P3, PT, R7.reuse, 0x81, PT ;  /* 0x000000810700780c */ /* 0x040fe40003f66270 */
[----:B------:R-:W-:-:S13]  /*1a7b0*/  ISETP.GE.AND P4, PT, R7, 0x21, PT ;  /* 0x000000210700780c */ /* 0x000fda0003f86270 */
[----:B01---5:R-:W-:Y:S05]  /*1a7c0*/  WARPSYNC.COLLECTIVE R15, `(.L_x_710) ;  /* 0x000000000f087348 */ /* 0x023fea0003c00000 */
[----:B------:R2:W3:Y:S02]  /*1a7d0*/  SHFL.IDX P6, R14, R13, R12, R11 ;  /* 0x0000000c0d0e7389 */ /* 0x0004e400000c000b */
[----:B0123-5:R-:W-:Y:S01]  /*1a7e0*/  ENDCOLLECTIVE ;  /* 0x000000000000791b */ /* 0x02ffe20003800000 */
.L_x_710:
[----:B------:R-:W-:Y:S01]  /*1a7f0*/  ISETP.GE.AND P2, PT, R7, 0x61, PT ;  /* 0x000000610700780c */ /* 0x000fe20003f46270 */
[----:B------:R-:W-:Y:S01]  /*1a800*/  @!PT LDS RZ, [RZ] ;  /* 0x00000000fffff984 */ /* 0x000fe20000000800 */
[----:B------:R-:W-:Y:S01]  /*1a810*/  @!PT LDS RZ, [RZ] ;  /* 0x00000000fffff984 */ /* 0x000fe20000000800 */
[----:B------:R-:W-:Y:S01]  /*1a820*/  @!PT LDS RZ, [RZ] ;  /* 0x00000000fffff984 */ /* 0x000fe20000000800 */
[----:B------:R0:W-:Y:S01]  /*1a830*/  LDGSTS.E.BYPASS.LTC128B.128 [R3+0x7000], desc[UR40][R20.64], !P1 ;  /* 0x0700000014037fae */ /* 0x0001e2000c901d68 */
[----:B------:R-:W-:Y:S02]  /*1a840*/  IMAD.MOV.U32 R13, RZ, RZ, R0 ;  /* 0x000000ffff0d7224 */ /* 0x000fe400078e0000 */
[----:B------:R-:W-:-:S09]  /*1a850*/  IMAD.MOV.U32 R2, RZ, RZ, R14 ;  /* 0x000000ffff027224 */ /* 0x000fd200078e000e */
[----:B0-----:R-:W-:Y:S05]  /*1a860*/  WARPSYNC.COLLECTIVE R15, `(.L_x_711) ;  /* 0x000000000f087348 */ /* 0x001fea0003c00000 */
[----:B------:R1:W2:Y:S02]  /*1a870*/  SHFL.IDX P6, R14, R13, R12, R11 ;  /* 0x0000000c0d0e7389 */ /* 0x0002a400000c000b */
[----:B012---:R-:W-:Y:S01]  /*1a880*/  ENDCOLLECTIVE ;  /* 0x000000000000791b */ /* 0x007fe20003800000 */
.L_x_711:
[----:B------:R-:W-:-:S05]  /*1a890*/  IMAD.SHL.U32 R10, R10, 0x10, RZ ;  /* 0x000000100a0a7824 */ /* 0x000fca00078e00ff */
[----:B------:R-:W-:Y:S01]  /*1a8a0*/  LOP3.LUT R10, R10, 0x30, RZ, 0xc0, !PT ;  /* 0x000000300a0a7812 */ /* 0x000fe200078ec0ff */
[----:B------:R-:W-:Y:S02]  /*1a8b0*/  IMAD.MOV.U32 R13, RZ, RZ, R22 ;  /* 0x000000ffff0d7224 */ /* 0x000fe400078e0016 */
[----:B------:R-:W-:Y:S02]  /*1a8c0*/  IMAD.MOV.U32 R12, RZ, RZ, RZ ;  /* 0x000000ffff0c7224 */ /* 0x000fe400078e00ff */
[----:B------:R-:W-:-:S07]  /*1a8d0*/  IMAD.MOV.U32 R0, RZ, RZ, R14 ;  /* 0x000000ffff007224 */ /* 0x000fce00078e000e */
[----:B------:R-:W-:Y:S05]  /*1a8e0*/  WARPSYNC.COLLECTIVE R15, `(.L_x_712) ;  /* 0x000000000f087348 */ /* 0x000fea0003c00000 */
[----:B------:R0:W1:Y:S02]  /*1a8f0*/  SHFL.IDX P6, R14, R13, R12, R11 ;  /* 0x0000000c0d0e7389 */ /* 0x00006400000c000b */
[----:B01----:R-:W-:Y:S01]  /*1a900*/  ENDCOLLECTIVE ;  /* 0x000000000000791b */ /* 0x003fe20003800000 */
.L_x_712:
[----:B------:R-:W-:-:S04]  /*1a910*/  IADD3 R20, P1, R10, R0, RZ ;  /* 0x000000000a147210 */ /* 0x000fc80007f3e0ff */
[----:B------:R-:W-:Y:S02]  /*1a920*/  IADD3.X R21, RZ, R2, RZ, P1, !PT ;  /* 0x00000002ff157210 */ /* 0x000fe40000ffe4ff */
        /* <DEDUP_REMOVED lines=11> */
.L_x_713:
[----:B------:R-:W-:Y:S01]  /*1a9e0*/  IMAD.MOV.U32 R10, RZ, RZ, R14 ;  /* 0x000000ffff0a7224 */ /* 0x000fe200078e000e */
[----:B------:R-:W-:-:S04]  /*1a9f0*/  LOP3.LUT R19, R19, 0xfffffff7, RZ, 0xc0, !PT ;  /* 0xfffffff713137812 */ /* 0x000fc800078ec0ff */
[----:B------:R-:W-:-:S05]  /*1aa00*/  @P3 LOP3.LUT R19, R19, 0x8, RZ, 0xfc, !PT ;  /* 0x0000000813133812 */ /* 0x000fca00078efcff */
[----:B------:R1:W-:Y:S01]  /*1aa10*/  STL [R1+0x24], R19 ;  /* 0x0000241301007387 */ /* 0x0003e20000100800 */
[----:B------:R-:W-:Y:S05]  /*1aa20*/  BRA `(.L_x_714) ;  /* 0xffffffa800f47947 */ /* 0x000fea000383ffff */
.L_x_590:
[----:B----4-:R-:W4:Y:S02]  /*1aa30*/  LDL R0, [R1+0x44] ;  /* 0x0000440001007983 */ /* 0x010f240000100800 */
[----:B----4-:R4:W0:Y:S02]  /*1aa40*/  SYNCS.PHASECHK.TRANS64.TRYWAIT P0, [R6+URZ+0x13240], R0 ;  /* 0x01324000060075a7 */ /* 0x010824000800017f */
[----:B0-----:R-:W-:Y:S05]  /*1aa50*/  @!P0 NANOSLEEP.SYNCS 0x989680 ;  /* 0x009896800000895d */ /* 0x001fea0003900000 */
[----:B------:R-:W0:Y:S02]  /*1aa60*/  @!P0 SYNCS.PHASECHK.TRANS64 P0, [R6+URZ+0x13240], R0 ;  /* 0x01324000060085a7 */ /* 0x000e24000800007f */
[----:B0-----:R-:W-:Y:S05]  /*1aa70*/  @!P0 BRA `(.L_x_590) ;  /* 0xfffffffc00ec8947 */ /* 0x001fea000383ffff */
[----:B------:R-:W-:Y:S05]  /*1aa80*/  BRA `(.L_x_715) ;  /* 0xffffffac00547947 */ /* 0x000fea000383ffff */
.L_x_591:
[----:B------:R-:W-:Y:S01]  /*1aa90*/  BSSY B0, `(.L_x_716) ;  /* 0x0000008000007945 */ /* 0x000fe20003800000 */
[----:B------:R-:W-:Y:S01]  /*1aaa0*/  MOV R13, R2 ;  /* 0x00000002000d7202 */ /* 0x000fe20000000f00 */
[----:B------:R-:W-:Y:S02]  /*1aab0*/  IMAD.MOV.U32 R12, RZ, RZ, RZ ;  /* 0x000000ffff0c7224 */ /* 0x000fe400078e00ff */
[----:B------:R-:W-:Y:S02]  /*1aac0*/  IMAD.MOV.U32 R11, RZ, RZ, 0x1c1f ;  /* 0x00001c1fff0b7424 */ /* 0x000fe400078e00ff */
[----:B------:R-:W-:-:S07]  /*1aad0*/  IMAD.MOV.U32 R15, RZ, RZ, -0x1 ;  /* 0xffffffffff0f7424 */ /* 0x000fce00078e00ff */
[----:B01----:R-:W-:Y:S05]  /*1aae0*/  WARPSYNC.COLLECTIVE R15, `(.L_x_717) ;  /* 0x000000000f087348 */ /* 0x003fea0003c00000 */
[----:B0-----:R0:W2:Y:S02]  /*1aaf0*/  SHFL.IDX P6, R14, R13, R12, R11 ;  /* 0x0000000c0d0e7389 */ /* 0x0010a400000c000b */
[----:B012---:R-:W-:Y:S01]  /*1ab00*/  ENDCOLLECTIVE ;  /* 0x000000000000791b */ /* 0x007fe20003800000 */
.L_x_717:
[----:B------:R-:W-:Y:S05]  /*1ab10*/  BSYNC B0 ;  /* 0x0000000000007941 */ /* 0x000fea0003800000 */
.L_x_716:
[----:B------:R-:W0:Y:S01]  /*1ab20*/  S2R R19, SR_TID.X ;  /* 0x0000000000137919 */ /* 0x000e220000002100 */
[----:B------:R-:W-:Y:S01]  /*1ab30*/  IMAD.MOV.U32 R13, RZ, RZ, R0 ;  /* 0x000000ffff0d7224 */ /* 0x000fe200078e0000 */
[----:B------:R-:W-:Y:S01]  /*1ab40*/  MOV R12, RZ ;  /* 0x000000ff000c7202 */ /* 0x000fe20000000f00 */
[----:B------:R-:W-:Y:S01]  /*1ab50*/  IMAD.MOV.U32 R11, RZ, RZ, 0x1c1f ;  /* 0x00001c1fff0b7424 */ /* 0x000fe200078e00ff */
[----:B------:R-:W1:Y:S01]  /*1ab60*/  LDC R20, c[0x0][0x2f4] ;  /* 0x0000bd00ff147b82 */ /* 0x000e620000000800 */
[----:B------:R-:W-:Y:S02]  /*1ab70*/  IMAD.MOV.U32 R15, RZ, RZ, -0x1 ;  /* 0xffffffffff0f7424 */ /* 0x000fe400078e00ff */
[----:B------:R-:W-:-:S07]  /*1ab80*/  IMAD.MOV.U32 R4, RZ, RZ, R14 ;  /* 0x000000ffff047224 */ /* 0x000fce00078e000e */
[----:B01----:R-:W-:Y:S05]  /*1ab90*/  WARPSYNC.COLLECTIVE R15, `(.L_x_718) ;  /* 0x000000000f087348 */ /* 0x003fea0003c00000 */
[----:B------:R2:W3:Y:S02]  /*1aba0*/  SHFL.IDX P6, R14, R13, R12, R11 ;  /* 0x0000000c0d0e7389 */ /* 0x0004e400000c000b */
[----:B0123--:R-:W-:Y:S01]  /*1abb0*/  ENDCOLLECTIVE ;  /* 0x000000000000791b */ /* 0x00ffe20003800000 */
.L_x_718:
[----:B------:R-:W-:Y:S01]  /*1abc0*/  MOV R13, R2 ;  /* 0x00000002000d7202 */ /* 0x000fe20000000f00 */
[----:B------:R-:W-:Y:S02]  /*1abd0*/  IMAD.MOV.U32 R12, RZ, RZ, 0x1 ;  /* 0x00000001ff0c7424 */ /* 0x000fe400078e00ff */
[----:B------:R-:W-:Y:S02]  /*1abe0*/  IMAD.SHL.U32 R19, R19, 0x10, RZ ;  /* 0x0000001013137824 */ /* 0x000fe400078e00ff */
[----:B------:R-:W-:-:S07]  /*1abf0*/  IMAD.MOV.U32 R5, RZ, RZ, R14 ;  /* 0x000000ffff057224 */ /* 0x000fce00078e000e */
[----:B------:R-:W-:Y:S05]  /*1ac00*/  WARPSYNC.COLLECTIVE R15, `(.L_x_719) ;  /* 0x000000000f087348 */ /* 0x000fea0003c00000 */
[----:B------:R0:W1:Y:S02]  /*1ac10*/  SHFL.IDX P6, R14, R13, R12, R11 ;  /* 0x0000000c0d0e7389 */ /* 0x00006400000c000b */
[----:B01----:R-:W-:Y:S01]  /*1ac20*/  ENDCOLLECTIVE ;  /* 0x000000000000791b */ /* 0x003fe20003800000 */
.L_x_719:
        /* <DEDUP_REMOVED lines=16> */
.L_x_720:
[----:B------:R-:W-:Y:S01]  /*1ad30*/  MOV R13, R2 ;  /* 0x00000002000d7202 */ /* 0x000fe20000000f00 */
[----:B------:R-:W-:Y:S02]  /*1ad40*/  IMAD.MOV.U32 R12, RZ, RZ, 0x2 ;  /* 0x00000002ff0c7424 */ /* 0x000fe400078e00ff */
[----:B------:R-:W-:-:S07]  /*1ad50*/  IMAD.MOV.U32 R5, RZ, RZ, R14 ;  /* 0x000000ffff057224 */ /* 0x000fce00078e000e */
[----:B------:R-:W-:Y:S05]  /*1ad60*/  WARPSYNC.COLLECTIVE R15, `(.L_x_721) ;  /* 0x000000000f087348 */ /* 0x000fea0003c00000 */
[----:B------:R0:W1:Y:S02]  /*1ad70*/  SHFL.IDX P6, R14, R13, R12, R11 ;  /* 0x0000000c0d0e7389 */ /* 0x00006400000c000b */
[----:B01----:R-:W-:Y:S01]  /*1ad80*/  ENDCOLLECTIVE ;  /* 0x000000000000791b */ /* 0x003fe20003800000 */
.L_x_721:
        /* <DEDUP_REMOVED lines=14> */
.L_x_722:
[----:B------:R-:W-:Y:S01]  /*1ae70*/  MOV R13, R2 ;  /* 0x00000002000d7202 */ /* 0x000fe20000000f00 */
[----:B------:R-:W-:Y:S02]  /*1ae80*/  IMAD.MOV.U32 R12, RZ, RZ, 0x3 ;  /* 0x00000003ff0c7424 */ /* 0x000fe400078e00ff */
[----:B------:R-:W-:-:S07]  /*1ae90*/  IMAD.MOV.U32 R5, RZ, RZ, R14 ;  /* 0x000000ffff057224 */ /* 0x000fce00078e000e */
[----:B------:R-:W-:Y:S05]  /*1aea0*/  WARPSYNC.COLLECTIVE R15, `(.L_x_723) ;  /* 0x000000000f087348 */ /* 0x000fea0003c00000 */
[----:B------:R0:W1:Y:S02]  /*1aeb0*/  SHFL.IDX P6, R14, R13, R12, R11 ;  /* 0x0000000c0d0e7389 */ /* 0x00006400000c000b */
[----:B01----:R-:W-:Y:S01]  /*1aec0*/  ENDCOLLECTIVE ;  /* 0x000000000000791b */ /* 0x003fe20003800000 */
.L_x_723:
[----:B------:R-:W-:-:S05]  /*1aed0*/  @P1 IADD3 R5, P0, R19, R5, RZ ;  /* 0x0000000513051210 */ /* 0x000fca0007f1e0ff */
[----:B------:R-:W-:-:S05]  /*1aee0*/  @P1 IMAD.X R4, RZ, RZ, R4, P0 ;  /* 0x000000ffff041224 */ /* 0x000fca00000e0604 */
[----:B------:R-:W-:Y:S01]  /*1aef0*/  @P1 LOP3.LUT R5, R5, R4, RZ, 0x3c, !PT ;  /* 0x0000000405051212 */ /* 0x000fe200078e3cff */
[----:B------:R-:W-:-:S03]  /*1af00*/  IMAD.MOV.U32 R13, RZ, RZ, R0 ;  /* 0x000000ffff0d7224 */ /* 0x000fc600078e0000 */
[----:B------:R-:W-:-:S04]  /*1af10*/  @P1 LOP3.LUT R4, R5, R4, RZ, 0x3c, !PT ;  /* 0x0000000405041212 */ /* 0x000fc800078e3cff */
[----:B------:R-:W-:Y:S01]  /*1af20*/  @P1 LOP3.LUT R5, R5, R4, RZ, 0x3c, !PT ;  /* 0x0000000405051212 */ /* 0x000fe200078e3cff */
[----:B------:R-:W-:-:S07]  /*1af30*/  IMAD.MOV.U32 R2, RZ, RZ, R14 ;  /* 0x000000ffff027224 */ /* 0x000fce00078e000e */
[----:B------:R-:W-:Y:S05]  /*1af40*/  WARPSYNC.COLLECTIVE R15, `(.L_x_724) ;  /* 0x000000000f087348 */ /* 0x000fea0003c00000 */
[----:B------:R0:W1:Y:S02]  /*1af50*/  SHFL.IDX P6, R14, R13, R12, R11 ;  /* 0x0000000c0d0e7389 */ /* 0x00006400000c000b */
[----:B01----:R-:W-:Y:S01]  /*1af60*/  ENDCOLLECTIVE ;  /* 0x000000000000791b */ /* 0x003fe20003800000 */
.L_x_724:
[----:B------:R-:W-:Y:S01]  /*1af70*/  @!PT LDS RZ, [RZ] ;  /* 0x00000000fffff984 */ /* 0x000fe20000000800 */
[----:B------:R-:W-:Y:S01]  /*1af80*/  @!PT LDS RZ, [RZ] ;  /* 0x00000000fffff984 */ /* 0x000fe20000000800 */
[----:B------:R-:W-:Y:S01]  /*1af90*/  @!PT LDS RZ, [RZ] ;  /* 0x00000000fffff984 */ /* 0x000fe20000000800 */
[----:B------:R0:W-:Y:S01]  /*1afa0*/  @P1 LDGSTS.E.BYPASS.LTC128B.128 [R3+0xf000], desc[UR40][R4.64], !P3 ;  /* 0x0f00000004031fae */ /* 0x0001e2000d901d68 */
[----:B------:R-:W-:Y:S02]  /*1afb0*/  IMAD.MOV.U32 R13, RZ, RZ, R7 ;  /* 0x000000ffff0d7224 */ /* 0x000fe400078e0007 */
[----:B------:R-:W-:Y:S02]  /*1afc0*/  IMAD.MOV.U32 R12, RZ, RZ, RZ ;  /* 0x000000ffff0c7224 */ /* 0x000fe400078e00ff */
[----:B------:R-:W-:-:S07]  /*1afd0*/  IMAD.MOV.U32 R0, RZ, RZ, R14 ;  /* 0x000000ffff007224 */ /* 0x000fce00078e000e */
[----:B0-----:R-:W-:Y:S05]  /*1afe0*/  WARPSYNC.COLLECTIVE R15, `(.L_x_725) ;  /* 0x000000000f087348 */ /* 0x001fea0003c00000 */
[----:B------:R1:W2:Y:S02]  /*1aff0*/  SHFL.IDX P6, R14, R13, R12, R11 ;  /* 0x0000000c0d0e7389 */ /* 0x0002a400000c000b */
[----:B012---:R-:W-:Y:S01]  /*1b000*/  ENDCOLLECTIVE ;  /* 0x000000000000791b */ /* 0x007fe20003800000 */
.L_x_725:
        /* <DEDUP_REMOVED lines=13> */
.L_x_726:
[----:B------:R-:W-:Y:S01]  /*1b0e0*/  MOV R4, R14 ;  /* 0x0000000e00047202 */ /* 0x000fe20000000f00 */
[----:B------:R-:W-:Y:S06]  /*1b0f0*/  BRA `(.L_x_727) ;  /* 0xffffffa800d87947 */ /* 0x000fec000383ffff */
.L_x_598:
[----:B------:R-:W-:Y:S02]  /*1b100*/  IMAD.MOV.U32 R13, RZ, RZ, R4 ;  /* 0x000000ffff0d7224 */ /* 0x000fe400078e0004 */
[----:B------:R-:W-:Y:S02]  /*1b110*/  IMAD.MOV.U32 R12, RZ, RZ, RZ ;  /* 0x000000ffff0c7224 */ /* 0x000fe400078e00ff */
[----:B------:R-:W-:Y:S02]  /*1b120*/  IMAD.MOV.U32 R11, RZ, RZ, 0x1c1f ;  /* 0x00001c1fff0b7424 */ /* 0x000fe400078e00ff */
[----:B------:R-:W-:Y:S02]  /*1b130*/  IMAD.MOV.U32 R15, RZ, RZ, -0x1 ;  /* 0xffffffffff0f7424 */ /* 0x000fe400078e00ff */
[----:B-----5:R-:W-:Y:S02]  /*1b140*/  IMAD R3, R20, R9, RZ ;  /* 0x0000000914037224 */ /* 0x020fe400078e02ff */
[----:B------:R-:W-:-:S07]  /*1b150*/  IMAD R25, R25, 0xc0, R19 ;  /* 0x000000c019197824 */ /* 0x000fce00078e0213 */
[----:B------:R-:W-:Y:S05]  /*1b160*/  WARPSYNC.COLLECTIVE R15, `(.L_x_728) ;  /* 0x000000000f087348 */ /* 0x000fea0003c00000 */
[----:B------:R0:W1:Y:S02]  /*1b170*/  SHFL.IDX P6, R14, R13, R12, R11 ;  /* 0x0000000c0d0e7389 */ /* 0x00006400000c000b */
[----:B01----:R-:W-:Y:S01]  /*1b180*/  ENDCOLLECTIVE ;  /* 0x000000000000791b */ /* 0x003fe20003800000 */
.L_x_728:
[C---:B------:R-:W-:Y:S01]  /*1b190*/  VIADD R8, R25.reuse, 0x20 ;  /* 0x0000002019087836 */ /* 0x040fe20000000000 */
[----:B------:R-:W-:Y:S02]  /*1b1a0*/  ISETP.GE.AND P2, PT, R25, R3, PT ;  /* 0x000000031900720c */ /* 0x000fe40003f46270 */
[----:B------:R-:W-:Y:S01]  /*1b1b0*/  MOV R13, R0 ;  /* 0x00000000000d7202 */ /* 0x000fe20000000f00 */
[----:B------:R-:W-:-:S10]  /*1b1c0*/  IMAD.MOV.U32 R7, RZ, RZ, R14 ;  /* 0x000000ffff077224 */ /* 0x000fd400078e000e */
[----:B------:R-:W-:Y:S05]  /*1b1d0*/  WARPSYNC.COLLECTIVE R15, `(.L_x_729) ;  /* 0x000000000f087348 */ /* 0x000fea0003c00000 */
[----:B------:R0:W1:Y:S02]  /*1b1e0*/  SHFL.IDX P6, R14, R13, R12, R11 ;  /* 0x0000000c0d0e7389 */ /* 0x00006400000c000b */
[----:B01----:R-:W-:Y:S01]  /*1b1f0*/  ENDCOLLECTIVE ;  /* 0x000000000000791b */ /* 0x003fe20003800000 */
.L_x_729:
[----:B------:R-:W-:Y:S02]  /*1b200*/  IMAD.MOV.U32 R13, RZ, RZ, R4 ;  /* 0x000000ffff0d7224 */ /* 0x000fe400078e0004 */
[----:B------:R-:W-:Y:S02]  /*1b210*/  IMAD.MOV.U32 R12, RZ, RZ, 0x1 ;  /* 0x00000001ff0c7424 */ /* 0x000fe400078e00ff */
[----:B------:R-:W-:-:S07]  /*1b220*/  IMAD.MOV.U32 R6, RZ, RZ, R14 ;  /* 0x000000ffff067224 */ /* 0x000fce00078e000e */
[----:B------:R-:W-:Y:S05]  /*1b230*/  WARPSYNC.COLLECTIVE R15, `(.L_x_730) ;  /* 0x000000000f087348 */ /* 0x000fea0003c00000 */
[----:B------:R0:W1:Y:S02]  /*1b240*/  SHFL.IDX P6, R14, R13, R12, R11 ;  /* 0x0000000c0d0e7389 */ /* 0x00006400000c000b */
[----:B01----:R-:W-:Y:S01]  /*1b250*/  ENDCOLLECTIVE ;  /* 0x000000000000791b */ /* 0x003fe20003800000 */
.L_x_730:
[----:B------:R-:W-:-:S05]  /*1b260*/  @!P2 IADD3 R6, P1, R18, R6, RZ ;  /* 0x000000061206a210 */ /* 0x000fca0007f3e0ff */
[----:B------:R-:W-:Y:S01]  /*1b270*/  @!P2 IMAD.X R7, RZ, RZ, R7, P1 ;  /* 0x000000ffff07a224 */ /* 0x000fe200008e0607 */
[----:B------:R-:W-:-:S04]  /*1b280*/  ISETP.GE.AND P1, PT, R8, R3, PT ;  /* 0x000000030800720c */ /* 0x000fc80003f26270 */
[----:B------:R-:W-:Y:S01]  /*1b290*/  @!PT LDS RZ, [RZ] ;  /* 0x00000000fffff984 */ /* 0x000fe20000000800 */
[----:B------:R-:W-:Y:S01]  /*1b2a0*/  @!PT LDS RZ, [RZ] ;  /* 0x00000000fffff984 */ /* 0x000fe20000000800 */
[----:B------:R-:W-:Y:S01]  /*1b2b0*/  @!PT LDS RZ, [RZ] ;  /* 0x00000000fffff984 */ /* 0x000fe20000000800 */
[----:B------:R0:W-:Y:S01]  /*1b2c0*/  @!P2 LDGSTS.E.BYPASS.LTC128B.128 [R10+0xb000], desc[UR40][R6.64], !P0 ;  /* 0x0b000000060aafae */ /* 0x0001e2000c101d68 */
[----:B------:R-:W-:Y:S01]  /*1b2d0*/  IMAD.MOV.U32 R13, RZ, RZ, R0 ;  /* 0x000000ffff0d7224 */ /* 0x000fe200078e0000 */
[----:B0-----:R-:W-:-:S07]  /*1b2e0*/  MOV R6, R14 ;  /* 0x0000000e00067202 */ /* 0x001fce0000000f00 */
[----:B------:R-:W-:Y:S05]  /*1b2f0*/  WARPSYNC.COLLECTIVE R15, `(.L_x_731) ;  /* 0x000000000f087348 */ /* 0x000fea0003c00000 */
[----:B------:R0:W1:Y:S02]  /*1b300*/  SHFL.IDX P6, R14, R13, R12, R11 ;  /* 0x0000000c0d0e7389 */ /* 0x00006400000c000b */
[----:B01----:R-:W-:Y:S01]  /*1b310*/  ENDCOLLECTIVE ;  /* 0x000000000000791b */ /* 0x003fe20003800000 */
.L_x_731:
[----:B------:R-:W-:Y:S01]  /*1b320*/  IMAD.MOV.U32 R13, RZ, RZ, R4 ;  /* 0x000000ffff0d7224 */ /* 0x000fe200078e0004 */
[----:B------:R-:W-:Y:S01]  /*1b330*/  MOV R12, 0x2 ;  /* 0x00000002000c7802 */ /* 0x000fe20000000f00 */
[----:B------:R-:W-:-:S07]  /*1b340*/  IMAD.MOV.U32 R7, RZ, RZ, R14 ;  /* 0x000000ffff077224 */ /* 0x000fce00078e000e */
[----:B------:R-:W-:Y:S05]  /*1b350*/  WARPSYNC.COLLECTIVE R15, `(.L_x_732) ;  /* 0x000000000f087348 */ /* 0x000fea0003c00000 */
[----:B------:R0:W1:Y:S02]  /*1b360*/  SHFL.IDX P6, R14, R13, R12, R11 ;  /* 0x0000000c0d0e7389 */ /* 0x00006400000c000b */
[----:B01----:R-:W-:Y:S01]  /*1b370*/  ENDCOLLECTIVE ;  /* 0x000000000000791b */ /* 0x003fe20003800000 */
.L_x_732:
[----:B------:R-:W-:-:S05]  /*1b380*/  @!P1 IADD3 R7, P2, R18, R7, RZ ;  /* 0x0000000712079210 */ /* 0x000fca0007f5e0ff */
[----:B------:R-:W-:-:S05]  /*1b390*/  @!P1 IMAD.X R6, RZ, RZ, R6, P2 ;  /* 0x000000ffff069224 */ /* 0x000fca00010e0606 */
        /* <DEDUP_REMOVED lines=14> */
.L_x_733:
[----:B------:R-:W-:Y:S01]  /*1b480*/  IMAD.MOV.U32 R13, RZ, RZ, R4 ;  /* 0x000000ffff0d7224 */ /* 0x000fe200078e0004 */
[----:B------:R-:W-:Y:S01]  /*1b490*/  MOV R12, 0x3 ;  /* 0x00000003000c7802 */ /* 0x000fe20000000f00 */
[----:B------:R-:W-:-:S07]  /*1b4a0*/  IMAD.MOV.U32 R7, RZ, RZ, R14 ;  /* 0x000000ffff077224 */ /* 0x000fce00078e000e */
[----:B------:R-:W-:Y:S05]  /*1b4b0*/  WARPSYNC.COLLECTIVE R15, `(.L_x_734) ;  /* 0x000000000f087348 */ /* 0x000fea0003c00000 */
[----:B------:R0:W1:Y:S02]  /*1b4c0*/  SHFL.IDX P6, R14, R13, R12, R11 ;  /* 0x0000000c0d0e7389 */ /* 0x00006400000c000b */
[----:B01----:R-:W-:Y:S01]  /*1b4d0*/  ENDCOLLECTIVE ;  /* 0x000000000000791b */ /* 0x003fe20003800000 */
.L_x_734:
[----:B------:R-:W-:-:S05]  /*1b4e0*/  @!P1 IADD3 R7, P2, R18, R7, RZ ;  /* 0x0000000712079210 */ /* 0x000fca0007f5e0ff */
[----:B------:R-:W-:-:S05]  /*1b4f0*/  @!P1 IMAD.X R6, RZ, RZ, R6, P2 ;  /* 0x000000ffff069224 */ /* 0x000fca00010e0606 */
[-C--:B------:R-:W-:Y:S01]  /*1b500*/  @!P1 LOP3.LUT R7, R7, R6.reuse, RZ, 0x3c, !PT ;  /* 0x0000000607079212 */ /* 0x080fe200078e3cff */
[----:B------:R-:W-:Y:S02]  /*1b510*/  IMAD.MOV.U32 R13, RZ, RZ, R0 ;  /* 0x000000ffff0d7224 */ /* 0x000fe400078e0000 */
[----:B------:R-:W-:Y:S01]  /*1b520*/  VIADD R0, R25, 0x60 ;  /* 0x0000006019007836 */ /* 0x000fe20000000000 */
[----:B------:R-:W-:-:S04]  /*1b530*/  @!P1 LOP3.LUT R6, R7, R6, RZ, 0x3c, !PT ;  /* 0x0000000607069212 */ /* 0x000fc800078e3cff */
[----:B------:R-:W-:Y:S01]  /*1b540*/  @!P1 LOP3.LUT R7, R7, R6, RZ, 0x3c, !PT ;  /* 0x0000000607079212 */ /* 0x000fe200078e3cff */
[----:B------:R-:W-:-:S07]  /*1b550*/  IMAD.MOV.U32 R4, RZ, RZ, R14 ;  /* 0x000000ffff047224 */ /* 0x000fce00078e000e */
[----:B------:R-:W-:Y:S05]  /*1b560*/  WARPSYNC.COLLECTIVE R15, `(.L_x_735) ;  /* 0x000000000f087348 */ /* 0x000fea0003c00000 */
[----:B------:R0:W1:Y:S02]  /*1b570*/  SHFL.IDX P6, R14, R13, R12, R11 ;  /* 0x0000000c0d0e7389 */ /* 0x00006400000c000b */
[----:B01----:R-:W-:Y:S01]  /*1b580*/  ENDCOLLECTIVE ;  /* 0x000000000000791b */ /* 0x003fe20003800000 */
.L_x_735:
[----:B------:R-:W-:Y:S01]  /*1b590*/  @!PT LDS RZ, [RZ] ;  /* 0x00000000fffff984 */ /* 0x000fe20000000800 */
[----:B------:R-:W-:Y:S01]  /*1b5a0*/  @!PT LDS RZ, [RZ] ;  /* 0x00000000fffff984 */ /* 0x000fe20000000800 */
[----:B------:R-:W-:Y:S01]  /*1b5b0*/  @!PT LDS RZ, [RZ] ;  /* 0x00000000fffff984 */ /* 0x000fe20000000800 */
[----:B------:R0:W-:Y:S01]  /*1b5c0*/  @!P1 LDGSTS.E.BYPASS.LTC128B.128 [R10+0xc000], desc[UR40][R6.64], !P0 ;  /* 0x0c000000060a9fae */ /* 0x0001e2000c101d68 */
[----:B------:R-:W-:Y:S02]  /*1b5d0*/  ISETP.GE.AND P1, PT, R0, R3, PT ;  /* 0x000000030000720c */ /* 0x000fe40003f26270 */
[----:B------:R-:W-:Y:S01]  /*1b5e0*/  MOV R13, R2 ;  /* 0x00000002000d7202 */ /* 0x000fe20000000f00 */
[----:B------:R-:W-:Y:S02]  /*1b5f0*/  IMAD.MOV.U32 R12, RZ, RZ, RZ ;  /* 0x000000ffff0c7224 */ /* 0x000fe400078e00ff */
[----:B0-----:R-:W-:-:S08]  /*1b600*/  IMAD.MOV.U32 R6, RZ, RZ, R14 ;  /* 0x000000ffff067224 */ /* 0x001fd000078e000e */
[----:B------:R-:W-:Y:S05]  /*1b610*/  WARPSYNC.COLLECTIVE R15, `(.L_x_736) ;  /* 0x000000000f087348 */ /* 0x000fea0003c00000 */
[----:B------:R0:W1:Y:S02]  /*1b620*/  SHFL.IDX P6, R14, R13, R12, R11 ;  /* 0x0000000c0d0e7389 */ /* 0x00006400000c000b */
[----:B01----:R-:W-:Y:S01]  /*1b630*/  ENDCOLLECTIVE ;  /* 0x000000000000791b */ /* 0x003fe20003800000 */
.L_x_736:
[----:B------:R-:W-:-:S05]  /*1b640*/  @!P1 IADD3 R6, P3, R18, R6, RZ ;  /* 0x0000000612069210 */ /* 0x000fca0007f7e0ff */
[----:B------:R-:W-:-:S05]  /*1b650*/  @!P1 IMAD.X R7, RZ, RZ, R4, P3 ;  /* 0x000000ffff079224 */ /* 0x000fca00018e0604 */
[----:B------:R-:W-:Y:S01]  /*1b660*/  @!PT LDS RZ, [RZ] ;  /* 0x00000000fffff984 */ /* 0x000fe20000000800 */
[----:B------:R-:W-:Y:S01]  /*1b670*/  @!PT LDS RZ, [RZ] ;  /* 0x00000000fffff984 */ /* 0x000fe20000000800 */
[----:B------:R-:W-:Y:S01]  /*1b680*/  @!PT LDS RZ, [RZ] ;  /* 0x00000000fffff984 */ /* 0x000fe20000000800 */
[----:B------:R0:W-:Y:S01]  /*1b690*/  @!P1 LDGSTS.E.BYPASS.LTC128B.128 [R10+0xc800], desc[UR40][R6.64], !P0 ;  /* 0x0c800000060a9fae */ /* 0x0001e2000c101d68 */
[----:B------:R-:W-:Y:S02]  /*1b6a0*/  IMAD.MOV.U32 R13, RZ, RZ, R5 ;  /* 0x000000ffff0d7224 */ /* 0x000fe400078e0005 */
[----:B------:R-:W-:-:S07]  /*1b6b0*/  IMAD.MOV.U32 R4, RZ, RZ, R14 ;  /* 0x000000ffff047224 */ /* 0x000fce00078e000e */
[----:B0-----:R-:W-:Y:S05]  /*1b6c0*/  WARPSYNC.COLLECTIVE R15, `(.L_x_737) ;  /* 0x000000000f087348 */ /* 0x001fea0003c00000 */
[----:B------:R1:W2:Y:S02]  /*1b6d0*/  SHFL.IDX P6, R14, R13, R12, R11 ;  /* 0x0000000c0d0e7389 */ /* 0x0002a400000c000b */
[----:B012---:R-:W-:Y:S01]  /*1b6e0*/  ENDCOLLECTIVE ;  /* 0x000000000000791b */ /* 0x007fe20003800000 */
.L_x_737:
[----:B------:R-:W-:-:S05]  /*1b6f0*/  VIADD R6, R25, 0x80 ;  /* 0x0000008019067836 */ /* 0x000fca0000000000 */
[----:B------:R-:W-:Y:S01]  /*1b700*/  ISETP.GE.AND P1, PT, R6, R3, PT ;  /* 0x000000030600720c */ /* 0x000fe20003f26270 */
[----:B------:R-:W-:Y:S02]  /*1b710*/  IMAD.MOV.U32 R13, RZ, RZ, R2 ;  /* 0x000000ffff0d7224 */ /* 0x000fe400078e0002 */
[----:B------:R-:W-:Y:S02]  /*1b720*/  IMAD.MOV.U32 R12, RZ, RZ, 0x1 ;  /* 0x00000001ff0c7424 */ /* 0x000fe400078e00ff */
[----:B------:R-:W-:-:S08]  /*1b730*/  IMAD.MOV.U32 R0, RZ, RZ, R14 ;  /* 0x000000ffff007224 */ /* 0x000fd000078e000e */
[----:B------:R-:W-:Y:S05]  /*1b740*/  WARPSYNC.COLLECTIVE R15, `(.L_x_738) ;  /* 0x000000000f087348 */ /* 0x000fea0003c00000 */
[----:B------:R0:W1:Y:S02]  /*1b750*/  SHFL.IDX P6, R14, R13, R12, R11 ;  /* 0x0000000c0d0e7389 */ /* 0x00006400000c000b */
[----:B01----:R-:W-:Y:S01]  /*1b760*/  ENDCOLLECTIVE ;  /* 0x000000000000791b */ /* 0x003fe20003800000 */
.L_x_738:
[----:B------:R-:W-:-:S04]  /*1b770*/  @!P1 IADD3 R0, P3, R18, R0, RZ ;  /* 0x0000000012009210 */ /* 0x000fc80007f7e0ff */
[----:B------:R-:W-:Y:S01]  /*1b780*/  @!P1 IADD3.X R4, RZ, R4, RZ, P3, !PT ;  /* 0x00000004ff049210 */ /* 0x000fe20001ffe4ff */
[----:B------:R-:W-:-:S04]  /*1b790*/  @!P1 IMAD.MOV.U32 R6, RZ, RZ, R0 ;  /* 0x000000ffff069224 */ /* 0x000fc800078e0000 */
        /* <DEDUP_REMOVED lines=10> */
.L_x_739:
[----:B------:R-:W-:Y:S01]  /*1b840*/  IMAD.MOV.U32 R2, RZ, RZ, R14 ;  /* 0x000000ffff027224 */ /* 0x000fe200078e000e */
[----:B------:R-:W-:Y:S06]  /*1b850*/  BRA `(.L_x_740) ;  /* 0xffffffac00d87947 */ /* 0x000fec000383ffff */
.L_x_601:
[----:B0-----:R0:W1:Y:S02]  /*1b860*/  SYNCS.PHASECHK.TRANS64.TRYWAIT P0, [R17+URZ+0x13220], R0 ;  /* 0x01322000110075a7 */ /* 0x001064000800017f */
[----:B-1----:R-:W-:Y:S05]  /*1b870*/  @!P0 NANOSLEEP.SYNCS 0x989680 ;  /* 0x009896800000895d */ /* 0x002fea0003900000 */
[----:B------:R-:W1:Y:S02]  /*1b880*/  @!P0 SYNCS.PHASECHK.TRANS64 P0, [R17+URZ+0x13220], R0 ;  /* 0x01322000110085a7 */ /* 0x000e64000800007f */
[----:B-1----:R-:W-:Y:S05]  /*1b890*/  @!P0 BRA `(.L_x_601) ;  /* 0xfffffffc00f08947 */ /* 0x002fea000383ffff */
[----:B------:R-:W-:Y:S05]  /*1b8a0*/  BRA `(.L_x_741) ;  /* 0xffffffb000347947 */ /* 0x000fea000383ffff */
.L_x_605:
[----:B0-----:R0:W1:Y:S02]  /*1b8b0*/  SYNCS.PHASECHK.TRANS64.TRYWAIT P0, [R6+URZ+0x13280], R28 ;  /* 0x0132801c060075a7 */ /* 0x001064000800017f */
[----:B-1----:R-:W-:Y:S05]  /*1b8c0*/  @!P0 NANOSLEEP.SYNCS 0x989680 ;  /* 0x009896800000895d */ /* 0x002fea0003900000 */
[----:B------:R-:W1:Y:S02]  /*1b8d0*/  @!P0 SYNCS.PHASECHK.TRANS64 P0, [R6+URZ+0x13280], R28 ;  /* 0x0132801c060085a7 */ /* 0x000e64000800007f */
[----:B-1----:R-:W-:Y:S05]  /*1b8e0*/  @!P0 BRA `(.L_x_605) ;  /* 0xfffffffc00f08947 */ /* 0x002fea000383ffff */
[----:B------:R-:W-:Y:S05]  /*1b8f0*/  BRA `(.L_x_742) ;  /* 0xffffffb400787947 */ /* 0x000fea000383ffff */
.L_x_606:
        /* <DEDUP_REMOVED lines=8> */
.L_x_744:
[----:B------:R-:W-:Y:S05]  /*1b980*/  BSYNC B0 ;  /* 0x0000000000007941 */ /* 0x000fea0003800000 */
.L_x_743:
[----:B------:R-:W0:Y:S01]  /*1b990*/  S2R R2, SR_TID.X ;  /* 0x0000000000027919 */ /* 0x000e220000002100 */
[----:B------:R-:W-:Y:S01]  /*1b9a0*/  IMAD.MOV.U32 R13, RZ, RZ, R4 ;  /* 0x000000ffff0d7224 */ /* 0x000fe200078e0004 */
[----:B------:R-:W-:Y:S01]  /*1b9b0*/  MOV R3, R14 ;  /* 0x0000000e00037202 */ /* 0x000fe20000000f00 */
[----:B------:R-:W-:Y:S02]  /*1b9c0*/  IMAD.MOV.U32 R12, RZ, RZ, RZ ;  /* 0x000000ffff0c7224 */ /* 0x000fe400078e00ff */
[----:B------:R-:W-:Y:S02]  /*1b9d0*/  IMAD.MOV.U32 R11, RZ, RZ, 0x1c1f ;  /* 0x00001c1fff0b7424 */ /* 0x000fe400078e00ff */
[----:B------:R-:W-:Y:S02]  /*1b9e0*/  IMAD.MOV.U32 R15, RZ, RZ, -0x1 ;  /* 0xffffffffff0f7424 */ /* 0x000fe400078e00ff */
[----:B------:R-:W-:-:S07]  /*1b9f0*/  IMAD.IADD R7, R17, 0x1, R7 ;  /* 0x0000000111077824 */ /* 0x000fce00078e0207 */
[----:B0-----:R-:W-:Y:S05]  /*1ba00*/  WARPSYNC.COLLECTIVE R15, `(.L_x_745) ;  /* 0x000000000f087348 */ /* 0x001fea0003c00000 */
[----:B------:R1:W2:Y:S02]  /*1ba10*/  SHFL.IDX P6, R14, R13, R12, R11 ;  /* 0x0000000c0d0e7389 */ /* 0x0002a400000c000b */
[----:B012---:R-:W-:Y:S01]  /*1ba20*/  ENDCOLLECTIVE ;  /* 0x000000000000791b */ /* 0x007fe20003800000 */
.L_x_745:
        /* <DEDUP_REMOVED lines=11> */
.L_x_746:
[----:B------:R-:W-:Y:S01]  /*1bae0*/  @!PT LDS RZ, [RZ] ;  /* 0x00000000fffff984 */ /* 0x000fe20000000800 */
[----:B------:R-:W-:Y:S01]  /*1baf0*/  @!PT LDS RZ, [RZ] ;  /* 0x00000000fffff984 */ /* 0x000fe20000000800 */
[----:B------:R-:W-:Y:S01]  /*1bb00*/  @!PT LDS RZ, [RZ] ;  /* 0x00000000fffff984 */ /* 0x000fe20000000800 */
[----:B------:R0:W-:Y:S01]  /*1bb10*/  LDGSTS.E.BYPASS.LTC128B.128 [R7+0x6000], desc[UR40][R2.64], !P2 ;  /* 0x0600000002077fae */ /* 0x0001e2000d101d68 */
[----:B------:R-:W-:Y:S01]  /*1bb20*/  IMAD.MOV.U32 R13, RZ, RZ, R4 ;  /* 0x000000ffff0d7224 */ /* 0x000fe200078e0004 */
[----:B0-----:R-:W0:Y:S01]  /*1bb30*/  S2R R2, SR_TID.X ;  /* 0x0000000000027919 */ /* 0x001e220000002100 */
[----:B------:R-:W-:-:S07]  /*1bb40*/  MOV R3, R14 ;  /* 0x0000000e00037202 */ /* 0x000fce0000000f00 */
[----:B0-----:R-:W-:Y:S05]  /*1bb50*/  WARPSYNC.COLLECTIVE R15, `(.L_x_747) ;  /* 0x000000000f087348 */ /* 0x001fea0003c00000 */
[----:B------:R1:W2:Y:S02]  /*1bb60*/  SHFL.IDX P6, R14, R13, R12, R11 ;  /* 0x0000000c0d0e7389 */ /* 0x0002a400000c000b */
[----:B012---:R-:W-:Y:S01]  /*1bb70*/  ENDCOLLECTIVE ;  /* 0x000000000000791b */ /* 0x007fe20003800000 */
.L_x_747:
[----:B------:R-:W-:Y:S01]  /*1bb80*/  IMAD.MOV.U32 R13, RZ, RZ, R5 ;  /* 0x000000ffff0d7224 */ /* 0x000fe200078e0005 */
[----:B------:R-:W-:Y:S01]  /*1bb90*/  MOV R12, 0x2 ;  /* 0x00000002000c7802 */ /* 0x000fe20000000f00 */
        /* <DEDUP_REMOVED lines=9> */
.L_x_748:
        /* <DEDUP_REMOVED lines=10> */
.L_x_749:
[----:B------:R-:W-:Y:S02]  /*1bcd0*/  IMAD.MOV.U32 R13, RZ, RZ, R5 ;  /* 0x000000ffff0d7224 */ /* 0x000fe400078e0005 */
[----:B------:R-:W-:Y:S02]  /*1bce0*/  IMAD.MOV.U32 R12, RZ, RZ, 0x3 ;  /* 0x00000003ff0c7424 */ /* 0x000fe400078e00ff */
[----:B------:R-:W-:Y:S02]  /*1bcf0*/  IMAD.SHL.U32 R15, R2, 0x10, RZ ;  /* 0x00000010020f7824 */ /* 0x000fe400078e00ff */
[----:B------:R-:W-:-:S03]  /*1bd00*/  IMAD.MOV.U32 R2, RZ, RZ, R14 ;  /* 0x000000ffff027224 */ /* 0x000fc600078e000e */
[----:B------:R-:W-:-:S04]  /*1bd10*/  LOP3.LUT R15, R15, 0x30, RZ, 0xc0, !PT ;  /* 0x000000300f0f7812 */ /* 0x000fc800078ec0ff */
[----:B------:R-:W-:Y:S01]  /*1bd20*/  IADD3 R2, P0, R15, R2, RZ ;  /* 0x000000020f027210 */ /* 0x000fe20007f1e0ff */
[----:B------:R-:W-:-:S03]  /*1bd30*/  IMAD.MOV.U32 R15, RZ, RZ, -0x1 ;  /* 0xffffffffff0f7424 */ /* 0x000fc600078e00ff */
[----:B------:R-:W-:-:S09]  /*1bd40*/  IADD3.X R3, RZ, R3, RZ, P0, !PT ;  /* 0x00000003ff037210 */ /* 0x000fd200007fe4ff */
[----:B------:R-:W-:Y:S05]  /*1bd50*/  WARPSYNC.COLLECTIVE R15, `(.L_x_750) ;  /* 0x000000000f087348 */ /* 0x000fea0003c00000 */
[----:B------:R0:W1:Y:S02]  /*1bd60*/  SHFL.IDX P6, R14, R13, R12, R11 ;  /* 0x0000000c0d0e7389 */ /* 0x00006400000c000b */
[----:B01----:R-:W-:Y:S01]  /*1bd70*/  ENDCOLLECTIVE ;  /* 0x000000000000791b */ /* 0x003fe20003800000 */
.L_x_750:
        /* <DEDUP_REMOVED lines=10> */
.L_x_751:
[----:B------:R-:W-:Y:S02]  /*1be20*/  IMAD.MOV.U32 R13, RZ, RZ, R18 ;  /* 0x000000ffff0d7224 */ /* 0x000fe400078e0012 */
[----:B------:R-:W-:Y:S01]  /*1be30*/  IMAD.MOV.U32 R12, RZ, RZ, RZ ;  /* 0x000000ffff0c7224 */ /* 0x000fe200078e00ff */
[----:B------:R-:W-:Y:S01]  /*1be40*/  SHF.L.U32 R3, R3, 0x4, RZ ;  /* 0x0000000403037819 */ /* 0x000fe200000006ff */
[----:B------:R-:W-:-:S07]  /*1be50*/  IMAD.MOV.U32 R2, RZ, RZ, R14 ;  /* 0x000000ffff027224 */ /* 0x000fce00078e000e */
[----:B------:R-:W-:Y:S05]  /*1be60*/  WARPSYNC.COLLECTIVE R15, `(.L_x_752) ;  /* 0x000000000f087348 */ /* 0x000fea0003c00000 */
[----:B------:R0:W1:Y:S02]  /*1be70*/  SHFL.IDX P6, R14, R13, R12, R11 ;  /* 0x0000000c0d0e7389 */ /* 0x00006400000c000b */
[----:B01----:R-:W-:Y:S01]  /*1be80*/  ENDCOLLECTIVE ;  /* 0x000000000000791b */ /* 0x003fe20003800000 */
.L_x_752:
[----:B------:R-:W-:-:S04]  /*1be90*/  LOP3.LUT R3, R3, 0x30, RZ, 0xc0, !PT ;  /* 0x0000003003037812 */ /* 0x000fc800078ec0ff */
[----:B------:R-:W-:-:S05]  /*1bea0*/  IADD3 R2, P0, R3, R2, RZ ;  /* 0x0000000203027210 */ /* 0x000fca0007f1e0ff */
[----:B------:R-:W-:Y:S01]  /*1beb0*/  IMAD.X R3, RZ, RZ, R5, P0 ;  /* 0x000000ffff037224 */ /* 0x000fe200000e0605 */
[----:B------:R-:W-:-:S04]  /*1bec0*/  MOV R13, R19 ;  /* 0x00000013000d7202 */ /* 0x000fc80000000f00 */
[----:B------:R-:W-:Y:S01]  /*1bed0*/  @!PT LDS RZ, [RZ] ;  /* 0x00000000fffff984 */ /* 0x000fe20000000800 */
[----:B------:R-:W-:Y:S01]  /*1bee0*/  @!PT LDS RZ, [RZ] ;  /* 0x00000000fffff984 */ /* 0x000fe20000000800 */
[----:B------:R-:W-:Y:S01]  /*1bef0*/  @!PT LDS RZ, [RZ] ;  /* 0x00000000fffff984 */ /* 0x000fe20000000800 */
[----:B------:R0:W-:Y:S01]  /*1bf00*/  LDGSTS.E.BYPASS.LTC128B.128 [R7+0x7800], desc[UR40][R2.64], !P2 ;  /* 0x0780000002077fae */ /* 0x0001e2000d101d68 */
[----:B------:R-:W-:-:S07]  /*1bf10*/  IMAD.MOV.U32 R18, RZ, RZ, R14 ;  /* 0x000000ffff127224 */ /* 0x000fce00078e000e */
[----:B0-----:R-:W-:Y:S05]  /*1bf20*/  WARPSYNC.COLLECTIVE R15, `(.L_x_753) ;  /* 0x000000000f087348 */ /* 0x001fea0003c00000 */
[----:B------:R1:W2:Y:S02]  /*1bf30*/  SHFL.IDX P6, R14, R13, R12, R11 ;  /* 0x0000000c0d0e7389 */ /* 0x0002a400000c000b */
[----:B012---:R-:W-:Y:S01]  /*1bf40*/  ENDCOLLECTIVE ;  /* 0x000000000000791b */ /* 0x007fe20003800000 */
.L_x_753:
[----:B------:R-:W-:Y:S01]  /*1bf50*/  IMAD.MOV.U32 R2, RZ, RZ, R14 ;  /* 0x000000ffff027224 */ /* 0x000fe200078e000e */
[----:B------:R-:W-:Y:S06]  /*1bf60*/  BRA `(.L_x_754) ;  /* 0xffffffb000e47947 */ /* 0x000fec000383ffff */
.L_x_611:
[----:B---3--:R3:W4:Y:S02]  /*1bf70*/  SYNCS.PHASECHK.TRANS64.TRYWAIT P0, [R6+URZ+0x13240], R28 ;  /* 0x0132401c060075a7 */ /* 0x008724000800017f */
[----:B----4-:R-:W-:Y:S05]  /*1bf80*/  @!P0 NANOSLEEP.SYNCS 0x989680 ;  /* 0x009896800000895d */ /* 0x010fea0003900000 */
[----:B------:R-:W4:Y:S02]  /*1bf90*/  @!P0 SYNCS.PHASECHK.TRANS64 P0, [R6+URZ+0x13240], R28 ;  /* 0x0132401c060085a7 */ /* 0x000f24000800007f */
[----:B----4-:R-:W-:Y:S05]  /*1bfa0*/  @!P0 BRA `(.L_x_611) ;  /* 0xfffffffc00f08947 */ /* 0x010fea000383ffff */
[----:B------:R-:W-:Y:S05]  /*1bfb0*/  BRA `(.L_x_755) ;  /* 0xffffffb400407947 */ /* 0x000fea000383ffff */
.L_x_612:
[----:B------:R-:W-:Y:S01]  /*1bfc0*/  BSSY B0, `(.L_x_756) ;  /* 0x0000008000007945 */ /* 0x000fe20003800000 */
[----:B------:R-:W-:Y:S02]  /*1bfd0*/  IMAD.MOV.U32 R13, RZ, RZ, R8 ;  /* 0x000000ffff0d7224 */ /* 0x000fe400078e0008 */
[----:B------:R-:W-:Y:S02]  /*1bfe0*/  IMAD.MOV.U32 R12, RZ, RZ, RZ ;  /* 0x000000ffff0c7224 */ /* 0x000fe400078e00ff */
[----:B------:R-:W-:Y:S02]  /*1bff0*/  IMAD.MOV.U32 R11, RZ, RZ, 0x1c1f ;  /* 0x00001c1fff0b7424 */ /* 0x000fe400078e00ff */
[----:B------:R-:W-:-:S07]  /*1c000*/  IMAD.MOV.U32 R15, RZ, RZ, -0x1 ;  /* 0xffffffffff0f7424 */ /* 0x000fce00078e00ff */
[----:B0123--:R-:W-:Y:S05]  /*1c010*/  WARPSYNC.COLLECTIVE R15, `(.L_x_757) ;  /* 0x000000000f087348 */ /* 0x00ffea0003c00000 */
[----:B------:R4:W0:Y:S02]  /*1c020*/  SHFL.IDX P6, R14, R13, R12, R11 ;  /* 0x0000000c0d0e7389 */ /* 0x00082400000c000b */
[----:B01234-:R-:W-:Y:S01]  /*1c030*/  ENDCOLLECTIVE ;  /* 0x000000000000791b */ /* 0x01ffe20003800000 */
.L_x_757:
[----:B------:R-:W-:Y:S05]  /*1c040*/  BSYNC B0 ;  /* 0x0000000000007941 */ /* 0x000fea0003800000 */
.L_x_756:
        /* <DEDUP_REMOVED lines=8> */
.L_x_758:
[----:B------:R-:W-:Y:S02]  /*1c0d0*/  IMAD.MOV.U32 R13, RZ, RZ, R8 ;  /* 0x000000ffff0d7224 */ /* 0x000fe400078e0008 */
[----:B------:R-:W-:Y:S02]  /*1c0e0*/  IMAD.MOV.U32 R12, RZ, RZ, 0x1 ;  /* 0x00000001ff0c7424 */ /* 0x000fe400078e00ff */
[----:B------:R-:W-:-:S07]  /*1c0f0*/  IMAD.MOV.U32 R2, RZ, RZ, R14 ;  /* 0x000000ffff027224 */ /* 0x000fce00078e000e */
[----:B------:R-:W-:Y:S05]  /*1c100*/  WARPSYNC.COLLECTIVE R15, `(.L_x_759) ;  /* 0x000000000f087348 */ /* 0x000fea0003c00000 */
[----:B------:R0:W1:Y:S02]  /*1c110*/  SHFL.IDX P6, R14, R13, R12, R11 ;  /* 0x0000000c0d0e7389 */ /* 0x00006400000c000b */
[----:B01----:R-:W-:Y:S01]  /*1c120*/  ENDCOLLECTIVE ;  /* 0x000000000000791b */ /* 0x003fe20003800000 */
.L_x_759:
[----:B------:R-:W-:-:S04]  /*1c130*/  IADD3 R2, P0, R18, R2, RZ ;  /* 0x0000000212027210 */ /* 0x000fc80007f1e0ff */
[----:B------:R-:W-:-:S05]  /*1c140*/  IADD3.X R3, RZ, R3, RZ, P0, !PT ;  /* 0x00000003ff037210 */ /* 0x000fca00007fe4ff */
        /* <DEDUP_REMOVED lines=9> */
.L_x_760:
[----:B------:R-:W-:Y:S02]  /*1c1e0*/  IMAD.MOV.U32 R13, RZ, RZ, R8 ;  /* 0x000000ffff0d7224 */ /* 0x000fe400078e0008 */
[----:B------:R-:W-:Y:S02]  /*1c1f0*/  IMAD.MOV.U32 R12, RZ, RZ, 0x2 ;  /* 0x00000002ff0c7424 */ /* 0x000fe400078e00ff */
[----:B------:R-:W-:-:S07]  /*1c200*/  IMAD.MOV.U32 R2, RZ, RZ, R14 ;  /* 0x000000ffff027224 */ /* 0x000fce00078e000e */
[----:B------:R-:W-:Y:S05]  /*1c210*/  WARPSYNC.COLLECTIVE R15, `(.L_x_761) ;  /* 0x000000000f087348 */ /* 0x000fea0003c00000 */
[----:B------:R0:W1:Y:S02]  /*1c220*/  SHFL.IDX P6, R14, R13, R12, R11 ;  /* 0x0000000c0d0e7389 */ /* 0x00006400000c000b */
[----:B01----:R-:W-:Y:S01]  /*1c230*/  ENDCOLLECTIVE ;  /* 0x000000000000791b */ /* 0x003fe20003800000 */
.L_x_761:
        /* <DEDUP_REMOVED lines=11> */
.L_x_762:
[----:B------:R-:W-:Y:S02]  /*1c2f0*/  IMAD.MOV.U32 R13, RZ, RZ, R8 ;  /* 0x000000ffff0d7224 */ /* 0x000fe400078e0008 */
[----:B------:R-:W-:Y:S01]  /*1c300*/  IMAD.MOV.U32 R12, RZ, RZ, 0x3 ;  /* 0x00000003ff0c7424 */ /* 0x000fe200078e00ff */
[----:B------:R-:W-:-:S07]  /*1c310*/  MOV R2, R14 ;  /* 0x0000000e00027202 */ /* 0x000fce0000000f00 */
[----:B------:R-:W-:Y:S05]  /*1c320*/  WARPSYNC.COLLECTIVE R15, `(.L_x_763) ;  /* 0x000000000f087348 */ /* 0x000fea0003c00000 */
[----:B------:R0:W1:Y:S02]  /*1c330*/  SHFL.IDX P6, R14, R13, R12, R11 ;  /* 0x0000000c0d0e7389 */ /* 0x00006400000c000b */
[----:B01----:R-:W-:Y:S01]  /*1c340*/  ENDCOLLECTIVE ;  /* 0x000000000000791b */ /* 0x003fe20003800000 */
.L_x_763:
        /* <DEDUP_REMOVED lines=11> */
.L_x_764:
[----:B------:R-:W-:Y:S02]  /*1c400*/  IMAD.MOV.U32 R13, RZ, RZ, R4 ;  /* 0x000000ffff0d7224 */ /* 0x000fe400078e0004 */
[----:B------:R-:W-:Y:S02]  /*1c410*/  IMAD.MOV.U32 R12, RZ, RZ, RZ ;  /* 0x000000ffff0c7224 */ /* 0x000fe400078e00ff */
[----:B------:R-:W-:-:S07]  /*1c420*/  IMAD.MOV.U32 R2, RZ, RZ, R14 ;  /* 0x000000ffff027224 */ /* 0x000fce00078e000e */
[----:B------:R-:W-:Y:S05]  /*1c430*/  WARPSYNC.COLLECTIVE R15, `(.L_x_765) ;  /* 0x000000000f087348 */ /* 0x000fea0003c00000 */
[----:B------:R0:W1:Y:S02]  /*1c440*/  SHFL.IDX P6, R14, R13, R12, R11 ;  /* 0x0000000c0d0e7389 */ /* 0x00006400000c000b */
[----:B01----:R-:W-:Y:S01]  /*1c450*/  ENDCOLLECTIVE ;  /* 0x000000000000791b */ /* 0x003fe20003800000 */
.L_x_765:
[----:B------:R-:W-:-:S05]  /*1c460*/  IADD3 R2, P0, R18, R2, RZ ;  /* 0x0000000212027210 */ /* 0x000fca0007f1e0ff */
[----:B------:R-:W-:-:S05]  /*1c470*/  IMAD.X R3, RZ, RZ, R8, P0 ;  /* 0x000000ffff037224 */ /* 0x000fca00000e0608 */
        /* <DEDUP_REMOVED lines=9> */
.L_x_766:
[----:B------:R-:W-:Y:S01]  /*1c510*/  IMAD.MOV.U32 R2, RZ, RZ, R14 ;  /* 0x000000ffff027224 */ /* 0x000fe200078e000e */
[----:B------:R-:W-:Y:S06]  /*1c520*/  BRA `(.L_x_767) ;  /* 0xffffffb000cc7947 */ /* 0x000fec000383ffff */
.L_x_617:
[----:B------:R0:W0:Y:S02]  /*1c530*/  SYNCS.PHASECHK.TRANS64.TRYWAIT P2, [R2+URZ+0x13270], R0 ;  /* 0x01327000020075a7 */ /* 0x000024000804017f */
[----:B0-----:R-:W-:Y:S05]  /*1c540*/  @!P2 NANOSLEEP.SYNCS 0x989680 ;  /* 0x009896800000a95d */ /* 0x001fea0003900000 */
[----:B------:R-:W0:Y:S02]  /*1c550*/  @!P2 SYNCS.PHASECHK.TRANS64 P2, [R2+URZ+0x13270], R0 ;  /* 0x013270000200a5a7 */ /* 0x000e24000804007f */
[----:B0-----:R-:W-:Y:S05]  /*1c560*/  @!P2 BRA `(.L_x_617) ;  /* 0xfffffffc00f0a947 */ /* 0x001fea000383ffff */
[----:B------:R-:W-:Y:S05]  /*1c570*/  BRA `(.L_x_768) ;  /* 0xffffffb400307947 */ /* 0x000fea000383ffff */
.L_x_619:
[----:B------:R0:W0:Y:S02]  /*1c580*/  SYNCS.PHASECHK.TRANS64.TRYWAIT P2, [R2+URZ+0x13260], R0 ;  /* 0x01326000020075a7 */ /* 0x000024000804017f */
[----:B0-----:R-:W-:Y:S05]  /*1c590*/  @!P2 NANOSLEEP.SYNCS 0x989680 ;  /* 0x009896800000a95d */ /* 0x001fea0003900000 */
[----:B------:R-:W0:Y:S02]  /*1c5a0*/  @!P2 SYNCS.PHASECHK.TRANS64 P2, [R2+URZ+0x13260], R0 ;  /* 0x013260000200a5a7 */ /* 0x000e24000804007f */
[----:B0-----:R-:W-:Y:S05]  /*1c5b0*/  @!P2 BRA `(.L_x_619) ;  /* 0xfffffffc00f0a947 */ /* 0x001fea000383ffff */
[----:B------:R-:W-:Y:S05]  /*1c5c0*/  BRA `(.L_x_769) ;  /* 0xffffffb400407947 */ /* 0x000fea000383ffff */
.L_x_627:
[----:B0-----:R0:W2:Y:S02]  /*1c5d0*/  SYNCS.PHASECHK.TRANS64.TRYWAIT P1, [R3+URZ+0x13270], R0 ;  /* 0x01327000030075a7 */ /* 0x0010a4000802017f */
[----:B--2---:R-:W-:Y:S05]  /*1c5e0*/  @!P1 NANOSLEEP.SYNCS 0x989680 ;  /* 0x009896800000995d */ /* 0x004fea0003900000 */
[----:B------:R-:W2:Y:S02]  /*1c5f0*/  @!P1 SYNCS.PHASECHK.TRANS64 P1, [R3+URZ+0x13270], R0 ;  /* 0x01327000030095a7 */ /* 0x000ea4000802007f */
[----:B--2---:R-:W-:Y:S05]  /*1c600*/  @!P1 BRA `(.L_x_627) ;  /* 0xfffffffc00f09947 */ /* 0x004fea000383ffff */
[----:B------:R-:W-:Y:S05]  /*1c610*/  BRA `(.L_x_770) ;  /* 0xffffffb800887947 */ /* 0x000fea000383ffff */
.L_x_629:
[----:B0-----:R0:W2:Y:S02]  /*1c620*/  SYNCS.PHASECHK.TRANS64.TRYWAIT P1, [R3+URZ+0x13260], R0 ;  /* 0x01326000030075a7 */ /* 0x0010a4000802017f */
[----:B--2---:R-:W-:Y:S05]  /*1c630*/  @!P1 NANOSLEEP.SYNCS 0x989680 ;  /* 0x009896800000995d */ /* 0x004fea0003900000 */
[----:B------:R-:W2:Y:S02]  /*1c640*/  @!P1 SYNCS.PHASECHK.TRANS64 P1, [R3+URZ+0x13260], R0 ;  /* 0x01326000030095a7 */ /* 0x000ea4000802007f */
[----:B--2---:R-:W-:Y:S05]  /*1c650*/  @!P1 BRA `(.L_x_629) ;  /* 0xfffffffc00f09947 */ /* 0x004fea000383ffff */
[----:B------:R-:W-:Y:S05]  /*1c660*/  BRA `(.L_x_771) ;  /* 0xffffffb800987947 */ /* 0x000fea000383ffff */
.L_x_634:
[----:B------:R-:W-:Y:S01]  /*1c670*/  BSSY B0, `(.L_x_772) ;  /* 0x0000008000007945 */ /* 0x000fe20003800000 */
[----:B------:R-:W-:Y:S01]  /*1c680*/  IMAD.MOV.U32 R13, RZ, RZ, R24 ;  /* 0x000000ffff0d7224 */ /* 0x000fe200078e0018 */
[----:B------:R-:W-:Y:S01]  /*1c690*/  MOV R11, 0x1f ;  /* 0x0000001f000b7802 */ /* 0x000fe20000000f00 */
[----:B------:R-:W-:Y:S02]  /*1c6a0*/  IMAD.MOV.U32 R12, RZ, RZ, RZ ;  /* 0x000000ffff0c7224 */ /* 0x000fe400078e00ff */
[----:B------:R-:W-:-:S07]  /*1c6b0*/  IMAD.MOV.U32 R15, RZ, RZ, -0x1 ;  /* 0xffffffffff0f7424 */ /* 0x000fce00078e00ff */
[----:B01---5:R-:W-:Y:S05]  /*1c6c0*/  WARPSYNC.COLLECTIVE R15, `(.L_x_773) ;  /* 0x000000000f087348 */ /* 0x023fea0003c00000 */
[----:B------:R2:W3:Y:S02]  /*1c6d0*/  SHFL.IDX P6, R14, R13, R12, R11 ;  /* 0x0000000c0d0e7389 */ /* 0x0004e400000c000b */
[----:B0123-5:R-:W-:Y:S01]  /*1c6e0*/  ENDCOLLECTIVE ;  /* 0x000000000000791b */ /* 0x02ffe20003800000 */
.L_x_773:
[----:B------:R-:W-:Y:S05]  /*1c6f0*/  BSYNC B0 ;  /* 0x0000000000007941 */ /* 0x000fea0003800000 */
.L_x_772:
[----:B------:R-:W-:Y:S01]  /*1c700*/  IMAD.MOV.U32 R13, RZ, RZ, R24 ;  /* 0x000000ffff0d7224 */ /* 0x000fe200078e0018 */
[----:B------:R-:W-:Y:S01]  /*1c710*/  MOV R11, 0x1f ;  /* 0x0000001f000b7802 */ /* 0x000fe20000000f00 */
[----:B------:R-:W-:Y:S02]  /*1c720*/  IMAD.MOV.U32 R12, RZ, RZ, 0x1 ;  /* 0x00000001ff0c7424 */ /* 0x000fe400078e00ff */
[----:B------:R-:W-:Y:S02]  /*1c730*/  IMAD.MOV.U32 R15, RZ, RZ, -0x1 ;  /* 0xffffffffff0f7424 */ /* 0x000fe400078e00ff */
[----:B------:R-:W-:Y:S02]  /*1c740*/  IMAD.IADD R8, R27, 0x1, R10 ;  /* 0x000000011b087824 */ /* 0x000fe400078e020a */
[----:B------:R-:W-:-:S07]  /*1c750*/  IMAD.MOV.U32 R0, RZ, RZ, R14 ;  /* 0x000000ffff007224 */ /* 0x000fce00078e000e */
[----:B------:R-:W-:Y:S05]  /*1c760*/  WARPSYNC.COLLECTIVE R15, `(.L_x_774) ;  /* 0x000000000f087348 */ /* 0x000fea0003c00000 */
[----:B------:R0:W1:Y:S02]  /*1c770*/  SHFL.IDX P6, R14, R13, R12, R11 ;  /* 0x0000000c0d0e7389 */ /* 0x00006400000c000b */
[----:B01----:R-:W-:Y:S01]  /*1c780*/  ENDCOLLECTIVE ;  /* 0x000000000000791b */ /* 0x003fe20003800000 */
.L_x_774:
[----:B------:R-:W-:Y:S02]  /*1c790*/  ULDC UR4, c[0x0][0xc3c] ;  /* 0x00030f0000047ab9 */ /* 0x000fe40000000800 */
[----:B------:R-:W-:-:S13]  /*1c7a0*/  ISETP.GE.OR P1, PT, R8, UR4, !P0 ;  /* 0x0000000408007c0c */ /* 0x000fda000c726670 */
[----:B------:R-:W0:Y:S08]  /*1c7b0*/  @!P1 LDC.64 R2, c[0x0][0xc80] ;  /* 0x00032000ff029b82 */ /* 0x000e300000000a00 */
[----:B------:R-:W1:Y:S01]  /*1c7c0*/  @!P1 LDC.64 R4, c[0x0][0xc78] ;  /* 0x00031e00ff049b82 */ /* 0x000e620000000a00 */
[----:B------:R-:W-:Y:S02]  /*1c7d0*/  IMAD.MOV.U32 R11, RZ, RZ, RZ ;  /* 0x000000ffff0b7224 */ /* 0x000fe400078e00ff */
[----:B------:R-:W-:-:S02]  /*1c7e0*/  IMAD.MOV.U32 R6, RZ, RZ, R14 ;  /* 0x000000ffff067224 */ /* 0x000fc400078e000e */
[----:B0-----:R-:W-:-:S05]  /*1c7f0*/  @!P1 IMAD.WIDE R2, R8, 0x4, R2 ;  /* 0x0000000408029825 */ /* 0x001fca00078e0202 */
[----:B------:R1:W2:Y:S02]  /*1c800*/  @!P1 LDG.E R7, desc[UR40][R2.64] ;  /* 0x0000002802079981 */ /* 0x0002a4000c1e1900 */
[----:B-1----:R-:W-:-:S06]  /*1c810*/  @!P1 IMAD.WIDE R2, R8, 0x4, R4 ;  /* 0x0000000408029825 */ /* 0x002fcc00078e0204 */
[----:B------:R-:W3:Y:S01]  /*1c820*/  @!P1 LDG.E R2, desc[UR40][R2.64] ;  /* 0x0000002802029981 */ /* 0x000ee2000c1e1900 */
[----:B------:R-:W-:Y:S01]  /*1c830*/  IMAD.MOV.U32 R5, RZ, RZ, RZ ;  /* 0x000000ffff057224 */ /* 0x000fe200078e00ff */
[C---:B------:R-:W-:Y:S01]  /*1c840*/  ISETP.GE.U32.AND P2, PT, R10.reuse, 0x2, PT ;  /* 0x000000020a00780c */ /* 0x040fe20003f46070 */
[----:B------:R-:W-:Y:S01]  /*1c850*/  IMAD.MOV.U32 R24, RZ, RZ, RZ ;  /* 0x000000ffff187224 */ /* 0x000fe200078e00ff */
[C---:B------:R-:W-:Y:S02]  /*1c860*/  ISETP.GE.U32.AND P3, PT, R10.reuse, 0x4, PT ;  /* 0x000000040a00780c */ /* 0x040fe40003f66070 */
[C---:B------:R-:W-:Y:S02]  /*1c870*/  ISETP.GE.U32.AND P4, PT, R10.reuse, 0x8, PT ;  /* 0x000000080a00780c */ /* 0x040fe40003f86070 */
[----:B------:R-:W-:Y:S02]  /*1c880*/  ISETP.GE.U32.AND P5, PT, R10, 0x10, PT ;  /* 0x000000100a00780c */ /* 0x000fe40003fa6070 */
[----:B--2---:R-:W-:Y:S01]  /*1c890*/  @!P1 MOV R5, R7 ;  /* 0x0000000700059202 */ /* 0x004fe20000000f00 */
[----:B------:R-:W-:-:S02]  /*1c8a0*/  IMAD.MOV.U32 R7, RZ, RZ, RZ ;  /* 0x000000ffff077224 */ /* 0x000fc400078e00ff */
[----:B---3--:R-:W-:Y:S01]  /*1c8b0*/  @!P1 IMAD.MOV.U32 R7, RZ, RZ, R2 ;  /* 0x000000ffff079224 */ /* 0x008fe200078e0002 */
[----:B------:R-:W-:-:S03]  /*1c8c0*/  ISETP.NE.AND P1, PT, R10, RZ, PT ;  /* 0x000000ff0a00720c */ /* 0x000fc60003f25270 */
[----:B------:R-:W-:-:S04]  /*1c8d0*/  IMAD R2, R7, R5, RZ ;  /* 0x0000000507027224 */ /* 0x000fc800078e02ff */
[----:B------:R-:W-:-:S07]  /*1c8e0*/  IMAD.MOV.U32 R13, RZ, RZ, R2 ;  /* 0x000000ffff0d7224 */ /* 0x000fce00078e0002 */
[----:B------:R-:W-:Y:S05]  /*1c8f0*/  WARPSYNC.COLLECTIVE R15, `(.L_x_775) ;  /* 0x000000000f087348 */ /* 0x000fea0003c00000 */
[----:B------:R0:W1:Y:S02]  /*1c900*/  SHFL.UP P6, R14, R13, R12, R11 ;  /* 0x0400000c0d0e7389 */ /* 0x00006400000c000b */
[----:B01----:R-:W-:Y:S01]  /*1c910*/  ENDCOLLECTIVE ;  /* 0x000000000000791b */ /* 0x003fe20003800000 */
.L_x_775:
[----:B------:R-:W-:Y:S01]  /*1c920*/  IMAD.MOV.U32 R12, RZ, RZ, 0x2 ;  /* 0x00000002ff0c7424 */ /* 0x000fe200078e00ff */
[----:B------:R-:W-:-:S04]  /*1c930*/  MOV R3, R14 ;  /* 0x0000000e00037202 */ /* 0x000fc80000000f00 */
[----:B------:R-:W-:-:S05]  /*1c940*/  SEL R3, R3, RZ, P1 ;  /* 0x000000ff03037207 */ /* 0x000fca0000800000 */
[----:B------:R-:W-:-:S04]  /*1c950*/  IMAD.IADD R2, R2, 0x1, R3 ;  /* 0x0000000102027824 */ /* 0x000fc800078e0203 */
[----:B------:R-:W-:-:S07]  /*1c960*/  IMAD.MOV.U32 R13, RZ, RZ, R2 ;  /* 0x000000ffff0d7224 */ /* 0x000fce00078e0002 */
[----:B------:R-:W-:Y:S05]  /*1c970*/  WARPSYNC.COLLECTIVE R15, `(.L_x_776) ;  /* 0x000000000f087348 */ /* 0x000fea0003c00000 */
[----:B------:R0:W1:Y:S02]  /*1c980*/  SHFL.UP P6, R14, R13, R12, R11 ;  /* 0x0400000c0d0e7389 */ /* 0x00006400000c000b */
[----:B01----:R-:W-:Y:S01]  /*1c990*/  ENDCOLLECTIVE ;  /* 0x000000000000791b */ /* 0x003fe20003800000 */
.L_x_776:
[----:B------:R-:W-:Y:S02]  /*1c9a0*/  IMAD.MOV.U32 R12, RZ, RZ, 0x4 ;  /* 0x00000004ff0c7424 */ /* 0x000fe400078e00ff */
[----:B------:R-:W-:-:S05]  /*1c9b0*/  IMAD.MOV.U32 R3, RZ, RZ, R14 ;  /* 0x000000ffff037224 */ /* 0x000fca00078e000e */
[----:B------:R-:W-:-:S04]  /*1c9c0*/  SEL R3, R3, RZ, P2 ;  /* 0x000000ff03037207 */ /* 0x000fc80001000000 */
[----:B------:R-:W-:-:S05]  /*1c9d0*/  IADD3 R2, R2, R3, RZ ;  /* 0x0000000302027210 */ /* 0x000fca0007ffe0ff */
[----:B------:R-:W-:-:S07]  /*1c9e0*/  IMAD.MOV.U32 R13, RZ, RZ, R2 ;  /* 0x000000ffff0d7224 */ /* 0x000fce00078e0002 */
[----:B------:R-:W-:Y:S05]  /*1c9f0*/  WARPSYNC.COLLECTIVE R15, `(.L_x_777) ;  /* 0x000000000f087348 */ /* 0x000fea0003c00000 */
[----:B------:R0:W1:Y:S02]  /*1ca00*/  SHFL.UP P6, R14, R13, R12, R11 ;  /* 0x0400000c0d0e7389 */ /* 0x00006400000c000b */
[----:B01----:R-:W-:Y:S01]  /*1ca10*/  ENDCOLLECTIVE ;  /* 0x000000000000791b */ /* 0x003fe20003800000 */
.L_x_777:
[----:B------:R-:W-:Y:S02]  /*1ca20*/  IMAD.MOV.U32 R12, RZ, RZ, 0x8 ;  /* 0x00000008ff0c7424 */ /* 0x000fe400078e00ff */
[----:B------:R-:W-:-:S05]  /*1ca30*/  IMAD.MOV.U32 R3, RZ, RZ, R14 ;  /* 0x000000ffff037224 */ /* 0x000fca00078e000e */
[----:B------:R-:W-:-:S05]  /*1ca40*/  SEL R3, R3, RZ, P3 ;  /* 0x000000ff03037207 */ /* 0x000fca0001800000 */
[----:B------:R-:W-:-:S05]  /*1ca50*/  IMAD.IADD R2, R2, 0x1, R3 ;  /* 0x0000000102027824 */ /* 0x000fca00078e0203 */
[----:B------:R-:W-:-:S07]  /*1ca60*/  MOV R13, R2 ;  /* 0x00000002000d7202 */ /* 0x000fce0000000f00 */
[----:B------:R-:W-:Y:S05]  /*1ca70*/  WARPSYNC.COLLECTIVE R15, `(.L_x_778) ;  /* 0x000000000f087348 */ /* 0x000fea0003c00000 */
[----:B------:R0:W1:Y:S02]  /*1ca80*/  SHFL.UP P6, R14, R13, R12, R11 ;  /* 0x0400000c0d0e7389 */ /* 0x00006400000c000b */
[----:B01----:R-:W-:Y:S01]  /*1ca90*/  ENDCOLLECTIVE ;  /* 0x000000000000791b */ /* 0x003fe20003800000 */
.L_x_778:
[----:B------:R-:W-:Y:S01]  /*1caa0*/  MOV R12, 0x10 ;  /* 0x00000010000c7802 */ /* 0x000fe20000000f00 */
[----:B------:R-:W-:-:S05]  /*1cab0*/  IMAD.MOV.U32 R3, RZ, RZ, R14 ;  /* 0x000000ffff037224 */ /* 0x000fca00078e000e */
[----:B------:R-:W-:-:S05]  /*1cac0*/  SEL R3, R3, RZ, P4 ;  /* 0x000000ff03037207 */ /* 0x000fca0002000000 */
[----:B------:R-:W-:-:S04]  /*1cad0*/  IMAD.IADD R2, R2, 0x1, R3 ;  /* 0x0000000102027824 */ /* 0x000fc800078e0203 */
[----:B------:R-:W-:-:S07]  /*1cae0*/  IMAD.MOV.U32 R13, RZ, RZ, R2 ;  /* 0x000000ffff0d7224 */ /* 0x000fce00078e0002 */
[----:B------:R-:W-:Y:S05]  /*1caf0*/  WARPSYNC.COLLECTIVE R15, `(.L_x_779) ;  /* 0x000000000f087348 */ /* 0x000fea0003c00000 */
[----:B------:R0:W1:Y:S02]  /*1cb00*/  SHFL.UP P6, R14, R13, R12, R11 ;  /* 0x0400000c0d0e7389 */ /* 0x00006400000c000b */
[----:B01----:R-:W-:Y:S01]  /*1cb10*/  ENDCOLLECTIVE ;  /* 0x000000000000791b */ /* 0x003fe20003800000 */
.L_x_779:
[----:B------:R-:W-:Y:S01]  /*1cb20*/  IMAD.MOV.U32 R12, RZ, RZ, 0x1f ;  /* 0x0000001fff0c7424 */ /* 0x000fe200078e00ff */
[----:B------:R-:W-:Y:S01]  /*1cb30*/  MOV R11, 0x1f ;  /* 0x0000001f000b7802 */ /* 0x000fe20000000f00 */
[----:B------:R-:W-:-:S05]  /*1cb40*/  IMAD.MOV.U32 R3, RZ, RZ, R14 ;  /* 0x000000ffff037224 */ /* 0x000fca00078e000e */
[----:B------:R-:W-:-:S05]  /*1cb50*/  SEL R3, R3, RZ, P5 ;  /* 0x000000ff03037207 */ /* 0x000fca0002800000 */
[----:B------:R-:W-:-:S04]  /*1cb60*/  IMAD.IADD R2, R2, 0x1, R3 ;  /* 0x0000000102027824 */ /* 0x000fc800078e0203 */
[----:B------:R-:W-:-:S07]  /*1cb70*/  IMAD.MOV.U32 R13, RZ, RZ, R2 ;  /* 0x000000ffff0d7224 */ /* 0x000fce00078e0002 */
[----:B------:R-:W-:Y:S05]  /*1cb80*/  WARPSYNC.COLLECTIVE R15, `(.L_x_780) ;  /* 0x000000000f087348 */ /* 0x000fea0003c00000 */
[----:B------:R0:W1:Y:S02]  /*1cb90*/  SHFL.IDX P6, R14, R13, R12, R11 ;  /* 0x0000000c0d0e7389 */ /* 0x00006400000c000b */
[----:B01----:R-:W-:Y:S01]  /*1cba0*/  ENDCOLLECTIVE ;  /* 0x000000000000791b */ /* 0x003fe20003800000 */
.L_x_780:
[----:B------:R-:W-:Y:S01]  /*1cbb0*/  IMAD.MOV.U32 R8, RZ, RZ, R14 ;  /* 0x000000ffff087224 */ /* 0x000fe200078e000e */
[----:B------:R-:W-:Y:S06]  /*1cbc0*/  BRA `(.L_x_781) ;  /* 0xffffffbc001c7947 */ /* 0x000fec000383ffff */
.L_x_637:
[----:B------:R-:W-:Y:S01]  /*1cbd0*/  BSSY B0, `(.L_x_782) ;  /* 0x0000008000007945 */ /* 0x000fe20003800000 */
[----:B------:R-:W-:Y:S01]  /*1cbe0*/  IMAD.MOV.U32 R13, RZ, RZ, R2 ;  /* 0x000000ffff0d7224 */ /* 0x000fe200078e0002 */
[----:B------:R-:W-:Y:S01]  /*1cbf0*/  MOV R11, RZ ;  /* 0x000000ff000b7202 */ /* 0x000fe20000000f00 */
[----:B------:R-:W-:Y:S02]  /*1cc00*/  IMAD.MOV.U32 R12, RZ, RZ, 0x1 ;  /* 0x00000001ff0c7424 */ /* 0x000fe400078e00ff */
[----:B------:R-:W-:-:S07]  /*1cc10*/  IMAD.MOV.U32 R15, RZ, RZ, -0x1 ;  /* 0xffffffffff0f7424 */ /* 0x000fce00078e00ff */
[----:B-----5:R-:W-:Y:S05]  /*1cc20*/  WARPSYNC.COLLECTIVE R15, `(.L_x_783) ;  /* 0x000000000f087348 */ /* 0x020fea0003c00000 */
[----:B------:R0:W1:Y:S02]  /*1cc30*/  SHFL.UP P6, R14, R13, R12, R11 ;  /* 0x0400000c0d0e7389 */ /* 0x00006400000c000b */
[----:B01---5:R-:W-:Y:S01]  /*1cc40*/  ENDCOLLECTIVE ;  /* 0x000000000000791b */ /* 0x023fe20003800000 */
.L_x_783:
[----:B------:R-:W-:Y:S05]  /*1cc50*/  BSYNC B0 ;  /* 0x0000000000007941 */ /* 0x000fea0003800000 */
.L_x_782:
[----:B------:R-:W-:Y:S01]  /*1cc60*/  IMAD.MOV.U32 R3, RZ, RZ, R14 ;  /* 0x000000ffff037224 */ /* 0x000fe200078e000e */
[----:B------:R-:W-:Y:S01]  /*1cc70*/  MOV R12, 0x2 ;  /* 0x00000002000c7802 */ /* 0x000fe20000000f00 */
[----:B------:R-:W-:Y:S02]  /*1cc80*/  IMAD.MOV.U32 R11, RZ, RZ, RZ ;  /* 0x000000ffff0b7224 */ /* 0x000fe400078e00ff */
[----:B------:R-:W-:Y:S01]  /*1cc90*/  IMAD.MOV.U32 R15, RZ, RZ, -0x1 ;  /* 0xffffffffff0f7424 */ /* 0x000fe200078e00ff */
[----:B------:R-:W-:-:S05]  /*1cca0*/  SEL R3, R3, RZ, P1 ;  /* 0x000000ff03037207 */ /* 0x000fca0000800000 */
[----:B------:R-:W-:-:S04]  /*1ccb0*/  IMAD.IADD R2, R2, 0x1, R3 ;  /* 0x0000000102027824 */ /* 0x000fc800078e0203 */
[----:B------:R-:W-:-:S07]  /*1ccc0*/  IMAD.MOV.U32 R13, RZ, RZ, R2 ;  /* 0x000000ffff0d7224 */ /* 0x000fce00078e0002 */
[----:B------:R-:W-:Y:S05]  /*1ccd0*/  WARPSYNC.COLLECTIVE R15, `(.L_x_784) ;  /* 0x000000000f087348 */ /* 0x000fea0003c00000 */
[----:B------:R0:W1:Y:S02]  /*1cce0*/  SHFL.UP P6, R14, R13, R12, R11 ;  /* 0x0400000c0d0e7389 */ /* 0x00006400000c000b */
[----:B01----:R-:W-:Y:S01]  /*1ccf0*/  ENDCOLLECTIVE ;  /* 0x000000000000791b */ /* 0x003fe20003800000 */
.L_x_784:
        /* <DEDUP_REMOVED lines=8> */
.L_x_785:
        /* <DEDUP_REMOVED lines=8> */
.L_x_786:
[----:B------:R-:W-:Y:S02]  /*1ce00*/  IMAD.MOV.U32 R12, RZ, RZ, 0x10 ;  /* 0x00000010ff0c7424 */ /* 0x000fe400078e00ff */
[----:B------:R-:W-:-:S05]  /*1ce10*/  IMAD.MOV.U32 R3, RZ, RZ, R14 ;  /* 0x000000ffff037224 */ /* 0x000fca00078e000e */
[----:B------:R-:W-:-:S05]  /*1ce20*/  SEL R3, R3, RZ, P4 ;  /* 0x000000ff03037207 */ /* 0x000fca0002000000 */
[----:B------:R-:W-:-:S04]  /*1ce30*/  IMAD.IADD R2, R2, 0x1, R3 ;  /* 0x0000000102027824 */ /* 0x000fc800078e0203 */
[----:B------:R-:W-:-:S07]  /*1ce40*/  IMAD.MOV.U32 R13, RZ, RZ, R2 ;  /* 0x000000ffff0d7224 */ /* 0x000fce00078e0002 */
[----:B------:R-:W-:Y:S05]  /*1ce50*/  WARPSYNC.COLLECTIVE R15, `(.L_x_787) ;  /* 0x000000000f087348 */ /* 0x000fea0003c00000 */
[----:B------:R0:W1:Y:S02]  /*1ce60*/  SHFL.UP P6, R14, R13, R12, R11 ;  /* 0x0400000c0d0e7389 */ /* 0x00006400000c000b */
[----:B01----:R-:W-:Y:S01]  /*1ce70*/  ENDCOLLECTIVE ;  /* 0x000000000000791b */ /* 0x003fe20003800000 */
.L_x_787:
[----:B------:R-:W-:Y:S02]  /*1ce80*/  IMAD.MOV.U32 R12, RZ, RZ, 0x1f ;  /* 0x0000001fff0c7424 */ /* 0x000fe400078e00ff */
[----:B------:R-:W-:Y:S01]  /*1ce90*/  IMAD.MOV.U32 R11, RZ, RZ, 0x1f ;  /* 0x0000001fff0b7424 */ /* 0x000fe200078e00ff */
[----:B------:R-:W-:-:S04]  /*1cea0*/  MOV R3, R14 ;  /* 0x0000000e00037202 */ /* 0x000fc80000000f00 */
[----:B------:R-:W-:-:S05]  /*1ceb0*/  SEL R3, R3, RZ, P5 ;  /* 0x000000ff03037207 */ /* 0x000fca0002800000 */
[----:B------:R-:W-:-:S04]  /*1cec0*/  IMAD.IADD R2, R2, 0x1, R3 ;  /* 0x0000000102027824 */ /* 0x000fc800078e0203 */
[----:B------:R-:W-:-:S07]  /*1ced0*/  IMAD.MOV.U32 R13, RZ, RZ, R2 ;  /* 0x000000ffff0d7224 */ /* 0x000fce00078e0002 */
[----:B------:R-:W-:Y:S05]  /*1cee0*/  WARPSYNC.COLLECTIVE R15, `(.L_x_788) ;  /* 0x000000000f087348 */ /* 0x000fea0003c00000 */
[----:B------:R0:W1:Y:S02]  /*1cef0*/  SHFL.IDX P6, R14, R13, R12, R11 ;  /* 0x0000000c0d0e7389 */ /* 0x00006400000c000b */
[----:B01----:R-:W-:Y:S01]  /*1cf00*/  ENDCOLLECTIVE ;  /* 0x000000000000791b */ /* 0x003fe20003800000 */
.L_x_788:
[----:B------:R-:W-:Y:S01]  /*1cf10*/  MOV R8, R14 ;  /* 0x0000000e00087202 */ /* 0x000fe20000000f00 */
[----:B------:R-:W-:Y:S06]  /*1cf20*/  BRA `(.L_x_789) ;  /* 0xffffffb800e87947 */ /* 0x000fec000383ffff */
.L_x_639:
[----:B------:R-:W-:Y:S01]  /*1cf30*/  BSSY B0, `(.L_x_790) ;  /* 0x0000006000007945 */ /* 0x000fe20003800000 */
[----:B------:R-:W-:Y:S01]  /*1cf40*/  PLOP3.LUT P6, PT, P6, PT, PT, 0x8, 0x0 ;  /* 0x000000000000781c */ /* 0x000fe200037ce170 */
[----:B------:R-:W-:-:S12]  /*1cf50*/  IMAD.MOV.U32 R15, RZ, RZ, -0x1 ;  /* 0xffffffffff0f7424 */ /* 0x000fd800078e00ff */
[----:B0----5:R-:W-:Y:S05]  /*1cf60*/  WARPSYNC.COLLECTIVE R15, `(.L_x_791) ;  /* 0x000000000f087348 */ /* 0x021fea0003c00000 */
[----:B------:R-:W-:Y:S01]  /*1cf70*/  VOTE.ANY R14, PT, P6 ;  /* 0x00000000000e7806 */ /* 0x000fe200030e0100 */
[----:B0----5:R-:W-:Y:S06]  /*1cf80*/  ENDCOLLECTIVE ;  /* 0x000000000000791b */ /* 0x021fec0003800000 */
.L_x_791:
[----:B------:R-:W-:Y:S05]  /*1cf90*/  BSYNC B0 ;  /* 0x0000000000007941 */ /* 0x000fea0003800000 */
.L_x_790:
[----:B------:R-:W-:Y:S01]  /*1cfa0*/  IMAD.MOV.U32 R6, RZ, RZ, R14 ;  /* 0x000000ffff067224 */ /* 0x000fe200078e000e */
[----:B------:R-:W-:Y:S01]  /*1cfb0*/  MOV R11, 0x1f ;  /* 0x0000001f000b7802 */ /* 0x000fe20000000f00 */
[----:B------:R-:W-:Y:S02]  /*1cfc0*/  IMAD.MOV.U32 R13, RZ, RZ, R5 ;  /* 0x000000ffff0d7224 */ /* 0x000fe400078e0005 */
[----:B------:R-:W0:Y:S01]  /*1cfd0*/  POPC R4, R6 ;  /* 0x0000000600047309 */ /* 0x000e220000000000 */
[----:B------:R-:W-:Y:S02]  /*1cfe0*/  IMAD.MOV.U32 R15, RZ, RZ, -0x1 ;  /* 0xffffffffff0f7424 */ /* 0x000fe400078e00ff */
[----:B0-----:R-:W-:-:S07]  /*1cff0*/  IMAD.MOV.U32 R12, RZ, RZ, R4 ;  /* 0x000000ffff0c7224 */ /* 0x001fce00078e0004 */
[----:B------:R-:W-:Y:S05]  /*1d000*/  WARPSYNC.COLLECTIVE R15, `(.L_x_792) ;  /* 0x000000000f087348 */ /* 0x000fea0003c00000 */
[----:B------:R0:W1:Y:S02]  /*1d010*/  SHFL.IDX P6, R14, R13, R12, R11 ;  /* 0x0000000c0d0e7389 */ /* 0x00006400000c000b */
[----:B01----:R-:W-:Y:S01]  /*1d020*/  ENDCOLLECTIVE ;  /* 0x000000000000791b */ /* 0x003fe20003800000 */
.L_x_792:
[----:B------:R-:W-:Y:S02]  /*1d030*/  IMAD.MOV.U32 R13, RZ, RZ, R7 ;  /* 0x000000ffff0d7224 */ /* 0x000fe400078e0007 */
[----:B------:R-:W-:-:S07]  /*1d040*/  IMAD.MOV.U32 R5, RZ, RZ, R14 ;  /* 0x000000ffff057224 */ /* 0x000fce00078e000e */
[----:B------:R-:W-:Y:S05]  /*1d050*/  WARPSYNC.COLLECTIVE R15, `(.L_x_793) ;  /* 0x000000000f087348 */ /* 0x000fea0003c00000 */
[----:B------:R0:W1:Y:S02]  /*1d060*/  SHFL.IDX P6, R14, R13, R12, R11 ;  /* 0x0000000c0d0e7389 */ /* 0x00006400000c000b */
[----:B01----:R-:W-:Y:S01]  /*1d070*/  ENDCOLLECTIVE ;  /* 0x000000000000791b */ /* 0x003fe20003800000 */
.L_x_793:
[----:B------:R-:W-:Y:S01]  /*1d080*/  IMAD.MOV.U32 R7, RZ, RZ, R14 ;  /* 0x000000ffff077224 */ /* 0x000fe200078e000e */
[----:B------:R-:W-:Y:S06]  /*1d090*/  BRA `(.L_x_794) ;  /* 0xffffffb800c87947 */ /* 0x000fec000383ffff */
.L_x_641:
[----:B------:R-:W-:Y:S01]  /*1d0a0*/  BSSY B0, `(.L_x_795) ;  /* 0x0000007000007945 */ /* 0x000fe20003800000 */
[----:B------:R-:W-:Y:S01]  /*1d0b0*/  MOV R13, R2 ;  /* 0x00000002000d7202 */ /* 0x000fe20000000f00 */
[----:B------:R-:W-:Y:S02]  /*1d0c0*/  IMAD.MOV.U32 R11, RZ, RZ, 0x1f ;  /* 0x0000001fff0b7424 */ /* 0x000fe400078e00ff */
[----:B------:R-:W-:-:S07]  /*1d0d0*/  IMAD.MOV.U32 R15, RZ, RZ, -0x1 ;  /* 0xffffffffff0f7424 */ /* 0x000fce00078e00ff */
[----:B0123-5:R-:W-:Y:S05]  /*1d0e0*/  WARPSYNC.COLLECTIVE R15, `(.L_x_796) ;  /* 0x000000000f087348 */ /* 0x02ffea0003c00000 */
[----:B------:R4:W0:Y:S02]  /*1d0f0*/  SHFL.IDX P6, R14, R13, R12, R11 ;  /* 0x0000000c0d0e7389 */ /* 0x00082400000c000b */
[----:B012345:R-:W-:Y:S01]  /*1d100*/  ENDCOLLECTIVE ;  /* 0x000000000000791b */ /* 0x03ffe20003800000 */
.L_x_796:
[----:B------:R-:W-:Y:S05]  /*1d110*/  BSYNC B0 ;  /* 0x0000000000007941 */ /* 0x000fea0003800000 */
.L_x_795:
[----:B------:R-:W-:Y:S01]  /*1d120*/  IMAD.MOV.U32 R2, RZ, RZ, R14 ;  /* 0x000000ffff027224 */ /* 0x000fe200078e000e */
[----:B------:R-:W-:Y:S06]  /*1d130*/  BRA `(.L_x_797) ;  /* 0xffffffb800b87947 */ /* 0x000fec000383ffff */
.L_x_645:
[----:B0-----:R0:W3:Y:S02]  /*1d140*/  SYNCS.PHASECHK.TRANS64.TRYWAIT P0, [R5+URZ+0x13220], R0 ;  /* 0x01322000050075a7 */ /* 0x0010e4000800017f */
[----:B---3--:R-:W-:Y:S05]  /*1d150*/  @!P0 NANOSLEEP.SYNCS 0x989680 ;  /* 0x009896800000895d */ /* 0x008fea0003900000 */
[----:B------:R-:W3:Y:S02]  /*1d160*/  @!P0 SYNCS.PHASECHK.TRANS64 P0, [R5+URZ+0x13220], R0 ;  /* 0x01322000050085a7 */ /* 0x000ee4000800007f */
[----:B---3--:R-:W-:Y:S05]  /*1d170*/  @!P0 BRA `(.L_x_645) ;  /* 0xfffffffc00f08947 */ /* 0x008fea000383ffff */
[----:B------:R-:W-:Y:S05]  /*1d180*/  BRA `(.L_x_798) ;  /* 0xffffffc0001c7947 */ /* 0x000fea000383ffff */
.L_x_646:
[----:B------:R-:W3:Y:S01]  /*1d190*/  S2R R2, SR_TID.X ;  /* 0x0000000000027919 */ /* 0x000ee20000002100 */
[----:B------:R-:W-:Y:S01]  /*1d1a0*/  BSSY B0, `(.L_x_799) ;  /* 0x000000a000007945 */ /* 0x000fe20003800000 */
[----:B------:R-:W-:Y:S01]  /*1d1b0*/  MOV R12, RZ ;  /* 0x000000ff000c7202 */ /* 0x000fe20000000f00 */
[----:B------:R-:W-:Y:S02]  /*1d1c0*/  IMAD.MOV.U32 R11, RZ, RZ, 0x1f ;  /* 0x0000001fff0b7424 */ /* 0x000fe400078e00ff */
[----:B------:R-:W-:Y:S01]  /*1d1d0*/  IMAD.MOV.U32 R15, RZ, RZ, -0x1 ;  /* 0xffffffffff0f7424 */ /* 0x000fe200078e00ff */
[----:B---3--:R-:W-:-:S04]  /*1d1e0*/  SHF.R.U32.HI R2, RZ, 0x5, R2 ;  /* 0x00000005ff027819 */ /* 0x008fc80000011602 */
[----:B------:R-:W-:-:S05]  /*1d1f0*/  LOP3.LUT R2, R2, 0x3, RZ, 0xc0, !PT ;  /* 0x0000000302027812 */ /* 0x000fca00078ec0ff */
[----:B------:R-:W-:-:S07]  /*1d200*/  IMAD.MOV.U32 R13, RZ, RZ, R2 ;  /* 0x000000ffff0d7224 */ /* 0x000fce00078e0002 */
[----:B012--5:R-:W-:Y:S05]  /*1d210*/  WARPSYNC.COLLECTIVE R15, `(.L_x_800) ;  /* 0x000000000f087348 */ /* 0x027fea0003c00000 */
[----:B------:R3:W4:Y:S02]  /*1d220*/  SHFL.IDX P6, R14, R13, R12, R11 ;  /* 0x0000000c0d0e7389 */ /* 0x00072400000c000b */
[----:B012345:R-:W-:Y:S01]  /*1d230*/  ENDCOLLECTIVE ;  /* 0x000000000000791b */ /* 0x03ffe20003800000 */
.L_x_800:
[----:B------:R-:W-:Y:S05]  /*1d240*/  BSYNC B0 ;  /* 0x0000000000007941 */ /* 0x000fea0003800000 */
.L_x_799:
[----:B------:R-:W-:Y:S05]  /*1d250*/  BRA `(.L_x_801) ;  /* 0xffffffc000047947 */ /* 0x000fea000383ffff */
.L_x_647:
[----:B------:R-:W-:Y:S01]  /*1d260*/  BSSY B0, `(.L_x_802) ;  /* 0x0000006000007945 */ /* 0x000fe20003800000 */
[----:B------:R-:W-:-:S07]  /*1d270*/  IMAD.MOV.U32 R15, RZ, RZ, -0x1 ;  /* 0xffffffffff0f7424 */ /* 0x000fce00078e00ff */
[----:B012--5:R-:W-:Y:S05]  /*1d280*/  WARPSYNC.COLLECTIVE R15, `(.L_x_803) ;  /* 0x000000000f0c7348 */ /* 0x027fea0003c00000 */
[----:B------:R-:W-:Y:S02]  /*1d290*/  ELECT P6, UR62, PT ;  /* 0x00000000003e782f */ /* 0x000fe400038c0000 */
[----:B------:R-:W-:Y:S01]  /*1d2a0*/  MOV R14, UR62 ;  /* 0x0000003e000e7c02 */ /* 0x000fe20008000f00 */
[----:B012--5:R-:W-:Y:S10]  /*1d2b0*/  ENDCOLLECTIVE ;  /* 0x000000000000791b */ /* 0x027ff40003800000 */
.L_x_803:
[----:B------:R-:W-:Y:S05]  /*1d2c0*/  BSYNC B0 ;  /* 0x0000000000007941 */ /* 0x000fea0003800000 */
.L_x_802:
[----:B------:R-:W-:Y:S05]  /*1d2d0*/  BRA `(.L_x_804) ;  /* 0xffffffbc00f87947 */ /* 0x000fea000383ffff */
.L_x_649:
[----:B0-----:R0:W3:Y:S02]  /*1d2e0*/  SYNCS.PHASECHK.TRANS64.TRYWAIT P1, [R3+URZ+0x13240], R2 ;  /* 0x01324002030075a7 */ /* 0x0010e4000802017f */
[----:B---3--:R-:W-:Y:S05]  /*1d2f0*/  @!P1 NANOSLEEP.SYNCS 0x989680 ;  /* 0x009896800000995d */ /* 0x008fea0003900000 */
[----:B------:R-:W3:Y:S02]  /*1d300*/  @!P1 SYNCS.PHASECHK.TRANS64 P1, [R3+URZ+0x13240], R2 ;  /* 0x01324002030095a7 */ /* 0x000ee4000802007f */
[----:B---3--:R-:W-:Y:S05]  /*1d310*/  @!P1 BRA `(.L_x_649) ;  /* 0xfffffffc00f09947 */ /* 0x008fea000383ffff */
[----:B------:R-:W-:Y:S05]  /*1d320*/  BRA `(.L_x_805) ;  /* 0xffffffc0001c7947 */ /* 0x000fea000383ffff */
.L_x_651:
[----:B-1----:R1:W3:Y:S02]  /*1d330*/  SYNCS.PHASECHK.TRANS64.TRYWAIT P1, [R29+URZ+0x13240], R0 ;  /* 0x013240001d0075a7 */ /* 0x0022e4000802017f */
[----:B---3--:R-:W-:Y:S05]  /*1d340*/  @!P1 NANOSLEEP.SYNCS 0x989680 ;  /* 0x009896800000995d */ /* 0x008fea0003900000 */
[----:B------:R-:W3:Y:S02]  /*1d350*/  @!P1 SYNCS.PHASECHK.TRANS64 P1, [R29+URZ+0x13240], R0 ;  /* 0x013240001d0095a7 */ /* 0x000ee4000802007f */
[----:B---3--:R-:W-:Y:S05]  /*1d360*/  @!P1 BRA `(.L_x_651) ;  /* 0xfffffffc00f09947 */ /* 0x008fea000383ffff */
[----:B------:R-:W-:Y:S05]  /*1d370*/  BRA `(.L_x_806) ;  /* 0xffffffc0002c7947 */ /* 0x000fea000383ffff */
.L_x_653:
[----:B---3--:R3:W4:Y:S02]  /*1d380*/  SYNCS.PHASECHK.TRANS64.TRYWAIT P1, [R3+URZ+0x13260], R2 ;  /* 0x01326002030075a7 */ /* 0x008724000802017f */
[----:B----4-:R-:W-:Y:S05]  /*1d390*/  @!P1 NANOSLEEP.SYNCS 0x989680 ;  /* 0x009896800000995d */ /* 0x010fea0003900000 */
[----:B------:R-:W4:Y:S02]  /*1d3a0*/  @!P1 SYNCS.PHASECHK.TRANS64 P1, [R3+URZ+0x13260], R2 ;  /* 0x01326002030095a7 */ /* 0x000f24000802007f */
[----:B----4-:R-:W-:Y:S05]  /*1d3b0*/  @!P1 BRA `(.L_x_653) ;  /* 0xfffffffc00f09947 */ /* 0x010fea000383ffff */
[----:B------:R-:W-:Y:S05]  /*1d3c0*/  BRA `(.L_x_807) ;  /* 0xffffffc000287947 */ /* 0x000fea000383ffff */
.L_x_655:
[----:B----4-:R4:W0:Y:S02]  /*1d3d0*/  SYNCS.PHASECHK.TRANS64.TRYWAIT P1, [R29+URZ+0x13260], R0 ;  /* 0x013260001d0075a7 */ /* 0x010824000802017f */
[----:B0-----:R-:W-:Y:S05]  /*1d3e0*/  @!P1 NANOSLEEP.SYNCS 0x989680 ;  /* 0x009896800000995d */ /* 0x001fea0003900000 */
[----:B------:R-:W0:Y:S02]  /*1d3f0*/  @!P1 SYNCS.PHASECHK.TRANS64 P1, [R29+URZ+0x13260], R0 ;  /* 0x013260001d0095a7 */ /* 0x000e24000802007f */
[----:B0-----:R-:W-:Y:S05]  /*1d400*/  @!P1 BRA `(.L_x_655) ;  /* 0xfffffffc00f09947 */ /* 0x001fea000383ffff */
[----:B------:R-:W-:Y:S05]  /*1d410*/  BRA `(.L_x_808) ;  /* 0xffffffc000247947 */ /* 0x000fea000383ffff */
.L_x_657:
[----:B------:R0:W0:Y:S02]  /*1d420*/  SYNCS.PHASECHK.TRANS64.TRYWAIT P1, [R3+URZ+0x13280], R2 ;  /* 0x01328002030075a7 */ /* 0x000024000802017f */
[----:B0-----:R-:W-:Y:S05]  /*1d430*/  @!P1 NANOSLEEP.SYNCS 0x989680 ;  /* 0x009896800000995d */ /* 0x001fea0003900000 */
[----:B------:R-:W0:Y:S02]  /*1d440*/  @!P1 SYNCS.PHASECHK.TRANS64 P1, [R3+URZ+0x13280], R2 ;  /* 0x01328002030095a7 */ /* 0x000e24000802007f */
[----:B0-----:R-:W-:Y:S05]  /*1d450*/  @!P1 BRA `(.L_x_657) ;  /* 0xfffffffc00f09947 */ /* 0x001fea000383ffff */
[----:B------:R-:W-:Y:S05]  /*1d460*/  BRA `(.L_x_809) ;  /* 0xffffffc000207947 */ /* 0x000fea000383ffff */
.L_x_810:
        /* <DEDUP_REMOVED lines=9> */
.L_x_2721:


//--------------------- .text._ZN7cutlass13device_kernelIN5flash11enable_sm90INS1_16FlashAttnFwdSm90INS1_25CollectiveMainloopFwdSm90ILi2EN4cute5tupleIJNS5_1CILi1EEES8_S8_EEENS6_IJNS7_ILi192EEENS7_ILi160EEENS7_ILi64EEEEEELi64ENS_12float_e4m3_tEfNS_4arch4Sm90ELb0ELb1ELb1ELb0ELb1ELb0ELb0ELb1ELb1ELb1ELb1ELb0EEENS1_21CollectiveEpilogueFwdINS6_IJSA_SC_SB_EEES9_NS_10bfloat16_tESG_Li384ELb0ELb1ELb1ELb1EEENS1_19SingleTileSchedulerILb0ELb1ELb1ELi192EEEEEEEEEvNT_6ParamsE --------------------------
	.section	.text._ZN7cutlass13device_kernelIN5flash11enable_sm90INS1_16FlashAttnFwdSm90INS1_25CollectiveMainloopFwdSm90ILi2EN4cute5tupleIJNS5_1CILi1EEES8_S8_EEENS6_IJNS7_ILi192EEENS7_ILi160EEENS7_ILi64EEEEEELi64ENS_12float_e4m3_tEfNS_4arch4Sm90ELb0ELb1ELb1ELb0ELb1ELb0ELb0ELb1ELb1ELb1ELb1ELb0EEENS1_21CollectiveEpilogueFwdINS6_IJSA_SC_SB_EEES9_NS_10bfloat16_tESG_Li384ELb0ELb1ELb1ELb1EEENS1_19SingleTileSchedulerILb0ELb1ELb1ELi192EEEEEEEEEvNT_6ParamsE,"ax",@progbits
	.align	128
.text._ZN7cutlass13device_kernelIN5flash11enable_sm90INS1_16FlashAttnFwdSm90INS1_25CollectiveMainloopFwdSm90ILi2EN4cute5tupleIJNS5_1CILi1EEES8_S8_EEENS6_IJNS7_ILi192EEENS7_ILi160EEENS7_ILi64EEEEEELi64ENS_12float_e4m3_tEfNS_4arch4Sm90ELb0ELb1ELb1ELb0ELb1ELb0ELb0ELb1ELb1ELb1ELb1ELb0EEENS1_21CollectiveEpilogueFwdINS6_IJSA_SC_SB_EEES9_NS_10bfloat16_tESG_Li384ELb0ELb1ELb1ELb1EEENS1_19SingleTileSchedulerILb0ELb1ELb1ELi192EEEEEEEEEvNT_6ParamsE:
        .type           _ZN7cutlass13device_kernelIN5flash11enable_sm90INS1_16FlashAttnFwdSm90INS1_25CollectiveMainloopFwdSm90ILi2EN4cute5tupleIJNS5_1CILi1EEES8_S8_EEENS6_IJNS7_ILi192EEENS7_ILi160EEENS7_ILi64EEEEEELi64ENS_12float_e4m3_tEfNS_4arch4Sm90ELb0ELb1ELb1ELb0ELb1ELb0ELb0ELb1ELb1ELb1ELb1ELb0EEENS1_21CollectiveEpilogueFwdINS6_IJSA_SC_SB_EEES9_NS_10bfloat16_tESG_Li384ELb0ELb1ELb1ELb1EEENS1_19SingleTileSchedulerILb0ELb1ELb1ELi192EEEEEEEEEvNT_6ParamsE,@function
        .size           _ZN7cutlass13device_kernelIN5flash11enable_sm90INS1_16FlashAttnFwdSm90INS1_25CollectiveMainloopFwdSm90ILi2EN4cute5tupleIJNS5_1CILi1EEES8_S8_EEENS6_IJNS7_ILi192EEENS7_ILi160EEENS7_ILi64EEEEEELi64ENS_12float_e4m3_tEfNS_4arch4Sm90ELb0ELb1ELb1ELb0ELb1ELb0ELb0ELb1ELb1ELb1ELb1ELb0EEENS1_21CollectiveEpilogueFwdINS6_IJSA_SC_SB_EEES9_NS_10bfloat16_tESG_Li384ELb0ELb1ELb1ELb1EEENS1_19SingleTileSchedulerILb0ELb1ELb1ELi192EEEEEEEEEvNT_6ParamsE,(.L_x_2722 - _ZN7cutlass13device_kernelIN5flash11enable_sm90INS1_16FlashAttnFwdSm90INS1_25CollectiveMainloopFwdSm90ILi2EN4cute5tupleIJNS5_1CILi1EEES8_S8_EEENS6_IJNS7_ILi192EEENS7_ILi160EEENS7_ILi64EEEEEELi64ENS_12float_e4m3_tEfNS_4arch4Sm90ELb0ELb1ELb1ELb0ELb1ELb0ELb0ELb1ELb1ELb1ELb1ELb0EEENS1_21CollectiveEpilogueFwdINS6_IJSA_SC_SB_EEES9_NS_10bfloat16_tESG_Li384ELb0ELb1ELb1ELb1EEENS1_19SingleTileSchedulerILb0ELb1ELb1ELi192EEEEEEEEEvNT_6ParamsE)
        .other          _ZN7cutlass13device_kernelIN5flash11enable_sm90INS1_16FlashAttnFwdSm90INS1_25CollectiveMainloopFwdSm90ILi2EN4cute5tupleIJNS5_1CILi1EEES8_S8_EEENS6_IJNS7_ILi192EEENS7_ILi160EEENS7_ILi64EEEEEELi64ENS_12float_e4m3_tEfNS_4arch4Sm90ELb0ELb1ELb1ELb0ELb1ELb0ELb0ELb1ELb1ELb1ELb1ELb0EEENS1_21CollectiveEpilogueFwdINS6_IJSA_SC_SB_EEES9_NS_10bfloat16_tESG_Li384ELb0ELb1ELb1ELb1EEENS1_19SingleTileSchedulerILb0ELb1ELb1ELi192EEEEEEEEEvNT_6ParamsE,@"STO_CUDA_ENTRY STV_DEFAULT"
_ZN7cutlass13device_kernelIN5flash11enable_sm90INS1_16FlashAttnFwdSm90INS1_25CollectiveMainloopFwdSm90ILi2EN4cute5tupleIJNS5_1CILi1EEES8_S8_EEENS6_IJNS7_ILi192EEENS7_ILi160EEENS7_ILi64EEEEEELi64ENS_12float_e4m3_tEfNS_4arch4Sm90ELb0ELb1ELb1ELb0ELb1ELb0ELb0ELb1ELb1ELb1ELb1ELb0EEENS1_21CollectiveEpilogueFwdINS6_IJSA_SC_SB_EEES9_NS_10bfloat16_tESG_Li384ELb0ELb1ELb1ELb1EEENS1_19SingleTileSchedulerILb0ELb1ELb1ELi192EEEEEEEEEvNT_6ParamsE:
        /* <DEDUP_REMOVED lines=45> */
.L_x_811:
        /* <DEDUP_REMOVED lines=22> */
.L_x_812:
        /* <DEDUP_REMOVED lines=18> */
.L_x_813:
        /* <DEDUP_REMOVED lines=22> */
.L_x_814:
        /* <DEDUP_REMOVED lines=23> */
.L_x_815:
        /* <DEDUP_REMOVED lines=9> */
.L_x_818:
        /* <DEDUP_REMOVED lines=18> */
[----:B------:R-:W0:Y:S01]  /*09d0*/  LDC.64 R2, c[0x0][0x418] ;  /* 0x00010600ff027b82 */ /* 0x000e220000000a00 */
[----:B------:R-:W-:Y:S01]  /*09e0*/  ULDC UR4, c[0x0][0x448] ;  /* 0x0001120000047ab9 */ /* 0x000fe20000000800 */
[----:B------:R-:W-:Y:S01]  /*09f0*/  USHF.R.S32.HI UR43, URZ, 0x1f, UR41 ;  /* 0x0000001f3f2b7899 */ /* 0x000fe20008011429 */
[----:B------:R-:W-:Y:S01]  /*0a00*/  VIADD R104, R17, 0xffffff80 ;  /* 0xffffff8011687836 */ /* 0x000fe20000000000 */
[----:B------:R-:W-:-:S04]  /*0a10*/  UISETP.NE.AND UP0, UPT, UR4, 0x1, UPT ;  /* 0x000000010400788c */ /* 0x000fc8000bf05270 */
[----:B------:R-:W1:Y:S01]  /*0a20*/  S2UR UR38, SR_CTAID.X ;  /* 0x00000000002679c3 */ /* 0x000e620000002500 */
[----:B------:R-:W-:-:S06]  /*0a30*/  UP2UR UR44, UPR, URZ, 0x1 ;  /* 0x000000013f2c7883 */ /* 0x000fcc0008000000 */
[----:B------:R-:W-:Y:S01]  /*0a40*/  @UP0 ULDC UR5, c[0x0][0x44c] ;  /* 0x0001130000050ab9 */ /* 0x000fe20000000800 */
[----:B------:R-:W2:Y:S01]  /*0a50*/  LDC R19, c[0x0][0x288] ;  /* 0x0000a200ff137b82 */ /* 0x000ea20000000800 */
[----:B------:R-:W-:-:S07]  /*0a60*/  @UP0 ULDC UR9, c[0x0][0x450] ;  /* 0x0001140000090ab9 */ /* 0x000fce0000000800 */
[----:B------:R-:W3:Y:S01]  /*0a70*/  LDC R16, c[0x0][0x424] ;  /* 0x00010900ff107b82 */ /* 0x000ee20000000800 */
[----:B0-----:R-:W-:-:S04]  /*0a80*/  ISETP.NE.U32.AND P0, PT, R2, RZ, PT ;  /* 0x000000ff0200720c */ /* 0x001fc80003f05070 */
[----:B------:R-:W-:-:S03]  /*0a90*/  ISETP.NE.AND.EX P0, PT, R3, RZ, PT, P0 ;  /* 0x000000ff0300720c */ /* 0x000fc60003f05300 */
[----:B------:R-:W0:Y:S01]  /*0aa0*/  LDC R5, c[0x0][0x2f0] ;  /* 0x0000bc00ff057b82 */ /* 0x000e220000000800 */
[----:B-1----:R-:W-:-:S04]  /*0ab0*/  UIMAD UR38, UR38, 0xc0, URZ ;  /* 0x000000c0262678a4 */ /* 0x002fc8000f8e023f */
[----:B------:R-:W-:Y:S02]  /*0ac0*/  @UP0 UIADD3 UR4, UR38, 0xbf, URZ ;  /* 0x000000bf26040890 */ /* 0x000fe4000fffe03f */
[----:B------:R-:W-:Y:S01]  /*0ad0*/  UIADD3 UR7, UR38, 0xbf, URZ ;  /* 0x000000bf26077890 */ /* 0x000fe2000fffe03f */
[----:B--2---:R-:W-:Y:S01]  /*0ae0*/  IADD3 R3, -R19, 0x1, RZ ;  /* 0x0000000113037810 */ /* 0x004fe20007ffe1ff */
[----:B------:R-:W-:-:S04]  /*0af0*/  UIMAD.WIDE.U32 UR4, UR4, UR5, URZ ;  /* 0x00000005040472a5 */ /* 0x000fc8000f8e003f */
[----:B------:R-:W-:Y:S01]  /*0b00*/  @UP0 USHF.R.U32.HI UR7, URZ, UR9, UR5 ;  /* 0x000000093f070299 */ /* 0x000fe20008011605 */
[----:B---3--:R-:W-:Y:S02]  /*0b10*/  SEL R16, R16, 0x1, P0 ;  /* 0x0000000110107807 */ /* 0x008fe40000000000 */
[----:B------:R-:W-:Y:S02]  /*0b20*/  ULDC.64 UR4, c[0x0][0x9e0] ;  /* 0x0002780000047ab9 */ /* 0x000fe40000000a00 */
[----:B------:R-:W-:-:S04]  /*0b30*/  UISETP.GE.AND UP0, UPT, UR5, 0x1, UPT ;  /* 0x000000010500788c */ /* 0x000fc8000bf06270 */
[----:B------:R-:W-:Y:S01]  /*0b40*/  UP2UR UR47, UPR, URZ, 0x1 ;  /* 0x000000013f2f7883 */ /* 0x000fe20008000000 */
[CC--:B0-----:R-:W-:Y:S01]  /*0b50*/  IMAD R3, R16.reuse, R5.reuse, R3 ;  /* 0x0000000510037224 */ /* 0x0c1fe200078e0203 */
[----:B------:R-:W-:Y:S01]  /*0b60*/  PLOP3.LUT P0, PT, PT, PT, UP0, 0x40, 0x0 ;  /* 0x000000000000781c */ /* 0x000fe20003f0e808 */
[----:B------:R-:W-:-:S03]  /*0b70*/  IMAD R17, R16, R5, RZ ;  /* 0x0000000510117224 */ /* 0x000fc600078e02ff */
[----:B------:R-:W-:-:S13]  /*0b80*/  R2UR UR8, R3 ;  /* 0x00000000030872ca */ /* 0x000fda00000e0000 */
[----:B------:R-:W-:-:S04]  /*0b90*/  UIADD3 UR7, UR8, UR7, URZ ;  /* 0x0000000708077290 */ /* 0x000fc8000fffe03f */
[----:B------:R-:W-:-:S06]  /*0ba0*/  UIADD3 UR4, UR7, UR4, URZ ;  /* 0x0000000407047290 */ /* 0x000fcc000fffe03f */
[----:B------:R-:W-:Y:S01]  /*0bb0*/  IMAD.U32 R0, RZ, RZ, UR4 ;  /* 0x00000004ff007e24 */ /* 0x000fe2000f8e00ff */
[----:B------:R-:W-:Y:S06]  /*0bc0*/  @P0 BRA `(.L_x_820) ;  /* 0x0000000000400947 */ /* 0x000fec0003800000 */
[----:B------:R-:W-:Y:S01]  /*0bd0*/  ISETP.LT.AND P0, PT, RZ, UR7, PT ;  /* 0x00000007ff007c0c */ /* 0x000fe2000bf01270 */
[----:B------:R-:W-:-:S12]  /*0be0*/  UIADD3 UR4, UR7, -0x1, URZ ;  /* 0xffffffff07047890 */ /* 0x000fd8000fffe03f */
[----:B------:R-:W-:Y:S05]  /*0bf0*/  @P0 BRA `(.L_x_821) ;  /* 0x00000000001c0947 */ /* 0x000fea0003800000 */
[----:B------:R-:W-:Y:S02]  /*0c00*/  UISETP.NE.AND UP0, UPT, UR5, 0x1, UPT ;  /* 0x000000010500788c */ /* 0x000fe4000bf05270 */
[----:B------:R-:W-:-:S09]  /*0c10*/  UIADD3 UR4, -UR7, URZ, URZ ;  /* 0x0000003f07047290 */ /* 0x000fd2000fffe13f */
[----:B------:R-:W-:Y:S02]  /*0c20*/  @UP0 ULDC.64 UR10, c[0x0][0x9e8] ;  /* 0x00027a00000a0ab9 */ /* 0x000fe40000000a00 */
[----:B------:R-:W-:-:S04]  /*0c30*/  UIMAD.WIDE.U32 UR8, UR4, UR10, URZ ;  /* 0x0000000a040872a5 */ /* 0x000fc8000f8e003f */
[----:B------:R-:W-:-:S04]  /*0c40*/  @UP0 USHF.R.U32.HI UR4, URZ, UR11, UR9 ;  /* 0x0000000b3f040299 */ /* 0x000fc80008011609 */
[----:B------:R-:W-:Y:S01]  /*0c50*/  ULOP3.LUT UR4, URZ, UR4, URZ, 0x33, !UPT ;  /* 0x000000043f047292 */ /* 0x000fe2000f8e333f */
[----:B------:R-:W-:Y:S11]  /*0c60*/  BRA `(.L_x_822) ;  /* 0x0000000000107947 */ /* 0x000ff60003800000 */
.L_x_821:
[----:B------:R-:W-:-:S11]  /*0c70*/  UISETP.NE.AND UP0, UPT, UR5, 0x1, UPT ;  /* 0x000000010500788c */ /* 0x000fd6000bf05270 */
[----:B------:R-:W-:Y:S02]  /*0c80*/  @UP0 ULDC.64 UR10, c[0x0][0x9e8] ;  /* 0x00027a00000a0ab9 */ /* 0x000fe40000000a00 */
[----:B------:R-:W-:-:S04]  /*0c90*/  UIMAD.WIDE.U32 UR8, UR4, UR10, URZ ;  /* 0x0000000a040872a5 */ /* 0x000fc8000f8e003f */
[----:B------:R-:W-:-:S12]  /*0ca0*/  @UP0 USHF.R.U32.HI UR4, URZ, UR11, UR9 ;  /* 0x0000000b3f040299 */ /* 0x000fd80008011609 */
.L_x_822:
[----:B------:R-:W-:-:S06]  /*0cb0*/  UIMAD UR4, UR4, UR5, UR5 ;  /* 0x00000005040472a4 */ /* 0x000fcc000f8e0205 */
[----:B------:R-:W-:-:S07]  /*0cc0*/  VIMNMX R0, R0, UR4, PT ;  /* 0x0000000400007c48 */ /* 0x000fce000bfe0100 */
.L_x_820:
[----:B------:R-:W-:Y:S01]  /*0cd0*/  UISETP.NE.AND UP0, UPT, UR44, URZ, UPT ;  /* 0x0000003f2c00728c */ /* 0x000fe2000bf05270 */
[-C--:B------:R-:W-:Y:S01]  /*0ce0*/  IMAD R19, R16, R5.reuse, -R19 ;  /* 0x0000000510137224 */ /* 0x080fe200078e0a13 */
[----:B------:R-:W-:Y:S01]  /*0cf0*/  UMOV UR4, UR38 ;  /* 0x0000002600047c82 */ /* 0x000fe20008000000 */
[----:B------:R-:W-:Y:S02]  /*0d00*/  VIADD R2, R0, 0x9f ;  /* 0x0000009f00027836 */ /* 0x000fe40000000000 */
[----:B------:R-:W-:Y:S01]  /*0d10*/  IMAD R0, R16, R5, 0x9f ;  /* 0x0000009f10007424 */ /* 0x000fe200078e0205 */
[----:B------:R-:W-:Y:S01]  /*0d20*/  R2UR UR7, R19 ;  /* 0x00000000130772ca */ /* 0x000fe200000e0000 */
[----:B------:R-:W-:-:S04]  /*0d30*/  IMAD.HI R2, R2, 0x66666667, RZ ;  /* 0x6666666702027827 */ /* 0x000fc800078e02ff */
[----:B------:R-:W-:Y:S01]  /*0d40*/  @UP0 ULDC UR8, c[0x0][0x44c] ;  /* 0x0001130000080ab9 */ /* 0x000fe20000000800 */
[----:B------:R-:W-:Y:S01]  /*0d50*/  @UP0 ULDC UR10, c[0x0][0x450] ;  /* 0x00011400000a0ab9 */ /* 0x000fe20000000800 */
[----:B------:R-:W-:Y:S01]  /*0d60*/  UIMAD.WIDE.U32 UR8, UR38, UR8, URZ ;  /* 0x00000008260872a5 */ /* 0x000fe2000f8e003f */
[----:B------:R-:W-:Y:S01]  /*0d70*/  IMAD.HI R0, R0, 0x66666667, RZ ;  /* 0x6666666700007827 */ /* 0x000fe200078e02ff */
[----:B------:R-:W-:Y:S02]  /*0d80*/  SHF.R.U32.HI R5, RZ, 0x1f, R2 ;  /* 0x0000001fff057819 */ /* 0x000fe40000011602 */
[----:B------:R-:W-:Y:S02]  /*0d90*/  @UP0 USHF.R.U32.HI UR4, URZ, UR10, UR9 ;  /* 0x0000000a3f040299 */ /* 0x000fe40008011609 */
[----:B------:R-:W-:Y:S01]  /*0da0*/  UISETP.GE.AND UP0, UPT, UR5, 0x1, UPT ;  /* 0x000000010500788c */ /* 0x000fe2000bf06270 */
[----:B------:R-:W-:Y:S01]  /*0db0*/  SHF.R.U32.HI R3, RZ, 0x1f, R0 ;  /* 0x0000001fff037819 */ /* 0x000fe20000011600 */
[----:B------:R-:W-:Y:S01]  /*0dc0*/  UIADD3 UR4, UR7, UR4, URZ ;  /* 0x0000000407047290 */ /* 0x000fe2000fffe03f */
[----:B------:R-:W-:-:S02]  /*0dd0*/  LEA.HI.SX32 R2, R2, R5, 0x1a ;  /* 0x0000000502027211 */ /* 0x000fc400078fd2ff */
[----:B------:R-:W-:Y:S01]  /*0de0*/  ULDC UR7, c[0x0][0x9dc] ;  /* 0x0002770000077ab9 */ /* 0x000fe20000000800 */
[----:B------:R-:W-:Y:S01]  /*0df0*/  PLOP3.LUT P0, PT, PT, PT, UP0, 0x40, 0x0 ;  /* 0x000000000000781c */ /* 0x000fe20003f0e808 */
[----:B------:R-:W-:Y:S01]  /*0e00*/  UIADD3 UR7, UR4, -UR7, URZ ;  /* 0x8000000704077290 */ /* 0x000fe2000fffe03f */
[----:B------:R-:W-:-:S04]  /*0e10*/  LEA.HI.SX32 R3, R0, R3, 0x1a ;  /* 0x0000000300037211 */ /* 0x000fc800078fd2ff */
[----:B------:R-:W-:-:S07]  /*0e20*/  VIMNMX R18, R3, R2, PT ;  /* 0x0000000203127248 */ /* 0x000fce0003fe0100 */
[----:B------:R-:W-:Y:S05]  /*0e30*/  @P0 BRA `(.L_x_823) ;  /* 0x0000000000440947 */ /* 0x000fea0003800000 */
[----:B------:R-:W-:-:S06]  /*0e40*/  UISETP.GT.AND UP0, UPT, UR4, -0x1, UPT ;  /* 0xffffffff0400788c */ /* 0x000fcc000bf04270 */
[----:B------:R-:W-:-:S13]  /*0e50*/  PLOP3.LUT P0, PT, PT, PT, UP0, 0x80, 0x0 ;  /* 0x000000000000781c */ /* 0x000fda0003f0f008 */
[----:B------:R-:W-:Y:S05]  /*0e60*/  @P0 BRA `(.L_x_824) ;  /* 0x00000000001c0947 */ /* 0x000fea0003800000 */
[----:B------:R-:W-:Y:S02]  /*0e70*/  UISETP.NE.AND UP0, UPT, UR5, 0x1, UPT ;  /* 0x000000010500788c */ /* 0x000fe4000bf05270 */
[----:B------:R-:W-:-:S09]  /*0e80*/  ULOP3.LUT UR4, URZ, UR4, URZ, 0x33, !UPT ;  /* 0x000000043f047292 */ /* 0x000fd2000f8e333f */
[----:B------:R-:W-:Y:S02]  /*0e90*/  @UP0 ULDC.64 UR10, c[0x0][0x9e8] ;  /* 0x00027a00000a0ab9 */ /* 0x000fe40000000a00 */
[----:B------:R-:W-:-:S04]  /*0ea0*/  UIMAD.WIDE.U32 UR8, UR4, UR10, URZ ;  /* 0x0000000a040872a5 */ /* 0x000fc8000f8e003f */
[----:B------:R-:W-:-:S04]  /*0eb0*/  @UP0 USHF.R.U32.HI UR4, URZ, UR11, UR9 ;  /* 0x0000000b3f040299 */ /* 0x000fc80008011609 */
[----:B------:R-:W-:Y:S01]  /*0ec0*/  ULOP3.LUT UR4, URZ, UR4, URZ, 0x33, !UPT ;  /* 0x000000043f047292 */ /* 0x000fe2000f8e333f */
[----:B------:R-:W-:Y:S11]  /*0ed0*/  BRA `(.L_x_825) ;  /* 0x0000000000107947 */ /* 0x000ff60003800000 */
.L_x_824:
[----:B------:R-:W-:-:S11]  /*0ee0*/  UISETP.NE.AND UP0, UPT, UR5, 0x1, UPT ;  /* 0x000000010500788c */ /* 0x000fd6000bf05270 */
[----:B------:R-:W-:Y:S02]  /*0ef0*/  @UP0 ULDC.64 UR10, c[0x0][0x9e8] ;  /* 0x00027a00000a0ab9 */ /* 0x000fe40000000a00 */
[----:B------:R-:W-:-:S04]  /*0f00*/  UIMAD.WIDE.U32 UR8, UR4, UR10, URZ ;  /* 0x0000000a040872a5 */ /* 0x000fc8000f8e003f */
[----:B------:R-:W-:-:S12]  /*0f10*/  @UP0 USHF.R.U32.HI UR4, URZ, UR11, UR9 ;  /* 0x0000000b3f040299 */ /* 0x000fd80008011609 */
.L_x_825:
[----:B------:R-:W-:-:S04]  /*0f20*/  UIMAD UR4, UR4, UR5, URZ ;  /* 0x00000005040472a4 */ /* 0x000fc8000f8e023f */
[----:B------:R-:W-:-:S04]  /*0f30*/  UISETP.LT.AND UP0, UPT, UR7, UR4, UPT ;  /* 0x000000040700728c */ /* 0x000fc8000bf01270 */
[----:B------:R-:W-:-:S12]  /*0f40*/  USEL UR7, UR7, UR4, !UP0 ;  /* 0x0000000407077287 */ /* 0x000fd8000c000000 */
.L_x_823:
[----:B------:R-:W-:Y:S02]  /*0f50*/  UIMAD.WIDE UR4, UR7, 0x66666667, URZ ;  /* 0x66666667070478a5 */ /* 0x000fe4000f8e023f */
[----:B------:R-:W-:Y:S02]  /*0f60*/  USHF.R.U32.HI UR10, URZ, 0x10, UR6 ;  /* 0x000000103f0a7899 */ /* 0x000fe40008011606 */
[----:B------:R-:W-:Y:S02]  /*0f70*/  USHF.R.U32.HI UR4, URZ, 0x1f, UR5 ;  /* 0x0000001f3f047899 */ /* 0x000fe40008011605 */
[----:B------:R-:W-:Y:S02]  /*0f80*/  ULOP3.LUT UR45, UR6, 0xffff, URZ, 0xc0, !UPT ;  /* 0x0000ffff062d7892 */ /* 0x000fe4000f8ec03f */
[----:B------:R-:W-:-:S04]  /*0f90*/  ULEA.HI.SX32 UR4, UR5, UR4, 0x1a ;  /* 0x0000000405047291 */ /* 0x000fc8000f8fd23f */
[----:B------:R-:W-:-:S04]  /*0fa0*/  UISETP.LT.AND UP0, UPT, URZ, UR4, UPT ;  /* 0x000000043f00728c */ /* 0x000fc8000bf01270 */
[----:B------:R-:W-:Y:S02]  /*0fb0*/  USEL UR9, URZ, UR4, !UP0 ;  /* 0x000000043f097287 */ /* 0x000fe4000c000000 */
[----:B------:R-:W-:Y:S01]  /*0fc0*/  UISETP.NE.AND UP0, UPT, UR10, URZ, UPT ;  /* 0x0000003f0a00728c */ /* 0x000fe2000bf05270 */
[----:B------:R-:W-:-:S03]  /*0fd0*/  UMOV UR4, URZ ;  /* 0x0000003f00047c82 */ /* 0x000fc60008000000 */
[----:B------:R-:W-:-:S07]  /*0fe0*/  ISETP.GT.AND P0, PT, R18, UR9, PT ;  /* 0x0000000912007c0c */ /* 0x000fce000bf04270 */
[----:B------:R-:W-:-:S06]  /*0ff0*/  @!UP0 ULDC UR10, c[0x0][0x9f0] ;  /* 0x00027c00000a8ab9 */ /* 0x000fcc0000000800 */
[----:B------:R-:W-:Y:S05]  /*1000*/  @!P0 BRA `(.L_x_826) ;  /* 0x00000000008c8947 */ /* 0x000fea0003800000 */
[----:B------:R-:W-:Y:S01]  /*1010*/  IMAD.U32 R5, RZ, RZ, UR10 ;  /* 0x0000000aff057e24 */ /* 0x000fe2000f8e00ff */
[----:B------:R-:W-:-:S04]  /*1020*/  UMOV UR4, URZ ;  /* 0x0000003f00047c82 */ /* 0x000fc80008000000 */
[----:B------:R-:W-:-:S04]  /*1030*/  IABS R0, R5 ;  /* 0x0000000500007213 */ /* 0x000fc80000000000 */
[----:B------:R-:W-:Y:S02]  /*1040*/  R2UR UR11, R0 ;  /* 0x00000000000b72ca */ /* 0x000fe400000e0000 */
[----:B------:R-:W-:Y:S02]  /*1050*/  IADD3 R0, R5, -0x1, R18 ;  /* 0xffffffff05007810 */ /* 0x000fe40007ffe012 */
[----:B------:R-:W-:Y:S02]  /*1060*/  IABS R5, R5 ;  /* 0x0000000500057213 */ /* 0x000fe40000000000 */
[----:B------:R-:W-:-:S03]  /*1070*/  R2UR UR6, R0 ;  /* 0x00000000000672ca */ /* 0x000fc600000e0000 */
[----:B------:R-:W-:-:S04]  /*1080*/  IMAD.MOV R5, RZ, RZ, -R5 ;  /* 0x000000ffff057224 */ /* 0x000fc800078e0a05 */
[----:B------:R-:W0:Y:S06]  /*1090*/  I2F.RP R2, UR11 ;  /* 0x0000000b00027d06 */ /* 0x000e2c0008209400 */
[----:B------:R-:W-:-:S06]  /*10a0*/  UIADD3 UR6, -UR9, UR6, URZ ;  /* 0x0000000609067290 */ /* 0x000fcc000fffe13f */
[----:B------:R-:W-:Y:S01]  /*10b0*/  IMAD.U32 R0, RZ, RZ, UR6 ;  /* 0x00000006ff007e24 */ /* 0x000fe2000f8e00ff */
[----:B------:R-:W-:Y:S01]  /*10c0*/  ULOP3.LUT UR6, UR6, UR10, URZ, 0x3c, !UPT ;  /* 0x0000000a06067292 */ /* 0x000fe2000f8e3c3f */
[----:B0-----:R-:W0:Y:S03]  /*10d0*/  MUFU.RCP R2, R2 ;  /* 0x0000000200027308 */ /* 0x001e260000001000 */
[----:B------:R-:W-:-:S04]  /*10e0*/  IABS R0, R0 ;  /* 0x0000000000007213 */ /* 0x000fc80000000000 */
[----:B------:R-:W-:Y:S01]  /*10f0*/  R2UR UR8, R0 ;  /* 0x00000000000872ca */ /* 0x000fe200000e0000 */
[----:B------:R-:W-:Y:S02]  /*1100*/  IMAD.MOV.U32 R0, RZ, RZ, R5 ;  /* 0x000000ffff007224 */ /* 0x000fe400078e0005 */
[----:B0-----:R-:W-:-:S06]  /*1110*/  VIADD R3, R2, 0xffffffe ;  /* 0x0ffffffe02037836 */ /* 0x001fcc0000000000 */
        /* <DEDUP_REMOVED lines=18> */
.L_x_826:
[----:B------:R-:W-:Y:S02]  /*1240*/  UIMAD UR45, UR45, UR4, UR9 ;  /* 0x000000042d2d72a4 */ /* 0x000fe4000f8e0209 */
[----:B------:R-:W-:Y:S01]  /*1250*/  IMAD.U32 R3, RZ, RZ, UR4 ;  /* 0x00000004ff037e24 */ /* 0x000fe2000f8e00ff */
[----:B------:R-:W-:Y:S02]  /*1260*/  PLOP3.LUT P0, PT, PT, PT, PT, 0x80, 0x0 ;  /* 0x000000000000781c */ /* 0x000fe40003f0f070 */
[----:B------:R-:W-:Y:S01]  /*1270*/  CS2R R28, SRZ ;  /* 0x00000000001c7805 */ /* 0x000fe2000001ff00 */
[----:B------:R-:W-:Y:S01]  /*1280*/  IMAD.MOV.U32 R0, RZ, RZ, RZ ;  /* 0x000000ffff007224 */ /* 0x000fe200078e00ff */
[----:B------:R-:W-:Y:S02]  /*1290*/  CS2R R24, SRZ ;  /* 0x0000000000187805 */ /* 0x000fe4000001ff00 */
[----:B------:R-:W-:Y:S01]  /*12a0*/  VIADDMNMX R18, R3, UR45, R18, PT ;  /* 0x0000002d03127c46 */ /* 0x000fe2000b800112 */
[----:B------:R-:W-:Y:S01]  /*12b0*/  IMAD.MOV.U32 R2, RZ, RZ, RZ ;  /* 0x000000ffff027224 */ /* 0x000fe200078e00ff */
[----:B------:R-:W-:-:S02]  /*12c0*/  CS2R R30, SRZ ;  /* 0x00000000001e7805 */ /* 0x000fc4000001ff00 */
[----:B------:R-:W-:Y:S02]  /*12d0*/  CS2R R26, SRZ ;  /* 0x00000000001a7805 */ /* 0x000fe4000001ff00 */
[----:B------:R-:W-:Y:S02]  /*12e0*/  ISETP.GT.AND P1, PT, R18, UR45, PT ;  /* 0x0000002d12007c0c */ /* 0x000fe4000bf24270 */
        /* <DEDUP_REMOVED lines=11> */
[----:B------:R-:W-:Y:S01]  /*13a0*/  CS2R R50, SRZ ;  /* 0x0000000000327805 */ /* 0x000fe2000001ff00 */
[----:B------:R-:W-:Y:S06]  /*13b0*/  @!P1 BRA `(.L_x_827) ;  /* 0x00000118009c9947 */ /* 0x000fec0003800000 */
[----:B------:R-:W-:Y:S01]  /*13c0*/  SHF.R.S32.HI R23, RZ, 0x1f, R104 ;  /* 0x0000001fff177819 */ /* 0x000fe20000011468 */
[----:B------:R-:W0:Y:S01]  /*13d0*/  S2UR UR39, SR_CgaCtaId ;  /* 0x00000000002779c3 */ /* 0x000e220000008800 */
[----:B------:R-:W-:Y:S01]  /*13e0*/  UMOV UR46, 0x400 ;  /* 0x00000400002e7882 */ /* 0x000fe20000000000 */
[----:B------:R-:W-:Y:S01]  /*13f0*/  UMOV UR37, 0x80000020 ;  /* 0x8000002000257882 */ /* 0x000fe20000000000 */
[----:B------:R-:W-:-:S04]  /*1400*/  LEA.HI R105, R23, R104, RZ, 0x7 ;  /* 0x0000006817697211 */ /* 0x000fc800078f38ff */
[----:B------:R-:W-:-:S05]  /*1410*/  SHF.R.S32.HI R22, RZ, 0x7, R105 ;  /* 0x00000007ff167819 */ /* 0x000fca0000011469 */
        /* <DEDUP_REMOVED lines=8> */
[----:B------:R-:W-:Y:S01]  /*14a0*/  ULEA UR5, UR5, UR4, 0xc ;  /* 0x0000000405057291 */ /* 0x000fe2000f8e603f */
[----:B------:R-:W-:-:S03]  /*14b0*/  PLOP3.LUT P0, PT, PT, PT, UP0, 0x80, 0x0 ;  /* 0x000000000000781c */ /* 0x000fc60003f0f008 */
[----:B------:R-:W-:-:S04]  /*14c0*/  USHF.R.U32.HI UR5, URZ, 0x4, UR5 ;  /* 0x000000043f057899 */ /* 0x000fc80008011605 */
[----:B------:R-:W-:-:S04]  /*14d0*/  ULOP3.LUT UR5, UR5, 0x3fff, URZ, 0xc0, !UPT ;  /* 0x00003fff05057892 */ /* 0x000fc8000f8ec03f */
[----:B------:R-:W-:Y:S02]  /*14e0*/  ULOP3.LUT UR36, UR5, 0x10000, URZ, 0xfc, !UPT ;  /* 0x0001000005247892 */ /* 0x000fe4000f8efc3f */
[----:B------:R-:W-:Y:S10]  /*14f0*/  @!P0 BRA `(.L_x_828) ;  /* 0x0000000000408947 */ /* 0x000ff40003800000 */
[----:B------:R-:W-:Y:S01]  /*1500*/  MOV R0, 0x0 ;  /* 0x0000000000007802 */ /* 0x000fe20000000f00 */
[----:B------:R-:W-:Y:S01]  /*1510*/  ULDC.64 UR4, c[0x4][0x98] ;  /* 0x0100260000047ab9 */ /* 0x000fe20000000a00 */
[----:B------:R-:W-:Y:S01]  /*1520*/  ULDC.64 UR6, c[0x4][0x30] ;  /* 0x01000c0000067ab9 */ /* 0x000fe20000000a00 */
[----:B------:R-:W-:Y:S01]  /*1530*/  IMAD.U32 R4, RZ, RZ, UR4 ;  /* 0x00000004ff047e24 */ /* 0x000fe2000f8e00ff */
[----:B------:R0:W1:Y:S01]  /*1540*/  LDC.64 R2, c[0x4][R0] ;  /* 0x0100000000027b82 */ /* 0x0000620000000a00 */
[----:B------:R-:W-:Y:S01]  /*1550*/  IMAD.U32 R5, RZ, RZ, UR5 ;  /* 0x00000005ff057e24 */ /* 0x000fe2000f8e00ff */
[----:B------:R-:W-:Y:S01]  /*1560*/  ULDC.64 UR4, c[0x4][0xa0] ;  /* 0x0100280000047ab9 */ /* 0x000fe20000000a00 */
[----:B------:R-:W-:Y:S02]  /*1570*/  IMAD.U32 R10, RZ, RZ, UR6 ;  /* 0x00000006ff0a7e24 */ /* 0x000fe4000f8e00ff */
[----:B------:R-:W-:Y:S02]  /*1580*/  IMAD.U32 R6, RZ, RZ, UR4 ;  /* 0x00000004ff067e24 */ /* 0x000fe4000f8e00ff */
[----:B------:R-:W-:-:S02]  /*1590*/  IMAD.U32 R7, RZ, RZ, UR5 ;  /* 0x00000005ff077e24 */ /* 0x000fc4000f8e00ff */
[----:B------:R-:W-:Y:S02]  /*15a0*/  IMAD.U32 R11, RZ, RZ, UR7 ;  /* 0x00000007ff0b7e24 */ /* 0x000fe4000f8e00ff */
[----:B------:R-:W-:Y:S02]  /*15b0*/  IMAD.MOV.U32 R8, RZ, RZ, 0x70 ;  /* 0x00000070ff087424 */ /* 0x000fe400078e00ff */
[----:B------:R-:W-:Y:S02]  /*15c0*/  IMAD.MOV.U32 R12, RZ, RZ, 0x1 ;  /* 0x00000001ff0c7424 */ /* 0x000fe400078e00ff */
[----:B0-----:R-:W-:-:S07]  /*15d0*/  IMAD.MOV.U32 R13, RZ, RZ, RZ ;  /* 0x000000ffff0d7224 */ /* 0x001fce00078e00ff */
[----:B------:R-:W-:-:S07]  /*15e0*/  LEPC R20, `(.L_x_828) ;  /* 0x000000001014794e */ /* 0x000fce0000000000 */
[----:B-1----:R-:W-:Y:S05]  /*15f0*/  CALL.ABS.NOINC R2 ;  /* 0x0000000002007343 */ /* 0x002fea0003c00000 */
.L_x_828:
        /* <DEDUP_REMOVED lines=14> */
[----:B------:R-:W-:Y:S02]  /*16e0*/  @UP1 UIMAD UR12, UR43, UR16, URZ ;  /* 0x000000102b0c12a4 */ /* 0x000fe4000f8e023f */
[----:B------:R-:W-:Y:S02]  /*16f0*/  @UP0 UIMAD UR15, UR41, UR15, UR8 ;  /* 0x0000000f290f02a4 */ /* 0x000fe4000f8e0208 */
[----:B------:R-:W-:Y:S02]  /*1700*/  @UP1 UIMAD.WIDE.U32 UR8, UR41, UR16, URZ ;  /* 0x00000010290812a5 */ /* 0x000fe4000f8e003f */
[----:B------:R-:W-:-:S02]  /*1710*/  @UP0 UIMAD.WIDE.U32 UR10, UR41, UR14, URZ ;  /* 0x0000000e290a02a5 */ /* 0x000fc4000f8e003f */
[----:B------:R-:W-:Y:S02]  /*1720*/  @UP1 UIMAD UR16, UR41, UR17, UR12 ;  /* 0x00000011291012a4 */ /* 0x000fe4000f8e020c */
[----:B------:R-:W-:Y:S02]  /*1730*/  @UP1 USHF.R.S32.HI UR17, URZ, 0x1f, UR42 ;  /* 0x0000001f3f111899 */ /* 0x000fe4000801142a */
[----:B------:R-:W-:Y:S01]  /*1740*/  @UP0 USHF.R.S32.HI UR14, URZ, 0x1f, UR42 ;  /* 0x0000001f3f0e0899 */ /* 0x000fe2000801142a */
[----:B------:R-:W-:Y:S01]  /*1750*/  @UP1 ULDC.64 UR12, c[0x0][0x9c0] ;  /* 0x00027000000c1ab9 */ /* 0x000fe20000000a00 */
[----:B------:R-:W-:Y:S02]  /*1760*/  @UP0 UIADD3 UR11, UR11, UR15, URZ ;  /* 0x0000000f0b0b0290 */ /* 0x000fe4000fffe03f */
[----:B------:R-:W-:Y:S02]  /*1770*/  @UP1 UIMAD UR15, UR17, UR12, URZ ;  /* 0x0000000c110f12a4 */ /* 0x000fe4000f8e023f */
[----:B------:R-:W-:-:S02]  /*1780*/  @UP0 UIMAD UR14, UR14, UR18, URZ ;  /* 0x000000120e0e02a4 */ /* 0x000fc4000f8e023f */
[----:B------:R-:W-:Y:S02]  /*1790*/  @UP1 UIADD3 UR9, UR9, UR16, URZ ;  /* 0x0000001009091290 */ /* 0x000fe4000fffe03f */
[----:B------:R-:W-:Y:S02]  /*17a0*/  @UP1 UIMAD UR15, UR42, UR13, UR15 ;  /* 0x0000000d2a0f12a4 */ /* 0x000fe4000f8e020f */
[----:B------:R-:W-:Y:S02]  /*17b0*/  @UP0 UIMAD UR14, UR42, UR19, UR14 ;  /* 0x000000132a0e02a4 */ /* 0x000fe4000f8e020e */
[----:B------:R-:W-:Y:S02]  /*17c0*/  @UP0 UIMAD.WIDE.U32 UR10, UR42, UR18, UR10 ;  /* 0x000000122a0a02a5 */ /* 0x000fe4000f8e000a */
        /* <DEDUP_REMOVED lines=10> */
[----:B------:R-:W-:Y:S01]  /*1870*/  IMAD.U32 R5, RZ, RZ, UR7 ;  /* 0x00000007ff057e24 */ /* 0x000fe2000f8e00ff */
[----:B------:R-:W-:Y:S01]  /*1880*/  ULDC UR4, c[0x0][0x9d8] ;  /* 0x0002760000047ab9 */ /* 0x000fe20000000800 */
[----:B------:R-:W-:-:S03]  /*1890*/  IMAD.U32 R7, RZ, RZ, UR5 ;  /* 0x00000005ff077e24 */ /* 0x000fc6000f8e00ff */
[----:B------:R-:W2:Y:S04]  /*18a0*/  @P0 LDG.E R3, desc[UR48][R4.64] ;  /* 0x0000003004030981 */ /* 0x000ea8000c1e1900 */
[----:B------:R-:W2:Y:S01]  /*18b0*/  @P1 LDG.E R0, desc[UR48][R6.64] ;  /* 0x0000003006001981 */ /* 0x000ea2000c1e1900 */
[----:B------:R-:W0:Y:S01]  /*18c0*/  SYNCS.PHASECHK.TRANS64.TRYWAIT P0, [UR46+0x12400], R8 ;  /* 0x01240008ff0075a7 */ /* 0x000e22000800016e */
[----:B--2---:R-:W-:-:S04]  /*18d0*/  FMUL.FTZ R0, R3, R0 ;  /* 0x0000000003007220 */ /* 0x004fc80000410000 */
[----:B------:R-:W-:Y:S01]  /*18e0*/  FMUL.FTZ R2, R0, UR4 ;  /* 0x0000000400027c20 */ /* 0x000fe20008410000 */
[----:B0-----:R-:W-:Y:S06]  /*18f0*/  @!P0 BRA `(.L_x_829) ;  /* 0x0000017800248947 */ /* 0x001fec0003800000 */
.L_x_973:
[----:B------:R-:W-:-:S06]  /*1900*/  ULOP3.LUT UR4, UR40, 0x1, URZ, 0xfc, !UPT ;  /* 0x0000000128047892 */ /* 0x000fcc000f8efc3f */
[----:B------:R-:W-:-:S05]  /*1910*/  IMAD.U32 R0, RZ, RZ, UR4 ;  /* 0x00000004ff007e24 */ /* 0x000fca000f8e00ff */
[----:B------:R-:W-:-:S13]  /*1920*/  ISETP.NE.AND P0, PT, R0, 0x3, PT ;  /* 0x000000030000780c */ /* 0x000fda0003f05270 */
[----:B------:R-:W-:Y:S05]  /*1930*/  @!P0 BRA `(.L_x_830) ;  /* 0x0000000000048947 */ /* 0x000fea0003800000 */
[----:B------:R-:W-:Y:S01]  /*1940*/  BPT.TRAP 0x1 ;  /* 0x000000040000795c */ /* 0x000fe20000300000 */
.L_x_830:
[----:B------:R1:W2:Y:S01]  /*1950*/  SYNCS.PHASECHK.TRANS64.TRYWAIT P1, [UR46+0x12430], R8 ;  /* 0x01243008ff0075a7 */ /* 0x0002a2000802016e */
[----:B------:R-:W-:Y:S05]  /*1960*/  @!P0 BRA `(.L_x_831) ;  /* 0x0000000000048947 */ /* 0x000fea0003800000 */
[----:B------:R-:W-:Y:S01]  /*1970*/  BPT.TRAP 0x1 ;  /* 0x000000040000795c */ /* 0x000fe20000300000 */
.L_x_831:
[----:B--2---:R-:W-:Y:S05]  /*1980*/  @P1 BRA `(.L_x_832) ;  /* 0x0000000000081947 */ /* 0x004fea0003800000 */
[----:B------:R-:W2:Y:S02]  /*1990*/  SYNCS.PHASECHK.TRANS64.TRYWAIT P1, [UR46+0x12430], R8 ;  /* 0x01243008ff0075a7 */ /* 0x000ea4000802016e */
[----:B--2---:R-:W-:Y:S05]  /*19a0*/  @!P1 BRA `(.L_x_833) ;  /* 0x0000017800109947 */ /* 0x004fea0003800000 */
.L_x_832:
[----:B------:R-:W-:Y:S05]  /*19b0*/  WARPSYNC.ALL ;  /* 0x0000000000007948 */ /* 0x000fea0003800000 */
[----:B------:R-:W-:Y:S01]  /*19c0*/  UIADD3 UR4, UR46, 0xd200, URZ ;  /* 0x0000d2002e047890 */ /* 0x000fe2000fffe03f */
[----:B------:R-:W-:Y:S01]  /*19d0*/  WARPGROUP.ARRIVE ;  /* 0x00000000000079c5 */ /* 0x000fe20000000000 */
[----:B------:R-:W-:Y:S01]  /*19e0*/  UMOV UR8, UR36 ;  /* 0x0000002400087c82 */ /* 0x000fe20008000000 */
[----:B------:R-:W-:Y:S01]  /*19f0*/  UMOV UR9, UR37 ;  /* 0x0000002500097c82 */ /* 0x000fe20008000000 */
[----:B------:R-:W-:Y:S01]  /*1a00*/  USHF.R.U32.HI UR4, URZ, 0x4, UR4 ;  /* 0x000000043f047899 */ /* 0x000fe20008011604 */
[----:B------:R-:W-:Y:S01]  /*1a10*/  UMOV UR11, 0x80000020 ;  /* 0x80000020000b7882 */ /* 0x000fe20000000000 */
[----:B------:R-:W-:-:S02]  /*1a20*/  UMOV UR12, UR36 ;  /* 0x00000024000c7c82 */ /* 0x000fc40008000000 */
[----:B------:R-:W-:Y:S01]  /*1a30*/  ULOP3.LUT UR4, UR4, 0x3fff, URZ, 0xc0, !UPT ;  /* 0x00003fff04047892 */ /* 0x000fe2000f8ec03f */
[----:B------:R-:W-:Y:S01]  /*1a40*/  UMOV UR13, UR37 ;  /* 0x00000025000d7c82 */ /* 0x000fe20008000000 */
[----:B------:R-:W-:Y:S02]  /*1a50*/  UMOV UR15, 0x80000020 ;  /* 0x80000020000f7882 */ /* 0x000fe40000000000 */
[----:B------:R-:W-:Y:S01]  /*1a60*/  ULOP3.LUT UR4, UR4, 0x10000, URZ, 0xfc, !UPT ;  /* 0x0001000004047892 */ /* 0x000fe2000f8efc3f */
[----:B------:R-:W-:Y:S01]  /*1a70*/  UMOV UR16, UR36 ;  /* 0x0000002400107c82 */ /* 0x000fe20008000000 */
[----:B------:R-:W-:Y:S02]  /*1a80*/  UMOV UR17, UR37 ;  /* 0x0000002500117c82 */ /* 0x000fe40008000000 */
[----:B------:R-:W-:Y:S02]  /*1a90*/  UIADD3 UR14, UR4, 0x80, URZ ;  /* 0x00000080040e7890 */ /* 0x000fe4000fffe03f */
[----:B------:R-:W-:-:S02]  /*1aa0*/  UIADD3 UR18, UR4, 0x100, URZ ;  /* 0x0000010004127890 */ /* 0x000fc4000fffe03f */
[----:B------:R-:W-:Y:S01]  /*1ab0*/  UMOV UR10, UR4 ;  /* 0x00000004000a7c82 */ /* 0x000fe20008000000 */
[----:B------:R-:W-:Y:S01]  /*1ac0*/  UMOV UR19, 0x80000020 ;  /* 0x8000002000137882 */ /* 0x000fe20000000000 */
[----:B------:R-:W-:Y:S01]  /*1ad0*/  QGMMA.64x32x32.F32.E4M3.E4M3 R88, gdesc[UR8], RZ, !UPT, gsb0 ;  /* 0x00600000085879f3 */ /* 0x000fe2000c0008ff */
[----:B------:R-:W-:Y:S01]  /*1ae0*/  UIADD3 UR10, UR4, 0x180, URZ ;  /* 0x00000180040a7890 */ /* 0x000fe2000fffe03f */
[----:B------:R-:W-:Y:S01]  /*1af0*/  UMOV UR8, UR36 ;  /* 0x0000002400087c82 */ /* 0x000fe20008000000 */
[----:B------:R-:W-:Y:S01]  /*1b00*/  UMOV UR9, UR37 ;  /* 0x0000002500097c82 */ /* 0x000fe20008000000 */
[----:B------:R-:W-:Y:S01]  /*1b10*/  UMOV UR11, 0x80000020 ;  /* 0x80000020000b7882 */ /* 0x000fe20000000000 */
[----:B------:R-:W-:Y:S01]  /*1b20*/  UIADD3 UR5, UR4, 0x200, URZ ;  /* 0x0000020004057890 */ /* 0x000fe2000fffe03f */
[----:B------:R-:W-:Y:S02]  /*1b30*/  WARPGROUP.DEPBAR.LE gsb0, 0x0 ;  /* 0x00008000000079c5 */ /* 0x000fe40000010000 */
[----:B------:R-:W-:-:S06]  /*1b40*/  WARPGROUP.ARRIVE ;  /* 0x00000000000079c5 */ /* 0x000fcc0000000000 */
[----:B------:R-:W-:Y:S01]  /*1b50*/  QGMMA.64x32x32.F32.E4M3.E4M3 R72, gdesc[UR12], RZ, !UPT, gsb0 ;  /* 0x006000000c4879f3 */ /* 0x000fe2000c0008ff */
[----:B------:R-:W-:Y:S01]  /*1b60*/  UIADD3 UR14, UR4, 0x82, URZ ;  /* 0x00000082040e7890 */ /* 0x000fe2000fffe03f */
[----:B------:R-:W-:Y:S01]  /*1b70*/  UMOV UR15, 0x80000020 ;  /* 0x80000020000f7882 */ /* 0x000fe20000000000 */
        /* <DEDUP_REMOVED lines=8> */
[----:B------:R-:W-:Y:S01]  /*1c00*/  UMOV UR8, UR36 ;  /* 0x0000002400087c82 */ /* 0x000fe20008000000 */
[----:B------:R-:W-:Y:S01]  /*1c10*/  UMOV UR9, UR37 ;  /* 0x0000002500097c82 */ /* 0x000fe20008000000 */
[----:B------:R-:W-:Y:S01]  /*1c20*/  UMOV UR10, UR5 ;  /* 0x00000005000a7c82 */ /* 0x000fe20008000000 */
[----:B------:R-:W-:Y:S01]  /*1c30*/  UMOV UR11, 0x80000020 ;  /* 0x80000020000b7882 */ /* 0x000fe20000000000 */
[----:B------:R-:W-:Y:S01]  /*1c40*/  UIADD3 UR5, UR4, 0x202, URZ ;  /* 0x0000020204057890 */ /* 0x000fe2000fffe03f */
[----:B------:R-:W-:Y:S02]  /*1c50*/  WARPGROUP.DEPBAR.LE gsb0, 0x0 ;  /* 0x00008000000079c5 */ /* 0x000fe40000010000 */
[----:B------:R-:W-:-:S06]  /*1c60*/  WARPGROUP.ARRIVE ;  /* 0x00000000000079c5 */ /* 0x000fcc0000000000 */
[----:B------:R-:W-:Y:S01]  /*1c70*/  QGMMA.64x32x32.F32.E4M3.E4M3 R24, gdesc[UR8], RZ, !UPT, gsb0 ;  /* 0x00600000081879f3 */ /* 0x000fe2000c0008ff */
[----:B------:R-:W-:Y:S02]  /*1c80*/  UIADD3 UR8, UR36, 0x2, URZ ;  /* 0x0000000224087890 */ /* 0x000fe4000fffe03f */
[----:B------:R-:W-:Y:S01]  /*1c90*/  UIADD3 UR10, UR4, 0x2, URZ ;  /* 0x00000002040a7890 */ /* 0x000fe2000fffe03f */
[----:B------:R-:W-:Y:S01]  /*1ca0*/  UMOV UR9, 0x80000020 ;  /* 0x8000002000097882 */ /* 0x000fe20000000000 */
[----:B------:R-:W-:Y:S01]  /*1cb0*/  UMOV UR11, 0x80000020 ;  /* 0x80000020000b7882 */ /* 0x000fe20000000000 */
[----:B------:R-:W-:Y:S02]  /*1cc0*/  UMOV UR13, UR9 ;  /* 0x00000009000d7c82 */ /* 0x000fe40008000000 */
[----:B------:R-:W-:Y:S01]  /*1cd0*/  UMOV UR12, UR8 ;  /* 0x00000008000c7c82 */ /* 0x000fe20008000000 */
[----:B------:R-:W-:Y:S01]  /*1ce0*/  UMOV UR16, UR8 ;  /* 0x0000000800107c82 */ /* 0x000fe20008000000 */
[----:B------:R-:W-:Y:S01]  /*1cf0*/  UMOV UR17, UR9 ;  /* 0x0000000900117c82 */ /* 0x000fe20008000000 */
[----:B------:R-:W-:-:S02]  /*1d00*/  WARPGROUP.DEPBAR.LE gsb0, 0x0 ;  /* 0x00008000000079c5 */ /* 0x000fc40000010000 */
        /* <DEDUP_REMOVED lines=21> */
.L_x_834:
[----:B------:R-:W-:Y:S01]  /*1e60*/  LOP3.LUT R105, R105, 0xffffff80, RZ, 0xc0, !PT ;  /* 0xffffff8069697812 */ /* 0x000fe200078ec0ff */
[C---:B0-----:R-:W-:Y:S01]  /*1e70*/  FMUL.FTZ R3, R2.reuse, R89 ;  /* 0x0000005902037220 */ /* 0x041fe20000410000 */
[----:B------:R-:W-:Y:S01]  /*1e80*/  LEA.HI R23, R23, R104, RZ, 0x2 ;  /* 0x0000006817177211 */ /* 0x000fe200078f10ff */
[C---:B------:R-:W-:Y:S01]  /*1e90*/  FMUL.FTZ R13, R2.reuse, R102 ;  /* 0x00000066020d7220 */ /* 0x040fe20000410000 */
[----:B------:R-:W-:Y:S01]  /*1ea0*/  FMUL.FTZ R89, R2, R92 ;  /* 0x0000005c02597220 */ /* 0x000fe20000410000 */
[----:B------:R-:W-:Y:S02]  /*1eb0*/  IMAD.IADD R12, R104, 0x1, -R105 ;  /* 0x00000001680c7824 */ /* 0x000fe400078e0a69 */
[C---:B------:R-:W-:Y:S01]  /*1ec0*/  FMUL.FTZ R102, R2.reuse, R29 ;  /* 0x0000001d02667220 */ /* 0x040fe20000410000 */
[C---:B------:R-:W-:Y:S01]  /*1ed0*/  FMUL.FTZ R11, R2.reuse, R99 ;  /* 0x00000063020b7220 */ /* 0x040fe20000410000 */
[C---:B------:R-:W-:Y:S01]  /*1ee0*/  FMUL.FTZ R92, R2.reuse, R101 ;  /* 0x00000065025c7220 */ /* 0x040fe20000410000 */
[----:B------:R-:W-:Y:S01]  /*1ef0*/  LOP3.LUT R29, R23, 0xfffffffc, RZ, 0xc0, !PT ;  /* 0xfffffffc171d7812 */ /* 0x000fe200078ec0ff */
[C---:B------:R-:W-:Y:S01]  /*1f00*/  FMUL.FTZ R99, R2.reuse, R24 ;  /* 0x0000001802637220 */ /* 0x040fe20000410000 */
[----:B------:R-:W-:Y:S01]  /*1f10*/  SHF.R.S32.HI R9, RZ, 0x1f, R12 ;  /* 0x0000001fff097819 */ /* 0x000fe2000001140c */
[C---:B------:R-:W-:Y:S01]  /*1f20*/  FMUL.FTZ R101, R2.reuse, R28 ;  /* 0x0000001c02657220 */ /* 0x040fe20000410000 */
[C---:B------:R-:W-:Y:S01]  /*1f30*/  FMUL.FTZ R24, R2.reuse, R26 ;  /* 0x0000001a02187220 */ /* 0x040fe20000410000 */
[C---:B------:R-:W-:Y:S01]  /*1f40*/  FMUL.FTZ R6, R2.reuse, R88 ;  /* 0x0000005802067220 */ /* 0x040fe20000410000 */
[CC--:B------:R-:W-:Y:S01]  /*1f50*/  LEA.HI R0, R9.reuse, R12.reuse, RZ, 0x2 ;  /* 0x0000000c09007211 */ /* 0x0c0fe200078f10ff */
[C---:B------:R-:W-:Y:S01]  /*1f60*/  FMUL.FTZ R14, R2.reuse, R103 ;  /* 0x00000067020e7220 */ /* 0x040fe20000410000 */
[----:B------:R-:W-:Y:S01]  /*1f70*/  LEA.HI R23, R9, R12, RZ, 0x5 ;  /* 0x0000000c09177211 */ /* 0x000fe200078f28ff */
[C---:B------:R-:W-:Y:S01]  /*1f80*/  FMUL.FTZ R26, R2.reuse, R30 ;  /* 0x0000001e021a7220 */ /* 0x040fe20000410000 */
[--C-:B------:R-:W-:Y:S01]  /*1f90*/  SHF.R.S32.HI R9, RZ, 0x2, R0.reuse ;  /* 0x00000002ff097819 */ /* 0x100fe20000011400 */
[C---:B------:R-:W-:Y:S01]  /*1fa0*/  FMUL.FTZ R88, R2.reuse, R93 ;  /* 0x0000005d02587220 */ /* 0x040fe20000410000 */
[----:B------:R-:W-:Y:S01]  /*1fb0*/  SHF.R.S32.HI R28, RZ, 0x1f, R0 ;  /* 0x0000001fff1c7819 */ /* 0x000fe20000011400 */
[----:B------:R-:W-:Y:S01]  /*1fc0*/  FMUL.FTZ R103, R2, R32 ;  /* 0x0000002002677220 */ /* 0x000fe20000410000 */
[----:B------:R-:W-:-:S04]  /*1fd0*/  IMAD.HI R30, R22, 0x55555556, RZ ;  /* 0x55555556161e7827 */ /* 0x000fc800078e02ff */
[C---:B------:R-:W-:Y:S01]  /*1fe0*/  FMUL.FTZ R93, R2.reuse, R100 ;  /* 0x00000064025d7220 */ /* 0x040fe20000410000 */
[----:B------:R-:W-:Y:S01]  /*1ff0*/  SHF.R.S32.HI R23, RZ, 0x5, R23 ;  /* 0x00000005ff177819 */ /* 0x000fe20000011417 */
[----:B------:R-:W-:Y:S01]  /*2000*/  FMUL.FTZ R100, R2, R25 ;  /* 0x0000001902647220 */ /* 0x000fe20000410000 */
[----:B------:R-:W-:Y:S01]  /*2010*/  IMAD.IADD R32, R104, 0x1, -R29 ;  /* 0x0000000168207824 */ /* 0x000fe200078e0a1d */
[----:B------:R-:W-:Y:S01]  /*2020*/  LEA.HI R29, R28, R9, RZ, 0x3 ;  /* 0x000000091c1d7211 */ /* 0x000fe200078f18ff */
[C---:B------:R-:W-:Y:S01]  /*2030*/  FMUL.FTZ R25, R2.reuse, R27 ;  /* 0x0000001b02197220 */ /* 0x040fe20000410000 */
[----:B------:R-:W-:Y:S01]  /*2040*/  UISETP.NE.AND UP1, UPT, UR44, URZ, UPT ;  /* 0x0000003f2c00728c */ /* 0x000fe2000bf25270 */
[C---:B------:R-:W-:Y:S01]  /*2050*/  FMUL.FTZ R27, R2.reuse, R31 ;  /* 0x0000001f021b7220 */ /* 0x040fe20000410000 */
[----:B------:R-:W-:Y:S01]  /*2060*/  FMUL.FTZ R28, R2, R34 ;  /* 0x00000022021c7220 */ /* 0x000fe20000410000 */
[----:B------:R-:W-:Y:S01]  /*2070*/  LEA.HI R31, R30, R30, RZ, 0x1 ;  /* 0x0000001e1e1f7211 */ /* 0x000fe200078f08ff */
[C---:B-1----:R-:W-:Y:S01]  /*2080*/  FMUL.FTZ R8, R2.reuse, R95 ;  /* 0x0000005f02087220 */ /* 0x042fe20000410000 */
[----:B------:R-:W-:Y:S01]  /*2090*/  LEA R34, R23, UR38, 0x4 ;  /* 0x0000002617227c11 */ /* 0x000fe2000f8e20ff */
[----:B------:R-:W-:Y:S01]  /*20a0*/  FMUL.FTZ R95, R2, R72 ;  /* 0x00000048025f7220 */ /* 0x000fe20000410000 */
[----:B------:R-:W-:Y:S01]  /*20b0*/  LOP3.LUT R30, R29, 0xfffffff8, RZ, 0xc0, !PT ;  /* 0xfffffff81d1e7812 */ /* 0x000fe200078ec0ff */
[----:B------:R-:W-:Y:S01]  /*20c0*/  IMAD R31, R31, -0x3, R22 ;  /* 0xfffffffd1f1f7824 */ /* 0x000fe200078e0216 */
[----:B------:R-:W-:Y:S01]  /*20d0*/  LEA.HI R23, R32, R32, RZ, 0x1 ;  /* 0x0000002020177211 */ /* 0x000fe200078f08ff */
[----:B------:R-:W-:Y:S01]  /*20e0*/  FMUL.FTZ R33, R2, R33 ;  /* 0x0000002102217220 */ /* 0x000fe20000410000 */
[----:B------:R-:W-:Y:S01]  /*20f0*/  IADD3 R30, R34, R9, -R30 ;  /* 0x00000009221e7210 */ /* 0x000fe20007ffe81e */
[----:B------:R-:W-:Y:S01]  /*2100*/  @UP1 ULDC UR5, c[0x0][0x44c] ;  /* 0x0001130000051ab9 */ /* 0x000fe20000000800 */
[----:B------:R-:W-:Y:S01]  /*2110*/  LOP3.LUT R23, R23, 0x1ffffffe, RZ, 0xc0, !PT ;  /* 0x1ffffffe17177812 */ /* 0x000fe200078ec0ff */
[----:B------:R-:W-:Y:S01]  /*2120*/  FMUL.FTZ R21, R2, R78 ;  /* 0x0000004e02157220 */ /* 0x000fe20000410000 */
[----:B------:R-:W-:Y:S01]  /*2130*/  PLOP3.LUT P1, PT, PT, PT, UP1, 0x80, 0x0 ;  /* 0x000000000000781c */ /* 0x000fe20003f2f018 */
[----:B------:R-:W-:Y:S01]  /*2140*/  IMAD R30, R31, 0x40, R30 ;  /* 0x000000401f1e7824 */ /* 0x000fe200078e021e */
[----:B------:R-:W-:Y:S01]  /*2150*/  PLOP3.LUT P2, PT, PT, PT, UP1, 0x80, 0x0 ;  /* 0x000000000000781c */ /* 0x000fe20003f4f018 */
[----:B------:R-:W-:-:S02]  /*2160*/  IMAD.IADD R9, R32, 0x1, -R23 ;  /* 0x0000000120097824 */ /* 0x000fc400078e0a17 */
[C---:B------:R-:W-:Y:S01]  /*2170*/  FMUL.FTZ R72, R2.reuse, R79 ;  /* 0x0000004f02487220 */ /* 0x040fe20000410000 */
[C---:B------:R-:W-:Y:S01]  /*2180*/  FMUL.FTZ R7, R2.reuse, R94 ;  /* 0x0000005e02077220 */ /* 0x040fe20000410000 */
[C---:B------:R-:W-:Y:S01]  /*2190*/  FMUL.FTZ R79, R2.reuse, R80 ;  /* 0x00000050024f7220 */ /* 0x040fe20000410000 */
[----:B------:R-:W-:Y:S02]  /*21a0*/  IMAD R9, R9, 0x8, R30 ;  /* 0x0000000809097824 */ /* 0x000fe400078e021e */
[C---:B------:R-:W-:Y:S01]  /*21b0*/  FMUL.FTZ R78, R2.reuse, R81 ;  /* 0x00000051024e7220 */ /* 0x040fe20000410000 */
[C---:B------:R-:W-:Y:S01]  /*21c0*/  FMUL.FTZ R94, R2.reuse, R73 ;  /* 0x00000049025e7220 */ /* 0x040fe20000410000 */
[C---:B------:R-:W-:Y:S01]  /*21d0*/  FMUL.FTZ R15, R2.reuse, R74 ;  /* 0x0000004a020f7220 */ /* 0x040fe20000410000 */
[----:B------:R-:W-:Y:S02]  /*21e0*/  IMAD.MOV.U32 R105, RZ, RZ, R9 ;  /* 0x000000ffff697224 */ /* 0x000fe400078e0009 */
[----:B------:R-:W-:Y:S01]  /*21f0*/  FMUL.FTZ R81, R2, R84 ;  /* 0x0000005402517220 */ /* 0x000fe20000410000 */
[----:B------:R-:W-:Y:S01]  /*2200*/  @P1 IMAD.HI.U32 R22, R9, UR5, RZ ;  /* 0x0000000509161c27 */ /* 0x000fe2000f8e00ff */
[----:B------:R-:W-:-:S03]  /*2210*/  @UP1 ULDC UR5, c[0x0][0x450] ;  /* 0x0001140000051ab9 */ /* 0x000fc60000000800 */
[C---:B------:R-:W-:Y:S01]  /*2220*/  FMUL.FTZ R80, R2.reuse, R85 ;  /* 0x0000005502507220 */ /* 0x040fe20000410000 */
[C---:B------:R-:W-:Y:S01]  /*2230*/  FMUL.FTZ R73, R2.reuse, R82 ;  /* 0x0000005202497220 */ /* 0x040fe20000410000 */
[C---:B------:R-:W-:Y:S01]  /*2240*/  FMUL.FTZ R74, R2.reuse, R83 ;  /* 0x00000053024a7220 */ /* 0x040fe20000410000 */
[----:B------:R-:W-:Y:S01]  /*2250*/  @P2 SHF.R.U32.HI R105, RZ, UR5, R22 ;  /* 0x00000005ff692c19 */ /* 0x000fe20008011616 */
[C---:B------:R-:W-:Y:S01]  /*2260*/  FMUL.FTZ R85, R2.reuse, R60 ;  /* 0x0000003c02557220 */ /* 0x040fe20000410000 */
[----:B------:R-:W-:Y:S01]  /*2270*/  FMUL.FTZ R84, R2, R61 ;  /* 0x0000003d02547220 */ /* 0x000fe20000410000 */
[----:B------:R0:W1:Y:S01]  /*2280*/  MUFU.TANH R104, R33 ;  /* 0x0000002100687308 */ /* 0x0000620000002400 */
[----:B------:R-:W-:Y:S01]  /*2290*/  LOP3.LUT R23, R0, 0x7ffffffc, RZ, 0xc0, !PT ;  /* 0x7ffffffc00177812 */ /* 0x000fe200078ec0ff */
[----:B------:R-:W2:Y:S01]  /*22a0*/  SHFL.IDX PT, R22, R105, RZ, 0x1c1f ;  /* 0x001c1fff69167589 */ /* 0x000ea200000e0000 */
[C---:B------:R-:W-:Y:S01]  /*22b0*/  FMUL.FTZ R83, R2.reuse, R56 ;  /* 0x0000003802537220 */ /* 0x040fe20000410000 */
[C---:B------:R-:W-:Y:S01]  /*22c0*/  FMUL.FTZ R82, R2.reuse, R57 ;  /* 0x0000003902527220 */ /* 0x040fe20000410000 */
[C---:B------:R-:W-:Y:S01]  /*22d0*/  FMUL.FTZ R60, R2.reuse, R66 ;  /* 0x00000042023c7220 */ /* 0x040fe20000410000 */
[C---:B------:R-:W-:Y:S01]  /*22e0*/  FMUL.FTZ R61, R2.reuse, R67 ;  /* 0x00000043023d7220 */ /* 0x040fe20000410000 */
[C---:B------:R-:W-:Y:S01]  /*22f0*/  FMUL.FTZ R5, R2.reuse, R91 ;  /* 0x0000005b02057220 */ /* 0x040fe20000410000 */
[----:B------:R-:W-:Y:S01]  /*2300*/  FMUL.FTZ R56, R2, R58 ;  /* 0x0000003a02387220 */ /* 0x000fe20000410000 */
[----:B0-----:R-:W-:-:S02]  /*2310*/  IMAD.MOV.U32 R33, RZ, RZ, -0xa0 ;  /* 0xffffff60ff217424 */ /* 0x001fc400078e00ff */
[C---:B------:R-:W-:Y:S01]  /*2320*/  FMUL.FTZ R57, R2.reuse, R59 ;  /* 0x0000003b02397220 */ /* 0x040fe20000410000 */
[C---:B------:R-:W-:Y:S01]  /*2330*/  FMUL.FTZ R66, R2.reuse, R68 ;  /* 0x0000004402427220 */ /* 0x040fe20000410000 */
[C---:B------:R-:W-:Y:S01]  /*2340*/  FMUL.FTZ R67, R2.reuse, R69 ;  /* 0x0000004502437220 */ /* 0x040fe20000410000 */
[----:B------:R-:W-:Y:S01]  /*2350*/  UISETP.NE.AND UP0, UPT, UR47, URZ, UPT ;  /* 0x0000003f2f00728c */ /* 0x000fe2000bf05270 */
[C---:B------:R-:W-:Y:S01]  /*2360*/  FMUL.FTZ R91, R2.reuse, R96 ;  /* 0x00000060025b7220 */ /* 0x040fe20000410000 */
[C---:B------:R-:W-:Y:S01]  /*2370*/  FMUL.FTZ R58, R2.reuse, R62 ;  /* 0x0000003e023a7220 */ /* 0x040fe20000410000 */
[C---:B------:R-:W-:Y:S01]  /*2380*/  FMUL.FTZ R59, R2.reuse, R63 ;  /* 0x0000003f023b7220 */ /* 0x040fe20000410000 */
[C---:B------:R-:W-:Y:S01]  /*2390*/  FMUL.FTZ R68, R2.reuse, R40 ;  /* 0x0000002802447220 */ /* 0x040fe20000410000 */
[C---:B------:R-:W-:Y:S01]  /*23a0*/  FMUL.FTZ R69, R2.reuse, R41 ;  /* 0x0000002902457220 */ /* 0x040fe20000410000 */
[----:B------:R-:W-:Y:S01]  /*23b0*/  UIADD3 UR5, UR46, 0x12440, URZ ;  /* 0x000124402e057890 */ /* 0x000fe2000fffe03f */
[C---:B------:R-:W-:Y:S01]  /*23c0*/  FMUL.FTZ R4, R2.reuse, R90 ;  /* 0x0000005a02047220 */ /* 0x040fe20000410000 */
        /* <DEDUP_REMOVED lines=13> */
[----:B------:R-:W-:Y:S01]  /*24a0*/  FMUL.FTZ R43, R2, R47 ;  /* 0x0000002f022b7220 */ /* 0x000fe20000410000 */
[----:B------:R-:W-:-:S02]  /*24b0*/  IMAD.IADD R12, R12, 0x1, -R23 ;  /* 0x000000010c0c7824 */ /* 0x000fc400078e0a17 */
[----:B------:R-:W-:Y:S01]  /*24c0*/  FMUL.FTZ R77, R2, R77 ;  /* 0x0000004d024d7220 */ /* 0x000fe20000410000 */
[----:B------:R-:W-:Y:S02]  /*24d0*/  IMAD R33, R18, R33, 0xa1 ;  /* 0x000000a112217424 */ /* 0x000fe400078e0221 */
        /* <DEDUP_REMOVED lines=15> */
[----:B------:R-:W-:Y:S01]  /*25d0*/  UPRMT UR5, UR39, 0x654, UR5 ;  /* 0x0000065427057896 */ /* 0x000fe20008000005 */
[----:B------:R-:W-:Y:S01]  /*25e0*/  IMAD R0, R18, -0xa0, R17 ;  /* 0xffffff6012007824 */ /* 0x000fe200078e0211 */
[----:B------:R-:W-:Y:S01]  /*25f0*/  PLOP3.LUT P1, PT, PT, PT, UP0, 0x40, 0x0 ;  /* 0x000000000000781c */ /* 0x000fe20003f2e808 */
[----:B------:R-:W-:Y:S01]  /*2600*/  IMAD R108, R12, -0x2, R33 ;  /* 0xfffffffe0c6c7824 */ /* 0x000fe200078e0221 */
[----:B------:R-:W0:Y:S01]  /*2610*/  MUFU.TANH R6, R6 ;  /* 0x0000000600067308 */ /* 0x000e220000002400 */
[----:B------:R-:W-:Y:S01]  /*2620*/  ULDC UR18, c[0x0][0x288] ;  /* 0x0000a20000127ab9 */ /* 0x000fe20000000800 */
[----:B------:R-:W-:Y:S01]  /*2630*/  ULDC UR20, c[0x0][0x9dc] ;  /* 0x0002770000147ab9 */ /* 0x000fe20000000800 */
[----:B------:R-:W-:Y:S01]  /*2640*/  VIADD R23, R0, 0xa0 ;  /* 0x000000a000177836 */ /* 0x000fe20000000000 */
[----:B------:R-:W-:Y:S01]  /*2650*/  ULOP3.LUT UR20, URZ, UR20, URZ, 0x33, !UPT ;  /* 0x000000143f147292 */ /* 0x000fe2000f8e333f */
[----:B------:R-:W-:Y:S01]  /*2660*/  IADD3 R0, R108, -UR18, R17 ;  /* 0x800000126c007c10 */ /* 0x000fe2000fffe011 */
[----:B------:R-:W-:Y:S01]  /*2670*/  SYNCS.ARRIVE.TRANS64.RED.A1T0 RZ, [UR5], RZ ;  /* 0x000000ffffff79a7 */ /* 0x000fe20008100405 */
[----:B------:R-:W-:Y:S01]  /*2680*/  ULDC UR5, c[0x0][0x9e0] ;  /* 0x0002780000057ab9 */ /* 0x000fe20000000800 */
[----:B------:R-:W3:Y:S01]  /*2690*/  MUFU.TANH R3, R3 ;  /* 0x0000000300037308 */ /* 0x000ee20000002400 */
[----:B------:R-:W-:-:S02]  /*26a0*/  IMAD R111, R12, -0x2, R23 ;  /* 0xfffffffe0c6f7824 */ /* 0x000fc400078e0217 */
[C---:B------:R-:W-:Y:S02]  /*26b0*/  VIADD R112, R0.reuse, UR5 ;  /* 0x0000000500707c36 */ /* 0x040fe40008000000 */
[----:B------:R-:W-:Y:S02]  /*26c0*/  VIADD R113, R0, UR20 ;  /* 0x0000001400717c36 */ /* 0x000fe40008000000 */
[----:B------:R-:W-:Y:S01]  /*26d0*/  VIADD R114, R33, 0xffffffff ;  /* 0xffffffff21727836 */ /* 0x000fe20000000000 */
[----:B------:R-:W4:Y:S01]  /*26e0*/  MUFU.TANH R4, R4 ;  /* 0x0000000400047308 */ /* 0x000f220000002400 */
[----:B------:R-:W-:Y:S01]  /*26f0*/  VIADD R108, R108, 0xffffffff ;  /* 0xffffffff6c6c7836 */ /* 0x000fe20000000000 */
[----:B--2---:R-:W-:Y:S01]  /*2700*/  VIADDMNMX R109, R22, R112, R111, PT ;  /* 0x00000070166d7246 */ /* 0x004fe2000380016f */
[----:B------:R-:W-:-:S05]  /*2710*/  IMAD.IADD R110, R113, 0x1, R22 ;  /* 0x00000001716e7824 */ /* 0x000fca00078e0216 */
[----:B------:R-:W2:Y:S08]  /*2720*/  MUFU.TANH R5, R5 ;  /* 0x0000000500057308 */ /* 0x000eb00000002400 */
[----:B------:R-:W0:Y:S08]  /*2730*/  MUFU.TANH R89, R89 ;  /* 0x0000005900597308 */ /* 0x000e300000002400 */
        /* <DEDUP_REMOVED lines=73> */
[----:B------:R-:W0:Y:S01]  /*2bd0*/  MUFU.TANH R30, R30 ;  /* 0x0000001e001e7308 */ /* 0x000e220000002400 */
[----:B-1234-:R-:W-:Y:S05]  /*2be0*/  @P1 BRA `(.L_x_835) ;  /* 0x00000000005c1947 */ /* 0x01efea0003800000 */
[----:B------:R-:W-:Y:S01]  /*2bf0*/  IADD3 R33, R17, -UR18, R22 ;  /* 0x8000001211217c10 */ /* 0x000fe2000fffe016 */
[----:B------:R-:W-:Y:S03]  /*2c00*/  BSSY B0, `(.L_x_836) ;  /* 0x0000012000007945 */ /* 0x000fe60003800000 */
[----:B------:R-:W-:-:S13]  /*2c10*/  ISETP.GT.AND P1, PT, R33, -0x1, PT ;  /* 0xffffffff2100780c */ /* 0x000fda0003f24270 */
[----:B------:R-:W-:Y:S05]  /*2c20*/  @P1 BRA `(.L_x_837) ;  /* 0x0000000000241947 */ /* 0x000fea0003800000 */
[----:B------:R-:W-:Y:S01]  /*2c30*/  ULDC UR6, c[0x0][0x9e4] ;  /* 0x0002790000067ab9 */ /* 0x000fe20000000800 */
[----:B------:R-:W-:Y:S01]  /*2c40*/  LOP3.LUT R33, RZ, R33, RZ, 0x33, !PT ;  /* 0x00000021ff217212 */ /* 0x000fe200078e33ff */
[----:B------:R-:W-:-:S05]  /*2c50*/  IMAD.U32 R0, RZ, RZ, UR6 ;  /* 0x00000006ff007e24 */ /* 0x000fca000f8e00ff */
[----:B------:R-:W-:-:S13]  /*2c60*/  ISETP.NE.AND P1, PT, R0, 0x1, PT ;  /* 0x000000010000780c */ /* 0x000fda0003f25270 */
[----:B------:R-:W1:Y:S02]  /*2c70*/  @P1 LDC.64 R22, c[0x0][0x9e8] ;  /* 0x00027a00ff161b82 */ /* 0x000e640000000a00 */
[----:B-1----:R-:W-:-:S05]  /*2c80*/  @P1 IMAD.HI.U32 R22, R33, R22, RZ ;  /* 0x0000001621161227 */ /* 0x002fca00078e00ff */
[----:B------:R-:W-:-:S04]  /*2c90*/  @P1 SHF.R.U32.HI R33, RZ, R23, R22 ;  /* 0x00000017ff211219 */ /* 0x000fc80000011616 */
[----:B------:R-:W-:Y:S01]  /*2ca0*/  LOP3.LUT R33, RZ, R33, RZ, 0x33, !PT ;  /* 0x00000021ff217212 */ /* 0x000fe200078e33ff */
[----:B------:R-:W-:Y:S06]  /*2cb0*/  BRA `(.L_x_838) ;  /* 0x0000000000187947 */ /* 0x000fec0003800000 */
.L_x_837:
[----:B------:R-:W-:Y:S02]  /*2cc0*/  ULDC UR6, c[0x0][0x9e4] ;  /* 0x0002790000067ab9 */ /* 0x000fe40000000800 */
[----:B------:R-:W-:-:S05]  /*2cd0*/  IMAD.U32 R0, RZ, RZ, UR6 ;  /* 0x00000006ff007e24 */ /* 0x000fca000f8e00ff */
[----:B------:R-:W-:-:S13]  /*2ce0*/  ISETP.NE.AND P1, PT, R0, 0x1, PT ;  /* 0x000000010000780c */ /* 0x000fda0003f25270 */
[----:B------:R-:W1:Y:S02]  /*2cf0*/  @P1 LDC.64 R22, c[0x0][0x9e8] ;  /* 0x00027a00ff161b82 */ /* 0x000e640000000a00 */
[----:B-1----:R-:W-:-:S05]  /*2d00*/  @P1 IMAD.HI.U32 R22, R33, R22, RZ ;  /* 0x0000001621161227 */ /* 0x002fca00078e00ff */
[----:B------:R-:W-:-:S07]  /*2d10*/  @P1 SHF.R.U32.HI R33, RZ, R23, R22 ;  /* 0x00000017ff211219 */ /* 0x000fce0000011616 */
.L_x_838:
[----:B------:R-:W-:Y:S05]  /*2d20*/  BSYNC B0 ;  /* 0x0000000000007941 */ /* 0x000fea0003800000 */
.L_x_836:
[----:B------:R-:W-:-:S05]  /*2d30*/  IMAD R33, R33, R0, R108 ;  /* 0x0000000021217224 */ /* 0x000fca00078e026c */
[----:B------:R-:W-:Y:S02]  /*2d40*/  VIADDMNMX R109, R33, R0, R109, PT ;  /* 0x00000000216d7246 */ /* 0x000fe4000380016d */
[----:B------:R-:W-:-:S07]  /*2d50*/  VIMNMX R110, R110, R33, !PT ;  /* 0x000000216e6e7248 */ /* 0x000fce0007fe0100 */
.L_x_835:
[C---:B------:R-:W-:Y:S01]  /*2d60*/  ISETP.GE.AND P2, PT, R114.reuse, 0x9, PT ;  /* 0x000000097200780c */ /* 0x040fe20003f46270 */
[----:B------:R-:W-:Y:S01]  /*2d70*/  UISETP.NE.AND UP0, UPT, UR47, URZ, UPT ;  /* 0x0000003f2f00728c */ /* 0x000fe2000bf05270 */
[C---:B------:R-:W-:Y:S02]  /*2d80*/  ISETP.GE.AND P1, PT, R114.reuse, 0x2, PT ;  /* 0x000000027200780c */ /* 0x040fe40003f26270 */
[----:B------:R-:W-:Y:S02]  /*2d90*/  ISETP.GE.AND P5, PT, R114, 0xa, PT ;  /* 0x0000000a7200780c */ /* 0x000fe40003fa6270 */
[----:B------:R-:W-:Y:S02]  /*2da0*/  LOP3.LUT R0, R0, 0xfffffffd, RZ, 0xc0, !PT ;  /* 0xfffffffd00007812 */ /* 0x000fe400078ec0ff */
[----:B------:R-:W-:Y:S02]  /*2db0*/  ISETP.GT.AND P3, PT, R110, 0x1, !P1 ;  /* 0x000000016e00780c */ /* 0x000fe40004f64270 */
[----:B------:R-:W-:-:S02]  /*2dc0*/  ISETP.GE.AND P4, PT, R114, 0x11, PT ;  /* 0x000000117200780c */ /* 0x000fc40003f86270 */
[C---:B------:R-:W-:Y:S02]  /*2dd0*/  ISETP.LT.OR P3, PT, R109.reuse, 0x2, P3 ;  /* 0x000000026d00780c */ /* 0x040fe40001f61670 */
[----:B------:R-:W-:Y:S02]  /*2de0*/  @P2 LOP3.LUT R0, R0, 0x2, RZ, 0xfc, !PT ;  /* 0x0000000200002812 */ /* 0x000fe400078efcff */
[----:B------:R-:W-:Y:S02]  /*2df0*/  ISETP.GT.AND P2, PT, R110, 0x8, !P2 ;  /* 0x000000086e00780c */ /* 0x000fe40005744270 */
[----:B------:R-:W-:Y:S02]  /*2e00*/  LOP3.LUT R0, R0, 0xfffffffb, RZ, 0xc0, !PT ;  /* 0xfffffffb00007812 */ /* 0x000fe400078ec0ff */
[----:B------:R-:W-:Y:S02]  /*2e10*/  ISETP.LT.OR P2, PT, R109, 0x9, P2 ;  /* 0x000000096d00780c */ /* 0x000fe40001741670 */
[----:B------:R-:W-:-:S02]  /*2e20*/  FSEL R32, R3, -INF , !P3 ;  /* 0xff80000003207808 */ /* 0x000fc40005800000 */
[----:B------:R-:W-:Y:S02]  /*2e30*/  @P5 LOP3.LUT R0, R0, 0x4, RZ, 0xfc, !PT ;  /* 0x0000000400005812 */ /* 0x000fe400078efcff */
[----:B------:R-:W-:Y:S02]  /*2e40*/  ISETP.GT.AND P3, PT, R110, 0x9, !P5 ;  /* 0x000000096e00780c */ /* 0x000fe40006f64270 */
[----:B0-----:R-:W-:Y:S02]  /*2e50*/  FSEL R89, R89, -INF , !P2 ;  /* 0xff80000059597808 */ /* 0x001fe40005000000 */
[----:B------:R-:W-:Y:S02]  /*2e60*/  LOP3.LUT R0, R0, 0xfffffff7, RZ, 0xc0, !PT ;  /* 0xfffffff700007812 */ /* 0x000fe400078ec0ff */
[----:B------:R-:W-:Y:S02]  /*2e70*/  ISETP.GT.AND P2, PT, R110, 0x10, !P4 ;  /* 0x000000106e00780c */ /* 0x000fe40006744270 */
[----:B------:R-:W-:-:S02]  /*2e80*/  ISETP.LT.OR P3, PT, R109, 0xa, P3 ;  /* 0x0000000a6d00780c */ /* 0x000fc40001f61670 */
[----:B------:R-:W-:Y:S02]  /*2e90*/  @P4 LOP3.LUT R0, R0, 0x8, RZ, 0xfc, !PT ;  /* 0x0000000800004812 */ /* 0x000fe400078efcff */
[----:B------:R-:W-:Y:S02]  /*2ea0*/  ISETP.LT.OR P2, PT, R109, 0x11, P2 ;  /* 0x000000116d00780c */ /* 0x000fe40001741670 */
[----:B------:R-:W-:Y:S02]  /*2eb0*/  FSEL R88, R88, -INF , !P3 ;  /* 0xff80000058587808 */ /* 0x000fe40005800000 */
[C---:B------:R-:W-:Y:S02]  /*2ec0*/  ISETP.GE.AND P4, PT, R114.reuse, 0x12, PT ;  /* 0x000000127200780c */ /* 0x040fe40003f86270 */
[----:B------:R-:W-:Y:S02]  /*2ed0*/  ISETP.GE.AND P3, PT, R114, 0x19, PT ;  /* 0x000000197200780c */ /* 0x000fe40003f66270 */
[----:B------:R-:W-:-:S02]  /*2ee0*/  FSEL R91, R91, -INF , !P2 ;  /* 0xff8000005b5b7808 */ /* 0x000fc40005000000 */
[----:B------:R-:W-:Y:S02]  /*2ef0*/  ISETP.GT.AND P2, PT, R110, 0x11, !P4 ;  /* 0x000000116e00780c */ /* 0x000fe40006744270 */
[----:B------:R-:W-:Y:S02]  /*2f00*/  LOP3.LUT R3, R3, 0xfffffffe, RZ, 0xc0, !PT ;  /* 0xfffffffe03037812 */ /* 0x000fe400078ec0ff */
[----:B------:R-:W-:Y:S02]  /*2f10*/  ISETP.LT.OR P2, PT, R109, 0x12, P2 ;  /* 0x000000126d00780c */ /* 0x000fe40001741670 */
[----:B------:R-:W-:Y:S02]  /*2f20*/  LOP3.LUT R0, R0, 0xffffffef, RZ, 0xc0, !PT ;  /* 0xffffffef00007812 */ /* 0x000fe400078ec0ff */
[----:B------:R-:W-:Y:S02]  /*2f30*/  FSEL R90, R90, -INF , !P2 ;  /* 0xff8000005a5a7808 */ /* 0x000fe40005000000 */
[----:B------:R-:W-:-:S02]  /*2f40*/  @P3 LOP3.LUT R3, R3, 0x1, RZ, 0xfc, !PT ;  /* 0x0000000103033812 */ /* 0x000fc400078efcff */
[----:B------:R-:W-:Y:S02]  /*2f50*/  ISETP.GT.AND P2, PT, R110, 0x18, !P3 ;  /* 0x000000186e00780c */ /* 0x000fe40005f44270 */
[----:B------:R-:W-:Y:S02]  /*2f60*/  ISETP.GE.AND P3, PT, R114, 0x1a, PT ;  /* 0x0000001a7200780c */ /* 0x000fe40003f66270 */
[----:B------:R-:W-:Y:S02]  /*2f70*/  @P4 LOP3.LUT R0, R0, 0x10, RZ, 0xfc, !PT ;  /* 0x0000001000004812 */ /* 0x000fe400078efcff */
[----:B------:R-:W-:Y:S02]  /*2f80*/  ISETP.LT.OR P2, PT, R109, 0x19, P2 ;  /* 0x000000196d00780c */ /* 0x000fe40001741670 */
[----:B------:R-:W-:Y:S02]  /*2f90*/  LOP3.LUT R0, R0, 0x7fffffff, RZ, 0xc0, !PT ;  /* 0x7fffffff00007812 */ /* 0x000fe400078ec0ff */
[----:B------:R-:W-:-:S02]  /*2fa0*/  FSEL R93, R93, -INF , !P2 ;  /* 0xff8000005d5d7808 */ /* 0x000fc40005000000 */
[----:B------:R-:W-:Y:S02]  /*2fb0*/  ISETP.GT.AND P2, PT, R110, 0x19, !P3 ;  /* 0x000000196e00780c */ /* 0x000fe40005f44270 */
[----:B------:R-:W-:Y:S02]  /*2fc0*/  LOP3.LUT R3, R3, 0xfffffffd, RZ, 0xc0, !PT ;  /* 0xfffffffd03037812 */ /* 0x000fe400078ec0ff */
[----:B------:R-:W-:Y:S02]  /*2fd0*/  @P3 LOP3.LUT R0, R0, 0x80000000, RZ, 0xfc, !PT ;  /* 0x8000000000003812 */ /* 0x000fe400078efcff */
[----:B------:R-:W-:Y:S02]  /*2fe0*/  ISETP.GE.AND P3, PT, R114, 0x21, PT ;  /* 0x000000217200780c */ /* 0x000fe40003f66270 */
[----:B------:R-:W-:Y:S02]  /*2ff0*/  ISETP.LT.OR P2, PT, R109, 0x1a, P2 ;  /* 0x0000001a6d00780c */ /* 0x000fe40001741670 */
[----:B------:R-:W-:-:S02]  /*3000*/  LOP3.LUT R0, R0, 0xbfffffff, RZ, 0xc0, !PT ;  /* 0xbfffffff00007812 */ /* 0x000fc400078ec0ff */
[----:B------:R-:W-:Y:S02]  /*3010*/  FSEL R92, R92, -INF , !P2 ;  /* 0xff8000005c5c7808 */ /* 0x000fe40005000000 */
[----:B------:R-:W-:-:S04]  /*3020*/  ISETP.GT.AND P2, PT, R110, 0x20, !P3 ;  /* 0x000000206e00780c */ /* 0x000fc80005f44270 */
[----:B------:R-:W-:Y:S02]  /*3030*/  ISETP.LT.OR P2, PT, R109, 0x21, P2 ;  /* 0x000000216d00780c */ /* 0x000fe40001741670 */
[----:B------:R-:W-:Y:S02]  /*3040*/  @P3 LOP3.LUT R0, R0, 0x40000000, RZ, 0xfc, !PT ;  /* 0x4000000000003812 */ /* 0x000fe400078efcff */
[----:B------:R-:W-:Y:S02]  /*3050*/  ISETP.GE.AND P3, PT, R114, 0x22, PT ;  /* 0x000000227200780c */ /* 0x000fe40003f66270 */
[----:B------:R-:W-:Y:S02]  /*3060*/  LOP3.LUT R0, R0, 0xdfffffff, RZ, 0xc0, !PT ;  /* 0xdfffffff00007812 */ /* 0x000fe400078ec0ff */
[----:B------:R-:W-:Y:S02]  /*3070*/  FSEL R95, R95, -INF , !P2 ;  /* 0xff8000005f5f7808 */ /* 0x000fe40005000000 */
[----:B------:R-:W-:-:S04]  /*3080*/  ISETP.GT.AND P2, PT, R110, 0x21, !P3 ;  /* 0x000000216e00780c */ /* 0x000fc80005f44270 */
[----:B------:R-:W-:-:S03]  /*3090*/  ISETP.LT.OR P2, PT, R109, 0x22, P2 ;  /* 0x000000226d00780c */ /* 0x000fc60001741670 */
        /* <DEDUP_REMOVED lines=140> */
[----:B------:R-:W-:Y:S02]  /*3960*/  FSEL R71, R99, -INF , !P2 ;  /* 0xff80000063477808 */ /* 0x000fe40005000000 */
[----:B------:R-:W-:Y:S02]  /*3970*/  LOP3.LUT R0, R0, 0xffffffdf, RZ, 0xc0, !PT ;  /* 0xffffffdf00007812 */ /* 0x000fe400078ec0ff */
[----:B------:R-:W-:-:S04]  /*3980*/  ISETP.GT.AND P2, PT, R110, 0x81, !P3 ;  /* 0x000000816e00780c */ /* 0x000fc80005f44270 */
[----:B------:R-:W-:-:S03]  /*3990*/  ISETP.LT.OR P2, PT, R109, 0x82, P2 ;  /* 0x000000826d00780c */ /* 0x000fc60001741670 */
[----:B------:R-:W-:Y:S02]  /*39a0*/  @P3 LOP3.LUT R0, R0, 0x20, RZ, 0xfc, !PT ;  /* 0x0000002000003812 */ /* 0x000fe400078efcff */
[----:B------:R-:W-:Y:S02]  /*39b0*/  ISETP.GE.AND P3, PT, R114, 0x89, PT ;  /* 0x000000897200780c */ /* 0x000fe40003f66270 */
[----:B------:R-:W-:Y:S02]  /*39c0*/  FSEL R77, R100, -INF , !P2 ;  /* 0xff800000644d7808 */ /* 0x000fe40005000000 */
[----:B------:R-:W-:Y:S02]  /*39d0*/  ISETP.GT.AND P2, PT, R110, 0x88, !P3 ;  /* 0x000000886e00780c */ /* 0x000fe40005f44270 */
[----:B------:R-:W-:Y:S02]  /*39e0*/  LOP3.LUT R0, R0, 0xfffffffe, RZ, 0xc0, !PT ;  /* 0xfffffffe00007812 */ /* 0x000fe400078ec0ff */
[----:B------:R-:W-:-:S04]  /*39f0*/  ISETP.LT.OR P2, PT, R109, 0x89, P2 ;  /* 0x000000896d00780c */ /* 0x000fc80001741670 */
[----:B------:R-:W-:Y:S02]  /*3a00*/  FSEL R78, R101, -INF , !P2 ;  /* 0xff800000654e7808 */ /* 0x000fe40005000000 */
[----:B------:R-:W-:Y:S02]  /*3a10*/  ISETP.GE.AND P2, PT, R114, 0x8a, PT ;  /* 0x0000008a7200780c */ /* 0x000fe40003f46270 */
[----:B------:R-:W-:Y:S02]  /*3a20*/  @P3 LOP3.LUT R3, R3, 0x2, RZ, 0xfc, !PT ;  /* 0x0000000203033812 */ /* 0x000fe400078efcff */
[----:B------:R-:W-:Y:S02]  /*3a30*/  ISETP.GT.AND P3, PT, R110, 0x89, !P2 ;  /* 0x000000896e00780c */ /* 0x000fe40005764270 */
[----:B------:R-:W-:Y:S02]  /*3a40*/  LOP3.LUT R3, R3, 0xfffffffb, RZ, 0xc0, !PT ;  /* 0xfffffffb03037812 */ /* 0x000fe400078ec0ff */
[----:B------:R-:W-:-:S04]  /*3a50*/  ISETP.LT.OR P3, PT, R109, 0x8a, P3 ;  /* 0x0000008a6d00780c */ /* 0x000fc80001f61670 */
[----:B------:R-:W-:Y:S02]  /*3a60*/  FSEL R79, R102, -INF , !P3 ;  /* 0xff800000664f7808 */ /* 0x000fe40005800000 */
[----:B------:R-:W-:-:S04]  /*3a70*/  ISETP.GE.AND P3, PT, R114, 0x91, PT ;  /* 0x000000917200780c */ /* 0x000fc80003f66270 */
[----:B------:R-:W-:-:S04]  /*3a80*/  ISETP.GT.AND P4, PT, R110, 0x90, !P3 ;  /* 0x000000906e00780c */ /* 0x000fc80005f84270 */
        /* <DEDUP_REMOVED lines=10> */
[----:B------:R-:W-:-:S13]  /*3b30*/  ISETP.GE.AND P6, PT, R114, 0x1, PT ;  /* 0x000000017200780c */ /* 0x000fda0003fc6270 */
[----:B------:R-:W-:Y:S02]  /*3b40*/  @P6 LOP3.LUT R0, R0, 0x1, RZ, 0xfc, !PT ;  /* 0x0000000100006812 */ /* 0x000fe400078efcff */
[----:B------:R-:W-:-:S04]  /*3b50*/  ISETP.GT.AND P6, PT, R110, RZ, !P6 ;  /* 0x000000ff6e00720c */ /* 0x000fc800077c4270 */
[----:B------:R-:W-:-:S04]  /*3b60*/  ISETP.LT.OR P6, PT, R109, 0x1, P6 ;  /* 0x000000016d00780c */ /* 0x000fc800037c1670 */
[----:B------:R-:W-:Y:S02]  /*3b70*/  FSEL R85, R6, -INF , !P6 ;  /* 0xff80000006557808 */ /* 0x000fe40007000000 */
[----:B------:R-:W-:Y:S01]  /*3b80*/  ISETP.GE.AND P6, PT, R114, 0x9a, PT ;  /* 0x0000009a7200780c */ /* 0x000fe20003fc6270 */
[----:B------:R-:W0:-:S12]  /*3b90*/  SHFL.IDX PT, R6, R105, 0x1, 0x1c1f ;  /* 0x003c1f0069067f89 */ /* 0x000e1800000e0000 */
[----:B------:R-:W-:Y:S02]  /*3ba0*/  @P6 LOP3.LUT R3, R3, 0x4, RZ, 0xfc, !PT ;  /* 0x0000000403036812 */ /* 0x000fe400078efcff */
[----:B------:R-:W-:-:S04]  /*3bb0*/  ISETP.GT.AND P6, PT, R110, 0x99, !P6 ;  /* 0x000000996e00780c */ /* 0x000fc800077c4270 */
[----:B------:R-:W-:-:S04]  /*3bc0*/  ISETP.LT.OR P6, PT, R109, 0x9a, P6 ;  /* 0x0000009a6d00780c */ /* 0x000fc800037c1670 */
[----:B------:R-:W-:Y:S02]  /*3bd0*/  FSEL R82, R107, -INF , !P6 ;  /* 0xff8000006b527808 */ /* 0x000fe40007000000 */
[----:B------:R-:W-:Y:S01]  /*3be0*/  PLOP3.LUT P6, PT, PT, PT, UP0, 0x40, 0x0 ;  /* 0x000000000000781c */ /* 0x000fe20003fce808 */
[----:B0-----:R-:W-:Y:S01]  /*3bf0*/  IMAD.IADD R96, R113, 0x1, R6 ;  /* 0x0000000171607824 */ /* 0x001fe200078e0206 */
[----:B------:R-:W-:-:S11]  /*3c00*/  VIADDMNMX R84, R6, R112, R111, PT ;  /* 0x0000007006547246 */ /* 0x000fd6000380016f */
[----:B------:R-:W-:Y:S05]  /*3c10*/  @P6 BRA `(.L_x_839) ;  /* 0x00000000005c6947 */ /* 0x000fea0003800000 */
        /* <DEDUP_REMOVED lines=8> */
[----:B------:R-:W0:Y:S02]  /*3ca0*/  @P6 LDC.64 R22, c[0x0][0x9e8] ;  /* 0x00027a00ff166b82 */ /* 0x000e240000000a00 */
[----:B0-----:R-:W-:-:S05]  /*3cb0*/  @P6 IMAD.HI.U32 R22, R87, R22, RZ ;  /* 0x0000001657166227 */ /* 0x001fca00078e00ff */
[----:B------:R-:W-:-:S04]  /*3cc0*/  @P6 SHF.R.U32.HI R87, RZ, R23, R22 ;  /* 0x00000017ff576219 */ /* 0x000fc80000011616 */
[----:B------:R-:W-:Y:S01]  /*3cd0*/  LOP3.LUT R87, RZ, R87, RZ, 0x33, !PT ;  /* 0x00000057ff577212 */ /* 0x000fe200078e33ff */
[----:B------:R-:W-:Y:S06]  /*3ce0*/  BRA `(.L_x_842) ;  /* 0x0000000000187947 */ /* 0x000fec0003800000 */
.L_x_841:
[----:B------:R-:W-:Y:S02]  /*3cf0*/  ULDC UR6, c[0x0][0x9e4] ;  /* 0x0002790000067ab9 */ /* 0x000fe40000000800 */
[----:B------:R-:W-:-:S05]  /*3d00*/  IMAD.U32 R6, RZ, RZ, UR6 ;  /* 0x00000006ff067e24 */ /* 0x000fca000f8e00ff */
[----:B------:R-:W-:-:S13]  /*3d10*/  ISETP.NE.AND P6, PT, R6, 0x1, PT ;  /* 0x000000010600780c */ /* 0x000fda0003fc5270 */
[----:B------:R-:W0:Y:S02]  /*3d20*/  @P6 LDC.64 R22, c[0x0][0x9e8] ;  /* 0x00027a00ff166b82 */ /* 0x000e240000000a00 */
[----:B0-----:R-:W-:-:S05]  /*3d30*/  @P6 IMAD.HI.U32 R22, R87, R22, RZ ;  /* 0x0000001657166227 */ /* 0x001fca00078e00ff */
[----:B------:R-:W-:-:S07]  /*3d40*/  @P6 SHF.R.U32.HI R87, RZ, R23, R22 ;  /* 0x00000017ff576219 */ /* 0x000fce0000011616 */
.L_x_842:
[----:B------:R-:W-:Y:S05]  /*3d50*/  BSYNC B0 ;  /* 0x0000000000007941 */ /* 0x000fea0003800000 */
.L_x_840:
[----:B------:R-:W-:-:S05]  /*3d60*/  IMAD R87, R87, R6, R108 ;  /* 0x0000000657577224 */ /* 0x000fca00078e026c */
[----:B------:R-:W-:Y:S02]  /*3d70*/  VIADDMNMX R84, R87, R6, R84, PT ;  /* 0x0000000657547246 */ /* 0x000fe40003800154 */
[----:B------:R-:W-:-:S07]  /*3d80*/  VIMNMX R96, R96, R87, !PT ;  /* 0x0000005760607248 */ /* 0x000fce0007fe0100 */
.L_x_839:
[----:B------:R-:W-:Y:S01]  /*3d90*/  ISETP.GT.AND P1, PT, R96, 0x1, !P1 ;  /* 0x000000016000780c */ /* 0x000fe20004f24270 */
[----:B------:R-:W-:Y:S01]  /*3da0*/  ULDC UR16, c[0x0][0x988] ;  /* 0x0002620000107ab9 */ /* 0x000fe20000000800 */
[----:B------:R-:W-:Y:S01]  /*3db0*/  LOP3.LUT P6, RZ, R0, 0x8000000, RZ, 0xc0, !PT ;  /* 0x0800000000ff7812 */ /* 0x000fe200078cc0ff */
[----:B------:R-:W-:Y:S01]  /*3dc0*/  IMAD.U32 R87, RZ, RZ, UR16 ;  /* 0x00000010ff577e24 */ /* 0x000fe2000f8e00ff */
[----:B------:R-:W-:Y:S01]  /*3dd0*/  ISETP.LT.OR P1, PT, R84, 0x2, P1 ;  /* 0x000000025400780c */ /* 0x000fe20000f21670 */
[----:B------:R-:W-:Y:S01]  /*3de0*/  UISETP.NE.AND UP1, UPT, UR44, URZ, UPT ;  /* 0x0000003f2c00728c */ /* 0x000fe2000bf25270 */
[----:B------:R-:W-:Y:S01]  /*3df0*/  FMNMX.FTZ R6, R85, R32, !PT ;  /* 0x0000002055067209 */ /* 0x000fe20007810000 */
[----:B------:R-:W-:Y:S01]  /*3e00*/  UISETP.NE.AND UP0, UPT, UR47, URZ, UPT ;  /* 0x0000003f2f00728c */ /* 0x000fe2000bf05270 */
[----:B------:R-:W-:Y:S02]  /*3e10*/  FSEL R22, R5, -INF , !P1 ;  /* 0xff80000005167808 */ /* 0x000fe40004800000 */
[----:B------:R-:W-:-:S02]  /*3e20*/  LOP3.LUT P1, RZ, R0, 0x2, RZ, 0xc0, !PT ;  /* 0x0000000200ff7812 */ /* 0x000fc4000782c0ff */
[----:B------:R-:W-:Y:S02]  /*3e30*/  FMNMX.FTZ R5, R89, R6, !PT ;  /* 0x0000000659057209 */ /* 0x000fe40007810000 */
[----:B------:R-:W-:Y:S02]  /*3e40*/  ISETP.GT.AND P1, PT, R96, 0x8, !P1 ;  /* 0x000000086000780c */ /* 0x000fe40004f24270 */
[----:B------:R-:W-:Y:S01]  /*3e50*/  FMNMX.FTZ R6, R88, R5, !PT ;  /* 0x0000000558067209 */ /* 0x000fe20007810000 */
[----:B------:R-:W-:Y:S01]  /*3e60*/  @UP1 ULDC UR6, c[0x0][0x44c] ;  /* 0x0001130000061ab9 */ /* 0x000fe20000000800 */
[----:B------:R-:W-:Y:S01]  /*3e70*/  ISETP.LT.OR P1, PT, R84, 0x9, P1 ;  /* 0x000000095400780c */ /* 0x000fe20000f21670 */
[----:B------:R-:W-:Y:S01]  /*3e80*/  UIMAD.WIDE.U32 UR6, UR38, UR6, URZ ;  /* 0x00000006260672a5 */ /* 0x000fe2000f8e003f */
[----:B------:R-:W-:Y:S01]  /*3e90*/  FMNMX.FTZ R5, R91, R6, !PT ;  /* 0x000000065b057209 */ /* 0x000fe20007810000 */
[----:B------:R-:W-:Y:S01]  /*3ea0*/  @UP1 ULDC UR11, c[0x0][0x450] ;  /* 0x00011400000b1ab9 */ /* 0x000fe20000000800 */
[----:B------:R-:W-:Y:S01]  /*3eb0*/  FSEL R7, R7, -INF , !P1 ;  /* 0xff80000007077808 */ /* 0x000fe20004800000 */
[----:B------:R-:W-:Y:S01]  /*3ec0*/  @UP1 USHF.R.U32.HI UR38, URZ, UR11, UR7 ;  /* 0x0000000b3f261299 */ /* 0x000fe20008011607 */
[----:B------:R-:W-:-:S02]  /*3ed0*/  LOP3.LUT P1, RZ, R0, 0x4, RZ, 0xc0, !PT ;  /* 0x0000000400ff7812 */ /* 0x000fc4000782c0ff */
[----:B------:R-:W-:Y:S02]  /*3ee0*/  FMNMX.FTZ R6, R90, R5, !PT ;  /* 0x000000055a067209 */ /* 0x000fe40007810000 */
[----:B------:R-:W-:Y:S02]  /*3ef0*/  ISETP.GT.AND P1, PT, R96, 0x9, !P1 ;  /* 0x000000096000780c */ /* 0x000fe40004f24270 */
[----:B------:R-:W-:Y:S02]  /*3f00*/  FMNMX.FTZ R5, R93, R6, !PT ;  /* 0x000000065d057209 */ /* 0x000fe40007810000 */
[----:B------:R-:W-:Y:S02]  /*3f10*/  ISETP.LT.OR P1, PT, R84, 0xa, P1 ;  /* 0x0000000a5400780c */ /* 0x000fe40000f21670 */
[----:B------:R-:W-:Y:S02]  /*3f20*/  FMNMX.FTZ R6, R92, R5, !PT ;  /* 0x000000055c067209 */ /* 0x000fe40007810000 */
[----:B------:R-:W-:-:S02]  /*3f30*/  FSEL R8, R8, -INF , !P1 ;  /* 0xff80000008087808 */ /* 0x000fc40004800000 */
[----:B------:R-:W-:Y:S02]  /*3f40*/  LOP3.LUT P1, RZ, R0, 0x8, RZ, 0xc0, !PT ;  /* 0x0000000800ff7812 */ /* 0x000fe4000782c0ff */
[----:B------:R-:W-:Y:S02]  /*3f50*/  FMNMX.FTZ R5, R95, R6, !PT ;  /* 0x000000065f057209 */ /* 0x000fe40007810000 */
[----:B------:R-:W-:Y:S02]  /*3f60*/  ISETP.GT.AND P1, PT, R96, 0x10, !P1 ;  /* 0x000000106000780c */ /* 0x000fe40004f24270 */
[----:B------:R-:W-:Y:S02]  /*3f70*/  FMNMX.FTZ R6, R94, R5, !PT ;  /* 0x000000055e067209 */ /* 0x000fe40007810000 */
[----:B------:R-:W-:Y:S02]  /*3f80*/  ISETP.LT.OR P1, PT, R84, 0x11, P1 ;  /* 0x000000115400780c */ /* 0x000fe40000f21670 */
[----:B------:R-:W-:-:S02]  /*3f90*/  FMNMX.FTZ R5, R33, R6, !PT ;  /* 0x0000000621057209 */ /* 0x000fc40007810000 */
[----:B------:R-:W-:Y:S02]  /*3fa0*/  FSEL R10, R10, -INF , !P1 ;  /* 0xff8000000a0a7808 */ /* 0x000fe40004800000 */
[----:B------:R-:W-:Y:S02]  /*3fb0*/  LOP3.LUT P1, RZ, R0, 0x10, RZ, 0xc0, !PT ;  /* 0x0000001000ff7812 */ /* 0x000fe4000782c0ff */
[----:B------:R-:W-:Y:S02]  /*3fc0*/  FMNMX.FTZ R6, R34, R5, !PT ;  /* 0x0000000522067209 */ /* 0x000fe40007810000 */
[----:B------:R-:W-:Y:S02]  /*3fd0*/  ISETP.GT.AND P1, PT, R96, 0x11, !P1 ;  /* 0x000000116000780c */ /* 0x000fe40004f24270 */
[----:B------:R-:W-:Y:S02]  /*3fe0*/  FMNMX.FTZ R5, R35, R6, !PT ;  /* 0x0000000623057209 */ /* 0x000fe40007810000 */
[----:B------:R-:W-:-:S02]  /*3ff0*/  ISETP.LT.OR P1, PT, R84, 0x12, P1 ;  /* 0x000000125400780c */ /* 0x000fc40000f21670 */
[----:B------:R-:W-:Y:S02]  /*4000*/  FMNMX.FTZ R6, R36, R5, !PT ;  /* 0x0000000524067209 */ /* 0x000fe40007810000 */
[----:B------:R-:W-:Y:S02]  /*4010*/  FSEL R11, R11, -INF , !P1 ;  /* 0xff8000000b0b7808 */ /* 0x000fe40004800000 */
[----:B------:R-:W-:Y:S02]  /*4020*/  LOP3.LUT P1, RZ, R3, 0x1, RZ, 0xc0, !PT ;  /* 0x0000000103ff7812 */ /* 0x000fe4000782c0ff */
[----:B------:R-:W-:Y:S02]  /*4030*/  FMNMX.FTZ R5, R37, R6, !PT ;  /* 0x0000000625057209 */ /* 0x000fe40007810000 */
[----:B------:R-:W-:Y:S02]  /*4040*/  ISETP.GT.AND P1, PT, R96, 0x18, !P1 ;  /* 0x000000186000780c */ /* 0x000fe40004f24270 */
[----:B------:R-:W-:-:S02]  /*4050*/  FMNMX.FTZ R6, R38, R5, !PT ;  /* 0x0000000526067209 */ /* 0x000fc40007810000 */
[----:B------:R-:W-:Y:S02]  /*4060*/  ISETP.LT.OR P1, PT, R84, 0x19, P1 ;  /* 0x000000195400780c */ /* 0x000fe40000f21670 */
[----:B------:R-:W-:Y:S02]  /*4070*/  FMNMX.FTZ R5, R39, R6, !PT ;  /* 0x0000000627057209 */ /* 0x000fe40007810000 */
[----:B------:R-:W-:Y:S02]  /*4080*/  FSEL R13, R13, -INF , !P1 ;  /* 0xff8000000d0d7808 */ /* 0x000fe40004800000 */
[----:B------:R-:W-:Y:S02]  /*4090*/  LOP3.LUT P1, RZ, R0, 0x80000000, RZ, 0xc0, !PT ;  /* 0x8000000000ff7812 */ /* 0x000fe4000782c0ff */
[----:B------:R-:W-:Y:S02]  /*40a0*/  FMNMX.FTZ R6, R48, R5, !PT ;  /* 0x0000000530067209 */ /* 0x000fe40007810000 */
[----:B------:R-:W-:-:S02]  /*40b0*/  ISETP.GT.AND P1, PT, R96, 0x19, !P1 ;  /* 0x000000196000780c */ /* 0x000fc40004f24270 */
[----:B------:R-:W-:Y:S02]  /*40c0*/  FMNMX.FTZ R5, R49, R6, !PT ;  /* 0x0000000631057209 */ /* 0x000fe40007810000 */
[----:B------:R-:W-:Y:S02]  /*40d0*/  ISETP.LT.OR P1, PT, R84, 0x1a, P1 ;  /* 0x0000001a5400780c */ /* 0x000fe40000f21670 */
[----:B------:R-:W-:Y:S02]  /*40e0*/  FMNMX.FTZ R6, R50, R5, !PT ;  /* 0x0000000532067209 */ /* 0x000fe40007810000 */
[----:B------:R-:W-:Y:S02]  /*40f0*/  FSEL R14, R14, -INF , !P1 ;  /* 0xff8000000e0e7808 */ /* 0x000fe40004800000 */
[----:B------:R-:W-:Y:S02]  /*4100*/  LOP3.LUT P1, RZ, R0, 0x40000000, RZ, 0xc0, !PT ;  /* 0x4000000000ff7812 */ /* 0x000fe4000782c0ff */
[----:B------:R-:W-:-:S02]  /*4110*/  FMNMX.FTZ R5, R51, R6, !PT ;  /* 0x0000000633057209 */ /* 0x000fc40007810000 */
[----:B------:R-:W-:Y:S02]  /*4120*/  ISETP.GT.AND P1, PT, R96, 0x20, !P1 ;  /* 0x000000206000780c */ /* 0x000fe40004f24270 */
[----:B------:R-:W-:Y:S02]  /*4130*/  FMNMX.FTZ R6, R52, R5, !PT ;  /* 0x0000000534067209 */ /* 0x000fe40007810000 */
[----:B------:R-:W-:Y:S02]  /*4140*/  ISETP.LT.OR P1, PT, R84, 0x21, P1 ;  /* 0x000000215400780c */ /* 0x000fe40000f21670 */
[----:B------:R-:W-:Y:S02]  /*4150*/  FMNMX.FTZ R5, R53, R6, !PT ;  /* 0x0000000635057209 */ /* 0x000fe40007810000 */
[----:B------:R-:W-:Y:S02]  /*4160*/  FSEL R15, R15, -INF , !P1 ;  /* 0xff8000000f0f7808 */ /* 0x000fe40004800000 */
        /* <DEDUP_REMOVED lines=14> */
[----:B------:R-:W-:Y:S02]  /*4250*/  ISETP.GT.AND P1, PT, R96, 0x29, !P6 ;  /* 0x000000296000780c */ /* 0x000fe40007724270 */
[----:B------:R-:W-:Y:S02]  /*4260*/  LOP3.LUT P6, RZ, R0, 0x10000, RZ, 0xc0, !PT ;  /* 0x0001000000ff7812 */ /* 0x000fe400078cc0ff */
        /* <DEDUP_REMOVED lines=27> */
[----:B------:R-:W-:Y:S01]  /*4420*/  ISETP.GT.AND P2, PT, R96, 0x89, !P2 ;  /* 0x000000896000780c */ /* 0x000fe20005744270 */
[----:B------:R-:W0:Y:S01]  /*4430*/  SHFL.BFLY PT, R6, R5, 0x2, 0x1f ;  /* 0x0c401f0005067f89 */ /* 0x000e2200000e0000 */
[----:B------:R-:W-:Y:S02]  /*4440*/  ISETP.LT.OR P1, PT, R84, 0x3a, P1 ;  /* 0x0000003a5400780c */ /* 0x000fe40000f21670 */
[----:B------:R-:W-:Y:S02]  /*4450*/  ISETP.GT.AND P3, PT, R96, 0x90, !P3 ;  /* 0x000000906000780c */ /* 0x000fe40005f64270 */
[----:B------:R-:W-:Y:S02]  /*4460*/  FSEL R76, R76, -INF , !P1 ;  /* 0xff8000004c4c7808 */ /* 0x000fe40004800000 */
[----:B------:R-:W-:Y:S02]  /*4470*/  LOP3.LUT P1, RZ, R0, 0x400000, RZ, 0xc0, !PT ;  /* 0x0040000000ff7812 */ /* 0x000fe4000782c0ff */
[----:B------:R-:W-:-:S02]  /*4480*/  ISETP.LT.OR P2, PT, R84, 0x8a, P2 ;  /* 0x0000008a5400780c */ /* 0x000fc40001741670 */
[C---:B------:R-:W-:Y:S02]  /*4490*/  ISETP.GT.AND P1, PT, R96.reuse, 0x40, !P1 ;  /* 0x000000406000780c */ /* 0x040fe40004f24270 */
[----:B------:R-:W-:Y:S02]  /*44a0*/  ISETP.GT.AND P4, PT, R96, 0x91, !P4 ;  /* 0x000000916000780c */ /* 0x000fe40006784270 */
[C---:B------:R-:W-:Y:S02]  /*44b0*/  ISETP.LT.OR P1, PT, R84.reuse, 0x41, P1 ;  /* 0x000000415400780c */ /* 0x040fe40000f21670 */
[----:B------:R-:W-:Y:S02]  /*44c0*/  ISETP.LT.OR P3, PT, R84, 0x91, P3 ;  /* 0x000000915400780c */ /* 0x000fe40001f61670 */
[----:B------:R-:W-:Y:S02]  /*44d0*/  FSEL R56, R56, -INF , !P1 ;  /* 0xff80000038387808 */ /* 0x000fe40004800000 */
[----:B------:R-:W-:-:S02]  /*44e0*/  LOP3.LUT P1, RZ, R0, 0x200000, RZ, 0xc0, !PT ;  /* 0x0020000000ff7812 */ /* 0x000fc4000782c0ff */
[----:B------:R-:W-:Y:S02]  /*44f0*/  FSEL R27, R27, -INF , !P2 ;  /* 0xff8000001b1b7808 */ /* 0x000fe40005000000 */
[----:B------:R-:W-:Y:S02]  /*4500*/  ISETP.GT.AND P1, PT, R96, 0x41, !P1 ;  /* 0x000000416000780c */ /* 0x000fe40004f24270 */
[----:B0-----:R-:W-:Y:S02]  /*4510*/  FMNMX.FTZ R23, R5, R6, !PT ;  /* 0x0000000605177209 */ /* 0x001fe40007810000 */
[----:B------:R-:W-:Y:S02]  /*4520*/  ISETP.LT.OR P1, PT, R84, 0x42, P1 ;  /* 0x000000425400780c */ /* 0x000fe40000f21670 */
[----:B------:R-:W-:Y:S01]  /*4530*/  ISETP.GT.AND P5, PT, R96, 0x98, !P5 ;  /* 0x000000986000780c */ /* 0x000fe20006fa4270 */
[----:B------:R-:W0:Y:S01]  /*4540*/  SHFL.BFLY PT, R6, R23, 0x1, 0x1f ;  /* 0x0c201f0017067f89 */ /* 0x000e2200000e0000 */
[----:B------:R-:W-:-:S02]  /*4550*/  FSEL R57, R57, -INF , !P1 ;  /* 0xff80000039397808 */ /* 0x000fc40004800000 */
[----:B------:R-:W-:Y:S02]  /*4560*/  LOP3.LUT P1, RZ, R0, 0x100000, RZ, 0xc0, !PT ;  /* 0x0010000000ff7812 */ /* 0x000fe4000782c0ff */
[----:B------:R-:W-:Y:S02]  /*4570*/  ISETP.LT.OR P4, PT, R84, 0x92, P4 ;  /* 0x000000925400780c */ /* 0x000fe40002781670 */
[----:B------:R-:W-:Y:S02]  /*4580*/  ISETP.GT.AND P1, PT, R96, 0x48, !P1 ;  /* 0x000000486000780c */ /* 0x000fe40004f24270 */
[----:B------:R-:W-:Y:S02]  /*4590*/  FSEL R28, R28, -INF , !P3 ;  /* 0xff8000001c1c7808 */ /* 0x000fe40005800000 */
[C---:B------:R-:W-:Y:S02]  /*45a0*/  ISETP.LT.OR P1, PT, R84.reuse, 0x49, P1 ;  /* 0x000000495400780c */ /* 0x040fe40000f21670 */
[----:B------:R-:W-:-:S02]  /*45b0*/  ISETP.LT.OR P5, PT, R84, 0x99, P5 ;  /* 0x000000995400780c */ /* 0x000fc40002fa1670 */
[----:B------:R-:W-:Y:S02]  /*45c0*/  FSEL R58, R58, -INF , !P1 ;  /* 0xff8000003a3a7808 */ /* 0x000fe40004800000 */
[----:B------:R-:W-:Y:S02]  /*45d0*/  LOP3.LUT P1, RZ, R0, 0x80000, RZ, 0xc0, !PT ;  /* 0x0008000000ff7812 */ /* 0x000fe4000782c0ff */
[----:B------:R-:W-:Y:S02]  /*45e0*/  FSEL R29, R29, -INF , !P4 ;  /* 0xff8000001d1d7808 */ /* 0x000fe40006000000 */
[----:B------:R-:W-:Y:S02]  /*45f0*/  ISETP.GT.AND P1, PT, R96, 0x49, !P1 ;  /* 0x000000496000780c */ /* 0x000fe40004f24270 */
[----:B------:R-:W-:Y:S02]  /*4600*/  FSEL R31, R31, -INF , !P5 ;  /* 0xff8000001f1f7808 */ /* 0x000fe40006800000 */
[----:B------:R-:W-:-:S02]  /*4610*/  ISETP.LT.OR P1, PT, R84, 0x4a, P1 ;  /* 0x0000004a5400780c */ /* 0x000fc40000f21670 */
[----:B0-----:R-:W-:Y:S02]  /*4620*/  FMNMX.FTZ R6, R23, R6, !PT ;  /* 0x0000000617067209 */ /* 0x001fe40007810000 */
[----:B------:R-:W-:Y:S02]  /*4630*/  FSEL R59, R59, -INF , !P1 ;  /* 0xff8000003b3b7808 */ /* 0x000fe40004800000 */
[----:B------:R-:W-:Y:S01]  /*4640*/  LOP3.LUT P1, RZ, R0, 0x40000, RZ, 0xc0, !PT ;  /* 0x0004000000ff7812 */ /* 0x000fe2000782c0ff */
[----:B------:R-:W-:Y:S01]  /*4650*/  FFMA.FTZ R98, R6, R87, -8 ;  /* 0xc100000006627423 */ /* 0x000fe20000010057 */
[----:B------:R-:W-:Y:S02]  /*4660*/  R2UR UR10, R19 ;  /* 0x00000000130a72ca */ /* 0x000fe400000e0000 */
[----:B------:R-:W-:-:S04]  /*4670*/  ISETP.GT.AND P1, PT, R96, 0x50, !P1 ;  /* 0x000000506000780c */ /* 0x000fc80004f24270 */
[----:B------:R-:W-:-:S04]  /*4680*/  ISETP.LT.OR P1, PT, R84, 0x51, P1 ;  /* 0x000000515400780c */ /* 0x000fc80000f21670 */
[----:B------:R-:W-:Y:S02]  /*4690*/  FSEL R60, R60, -INF , !P1 ;  /* 0xff8000003c3c7808 */ /* 0x000fe40004800000 */
[----:B------:R-:W-:Y:S01]  /*46a0*/  LOP3.LUT P1, RZ, R0, 0x20000, RZ, 0xc0, !PT ;  /* 0x0002000000ff7812 */ /* 0x000fe2000782c0ff */
[----:B------:R-:W-:-:S03]  /*46b0*/  UIADD3 UR38, UR10, UR38, URZ ;  /* 0x000000260a267290 */ /* 0x000fc6000fffe03f */
[----:B------:R-:W-:Y:S01]  /*46c0*/  ISETP.GT.AND P1, PT, R96, 0x51, !P1 ;  /* 0x000000516000780c */ /* 0x000fe20004f24270 */
[----:B------:R-:W-:-:S03]  /*46d0*/  UIADD3 UR5, UR38, UR5, URZ ;  /* 0x0000000526057290 */ /* 0x000fc6000fffe03f */
[----:B------:R-:W-:-:S04]  /*46e0*/  ISETP.LT.OR P1, PT, R84, 0x52, P1 ;  /* 0x000000525400780c */ /* 0x000fc80000f21670 */
[----:B------:R-:W-:Y:S02]  /*46f0*/  FSEL R61, R61, -INF , !P1 ;  /* 0xff8000003d3d7808 */ /* 0x000fe40004800000 */
[----:B------:R-:W-:Y:S02]  /*4700*/  ISETP.GT.AND P1, PT, R96, 0x58, !P6 ;  /* 0x000000586000780c */ /* 0x000fe40007724270 */
[----:B------:R-:W-:Y:S02]  /*4710*/  LOP3.LUT P6, RZ, R0, 0x20, RZ, 0xc0, !PT ;  /* 0x0000002000ff7812 */ /* 0x000fe400078cc0ff */
[----:B------:R-:W-:-:S04]  /*4720*/  ISETP.LT.OR P1, PT, R84, 0x59, P1 ;  /* 0x000000595400780c */ /* 0x000fc80000f21670 */
[----:B------:R-:W-:Y:S02]  /*4730*/  FSEL R62, R62, -INF , !P1 ;  /* 0xff8000003e3e7808 */ /* 0x000fe40004800000 */
[----:B------:R-:W-:-:S04]  /*4740*/  LOP3.LUT P1, RZ, R0, 0x8000, RZ, 0xc0, !PT ;  /* 0x0000800000ff7812 */ /* 0x000fc8000782c0ff */
[----:B------:R-:W-:-:S04]  /*4750*/  ISETP.GT.AND P1, PT, R96, 0x59, !P1 ;  /* 0x000000596000780c */ /* 0x000fc80004f24270 */
        /* <DEDUP_REMOVED lines=38> */
[----:B------:R-:W-:Y:S02]  /*49c0*/  ISETP.GT.AND P1, PT, R96, 0x81, !P6 ;  /* 0x000000816000780c */ /* 0x000fe40007724270 */
[----:B------:R-:W-:Y:S02]  /*49d0*/  LOP3.LUT P6, RZ, R0, 0x1, RZ, 0xc0, !PT ;  /* 0x0000000100ff7812 */ /* 0x000fe400078cc0ff */
[----:B------:R-:W-:-:S04]  /*49e0*/  ISETP.LT.OR P1, PT, R84, 0x82, P1 ;  /* 0x000000825400780c */ /* 0x000fc80000f21670 */
[----:B------:R-:W-:Y:S02]  /*49f0*/  FSEL R25, R25, -INF , !P1 ;  /* 0xff80000019197808 */ /* 0x000fe40004800000 */
[----:B------:R-:W-:-:S04]  /*4a00*/  FSETP.NEU.FTZ.AND P1, PT, R6, -INF , PT ;  /* 0xff8000000600780b */ /* 0x000fc80003f3d000 */
[----:B------:R-:W-:Y:S02]  /*4a10*/  FSEL R98, R98, RZ, P1 ;  /* 0x000000ff62627208 */ /* 0x000fe40000800000 */
[----:B------:R-:W-:Y:S02]  /*4a20*/  ISETP.GT.AND P1, PT, R96, RZ, !P6 ;  /* 0x000000ff6000720c */ /* 0x000fe40007724270 */
[----:B------:R-:W-:Y:S01]  /*4a30*/  LOP3.LUT P6, RZ, R3, 0x4, RZ, 0xc0, !PT ;  /* 0x0000000403ff7812 */ /* 0x000fe200078cc0ff */
[--C-:B------:R-:W-:Y:S01]  /*4a40*/  FFMA.FTZ R87, R90, UR16, -R98.reuse ;  /* 0x000000105a577c23 */ /* 0x100fe20008010862 */
[----:B------:R-:W-:Y:S01]  /*4a50*/  ISETP.LT.OR P1, PT, R84, 0x1, P1 ;  /* 0x000000015400780c */ /* 0x000fe20000f21670 */
[--C-:B------:R-:W-:Y:S01]  /*4a60*/  FFMA.FTZ R23, R32, UR16, -R98.reuse ;  /* 0x0000001020177c23 */ /* 0x100fe20008010862 */
[--C-:B------:R-:W-:Y:S01]  /*4a70*/  FFMA.FTZ R32, R89, UR16, -R98.reuse ;  /* 0x0000001059207c23 */ /* 0x100fe20008010862 */
[--C-:B------:R-:W-:Y:S01]  /*4a80*/  FFMA.FTZ R89, R92, UR16, -R98.reuse ;  /* 0x000000105c597c23 */ /* 0x100fe20008010862 */
[----:B------:R-:W-:Y:S01]  /*4a90*/  FSEL R97, R4, -INF , !P1 ;  /* 0xff80000004617808 */ /* 0x000fe20004800000 */
        /* <DEDUP_REMOVED lines=13> */
[----:B------:R-:W-:Y:S01]  /*4b70*/  LOP3.LUT P1, RZ, R3, 0x2, RZ, 0xc0, !PT ;  /* 0x0000000203ff7812 */ /* 0x000fe2000782c0ff */
[----:B------:R-:W-:Y:S01]  /*4b80*/  MUFU.EX2 R4, R4 ;  /* 0x0000000400047308 */ /* 0x000fe20000000800 */
[----:B------:R-:W-:Y:S01]  /*4b90*/  FMNMX.FTZ R92, R10, R5, !PT ;  /* 0x000000050a5c7209 */ /* 0x000fe20007810000 */
[----:B------:R-:W-:Y:S01]  /*4ba0*/  FFMA.FTZ R82, R82, UR16, -R98 ;  /* 0x0000001052527c23 */ /* 0x000fe20008010862 */
[----:B------:R-:W-:-:S02]  /*4bb0*/  ISETP.GT.AND P1, PT, R96, 0x88, !P1 ;  /* 0x000000886000780c */ /* 0x000fc40004f24270 */
[----:B------:R-:W-:Y:S02]  /*4bc0*/  FMNMX.FTZ R92, R11, R92, !PT ;  /* 0x0000005c0b5c7209 */ /* 0x000fe40007810000 */
[----:B------:R-:W-:Y:S01]  /*4bd0*/  ISETP.LT.OR P1, PT, R84, 0x89, P1 ;  /* 0x000000895400780c */ /* 0x000fe20000f21670 */
[----:B------:R0:W-:Y:S01]  /*4be0*/  MUFU.EX2 R90, R95 ;  /* 0x0000005f005a7308 */ /* 0x0001e20000000800 */
[----:B------:R-:W-:Y:S02]  /*4bf0*/  FMNMX.FTZ R5, R13, R92, !PT ;  /* 0x0000005c0d057209 */ /* 0x000fe40007810000 */
[----:B------:R-:W-:Y:S02]  /*4c00*/  ISETP.GT.AND P6, PT, R96, 0x99, !P6 ;  /* 0x000000996000780c */ /* 0x000fe400077c4270 */
[----:B------:R-:W-:Y:S02]  /*4c10*/  FMNMX.FTZ R94, R14, R5, !PT ;  /* 0x000000050e5e7209 */ /* 0x000fe40007810000 */
[----:B------:R-:W-:Y:S01]  /*4c20*/  ISETP.LT.OR P6, PT, R84, 0x9a, P6 ;  /* 0x0000009a5400780c */ /* 0x000fe200037c1670 */
[----:B------:R-:W-:Y:S01]  /*4c30*/  MUFU.EX2 R23, R23 ;  /* 0x0000001700177308 */ /* 0x000fe20000000800 */
[----:B------:R-:W-:Y:S01]  /*4c40*/  FMNMX.FTZ R5, R15, R94, !PT ;  /* 0x0000005e0f057209 */ /* 0x000fe20007810000 */
[--C-:B------:R-:W-:Y:S01]  /*4c50*/  FFMA.FTZ R94, R37, UR16, -R98.reuse ;  /* 0x00000010255e7c23 */ /* 0x100fe20008010862 */
[--C-:B------:R-:W-:Y:S01]  /*4c60*/  FFMA.FTZ R37, R38, UR16, -R98.reuse ;  /* 0x0000001026257c23 */ /* 0x100fe20008010862 */
[----:B------:R-:W-:Y:S01]  /*4c70*/  FSEL R30, R30, -INF , !P6 ;  /* 0xff8000001e1e7808 */ /* 0x000fe20007000000 */
        /* <DEDUP_REMOVED lines=15> */
[----:B------:R-:W-:Y:S01]  /*4d70*/  FFMA.FTZ R79, R81, UR16, -R98 ;  /* 0x00000010514f7c23 */ /* 0x000fe20008010862 */
[----:B------:R-:W-:Y:S01]  /*4d80*/  MUFU.EX2 R32, R32 ;  /* 0x0000002000207308 */ /* 0x000fe20000000800 */
[----:B------:R-:W-:-:S04]  /*4d90*/  FMNMX.FTZ R36, R74, R5, !PT ;  /* 0x000000054a247209 */ /* 0x000fc80007810000 */
[----:B------:R-:W-:-:S03]  /*4da0*/  FMNMX.FTZ R5, R75, R36, !PT ;  /* 0x000000244b057209 */ /* 0x000fc60007810000 */
[----:B------:R0:W-:Y:S01]  /*4db0*/  MUFU.EX2 R36, R94 ;  /* 0x0000005e00247308 */ /* 0x0001e20000000800 */
[----:B------:R-:W-:-:S04]  /*4dc0*/  FMNMX.FTZ R5, R76, R5, !PT ;  /* 0x000000054c057209 */ /* 0x000fc80007810000 */
[----:B------:R-:W-:-:S03]  /*4dd0*/  FMNMX.FTZ R38, R56, R5, !PT ;  /* 0x0000000538267209 */ /* 0x000fc60007810000 */
[----:B------:R-:W1:Y:S01]  /*4de0*/  MUFU.EX2 R85, R85 ;  /* 0x0000005500557308 */ /* 0x000e620000000800 */
[----:B------:R-:W-:Y:S01]  /*4df0*/  FMNMX.FTZ R5, R57, R38, !PT ;  /* 0x0000002639057209 */ /* 0x000fe20007810000 */
[----:B0-----:R-:W-:-:S03]  /*4e00*/  FFMA.FTZ R94, R54, UR16, -R98 ;  /* 0x00000010365e7c23 */ /* 0x001fc60008010862 */
[----:B------:R-:W-:-:S03]  /*4e10*/  FMNMX.FTZ R38, R58, R5, !PT ;  /* 0x000000053a267209 */ /* 0x000fc60007810000 */
[----:B------:R-:W-:Y:S01]  /*4e20*/  MUFU.EX2 R86, R86 ;  /* 0x0000005600567308 */ /* 0x000fe20000000800 */
[----:B------:R-:W-:Y:S01]  /*4e30*/  FMNMX.FTZ R5, R59, R38, !PT ;  /* 0x000000263b057209 */ /* 0x000fe20007810000 */
[----:B------:R-:W-:-:S03]  /*4e40*/  FFMA.FTZ R38, R48, UR16, -R98 ;  /* 0x0000001030267c23 */ /* 0x000fc60008010862 */
[----:B------:R-:W-:-:S03]  /*4e50*/  FMNMX.FTZ R48, R60, R5, !PT ;  /* 0x000000053c307209 */ /* 0x000fc60007810000 */
[----:B------:R-:W-:Y:S01]  /*4e60*/  MUFU.EX2 R87, R87 ;  /* 0x0000005700577308 */ /* 0x000fe20000000800 */
[----:B------:R-:W-:Y:S02]  /*4e70*/  FMNMX.FTZ R5, R61, R48, !PT ;  /* 0x000000303d057209 */ /* 0x000fe40007810000 */
[----:B-1----:R-:W-:Y:S02]  /*4e80*/  F2FP.SATFINITE.E4M3.F32.PACK_AB_MERGE_C R152, R85, R32, RZ ;  /* 0x000000205598723e */ /* 0x002fe400048070ff */
[----:B------:R-:W-:Y:S02]  /*4e90*/  FMNMX.FTZ R48, R62, R5, !PT ;  /* 0x000000053e307209 */ /* 0x000fe40007810000 */
[----:B------:R-:W-:Y:S01]  /*4ea0*/  F2FP.SATFINITE.E4M3.F32.PACK_AB_MERGE_C R152, R23, R4, R152 ;  /* 0x000000041798723e */ /* 0x000fe20004807098 */
[----:B------:R-:W-:Y:S01]  /*4eb0*/  MUFU.EX2 R34, R35 ;  /* 0x0000002300227308 */ /* 0x000fe20000000800 */
[----:B------:R-:W-:Y:S01]  /*4ec0*/  FMNMX.FTZ R5, R63, R48, !PT ;  /* 0x000000303f057209 */ /* 0x000fe20007810000 */
[----:B------:R-:W-:-:S03]  /*4ed0*/  FFMA.FTZ R48, R50, UR16, -R98 ;  /* 0x0000001032307c23 */ /* 0x000fc60008010862 */
[----:B------:R-:W-:-:S03]  /*4ee0*/  FMNMX.FTZ R50, R40, R5, !PT ;  /* 0x0000000528327209 */ /* 0x000fc60007810000 */
[----:B------:R-:W-:Y:S01]  /*4ef0*/  MUFU.EX2 R35, R95 ;  /* 0x0000005f00237308 */ /* 0x000fe20000000800 */
[----:B------:R-:W-:-:S04]  /*4f00*/  FMNMX.FTZ R5, R41, R50, !PT ;  /* 0x0000003229057209 */ /* 0x000fc80007810000 */
[----:B------:R-:W-:-:S03]  /*4f10*/  FMNMX.FTZ R50, R42, R5, !PT ;  /* 0x000000052a327209 */ /* 0x000fc60007810000 */
[----:B------:R-:W-:Y:S01]  /*4f20*/  MUFU.EX2 R88, R88 ;  /* 0x0000005800587308 */ /* 0x000fe20000000800 */
[----:B------:R-:W-:Y:S01]  /*4f30*/  FMNMX.FTZ R5, R43, R50, !PT ;  /* 0x000000322b057209 */ /* 0x000fe20007810000 */
[----:B------:R-:W-:-:S03]  /*4f40*/  FFMA.FTZ R50, R52, UR16, -R98 ;  /* 0x0000001034327c23 */ /* 0x000fc60008010862 */
[----:B------:R-:W-:-:S03]  /*4f50*/  FMNMX.FTZ R52, R44, R5, !PT ;  /* 0x000000052c347209 */ /* 0x000fc60007810000 */
[----:B------:R-:W0:Y:S01]  /*4f60*/  MUFU.EX2 R89, R89 ;  /* 0x0000005900597308 */ /* 0x000e220000000800 */
[----:B------:R-:W-:-:S04]  /*4f70*/  FMNMX.FTZ R5, R45, R52, !PT ;  /* 0x000000342d057209 */ /* 0x000fc80007810000 */
[----:B------:R-:W-:-:S03]  /*4f80*/  FMNMX.FTZ R52, R46, R5, !PT ;  /* 0x000000052e347209 */ /* 0x000fc60007810000 */
[----:B------:R-:W-:Y:S01]  /*4f90*/  MUFU.EX2 R91, R91 ;  /* 0x0000005b005b7308 */ /* 0x000fe20000000800 */
[----:B------:R-:W-:Y:S02]  /*4fa0*/  FMNMX.FTZ R5, R47, R52, !PT ;  /* 0x000000342f057209 */ /* 0x000fe40007810000 */
[----:B------:R-:W-:Y:S02]  /*4fb0*/  FSEL R52, R26, -INF , !P1 ;  /* 0xff8000001a347808 */ /* 0x000fe40004800000 */
[----:B------:R-:W-:-:S03]  /*4fc0*/  FMNMX.FTZ R54, R24, R5, !PT ;  /* 0x0000000518367209 */ /* 0x000fc60007810000 */
[----:B------:R-:W-:Y:S01]  /*4fd0*/  MUFU.EX2 R92, R99 ;  /* 0x00000063005c7308 */ /* 0x000fe20000000800 */
[----:B------:R-:W-:Y:S02]  /*4fe0*/  FMNMX.FTZ R5, R25, R54, !PT ;  /* 0x0000003619057209 */ /* 0x000fe40007810000 */
[----:B0-----:R-:W-:Y:S02]  /*4ff0*/  F2FP.SATFINITE.E4M3.F32.PACK_AB_MERGE_C R154, R89, R88, RZ ;  /* 0x00000058599a723e */ /* 0x001fe400048070ff */
[----:B------:R-:W-:Y:S02]  /*5000*/  FMNMX.FTZ R54, R52, R5, !PT ;  /* 0x0000000534367209 */ /* 0x000fe40007810000 */
[----:B------:R-:W-:Y:S01]  /*5010*/  F2FP.SATFINITE.E4M3.F32.PACK_AB_MERGE_C R154, R87, R86, R154 ;  /* 0x00000056579a723e */ /* 0x000fe2000480709a */
[----:B------:R-:W-:Y:S01]  /*5020*/  MUFU.EX2 R26, R94 ;  /* 0x0000005e001a7308 */ /* 0x000fe20000000800 */
[----:B------:R-:W-:Y:S01]  /*5030*/  FMNMX.FTZ R5, R27, R54, !PT ;  /* 0x000000361b057209 */ /* 0x000fe20007810000 */
[----:B------:R-:W-:-:S03]  /*5040*/  FFMA.FTZ R54, R64, UR16, -R98 ;  /* 0x0000001040367c23 */ /* 0x000fc60008010862 */
[----:B------:R-:W-:-:S03]  /*5050*/  FMNMX.FTZ R64, R28, R5, !PT ;  /* 0x000000051c407209 */ /* 0x000fc60007810000 */
[----:B------:R-:W0:Y:S01]  /*5060*/  MUFU.EX2 R93, R93 ;  /* 0x0000005d005d7308 */ /* 0x000e220000000800 */
[----:B------:R-:W-:-:S04]  /*5070*/  FMNMX.FTZ R64, R29, R64, !PT ;  /* 0x000000401d407209 */ /* 0x000fc80007810000 */
        /* <DEDUP_REMOVED lines=8> */
[----:B------:R-:W-:Y:S01]  /*5100*/  MUFU.EX2 R33, R33 ;  /* 0x0000002100217308 */ /* 0x000fe20000000800 */
[----:B------:R-:W1:Y:S01]  /*5110*/  SHFL.BFLY PT, R84, R5, 0x2, 0x1f ;  /* 0x0c401f0005547f89 */ /* 0x000e6200000e0000 */
[----:B0-----:R-:W-:-:S06]  /*5120*/  F2FP.SATFINITE.E4M3.F32.PACK_AB_MERGE_C R148, R93, R92, RZ ;  /* 0x0000005c5d94723e */ /* 0x001fcc00048070ff */
[----:B------:R-:W0:Y:S01]  /*5130*/  MUFU.EX2 R37, R37 ;  /* 0x0000002500257308 */ /* 0x000e220000000800 */
[----:B------:R-:W-:-:S07]  /*5140*/  F2FP.SATFINITE.E4M3.F32.PACK_AB_MERGE_C R148, R91, R90, R148 ;  /* 0x0000005a5b94723e */ /* 0x000fce0004807094 */
[----:B------:R-:W-:Y:S08]  /*5150*/  MUFU.EX2 R38, R38 ;  /* 0x0000002600267308 */ /* 0x000ff00000000800 */
[----:B------:R-:W-:Y:S01]  /*5160*/  MUFU.EX2 R39, R39 ;  /* 0x0000002700277308 */ /* 0x000fe20000000800 */
[----:B-1----:R-:W-:Y:S02]  /*5170*/  FMNMX.FTZ R84, R5, R84, !PT ;  /* 0x0000005405547209 */ /* 0x002fe40007810000 */
[----:B0-----:R-:W-:-:S03]  /*5180*/  F2FP.SATFINITE.E4M3.F32.PACK_AB_MERGE_C R150, R37, R36, RZ ;  /* 0x000000242596723e */ /* 0x001fc600048070ff */
[----:B------:R-:W0:Y:S01]  /*5190*/  SHFL.BFLY PT, R5, R84, 0x1, 0x1f ;  /* 0x0c201f0054057f89 */ /* 0x000e2200000e0000 */
[----:B------:R-:W-:Y:S01]  /*51a0*/  F2FP.SATFINITE.E4M3.F32.PACK_AB_MERGE_C R150, R34, R33, R150 ;  /* 0x000000212296723e */ /* 0x000fe20004807096 */
[----:B------:R-:W1:Y:S08]  /*51b0*/  MUFU.EX2 R48, R48 ;  /* 0x0000003000307308 */ /* 0x000e700000000800 */
[----:B------:R-:W2:Y:S08]  /*51c0*/  MUFU.EX2 R51, R51 ;  /* 0x0000003300337308 */ /* 0x000eb00000000800 */
[----:B------:R-:W-:Y:S01]  /*51d0*/  MUFU.EX2 R49, R49 ;  /* 0x0000003100317308 */ /* 0x000fe20000000800 */
[----:B-1----:R-:W-:-:S04]  /*51e0*/  F2FP.SATFINITE.E4M3.F32.PACK_AB_MERGE_C R144, R48, R39, RZ ;  /* 0x000000273090723e */ /* 0x002fc800048070ff */
[----:B------:R-:W-:Y:S02]  /*51f0*/  F2FP.SATFINITE.E4M3.F32.PACK_AB_MERGE_C R144, R38, R35, R144 ;  /* 0x000000232690723e */ /* 0x000fe40004807090 */
[----:B0-----:R-:W-:Y:S01]  /*5200*/  FMNMX.FTZ R5, R84, R5, !PT ;  /* 0x0000000554057209 */ /* 0x001fe20007810000 */
[----:B------:R-:W-:Y:S01]  /*5210*/  IMAD.U32 R84, RZ, RZ, UR16 ;  /* 0x00000010ff547e24 */ /* 0x000fe2000f8e00ff */
[----:B------:R-:W0:Y:S01]  /*5220*/  MUFU.EX2 R50, R50 ;  /* 0x0000003200327308 */ /* 0x000e220000000800 */
[----:B--2---:R-:W-:Y:S02]  /*5230*/  F2FP.SATFINITE.E4M3.F32.PACK_AB_MERGE_C R146, R26, R51, RZ ;  /* 0x000000331a92723e */ /* 0x004fe400048070ff */
[C---:B------:R-:W-:Y:S01]  /*5240*/  FFMA.FTZ R81, R5.reuse, R84, -8 ;  /* 0xc100000005517423 */ /* 0x040fe20000010054 */
[----:B------:R-:W-:-:S04]  /*5250*/  FSETP.NEU.FTZ.AND P1, PT, R5, -INF , PT ;  /* 0xff8000000500780b */ /* 0x000fc80003f3d000 */
        /* <DEDUP_REMOVED lines=14> */
[----:B------:R-:W-:Y:S01]  /*5340*/  FFMA.FTZ R60, R61, UR16, -R81 ;  /* 0x000000103d3c7c23 */ /* 0x000fe20008010851 */
[----:B------:R-:W-:Y:S01]  /*5350*/  MUFU.EX2 R83, R83 ;  /* 0x0000005300537308 */ /* 0x000fe20000000800 */
[----:B------:R-:W-:Y:S01]  /*5360*/  FADD.FTZ R61, R4, R23 ;  /* 0x00000017043d7221 */ /* 0x000fe20000010000 */
[--C-:B------:R-:W-:Y:S01]  /*5370*/  FFMA.FTZ R95, R72, UR16, -R81.reuse ;  /* 0x00000010485f7c23 */ /* 0x100fe20008010851 */
[--C-:B------:R-:W-:Y:S01]  /*5380*/  FFMA.FTZ R8, R8, UR16, -R81.reuse ;  /* 0x0000001008087c23 */ /* 0x100fe20008010851 */
[--C-:B------:R-:W-:Y:S01]  /*5390*/  FFMA.FTZ R72, R74, UR16, -R81.reuse ;  /* 0x000000104a487c23 */ /* 0x100fe20008010851 */
[----:B------:R-:W-:Y:S01]  /*53a0*/  FFMA.FTZ R74, R76, UR16, -R81 ;  /* 0x000000104c4a7c23 */ /* 0x000fe20008010851 */
[----:B------:R-:W-:Y:S01]  /*53b0*/  FADD.FTZ R76, R32, R61 ;  /* 0x0000003d204c7221 */ /* 0x000fe20000010000 */
[--C-:B------:R-:W-:Y:S01]  /*53c0*/  FFMA.FTZ R10, R10, UR16, -R81.reuse ;  /* 0x000000100a0a7c23 */ /* 0x100fe20008010851 */
[----:B------:R-:W1:Y:S01]  /*53d0*/  MUFU.EX2 R22, R22 ;  /* 0x0000001600167308 */ /* 0x000e620000000800 */
[--C-:B------:R-:W-:Y:S01]  /*53e0*/  FFMA.FTZ R11, R11, UR16, -R81.reuse ;  /* 0x000000100b0b7c23 */ /* 0x100fe20008010851 */
[----:B------:R-:W-:Y:S01]  /*53f0*/  FADD.FTZ R97, R85, R76 ;  /* 0x0000004c55617221 */ /* 0x000fe20000010000 */
[--C-:B------:R-:W-:Y:S01]  /*5400*/  FFMA.FTZ R13, R13, UR16, -R81.reuse ;  /* 0x000000100d0d7c23 */ /* 0x100fe20008010851 */
[--C-:B------:R-:W-:Y:S01]  /*5410*/  FFMA.FTZ R61, R62, UR16, -R81.reuse ;  /* 0x000000103e3d7c23 */ /* 0x100fe20008010851 */
[----:B------:R-:W-:Y:S01]  /*5420*/  FFMA.FTZ R62, R63, UR16, -R81 ;  /* 0x000000103f3e7c23 */ /* 0x000fe20008010851 */
[----:B------:R-:W-:Y:S01]  /*5430*/  FADD.FTZ R76, R86, R97 ;  /* 0x00000061564c7221 */ /* 0x000fe20000010000 */
[--C-:B------:R-:W-:Y:S01]  /*5440*/  FFMA.FTZ R19, R41, UR16, -R81.reuse ;  /* 0x0000001029137c23 */ /* 0x100fe20008010851 */
[----:B------:R-:W2:Y:S01]  /*5450*/  MUFU.EX2 R7, R7 ;  /* 0x0000000700077308 */ /* 0x000ea20000000800 */
[--C-:B------:R-:W-:Y:S01]  /*5460*/  FFMA.FTZ R56, R56, UR16, -R81.reuse ;  /* 0x0000001038387c23 */ /* 0x100fe20008010851 */
[----:B------:R-:W-:Y:S01]  /*5470*/  FADD.FTZ R63, R87, R76 ;  /* 0x0000004c573f7221 */ /* 0x000fe20000010000 */
[--C-:B------:R-:W-:Y:S01]  /*5480*/  FFMA.FTZ R57, R57, UR16, -R81.reuse ;  /* 0x0000001039397c23 */ /* 0x100fe20008010851 */
[--C-:B------:R-:W-:Y:S01]  /*5490*/  FFMA.FTZ R58, R58, UR16, -R81.reuse ;  /* 0x000000103a3a7c23 */ /* 0x100fe20008010851 */
[----:B------:R-:W-:Y:S01]  /*54a0*/  FFMA.FTZ R40, R40, UR16, -R81 ;  /* 0x0000001028287c23 */ /* 0x000fe20008010851 */
[----:B------:R-:W-:Y:S01]  /*54b0*/  FADD.FTZ R94, R88, R63 ;  /* 0x0000003f585e7221 */ /* 0x000fe20000010000 */
[----:B0-----:R-:W-:Y:S01]  /*54c0*/  F2FP.SATFINITE.E4M3.F32.PACK_AB_MERGE_C R146, R50, R49, R146 ;  /* 0x000000313292723e */ /* 0x001fe20004807092 */
[----:B------:R-:W0:Y:S01]  /*54d0*/  MUFU.EX2 R8, R8 ;  /* 0x0000000800087308 */ /* 0x000e220000000800 */
[----:B-1----:R-:W-:Y:S01]  /*54e0*/  FADD.FTZ R76, R83, R22 ;  /* 0x00000016534c7221 */ /* 0x002fe20000010000 */
[----:B------:R-:W-:Y:S01]  /*54f0*/  FADD.FTZ R97, R89, R94 ;  /* 0x0000005e59617221 */ /* 0x000fe20000010000 */
[--C-:B------:R-:W-:Y:S01]  /*5500*/  FFMA.FTZ R46, R46, UR16, -R81.reuse ;  /* 0x000000102e2e7c23 */ /* 0x100fe20008010851 */
[--C-:B------:R-:W-:Y:S01]  /*5510*/  FFMA.FTZ R47, R47, UR16, -R81.reuse ;  /* 0x000000102f2f7c23 */ /* 0x100fe20008010851 */
[--C-:B------:R-:W-:Y:S01]  /*5520*/  FFMA.FTZ R24, R24, UR16, -R81.reuse ;  /* 0x0000001018187c23 */ /* 0x100fe20008010851 */
[--C-:B------:R-:W-:Y:S01]  /*5530*/  FFMA.FTZ R25, R25, UR16, -R81.reuse ;  /* 0x0000001019197c23 */ /* 0x100fe20008010851 */
[----:B------:R-:W-:Y:S01]  /*5540*/  FFMA.FTZ R52, R52, UR16, -R81 ;  /* 0x0000001034347c23 */ /* 0x000fe20008010851 */
[----:B------:R-:W1:Y:S01]  /*5550*/  MUFU.EX2 R10, R10 ;  /* 0x0000000a000a7308 */ /* 0x000e620000000800 */
[----:B--2---:R-:W-:Y:S01]  /*5560*/  FADD.FTZ R63, R7, R76 ;  /* 0x0000004c073f7221 */ /* 0x004fe20000010000 */
[----:B------:R-:W-:Y:S01]  /*5570*/  FADD.FTZ R76, R90, R97 ;  /* 0x000000615a4c7221 */ /* 0x000fe20000010000 */
[--C-:B------:R-:W-:Y:S01]  /*5580*/  FFMA.FTZ R27, R27, UR16, -R81.reuse ;  /* 0x000000101b1b7c23 */ /* 0x100fe20008010851 */
[--C-:B------:R-:W-:Y:S01]  /*5590*/  FFMA.FTZ R28, R28, UR16, -R81.reuse ;  /* 0x000000101c1c7c23 */ /* 0x100fe20008010851 */
[--C-:B------:R-:W-:Y:S01]  /*55a0*/  FFMA.FTZ R29, R29, UR16, -R81.reuse ;  /* 0x000000101d1d7c23 */ /* 0x100fe20008010851 */
[----:B------:R-:W-:Y:S01]  /*55b0*/  FADD.FTZ R41, R91, R76 ;  /* 0x0000004c5b297221 */ /* 0x000fe20000010000 */
[----:B------:R-:W-:Y:S01]  /*55c0*/  FFMA.FTZ R31, R31, UR16, -R81 ;  /* 0x000000101f1f7c23 */ /* 0x000fe20008010851 */
[----:B------:R-:W2:Y:S01]  /*55d0*/  MUFU.EX2 R11, R11 ;  /* 0x0000000b000b7308 */ /* 0x000ea20000000800 */
[----:B0-----:R-:W-:Y:S01]  /*55e0*/  FADD.FTZ R63, R8, R63 ;  /* 0x0000003f083f7221 */ /* 0x001fe20000010000 */
[----:B------:R-:W-:Y:S01]  /*55f0*/  FADD.FTZ R88, R92, R41 ;  /* 0x000000295c587221 */ /* 0x000fe20000010000 */
[----:B------:R-:W-:-:S03]  /*5600*/  FFMA.FTZ R30, R30, UR16, -R81 ;  /* 0x000000101e1e7c23 */ /* 0x000fc60008010851 */
[----:B------:R-:W-:Y:S02]  /*5610*/  FADD.FTZ R88, R93, R88 ;  /* 0x000000585d587221 */ /* 0x000fe40000010000 */
[----:B------:R-:W0:Y:S01]  /*5620*/  MUFU.EX2 R13, R13 ;  /* 0x0000000d000d7308 */ /* 0x000e220000000800 */
[----:B-1----:R-:W-:Y:S01]  /*5630*/  FADD.FTZ R32, R10, R63 ;  /* 0x0000003f0a207221 */ /* 0x002fe20000010000 */
[----:B------:R-:W-:-:S04]  /*5640*/  FADD.FTZ R63, R33, R88 ;  /* 0x00000058213f7221 */ /* 0x000fc80000010000 */
[----:B------:R-:W-:Y:S02]  /*5650*/  FADD.FTZ R63, R34, R63 ;  /* 0x0000003f223f7221 */ /* 0x000fe40000010000 */
[----:B------:R-:W1:Y:S01]  /*5660*/  MUFU.EX2 R84, R84 ;  /* 0x0000005400547308 */ /* 0x000e620000000800 */
[----:B--2---:R-:W-:Y:S01]  /*5670*/  FADD.FTZ R76, R11, R32 ;  /* 0x000000200b4c7221 */ /* 0x004fe20000010000 */
[----:B------:R-:W-:Y:S01]  /*5680*/  FFMA.FTZ R32, R42, UR16, -R81 ;  /* 0x000000102a207c23 */ /* 0x000fe20008010851 */
[----:B------:R-:W-:-:S04]  /*5690*/  FADD.FTZ R42, R36, R63 ;  /* 0x0000003f242a7221 */ /* 0x000fc80000010000 */
[----:B------:R-:W-:Y:S01]  /*56a0*/  FADD.FTZ R42, R37, R42 ;  /* 0x0000002a252a7221 */ /* 0x000fe20000010000 */
[----:B------:R-:W2:Y:S01]  /*56b0*/  MUFU.EX2 R14, R14 ;  /* 0x0000000e000e7308 */ /* 0x000ea20000000800 */
[----:B0-----:R-:W-:Y:S02]  /*56c0*/  FADD.FTZ R41, R13, R76 ;  /* 0x0000004c0d297221 */ /* 0x001fe40000010000 */
[----:B------:R-:W-:-:S05]  /*56d0*/  FADD.FTZ R37, R35, R42 ;  /* 0x0000002a23257221 */ /* 0x000fca0000010000 */
[----:B------:R-:W0:Y:S01]  /*56e0*/  MUFU.EX2 R15, R15 ;  /* 0x0000000f000f7308 */ /* 0x000e220000000800 */
[C---:B-1----:R-:W-:Y:S01]  /*56f0*/  FADD.FTZ R23, R84.reuse, R41 ;  /* 0x0000002954177221 */ /* 0x042fe20000010000 */
[----:B------:R-:W-:Y:S01]  /*5700*/  FFMA.FTZ R41, R43, UR16, -R81 ;  /* 0x000000102b297c23 */ /* 0x000fe20008010851 */
[----:B------:R-:W-:-:S04]  /*5710*/  F2FP.SATFINITE.E4M3.F32.PACK_AB_MERGE_C R13, R84, R13, RZ ;  /* 0x0000000d540d723e */ /* 0x000fc800048070ff */
[----:B------:R-:W-:Y:S01]  /*5720*/  F2FP.SATFINITE.E4M3.F32.PACK_AB_MERGE_C R155, R11, R10, R13 ;  /* 0x0000000a0b9b723e */ /* 0x000fe2000480700d */
[----:B------:R-:W1:Y:S01]  /*5730*/  MUFU.EX2 R20, R20 ;  /* 0x0000001400147308 */ /* 0x000e620000000800 */
[----:B--2---:R-:W-:-:S07]  /*5740*/  FADD.FTZ R4, R14, R23 ;  /* 0x000000170e047221 */ /* 0x004fce0000010000 */
[----:B------:R-:W2:Y:S01]  /*5750*/  MUFU.EX2 R95, R95 ;  /* 0x0000005f005f7308 */ /* 0x000ea20000000800 */
[----:B0-----:R-:W-:Y:S01]  /*5760*/  FADD.FTZ R23, R15, R4 ;  /* 0x000000040f177221 */ /* 0x001fe20000010000 */
[----:B------:R-:W-:-:S06]  /*5770*/  FFMA.FTZ R4, R44, UR16, -R81 ;  /* 0x000000102c047c23 */ /* 0x000fcc0008010851 */
[----:B------:R-:W0:Y:S01]  /*5780*/  MUFU.EX2 R21, R21 ;  /* 0x0000001500157308 */ /* 0x000e220000000800 */
[----:B-1----:R-:W-:Y:S01]  /*5790*/  FADD.FTZ R36, R20, R23 ;  /* 0x0000001714247221 */ /* 0x002fe20000010000 */
[----:B------:R-:W-:-:S06]  /*57a0*/  FFMA.FTZ R23, R45, UR16, -R81 ;  /* 0x000000102d177c23 */ /* 0x000fcc0008010851 */
[----:B------:R-:W1:Y:S01]  /*57b0*/  MUFU.EX2 R72, R72 ;  /* 0x0000004800487308 */ /* 0x000e620000000800 */
[C---:B--2---:R-:W-:Y:S01]  /*57c0*/  FADD.FTZ R36, R95.reuse, R36 ;  /* 0x000000245f247221 */ /* 0x044fe20000010000 */
[----:B------:R-:W-:-:S04]  /*57d0*/  F2FP.SATFINITE.E4M3.F32.PACK_AB_MERGE_C R20, R95, R20, RZ ;  /* 0x000000145f14723e */ /* 0x000fc800048070ff */
[----:B------:R-:W-:Y:S02]  /*57e0*/  F2FP.SATFINITE.E4M3.F32.PACK_AB_MERGE_C R149, R15, R14, R20 ;  /* 0x0000000e0f95723e */ /* 0x000fe40004807014 */
[----:B------:R-:W2:Y:S01]  /*57f0*/  MUFU.EX2 R73, R73 ;  /* 0x0000004900497308 */ /* 0x000ea20000000800 */
[----:B0-----:R-:W-:Y:S01]  /*5800*/  FADD.FTZ R33, R21, R36 ;  /* 0x0000002415217221 */ /* 0x001fe20000010000 */
[----:B------:R-:W-:-:S04]  /*5810*/  FADD.FTZ R36, R38, R37 ;  /* 0x0000002526247221 */ /* 0x000fc80000010000 */
[----:B------:R-:W-:Y:S02]  /*5820*/  FADD.FTZ R39, R39, R36 ;  /* 0x0000002427277221 */ /* 0x000fe40000010000 */
[----:B------:R-:W0:Y:S01]  /*5830*/  MUFU.EX2 R74, R74 ;  /* 0x0000004a004a7308 */ /* 0x000e220000000800 */
[----:B-1----:R-:W-:Y:S01]  /*5840*/  FADD.FTZ R34, R72, R33 ;  /* 0x0000002148227221 */ /* 0x002fe20000010000 */
[----:B------:R-:W-:-:S04]  /*5850*/  FADD.FTZ R48, R48, R39 ;  /* 0x0000002730307221 */ /* 0x000fc80000010000 */
[----:B------:R-:W-:Y:S02]  /*5860*/  FADD.FTZ R49, R49, R48 ;  /* 0x0000003031317221 */ /* 0x000fe40000010000 */
[----:B------:R-:W1:Y:S01]  /*5870*/  MUFU.EX2 R56, R56 ;  /* 0x0000003800387308 */ /* 0x000e620000000800 */
[----:B--2---:R-:W-:Y:S01]  /*5880*/  FADD.FTZ R33, R73, R34 ;  /* 0x0000002249217221 */ /* 0x004fe20000010000 */
[----:B------:R-:W-:-:S04]  /*5890*/  FADD.FTZ R50, R50, R49 ;  /* 0x0000003132327221 */ /* 0x000fc80000010000 */
[----:B------:R-:W-:Y:S02]  /*58a0*/  FADD.FTZ R51, R51, R50 ;  /* 0x0000003233337221 */ /* 0x000fe40000010000 */
[----:B------:R-:W2:Y:S01]  /*58b0*/  MUFU.EX2 R57, R57 ;  /* 0x0000003900397308 */ /* 0x000ea20000000800 */
[----:B0-----:R-:W-:Y:S01]  /*58c0*/  FADD.FTZ R33, R74, R33 ;  /* 0x000000214a217221 */ /* 0x001fe20000010000 */
[----:B------:R-:W-:Y:S01]  /*58d0*/  FADD.FTZ R26, R26, R51 ;  /* 0x000000331a1a7221 */ /* 0x000fe20000010000 */
[----:B------:R-:W-:-:S04]  /*58e0*/  F2FP.SATFINITE.E4M3.F32.PACK_AB_MERGE_C R73, R74, R73, RZ ;  /* 0x000000494a49723e */ /* 0x000fc800048070ff */
[----:B------:R-:W-:Y:S01]  /*58f0*/  F2FP.SATFINITE.E4M3.F32.PACK_AB_MERGE_C R151, R72, R21, R73 ;  /* 0x000000154897723e */ /* 0x000fe20004807049 */
[----:B------:R-:W0:Y:S01]  /*5900*/  MUFU.EX2 R58, R58 ;  /* 0x0000003a003a7308 */ /* 0x000e220000000800 */
[----:B-1----:R-:W-:-:S07]  /*5910*/  FADD.FTZ R34, R56, R33 ;  /* 0x0000002138227221 */ /* 0x002fce0000010000 */
[----:B------:R-:W1:Y:S01]  /*5920*/  MUFU.EX2 R75, R75 ;  /* 0x0000004b004b7308 */ /* 0x000e620000000800 */
[----:B--2---:R-:W-:-:S07]  /*5930*/  FADD.FTZ R33, R57, R34 ;  /* 0x0000002239217221 */ /* 0x004fce0000010000 */
[----:B------:R-:W2:Y:S01]  /*5940*/  MUFU.EX2 R59, R59 ;  /* 0x0000003b003b7308 */ /* 0x000ea20000000800 */
[----:B0-----:R-:W-:Y:S01]  /*5950*/  FADD.FTZ R34, R58, R33 ;  /* 0x000000213a227221 */ /* 0x001fe20000010000 */
[----:B------:R-:W-:-:S04]  /*5960*/  F2FP.SATFINITE.E4M3.F32.PACK_AB_MERGE_C R33, R8, R7, RZ ;  /* 0x000000070821723e */ /* 0x000fc800048070ff */
[----:B------:R-:W-:Y:S02]  /*5970*/  F2FP.SATFINITE.E4M3.F32.PACK_AB_MERGE_C R153, R22, R83, R33 ;  /* 0x000000531699723e */ /* 0x000fe40004807021 */
[----:B------:R-:W0:Y:S01]  /*5980*/  MUFU.EX2 R60, R60 ;  /* 0x0000003c003c7308 */ /* 0x000e220000000800 */
[C---:B-1----:R-:W-:Y:S01]  /*5990*/  FADD.FTZ R34, R75.reuse, R34 ;  /* 0x000000224b227221 */ /* 0x042fe20000010000 */
[----:B------:R-:W-:-:S04]  /*59a0*/  F2FP.SATFINITE.E4M3.F32.PACK_AB_MERGE_C R58, R75, R58, RZ ;  /* 0x0000003a4b3a723e */ /* 0x000fc800048070ff */
[----:B------:R-:W-:Y:S02]  /*59b0*/  F2FP.SATFINITE.E4M3.F32.PACK_AB_MERGE_C R145, R57, R56, R58 ;  /* 0x000000383991723e */ /* 0x000fe4000480703a */
[----:B------:R-:W1:Y:S01]  /*59c0*/  MUFU.EX2 R61, R61 ;  /* 0x0000003d003d7308 */ /* 0x000e620000000800 */
[----:B--2---:R-:W-:-:S07]  /*59d0*/  FADD.FTZ R7, R59, R34 ;  /* 0x000000223b077221 */ /* 0x004fce0000010000 */
[----:B------:R-:W2:Y:S01]  /*59e0*/  MUFU.EX2 R64, R64 ;  /* 0x0000004000407308 */ /* 0x000ea20000000800 */
[----:B0-----:R-:W-:-:S07]  /*59f0*/  FADD.FTZ R8, R60, R7 ;  /* 0x000000073c087221 */ /* 0x001fce0000010000 */
[----:B------:R-:W0:Y:S01]  /*5a00*/  MUFU.EX2 R62, R62 ;  /* 0x0000003e003e7308 */ /* 0x000e220000000800 */
[----:B-1----:R-:W-:-:S07]  /*5a10*/  FADD.FTZ R7, R61, R8 ;  /* 0x000000083d077221 */ /* 0x002fce0000010000 */
[----:B------:R-:W-:Y:S01]  /*5a20*/  MUFU.EX2 R53, R53 ;  /* 0x0000003500357308 */ /* 0x000fe20000000800 */
[----:B--2---:R-:W-:-:S07]  /*5a30*/  F2FP.SATFINITE.E4M3.F32.PACK_AB_MERGE_C R34, R64, R55, RZ ;  /* 0x000000374022723e */ /* 0x004fce00048070ff */
[----:B------:R-:W1:Y:S01]  /*5a40*/  MUFU.EX2 R54, R54 ;  /* 0x0000003600367308 */ /* 0x000e620000000800 */
[C---:B0-----:R-:W-:Y:S01]  /*5a50*/  FADD.FTZ R7, R62.reuse, R7 ;  /* 0x000000073e077221 */ /* 0x041fe20000010000 */
[----:B------:R-:W-:-:S04]  /*5a60*/  F2FP.SATFINITE.E4M3.F32.PACK_AB_MERGE_C R61, R62, R61, RZ ;  /* 0x0000003d3e3d723e */ /* 0x000fc800048070ff */
[----:B------:R-:W-:Y:S02]  /*5a70*/  F2FP.SATFINITE.E4M3.F32.PACK_AB_MERGE_C R147, R60, R59, R61 ;  /* 0x0000003b3c93723e */ /* 0x000fe4000480703d */
[----:B------:R-:W0:Y:S08]  /*5a80*/  MUFU.EX2 R40, R40 ;  /* 0x0000002800287308 */ /* 0x000e300000000800 */
[----:B------:R-:W2:Y:S01]  /*5a90*/  MUFU.EX2 R19, R19 ;  /* 0x0000001300137308 */ /* 0x000ea20000000800 */
[----:B-1----:R-:W-:Y:S01]  /*5aa0*/  F2FP.SATFINITE.E4M3.F32.PACK_AB_MERGE_C R140, R54, R53, R34 ;  /* 0x00000035368c723e */ /* 0x002fe20004807022 */
[----:B------:R-:W-:-:S04]  /*5ab0*/  FADD.FTZ R53, R53, R26 ;  /* 0x0000001a35357221 */ /* 0x000fc80000010000 */
[----:B------:R-:W-:Y:S02]  /*5ac0*/  FADD.FTZ R54, R54, R53 ;  /* 0x0000003536367221 */ /* 0x000fe40000010000 */
[----:B------:R-:W1:Y:S01]  /*5ad0*/  MUFU.EX2 R32, R32 ;  /* 0x0000002000207308 */ /* 0x000e620000000800 */
[----:B0-----:R-:W-:Y:S01]  /*5ae0*/  FADD.FTZ R8, R40, R7 ;  /* 0x0000000728087221 */ /* 0x001fe20000010000 */
[----:B------:R-:W-:-:S04]  /*5af0*/  FADD.FTZ R55, R55, R54 ;  /* 0x0000003637377221 */ /* 0x000fc80000010000 */
[----:B------:R-:W-:Y:S02]  /*5b00*/  FADD.FTZ R64, R64, R55 ;  /* 0x0000003740407221 */ /* 0x000fe40000010000 */
[----:B------:R-:W-:Y:S01]  /*5b10*/  MUFU.EX2 R67, R67 ;  /* 0x0000004300437308 */ /* 0x000fe20000000800 */
[----:B--2---:R-:W-:-:S07]  /*5b20*/  FADD.FTZ R7, R19, R8 ;  /* 0x0000000813077221 */ /* 0x004fce0000010000 */
[----:B------:R-:W0:Y:S01]  /*5b30*/  MUFU.EX2 R68, R68 ;  /* 0x0000004400447308 */ /* 0x000e220000000800 */
[----:B-1----:R-:W-:-:S07]  /*5b40*/  FADD.FTZ R8, R32, R7 ;  /* 0x0000000720087221 */ /* 0x002fce0000010000 */
[----:B------:R-:W1:Y:S08]  /*5b50*/  MUFU.EX2 R41, R41 ;  /* 0x0000002900297308 */ /* 0x000e700000000800 */
[----:B------:R-:W-:Y:S01]  /*5b60*/  MUFU.EX2 R65, R65 ;  /* 0x0000004100417308 */ /* 0x000fe20000000800 */
[----:B0-----:R-:W-:-:S07]  /*5b70*/  F2FP.SATFINITE.E4M3.F32.PACK_AB_MERGE_C R26, R68, R67, RZ ;  /* 0x00000043441a723e */ /* 0x001fce00048070ff */
[----:B------:R-:W0:Y:S01]  /*5b80*/  MUFU.EX2 R66, R66 ;  /* 0x0000004200427308 */ /* 0x000e220000000800 */
[C---:B-1----:R-:W-:Y:S01]  /*5b90*/  F2FP.SATFINITE.E4M3.F32.PACK_AB_MERGE_C R32, R41.reuse, R32, RZ ;  /* 0x000000202920723e */ /* 0x042fe200048070ff */
[----:B------:R-:W-:-:S03]  /*5ba0*/  FADD.FTZ R41, R41, R8 ;  /* 0x0000000829297221 */ /* 0x000fc60000010000 */
[----:B------:R-:W-:-:S03]  /*5bb0*/  F2FP.SATFINITE.E4M3.F32.PACK_AB_MERGE_C R141, R19, R40, R32 ;  /* 0x00000028138d723e */ /* 0x000fc60004807020 */
[----:B------:R-:W1:Y:S08]  /*5bc0*/  MUFU.EX2 R4, R4 ;  /* 0x0000000400047308 */ /* 0x000e700000000800 */
[----:B------:R-:W2:Y:S01]  /*5bd0*/  MUFU.EX2 R23, R23 ;  /* 0x0000001700177308 */ /* 0x000ea20000000800 */
[----:B0-----:R-:W-:Y:S01]  /*5be0*/  F2FP.SATFINITE.E4M3.F32.PACK_AB_MERGE_C R142, R66, R65, R26 ;  /* 0x00000041428e723e */ /* 0x001fe2000480701a */
[----:B------:R-:W-:-:S04]  /*5bf0*/  FADD.FTZ R65, R65, R64 ;  /* 0x0000004041417221 */ /* 0x000fc80000010000 */
[----:B------:R-:W-:Y:S02]  /*5c00*/  FADD.FTZ R66, R66, R65 ;  /* 0x0000004142427221 */ /* 0x000fe40000010000 */
[----:B------:R-:W0:Y:S01]  /*5c10*/  MUFU.EX2 R46, R46 ;  /* 0x0000002e002e7308 */ /* 0x000e220000000800 */
[----:B-1----:R-:W-:Y:S01]  /*5c20*/  FADD.FTZ R8, R4, R41 ;  /* 0x0000002904087221 */ /* 0x002fe20000010000 */
[----:B------:R-:W-:-:S04]  /*5c30*/  FADD.FTZ R67, R67, R66 ;  /* 0x0000004243437221 */ /* 0x000fc80000010000 */
[----:B------:R-:W-:Y:S02]  /*5c40*/  FADD.FTZ R68, R68, R67 ;  /* 0x0000004344447221 */ /* 0x000fe40000010000 */
[----:B------:R-:W-:Y:S01]  /*5c50*/  MUFU.EX2 R71, R71 ;  /* 0x0000004700477308 */ /* 0x000fe20000000800 */
[----:B--2---:R-:W-:-:S07]  /*5c60*/  FADD.FTZ R7, R23, R8 ;  /* 0x0000000817077221 */ /* 0x004fce0000010000 */
[----:B------:R-:W1:Y:S01]  /*5c70*/  MUFU.EX2 R78, R78 ;  /* 0x0000004e004e7308 */ /* 0x000e620000000800 */
[----:B0-----:R-:W-:-:S07]  /*5c80*/  FADD.FTZ R8, R46, R7 ;  /* 0x000000072e087221 */ /* 0x001fce0000010000 */
[----:B------:R-:W0:Y:S08]  /*5c90*/  MUFU.EX2 R47, R47 ;  /* 0x0000002f002f7308 */ /* 0x000e300000000800 */
[----:B------:R-:W-:Y:S01]  /*5ca0*/  MUFU.EX2 R69, R69 ;  /* 0x0000004500457308 */ /* 0x000fe20000000800 */
[----:B-1----:R-:W-:-:S07]  /*5cb0*/  F2FP.SATFINITE.E4M3.F32.PACK_AB_MERGE_C R10, R78, R71, RZ ;  /* 0x000000474e0a723e */ /* 0x002fce00048070ff */
[----:B------:R-:W1:Y:S01]  /*5cc0*/  MUFU.EX2 R70, R70 ;  /* 0x0000004600467308 */ /* 0x000e620000000800 */
[C---:B0-----:R-:W-:Y:S01]  /*5cd0*/  F2FP.SATFINITE.E4M3.F32.PACK_AB_MERGE_C R46, R47.reuse, R46, RZ ;  /* 0x0000002e2f2e723e */ /* 0x041fe200048070ff */
[----:B------:R-:W-:-:S03]  /*5ce0*/  FADD.FTZ R47, R47, R8 ;  /* 0x000000082f2f7221 */ /* 0x000fc60000010000 */
[----:B------:R-:W-:-:S03]  /*5cf0*/  F2FP.SATFINITE.E4M3.F32.PACK_AB_MERGE_C R143, R23, R4, R46 ;  /* 0x00000004178f723e */ /* 0x000fc6000480702e */
        /* <DEDUP_REMOVED lines=27> */
[----:B------:R-:W-:-:S06]  /*5eb0*/  FADD.FTZ R79, R79, R80 ;  /* 0x000000504f4f7221 */ /* 0x000fcc0000010000 */
[----:B------:R-:W1:Y:S01]  /*5ec0*/  MUFU.EX2 R30, R30 ;  /* 0x0000001e001e7308 */ /* 0x000e620000000800 */
[----:B--2---:R-:W-:-:S04]  /*5ed0*/  FADD.FTZ R4, R29, R4 ;  /* 0x000000041d047221 */ /* 0x004fc80000010000 */
[----:B0-----:R-:W-:Y:S01]  /*5ee0*/  FADD.FTZ R7, R31, R4 ;  /* 0x000000041f077221 */ /* 0x001fe20000010000 */
[----:B------:R-:W-:Y:S01]  /*5ef0*/  VIADD R4, R18, 0xfffffffe ;  /* 0xfffffffe12047836 */ /* 0x000fe20000000000 */
[C---:B-1----:R-:W-:Y:S02]  /*5f00*/  F2FP.SATFINITE.E4M3.F32.PACK_AB_MERGE_C R8, R30.reuse, R31, RZ ;  /* 0x0000001f1e08723e */ /* 0x042fe400048070ff */
[----:B------:R-:W-:Y:S02]  /*5f10*/  FADD.FTZ R7, R30, R7 ;  /* 0x000000071e077221 */ /* 0x000fe40000010000 */
[----:B------:R-:W-:Y:S01]  /*5f20*/  F2FP.SATFINITE.E4M3.F32.PACK_AB_MERGE_C R139, R29, R28, R8 ;  /* 0x0000001c1d8b723e */ /* 0x000fe20004807008 */
[----:B------:R-:W-:Y:S01]  /*5f30*/  FADD.FTZ R8, R82, R79 ;  /* 0x0000004f52087221 */ /* 0x000fe20000010000 */
[----:B------:R-:W-:Y:S06]  /*5f40*/  @P1 BRA `(.L_x_843) ;  /* 0x00000000004c1947 */ /* 0x000fec0003800000 */
[----:B------:R-:W-:Y:S01]  /*5f50*/  ISETP.LT.AND P1, PT, RZ, UR38, PT ;  /* 0x00000026ff007c0c */ /* 0x000fe2000bf21270 */
[----:B------:R-:W-:-:S12]  /*5f60*/  UIADD3 UR10, UR38, -0x1, URZ ;  /* 0xffffffff260a7890 */ /* 0x000fd8000fffe03f */
[----:B------:R-:W-:Y:S05]  /*5f70*/  @P1 BRA `(.L_x_844) ;  /* 0x0000000000201947 */ /* 0x000fea0003800000 */
[----:B------:R-:W-:Y:S01]  /*5f80*/  ULDC UR11, c[0x0][0x9e4] ;  /* 0x00027900000b7ab9 */ /* 0x000fe20000000800 */
[----:B------:R-:W-:Y:S02]  /*5f90*/  UIADD3 UR10, -UR38, URZ, URZ ;  /* 0x0000003f260a7290 */ /* 0x000fe4000fffe13f */
[----:B------:R-:W-:-:S11]  /*5fa0*/  UISETP.NE.AND UP0, UPT, UR11, 0x1, UPT ;  /* 0x000000010b00788c */ /* 0x000fd6000bf05270 */
[----:B------:R-:W-:Y:S02]  /*5fb0*/  @UP0 ULDC.64 UR12, c[0x0][0x9e8] ;  /* 0x00027a00000c0ab9 */ /* 0x000fe40000000a00 */
[----:B------:R-:W-:-:S04]  /*5fc0*/  UIMAD.WIDE.U32 UR6, UR10, UR12, URZ ;  /* 0x0000000c0a0672a5 */ /* 0x000fc8000f8e003f */
[----:B------:R-:W-:-:S04]  /*5fd0*/  @UP0 USHF.R.U32.HI UR10, URZ, UR13, UR7 ;  /* 0x0000000d3f0a0299 */ /* 0x000fc80008011607 */
[----:B------:R-:W-:Y:S01]  /*5fe0*/  ULOP3.LUT UR10, URZ, UR10, URZ, 0x33, !UPT ;  /* 0x0000000a3f0a7292 */ /* 0x000fe2000f8e333f */
[----:B------:R-:W-:Y:S11]  /*5ff0*/  BRA `(.L_x_845) ;  /* 0x0000000000147947 */ /* 0x000ff60003800000 */
.L_x_844:
[----:B------:R-:W-:Y:S02]  /*6000*/  ULDC UR11, c[0x0][0x9e4] ;  /* 0x00027900000b7ab9 */ /* 0x000fe40000000800 */
[----:B------:R-:W-:-:S11]  /*6010*/  UISETP.NE.AND UP0, UPT, UR11, 0x1, UPT ;  /* 0x000000010b00788c */ /* 0x000fd6000bf05270 */
[----:B------:R-:W-:Y:S02]  /*6020*/  @UP0 ULDC.64 UR12, c[0x0][0x9e8] ;  /* 0x00027a00000c0ab9 */ /* 0x000fe40000000a00 */
[----:B------:R-:W-:-:S04]  /*6030*/  UIMAD.WIDE.U32 UR6, UR10, UR12, URZ ;  /* 0x0000000c0a0672a5 */ /* 0x000fc8000f8e003f */
[----:B------:R-:W-:-:S12]  /*6040*/  @UP0 USHF.R.U32.HI UR10, URZ, UR13, UR7 ;  /* 0x0000000d3f0a0299 */ /* 0x000fd80008011607 */
.L_x_845:
[----:B------:R-:W-:-:S04]  /*6050*/  UIMAD UR10, UR10, UR11, UR11 ;  /* 0x0000000b0a0a72a4 */ /* 0x000fc8000f8e020b */
[----:B------:R-:W-:-:S04]  /*6060*/  UISETP.LT.AND UP0, UPT, UR5, UR10, UPT ;  /* 0x0000000a0500728c */ /* 0x000fc8000bf01270 */
[----:B------:R-:W-:-:S12]  /*6070*/  USEL UR5, UR5, UR10, UP0 ;  /* 0x0000000a05057287 */ /* 0x000fd80008000000 */
.L_x_843:
[----:B------:R-:W-:Y:S01]  /*6080*/  UIMAD.WIDE UR6, UR5, 0x66666667, URZ ;  /* 0x66666667050678a5 */ /* 0x000fe2000f8e023f */
[----:B------:R-:W0:Y:S01]  /*6090*/  S2UR UR5, SR_CgaCtaId ;  /* 0x00000000000579c3 */ /* 0x000e220000008800 */
[----:B------:R-:W-:Y:S02]  /*60a0*/  CS2R R24, SRZ ;  /* 0x0000000000187805 */ /* 0x000fe4000001ff00 */
[----:B------:R-:W-:Y:S01]  /*60b0*/  CS2R R26, SRZ ;  /* 0x00000000001a7805 */ /* 0x000fe2000001ff00 */
[----:B------:R-:W-:Y:S01]  /*60c0*/  USHF.R.U32.HI UR6, URZ, 0x1f, UR7 ;  /* 0x0000001f3f067899 */ /* 0x000fe20008011607 */
[----:B------:R-:W-:Y:S02]  /*60d0*/  CS2R R28, SRZ ;  /* 0x00000000001c7805 */ /* 0x000fe4000001ff00 */
[----:B------:R-:W-:Y:S02]  /*60e0*/  CS2R R30, SRZ ;  /* 0x00000000001e7805 */ /* 0x000fe4000001ff00 */
[----:B------:R-:W-:Y:S01]  /*60f0*/  CS2R R32, SRZ ;  /* 0x0000000000207805 */ /* 0x000fe2000001ff00 */
[----:B------:R-:W-:Y:S01]  /*6100*/  ULEA.HI.SX32 UR6, UR7, UR6, 0x1a ;  /* 0x0000000607067291 */ /* 0x000fe2000f8fd23f */
[----:B------:R-:W-:-:S02]  /*6110*/  CS2R R34, SRZ ;  /* 0x0000000000227805 */ /* 0x000fc4000001ff00 */
[----:B------:R-:W-:Y:S01]  /*6120*/  CS2R R36, SRZ ;  /* 0x0000000000247805 */ /* 0x000fe2000001ff00 */
[----:B------:R-:W-:Y:S01]  /*6130*/  UMOV UR7, URZ ;  /* 0x0000003f00077c82 */ /* 0x000fe20008000000 */
[----:B------:R-:W-:Y:S01]  /*6140*/  UISETP.LT.AND UP0, UPT, UR45, UR6, UPT ;  /* 0x000000062d00728c */ /* 0x000fe2000bf01270 */
[----:B------:R-:W-:Y:S02]  /*6150*/  CS2R R38, SRZ ;  /* 0x0000000000267805 */ /* 0x000fe4000001ff00 */
[----:B------:R-:W-:Y:S02]  /*6160*/  CS2R R40, SRZ ;  /* 0x0000000000287805 */ /* 0x000fe4000001ff00 */
[----:B------:R-:W-:Y:S01]  /*6170*/  CS2R R42, SRZ ;  /* 0x00000000002a7805 */ /* 0x000fe2000001ff00 */
[----:B------:R-:W-:Y:S01]  /*6180*/  USEL UR23, UR45, UR6, !UP0 ;  /* 0x000000062d177287 */ /* 0x000fe2000c000000 */
[----:B------:R-:W-:Y:S02]  /*6190*/  CS2R R44, SRZ ;  /* 0x00000000002c7805 */ /* 0x000fe4000001ff00 */
[----:B------:R-:W-:Y:S01]  /*61a0*/  CS2R R46, SRZ ;  /* 0x00000000002e7805 */ /* 0x000fe2000001ff00 */
[----:B------:R-:W-:Y:S01]  /*61b0*/  UMOV UR6, URZ ;  /* 0x0000003f00067c82 */ /* 0x000fe20008000000 */
[----:B------:R-:W-:-:S02]  /*61c0*/  CS2R R48, SRZ ;  /* 0x0000000000307805 */ /* 0x000fc4000001ff00 */
[----:B------:R-:W-:Y:S02]  /*61d0*/  CS2R R50, SRZ ;  /* 0x0000000000327805 */ /* 0x000fe4000001ff00 */
[----:B------:R-:W-:Y:S02]  /*61e0*/  ISETP.GE.AND P1, PT, R4, UR23, PT ;  /* 0x0000001704007c0c */ /* 0x000fe4000bf26270 */
[----:B------:R-:W-:Y:S02]  /*61f0*/  CS2R R52, SRZ ;  /* 0x0000000000347805 */ /* 0x000fe4000001ff00 */
[----:B------:R-:W-:-:S09]  /*6200*/  CS2R R54, SRZ ;  /* 0x0000000000367805 */ /* 0x000fd2000001ff00 */
[----:B0-----:R-:W-:Y:S05]  /*6210*/  @!P1 BRA `(.L_x_846) ;  /* 0x0000004800a89947 */ /* 0x001fea0003800000 */
        /* <DEDUP_REMOVED lines=18> */
[----:B------:R-:W-:Y:S01]  /*6340*/  ULDC UR17, c[0x0][0x9e4] ;  /* 0x0002790000117ab9 */ /* 0x000fe20000000800 */
[----:B------:R-:W-:Y:S01]  /*6350*/  ULDC UR18, c[0x0][0x288] ;  /* 0x0000a20000127ab9 */ /* 0x000fe20000000800 */
[----:B------:R-:W-:Y:S01]  /*6360*/  ULDC UR21, c[0x0][0x2f0] ;  /* 0x0000bc0000157ab9 */ /* 0x000fe20000000800 */
[----:B------:R-:W-:Y:S01]  /*6370*/  ULDC UR16, c[0x0][0x988] ;  /* 0x0002620000107ab9 */ /* 0x000fe20000000800 */
[----:B------:R-:W-:-:S05]  /*6380*/  ULDC UR19, c[0x0][0x9e0] ;  /* 0x0002780000137ab9 */ /* 0x000fca0000000800 */
.L_x_865:
[----:B------:R-:W-:-:S04]  /*6390*/  UIADD3 UR6, UR24, 0x1, URZ ;  /* 0x0000000118067890 */ /* 0x000fc8000fffe03f */
[----:B------:R-:W-:-:S04]  /*63a0*/  UISETP.NE.AND UP0, UPT, UR6, 0x2, UPT ;  /* 0x000000020600788c */ /* 0x000fc8000bf05270 */
[----:B------:R-:W-:Y:S02]  /*63b0*/  USEL UR10, URZ, 0x1, UP0 ;  /* 0x000000013f0a7887 */ /* 0x000fe40008000000 */
[----:B------:R-:W-:Y:S02]  /*63c0*/  USEL UR7, UR6, URZ, UP0 ;  /* 0x0000003f06077287 */ /* 0x000fe40008000000 */
[----:B------:R-:W-:Y:S01]  /*63d0*/  ULOP3.LUT UR6, UR25, UR10, URZ, 0x3c, !UPT ;  /* 0x0000000a19067292 */ /* 0x000fe2000f8e3c3f */
[----:B------:R-:W-:Y:S11]  /*63e0*/  @!P0 BRA `(.L_x_847) ;  /* 0x0000000000048947 */ /* 0x000ff60003800000 */
[----:B------:R-:W-:Y:S01]  /*63f0*/  BPT.TRAP 0x1 ;  /* 0x000000040000795c */ /* 0x000fe20000300000 */
.L_x_847:
[----:B------:R-:W-:Y:S01]  /*6400*/  ULEA UR22, UR7, UR46, 0x3 ;  /* 0x0000002e07167291 */ /* 0x000fe2000f8e183f */
[----:B------:R-:W-:-:S05]  /*6410*/  IMAD.U32 R10, RZ, RZ, UR6 ;  /* 0x00000006ff0a7e24 */ /* 0x000fca000f8e00ff */
[----:B------:R-:W-:-:S04]  /*6420*/  SHF.L.U32 R10, R10, 0x1f, RZ ;  /* 0x0000001f0a0a7819 */ /* 0x000fc800000006ff */
[----:B------:R0:W1:Y:S01]  /*6430*/  SYNCS.PHASECHK.TRANS64.TRYWAIT P1, [UR22+0x12430], R10 ;  /* 0x0124300aff0075a7 */ /* 0x0000620008020156 */
[----:B------:R-:W-:Y:S05]  /*6440*/  @!P0 BRA `(.L_x_848) ;  /* 0x0000000000048947 */ /* 0x000fea0003800000 */
[----:B------:R-:W-:Y:S01]  /*6450*/  BPT.TRAP 0x1 ;  /* 0x000000040000795c */ /* 0x000fe20000300000 */
.L_x_848:
[----:B-1----:R-:W-:Y:S05]  /*6460*/  @P1 BRA `(.L_x_849) ;  /* 0x0000000000081947 */ /* 0x002fea0003800000 */
[----:B------:R-:W1:Y:S02]  /*6470*/  SYNCS.PHASECHK.TRANS64.TRYWAIT P1, [UR22+0x12430], R10 ;  /* 0x0124300aff0075a7 */ /* 0x000e640008020156 */
[----:B-1----:R-:W-:Y:S05]  /*6480*/  @!P1 BRA `(.L_x_850) ;  /* 0x0000012c00709947 */ /* 0x002fea0003800000 */
.L_x_849:
[----:B------:R-:W-:Y:S01]  /*6490*/  UIMAD UR26, UR7, 0x280, UR4 ;  /* 0x00000280071a78a4 */ /* 0x000fe2000f8e0204 */
[----:B------:R-:W-:Y:S01]  /*64a0*/  WARPGROUP.ARRIVE ;  /* 0x00000000000079c5 */ /* 0x000fe20000000000 */
[----:B------:R-:W-:Y:S01]  /*64b0*/  UMOV UR39, 0x80000020 ;  /* 0x8000002000277882 */ /* 0x000fe20000000000 */
[----:B------:R-:W-:Y:S01]  /*64c0*/  UMOV UR12, UR36 ;  /* 0x00000024000c7c82 */ /* 0x000fe20008000000 */
[----:B------:R-:W-:Y:S02]  /*64d0*/  UIADD3 UR10, UR26, 0x80, URZ ;  /* 0x000000801a0a7890 */ /* 0x000fe4000fffe03f */
[----:B------:R-:W-:Y:S02]  /*64e0*/  UIADD3 UR14, UR26, 0x100, URZ ;  /* 0x000001001a0e7890 */ /* 0x000fe4000fffe03f */
[----:B------:R-:W-:Y:S01]  /*64f0*/  UMOV UR38, UR26 ;  /* 0x0000001a00267c82 */ /* 0x000fe20008000000 */
[----:B------:R-:W-:Y:S01]  /*6500*/  UMOV UR13, UR37 ;  /* 0x00000025000d7c82 */ /* 0x000fe20008000000 */
[----:B------:R-:W-:Y:S01]  /*6510*/  QGMMA.64x32x32.F32.E4M3.E4M3 R120, gdesc[UR36], RZ, !UPT, gsb0 ;  /* 0x00600000247879f3 */ /* 0x000fe2000c0008ff */
[----:B------:R-:W-:Y:S01]  /*6520*/  UMOV UR38, UR10 ;  /* 0x0000000a00267c82 */ /* 0x000fe20008000000 */
[----:B------:R-:W-:Y:S01]  /*6530*/  UMOV UR39, 0x80000020 ;  /* 0x8000002000277882 */ /* 0x000fe20000000000 */
[----:B------:R-:W-:Y:S01]  /*6540*/  UMOV UR15, 0x80000020 ;  /* 0x80000020000f7882 */ /* 0x000fe20000000000 */
[----:B------:R-:W-:-:S02]  /*6550*/  UIADD3 UR11, UR26, 0x180, URZ ;  /* 0x000001801a0b7890 */ /* 0x000fc4000fffe03f */
[----:B------:R-:W-:Y:S02]  /*6560*/  UIADD3 UR10, UR26, 0x200, URZ ;  /* 0x000002001a0a7890 */ /* 0x000fe4000fffe03f */
[----:B------:R-:W-:Y:S02]  /*6570*/  UIADD3 UR27, UR26, 0x102, URZ ;  /* 0x000001021a1b7890 */ /* 0x000fe4000fffe03f */
[----:B------:R-:W-:Y:S01]  /*6580*/  UIADD3 UR28, UR26, 0x182, URZ ;  /* 0x000001821a1c7890 */ /* 0x000fe2000fffe03f */
[----:B------:R-:W-:Y:S02]  /*6590*/  WARPGROUP.DEPBAR.LE gsb0, 0x0 ;  /* 0x00008000000079c5 */ /* 0x000fe40000010000 */
        /* <DEDUP_REMOVED lines=17> */
[----:B------:R-:W-:Y:S02]  /*66b0*/  UIADD3 UR10, UR26, 0x2, URZ ;  /* 0x000000021a0a7890 */ /* 0x000fe4000fffe03f */
[----:B------:R-:W-:Y:S01]  /*66c0*/  UIADD3 UR26, UR26, 0x202, URZ ;  /* 0x000002021a1a7890 */ /* 0x000fe2000fffe03f */
        /* <DEDUP_REMOVED lines=8> */
[----:B------:R-:W-:Y:S01]  /*6750*/  UMOV UR14, UR27 ;  /* 0x0000001b000e7c82 */ /* 0x000fe20008000000 */
        /* <DEDUP_REMOVED lines=19> */
.L_x_851:
[----:B------:R-:W-:Y:S01]  /*6890*/  ULEA UR13, UR24, UR46, 0x3 ;  /* 0x0000002e180d7291 */ /* 0x000fe2000f8e183f */
[----:B01----:R-:W-:-:S05]  /*68a0*/  IMAD.U32 R10, RZ, RZ, UR25 ;  /* 0x00000019ff0a7e24 */ /* 0x003fca000f8e00ff */
[----:B------:R-:W-:-:S04]  /*68b0*/  SHF.L.U32 R10, R10, 0x1f, RZ ;  /* 0x0000001f0a0a7819 */ /* 0x000fc800000006ff */
[----:B------:R0:W1:Y:S01]  /*68c0*/  SYNCS.PHASECHK.TRANS64.TRYWAIT P1, [UR13+0x12450], R10 ;  /* 0x0124500aff0075a7 */ /* 0x000062000802014d */
[----:B------:R-:W-:Y:S05]  /*68d0*/  @!P0 BRA `(.L_x_852) ;  /* 0x0000000000048947 */ /* 0x000fea0003800000 */
[----:B------:R-:W-:Y:S01]  /*68e0*/  BPT.TRAP 0x1 ;  /* 0x000000040000795c */ /* 0x000fe20000300000 */
.L_x_852:
[----:B-1----:R-:W-:Y:S05]  /*68f0*/  @P1 BRA `(.L_x_853) ;  /* 0x0000000000081947 */ /* 0x002fea0003800000 */
[----:B------:R-:W1:Y:S02]  /*6900*/  SYNCS.PHASECHK.TRANS64.TRYWAIT P1, [UR13+0x12450], R10 ;  /* 0x0124500aff0075a7 */ /* 0x000e64000802014d */
[----:B-1----:R-:W-:Y:S05]  /*6910*/  @!P1 BRA `(.L_x_854) ;  /* 0x0000012800649947 */ /* 0x002fea0003800000 */
.L_x_853:
        /* <DEDUP_REMOVED lines=32> */
.L_x_855:
[----:B------:R-:W-:Y:S01]  /*6b20*/  UISETP.NE.AND UP1, UPT, UR44, URZ, UPT ;  /* 0x0000003f2c00728c */ /* 0x000fe2000bf25270 */
[C---:B------:R-:W-:Y:S01]  /*6b30*/  FMUL.FTZ R18, R2.reuse, R125 ;  /* 0x0000007d02127220 */ /* 0x040fe20000410000 */
[C---:B------:R-:W-:Y:S01]  /*6b40*/  FMUL.FTZ R125, R2.reuse, R96 ;  /* 0x00000060027d7220 */ /* 0x040fe20000410000 */
[C---:B------:R-:W-:Y:S01]  /*6b50*/  FMUL.FTZ R96, R2.reuse, R98 ;  /* 0x0000006202607220 */ /* 0x040fe20000410000 */
[C---:B------:R-:W-:Y:S01]  /*6b60*/  FMUL.FTZ R98, R2.reuse, R102 ;  /* 0x0000006602627220 */ /* 0x040fe20000410000 */
[C---:B------:R-:W-:Y:S01]  /*6b70*/  FMUL.FTZ R102, R2.reuse, R72 ;  /* 0x0000004802667220 */ /* 0x040fe20000410000 */
[----:B------:R-:W-:Y:S01]  /*6b80*/  PLOP3.LUT P1, PT, PT, PT, UP1, 0x80, 0x0 ;  /* 0x000000000000781c */ /* 0x000fe20003f2f018 */
[C---:B------:R-:W-:Y:S01]  /*6b90*/  FMUL.FTZ R72, R2.reuse, R74 ;  /* 0x0000004a02487220 */ /* 0x040fe20000410000 */
[----:B------:R-:W-:Y:S01]  /*6ba0*/  PLOP3.LUT P2, PT, PT, PT, UP1, 0x80, 0x0 ;  /* 0x000000000000781c */ /* 0x000fe20003f4f018 */
[C---:B------:R-:W-:Y:S01]  /*6bb0*/  FMUL.FTZ R74, R2.reuse, R78 ;  /* 0x0000004e024a7220 */ /* 0x040fe20000410000 */
[C---:B------:R-:W-:Y:S01]  /*6bc0*/  FMUL.FTZ R78, R2.reuse, R82 ;  /* 0x00000052024e7220 */ /* 0x040fe20000410000 */
[C---:B------:R-:W-:Y:S01]  /*6bd0*/  FMUL.FTZ R82, R2.reuse, R86 ;  /* 0x0000005602527220 */ /* 0x040fe20000410000 */
[----:B------:R-:W-:Y:S01]  /*6be0*/  @UP1 ULDC UR10, c[0x0][0x44c] ;  /* 0x00011300000a1ab9 */ /* 0x000fe20000000800 */
[C---:B------:R-:W-:Y:S01]  /*6bf0*/  FMUL.FTZ R86, R2.reuse, R56 ;  /* 0x0000003802567220 */ /* 0x040fe20000410000 */
[C---:B------:R-:W-:Y:S01]  /*6c00*/  FMUL.FTZ R23, R2.reuse, R130 ;  /* 0x0000008202177220 */ /* 0x040fe20000410000 */
[----:B------:R-:W-:Y:S01]  /*6c10*/  FMUL.FTZ R19, R2, R126 ;  /* 0x0000007e02137220 */ /* 0x000fe20000410000 */
[----:B------:R-:W-:-:S02]  /*6c20*/  IMAD.MOV.U32 R130, RZ, RZ, R9 ;  /* 0x000000ffff827224 */ /* 0x000fc400078e0009 */
[C---:B------:R-:W-:Y:S01]  /*6c30*/  FMUL.FTZ R126, R2.reuse, R97 ;  /* 0x00000061027e7220 */ /* 0x040fe20000410000 */
[----:B------:R-:W-:Y:S01]  /*6c40*/  FMUL.FTZ R97, R2, R99 ;  /* 0x0000006302617220 */ /* 0x000fe20000410000 */
[----:B------:R-:W-:Y:S01]  /*6c50*/  @P1 IMAD.HI.U32 R56, R9, UR10, RZ ;  /* 0x0000000a09381c27 */ /* 0x000fe2000f8e00ff */
[----:B------:R-:W-:-:S03]  /*6c60*/  @UP1 ULDC UR10, c[0x0][0x450] ;  /* 0x00011400000a1ab9 */ /* 0x000fc60000000800 */
[C---:B------:R-:W-:Y:S01]  /*6c70*/  FMUL.FTZ R99, R2.reuse, R103 ;  /* 0x0000006702637220 */ /* 0x040fe20000410000 */
[C---:B01----:R-:W-:Y:S01]  /*6c80*/  FMUL.FTZ R10, R2.reuse, R120 ;  /* 0x00000078020a7220 */ /* 0x043fe20000410000 */
[C---:B------:R-:W-:Y:S01]  /*6c90*/  FMUL.FTZ R15, R2.reuse, R124 ;  /* 0x0000007c020f7220 */ /* 0x040fe20000410000 */
[----:B------:R-:W-:Y:S01]  /*6ca0*/  @P2 SHF.R.U32.HI R130, RZ, UR10, R56 ;  /* 0x0000000aff822c19 */ /* 0x000fe20008011638 */
[C---:B------:R-:W-:Y:S01]  /*6cb0*/  FMUL.FTZ R103, R2.reuse, R73 ;  /* 0x0000004902677220 */ /* 0x040fe20000410000 */
[C---:B------:R-:W-:Y:S01]  /*6cc0*/  FMUL.FTZ R120, R2.reuse, R131 ;  /* 0x0000008302787220 */ /* 0x040fe20000410000 */
[C---:B------:R-:W-:Y:S01]  /*6cd0*/  FMUL.FTZ R124, R2.reuse, R135 ;  /* 0x00000087027c7220 */ /* 0x040fe20000410000 */
[C---:B------:R-:W-:Y:S01]  /*6ce0*/  FMUL.FTZ R73, R2.reuse, R75 ;  /* 0x0000004b02497220 */ /* 0x040fe20000410000 */
[----:B------:R-:W-:Y:S01]  /*6cf0*/  FMUL.FTZ R75, R2, R79 ;  /* 0x0000004f024b7220 */ /* 0x000fe20000410000 */
[----:B------:R-:W-:Y:S01]  /*6d00*/  IMAD R131, R4, -0xa0, RZ ;  /* 0xffffff6004837824 */ /* 0x000fe200078e02ff */
[----:B------:R-:W0:Y:S01]  /*6d10*/  SHFL.IDX PT, R135, R130, RZ, 0x1c1f ;  /* 0x001c1fff82877589 */ /* 0x000e2200000e0000 */
        /* <DEDUP_REMOVED lines=9> */
[----:B------:R-:W-:Y:S01]  /*6db0*/  FMUL.FTZ R60, R2, R62 ;  /* 0x0000003e023c7220 */ /* 0x000fe20000410000 */
[----:B------:R-:W-:-:S02]  /*6dc0*/  VIADD R57, R131, 0x1 ;  /* 0x0000000183397836 */ /* 0x000fc40000000000 */
        /* <DEDUP_REMOVED lines=49> */
[----:B------:R-:W-:Y:S01]  /*70e0*/  UIADD3 UR22, UR22, 0x12440, URZ ;  /* 0x0001244016167890 */ /* 0x000fe2000fffe03f */
[----:B------:R-:W-:Y:S01]  /*70f0*/  IMAD R57, R12, -0x2, R57 ;  /* 0xfffffffe0c397824 */ /* 0x000fe200078e0239 */
[----:B------:R-:W-:Y:S01]  /*7100*/  PLOP3.LUT P1, PT, PT, PT, UP0, 0x40, 0x0 ;  /* 0x000000000000781c */ /* 0x000fe20003f2e808 */
[----:B------:R-:W1:Y:S01]  /*7110*/  MUFU.TANH R10, R10 ;  /* 0x0000000a000a7308 */ /* 0x000e620000002400 */
[----:B------:R-:W-:Y:S01]  /*7120*/  UPRMT UR22, UR5, 0x654, UR22 ;  /* 0x0000065405167896 */ /* 0x000fe20008000016 */
[----:B------:R-:W-:-:S02]  /*7130*/  IMAD R56, R16, UR21, R57 ;  /* 0x0000001510387c24 */ /* 0x000fc4000f8e0239 */
[----:B------:R-:W-:Y:S02]  /*7140*/  VIADD R67, R57, 0xffffffff ;  /* 0xffffffff39437836 */ /* 0x000fe40000000000 */
[----:B------:R-:W-:Y:S02]  /*7150*/  VIADD R56, R56, -UR18 ;  /* 0x8000001238387c36 */ /* 0x000fe40008000000 */
[----:B------:R-:W2:Y:S02]  /*7160*/  MUFU.TANH R11, R11 ;  /* 0x0000000b000b7308 */ /* 0x000ea40000002400 */
[C---:B------:R-:W-:Y:S01]  /*7170*/  VIADD R133, R56.reuse, UR19 ;  /* 0x0000001338857c36 */ /* 0x040fe20008000000 */
[----:B------:R-:W-:Y:S01]  /*7180*/  SYNCS.ARRIVE.TRANS64.RED.A1T0 RZ, [UR22], RZ ;  /* 0x000000ffffff79a7 */ /* 0x000fe20008100416 */
[----:B------:R-:W-:Y:S02]  /*7190*/  VIADD R132, R56, UR20 ;  /* 0x0000001438847c36 */ /* 0x000fe40008000000 */
[----:B0-----:R-:W-:-:S02]  /*71a0*/  IMAD.IADD R71, R133, 0x1, R135 ;  /* 0x0000000185477824 */ /* 0x001fc400078e0287 */
[----:B------:R-:W0:Y:S01]  /*71b0*/  MUFU.TANH R13, R13 ;  /* 0x0000000d000d7308 */ /* 0x000e220000002400 */
[----:B------:R-:W-:-:S07]  /*71c0*/  IMAD.IADD R70, R132, 0x1, R135 ;  /* 0x0000000184467824 */ /* 0x000fce00078e0287 */
[----:B------:R-:W3:Y:S08]  /*71d0*/  MUFU.TANH R14, R14 ;  /* 0x0000000e000e7308 */ /* 0x000ef00000002400 */
[----:B------:R-:W4:Y:S08]  /*71e0*/  MUFU.TANH R15, R15 ;  /* 0x0000000f000f7308 */ /* 0x000f300000002400 */
        /* <DEDUP_REMOVED lines=76> */
[----:B------:R-:W-:Y:S01]  /*76b0*/  IMAD R56, R16, UR21, R135 ;  /* 0x0000001510387c24 */ /* 0x000fe2000f8e0287 */
[----:B------:R-:W-:Y:S03]  /*76c0*/  BSSY B0, `(.L_x_857) ;  /* 0x0000011000007945 */ /* 0x000fe60003800000 */
[----:B------:R-:W-:-:S05]  /*76d0*/  VIADD R134, R56, -UR18 ;  /* 0x8000001238867c36 */ /* 0x000fca0008000000 */
[----:B------:R-:W-:-:S13]  /*76e0*/  ISETP.GT.AND P1, PT, R134, -0x1, PT ;  /* 0xffffffff8600780c */ /* 0x000fda0003f24270 */
[----:B------:R-:W-:Y:S05]  /*76f0*/  @P1 BRA `(.L_x_858) ;  /* 0x0000000000201947 */ /* 0x000fea0003800000 */
[----:B------:R-:W-:Y:S01]  /*7700*/  IMAD.U32 R136, RZ, RZ, UR17 ;  /* 0x00000011ff887e24 */ /* 0x000fe2000f8e00ff */
[----:B------:R-:W-:-:S04]  /*7710*/  LOP3.LUT R135, RZ, R134, RZ, 0x33, !PT ;  /* 0x00000086ff877212 */ /* 0x000fc800078e33ff */
[----:B------:R-:W-:-:S13]  /*7720*/  ISETP.NE.AND P1, PT, R136, 0x1, PT ;  /* 0x000000018800780c */ /* 0x000fda0003f25270 */
[----:B------:R-:W1:Y:S02]  /*7730*/  @P1 LDC.64 R56, c[0x0][0x9e8] ;  /* 0x00027a00ff381b82 */ /* 0x000e640000000a00 */
[----:B-1----:R-:W-:-:S05]  /*7740*/  @P1 IMAD.HI.U32 R56, R135, R56, RZ ;  /* 0x0000003887381227 */ /* 0x002fca00078e00ff */
[----:B------:R-:W-:-:S04]  /*7750*/  @P1 SHF.R.U32.HI R135, RZ, R57, R56 ;  /* 0x00000039ff871219 */ /* 0x000fc80000011638 */
[----:B------:R-:W-:Y:S01]  /*7760*/  LOP3.LUT R134, RZ, R135, RZ, 0x33, !PT ;  /* 0x00000087ff867212 */ /* 0x000fe200078e33ff */
[----:B------:R-:W-:Y:S06]  /*7770*/  BRA `(.L_x_859) ;  /* 0x0000000000147947 */ /* 0x000fec0003800000 */
.L_x_858:
[----:B------:R-:W-:-:S05]  /*7780*/  IMAD.U32 R136, RZ, RZ, UR17 ;  /* 0x00000011ff887e24 */ /* 0x000fca000f8e00ff */
[----:B------:R-:W-:-:S13]  /*7790*/  ISETP.NE.AND P1, PT, R136, 0x1, PT ;  /* 0x000000018800780c */ /* 0x000fda0003f25270 */
[----:B------:R-:W1:Y:S02]  /*77a0*/  @P1 LDC.64 R56, c[0x0][0x9e8] ;  /* 0x00027a00ff381b82 */ /* 0x000e640000000a00 */
[----:B-1----:R-:W-:-:S05]  /*77b0*/  @P1 IMAD.HI.U32 R56, R134, R56, RZ ;  /* 0x0000003886381227 */ /* 0x002fca00078e00ff */
[----:B------:R-:W-:-:S07]  /*77c0*/  @P1 SHF.R.U32.HI R134, RZ, R57, R56 ;  /* 0x00000039ff861219 */ /* 0x000fce0000011638 */
.L_x_859:
[----:B------:R-:W-:Y:S05]  /*77d0*/  BSYNC B0 ;  /* 0x0000000000007941 */ /* 0x000fea0003800000 */
.L_x_857:
[----:B------:R-:W-:-:S05]  /*77e0*/  IMAD R134, R134, R136, R67 ;  /* 0x0000008886867224 */ /* 0x000fca00078e0243 */
[----:B------:R-:W-:Y:S02]  /*77f0*/  VIADDMNMX R71, R134, R136, R71, PT ;  /* 0x0000008886477246 */ /* 0x000fe40003800147 */
[----:B------:R-:W-:-:S07]  /*7800*/  VIMNMX R70, R70, R134, !PT ;  /* 0x0000008646467248 */ /* 0x000fce0007fe0100 */
.L_x_856:
[C---:B------:R-:W-:Y:S01]  /*7810*/  ISETP.GE.AND P2, PT, R131.reuse, 0x9, PT ;  /* 0x000000098300780c */ /* 0x040fe20003f46270 */
[----:B------:R-:W-:Y:S01]  /*7820*/  UISETP.NE.AND UP0, UPT, UR47, URZ, UPT ;  /* 0x0000003f2f00728c */ /* 0x000fe2000bf05270 */
[C---:B------:R-:W-:Y:S02]  /*7830*/  ISETP.GE.AND P1, PT, R131.reuse, 0x2, PT ;  /* 0x000000028300780c */ /* 0x040fe40003f26270 */
[C---:B------:R-:W-:Y:S02]  /*7840*/  ISETP.GE.AND P5, PT, R131.reuse, 0xa, PT ;  /* 0x0000000a8300780c */ /* 0x040fe40003fa6270 */
        /* <DEDUP_REMOVED lines=9> */
[----:B------:R-:W-:Y:S01]  /*78e0*/  @P5 LOP3.LUT R0, R0, 0x4, RZ, 0xfc, !PT ;  /* 0x0000000400005812 */ /* 0x000fe200078efcff */
[----:B------:R-:W1:Y:S01]  /*78f0*/  SHFL.IDX PT, R11, R130, 0x1, 0x1c1f ;  /* 0x003c1f00820b7f89 */ /* 0x000e6200000e0000 */
[----:B------:R-:W-:Y:S02]  /*7900*/  ISETP.GT.AND P3, PT, R70, 0x9, !P5 ;  /* 0x000000094600780c */ /* 0x000fe40006f64270 */
[----:B------:R-:W-:Y:S02]  /*7910*/  FSEL R15, R15, -INF , !P2 ;  /* 0xff8000000f0f7808 */ /* 0x000fe40005000000 */
[----:B------:R-:W-:Y:S02]  /*7920*/  LOP3.LUT R0, R0, 0xfffffff7, RZ, 0xc0, !PT ;  /* 0xfffffff700007812 */ /* 0x000fe400078ec0ff */
[----:B------:R-:W-:Y:S02]  /*7930*/  ISETP.GT.AND P2, PT, R70, 0x10, !P4 ;  /* 0x000000104600780c */ /* 0x000fe40006744270 */
[----:B------:R-:W-:-:S02]  /*7940*/  ISETP.LT.OR P3, PT, R71, 0xa, P3 ;  /* 0x0000000a4700780c */ /* 0x000fc40001f61670 */
[----:B------:R-:W-:Y:S02]  /*7950*/  @P4 LOP3.LUT R0, R0, 0x8, RZ, 0xfc, !PT ;  /* 0x0000000800004812 */ /* 0x000fe400078efcff */
[----:B------:R-:W-:Y:S02]  /*7960*/  ISETP.LT.OR P2, PT, R71, 0x11, P2 ;  /* 0x000000114700780c */ /* 0x000fe40001741670 */
[----:B0-----:R-:W-:Y:S02]  /*7970*/  FSEL R18, R18, -INF , !P3 ;  /* 0xff80000012127808 */ /* 0x001fe40005800000 */
[C---:B------:R-:W-:Y:S02]  /*7980*/  ISETP.GE.AND P4, PT, R131.reuse, 0x12, PT ;  /* 0x000000128300780c */ /* 0x040fe40003f86270 */
[----:B------:R-:W-:Y:S02]  /*7990*/  ISETP.GE.AND P3, PT, R131, 0x19, PT ;  /* 0x000000198300780c */ /* 0x000fe40003f66270 */
[----:B------:R-:W-:-:S02]  /*79a0*/  FSEL R21, R21, -INF , !P2 ;  /* 0xff80000015157808 */ /* 0x000fc40005000000 */
[----:B------:R-:W-:Y:S01]  /*79b0*/  ISETP.GT.AND P2, PT, R70, 0x11, !P4 ;  /* 0x000000114600780c */ /* 0x000fe20006744270 */
[--C-:B-1----:R-:W-:Y:S01]  /*79c0*/  IMAD.IADD R133, R133, 0x1, R11.reuse ;  /* 0x0000000185857824 */ /* 0x102fe200078e020b */
[----:B------:R-:W-:Y:S01]  /*79d0*/  LOP3.LUT R3, R3, 0xfffffffd, RZ, 0xc0, !PT ;  /* 0xfffffffd03037812 */ /* 0x000fe200078ec0ff */
[----:B------:R-:W-:Y:S01]  /*79e0*/  IMAD.IADD R132, R132, 0x1, R11 ;  /* 0x0000000184847824 */ /* 0x000fe200078e020b */
[----:B------:R-:W-:Y:S02]  /*79f0*/  ISETP.LT.OR P2, PT, R71, 0x12, P2 ;  /* 0x000000124700780c */ /* 0x000fe40001741670 */
[----:B------:R-:W-:Y:S02]  /*7a00*/  LOP3.LUT R0, R0, 0xffffffef, RZ, 0xc0, !PT ;  /* 0xffffffef00007812 */ /* 0x000fe400078ec0ff */
[----:B------:R-:W-:Y:S02]  /*7a10*/  FSEL R22, R22, -INF , !P2 ;  /* 0xff80000016167808 */ /* 0x000fe40005000000 */
[----:B------:R-:W-:-:S02]  /*7a20*/  @P3 LOP3.LUT R3, R3, 0x2, RZ, 0xfc, !PT ;  /* 0x0000000203033812 */ /* 0x000fc400078efcff */
[C---:B------:R-:W-:Y:S02]  /*7a30*/  ISETP.GT.AND P2, PT, R70.reuse, 0x18, !P3 ;  /* 0x000000184600780c */ /* 0x040fe40005f44270 */
[----:B------:R-:W-:Y:S02]  /*7a40*/  ISETP.GE.AND P3, PT, R131, 0x1a, PT ;  /* 0x0000001a8300780c */ /* 0x000fe40003f66270 */
[----:B------:R-:W-:Y:S02]  /*7a50*/  ISETP.LT.OR P2, PT, R71, 0x19, P2 ;  /* 0x000000194700780c */ /* 0x000fe40001741670 */
[----:B------:R-:W-:Y:S02]  /*7a60*/  LOP3.LUT R3, R3, 0xfffffffe, RZ, 0xc0, !PT ;  /* 0xfffffffe03037812 */ /* 0x000fe400078ec0ff */
[----:B------:R-:W-:Y:S02]  /*7a70*/  FSEL R121, R121, -INF , !P2 ;  /* 0xff80000079797808 */ /* 0x000fe40005000000 */
[----:B------:R-:W-:-:S02]  /*7a80*/  ISETP.GT.AND P2, PT, R70, 0x19, !P3 ;  /* 0x000000194600780c */ /* 0x000fc40005f44270 */
[----:B------:R-:W-:Y:S02]  /*7a90*/  @P4 LOP3.LUT R0, R0, 0x10, RZ, 0xfc, !PT ;  /* 0x0000001000004812 */ /* 0x000fe400078efcff */
[----:B------:R-:W-:Y:S02]  /*7aa0*/  ISETP.LT.OR P2, PT, R71, 0x1a, P2 ;  /* 0x0000001a4700780c */ /* 0x000fe40001741670 */
[----:B------:R-:W-:Y:S02]  /*7ab0*/  @P3 LOP3.LUT R3, R3, 0x1, RZ, 0xfc, !PT ;  /* 0x0000000103033812 */ /* 0x000fe400078efcff */
[----:B------:R-:W-:Y:S02]  /*7ac0*/  ISETP.GE.AND P3, PT, R131, 0x21, PT ;  /* 0x000000218300780c */ /* 0x000fe40003f66270 */
[----:B------:R-:W-:Y:S02]  /*7ad0*/  LOP3.LUT R0, R0, 0x7fffffff, RZ, 0xc0, !PT ;  /* 0x7fffffff00007812 */ /* 0x000fe400078ec0ff */
[----:B------:R-:W-:-:S02]  /*7ae0*/  FSEL R122, R122, -INF , !P2 ;  /* 0xff8000007a7a7808 */ /* 0x000fc40005000000 */
[----:B------:R-:W-:Y:S02]  /*7af0*/  ISETP.GT.AND P2, PT, R70, 0x20, !P3 ;  /* 0x000000204600780c */ /* 0x000fe40005f44270 */
[----:B------:R-:W-:Y:S02]  /*7b00*/  LOP3.LUT R3, R3, 0xfffffffb, RZ, 0xc0, !PT ;  /* 0xfffffffb03037812 */ /* 0x000fe400078ec0ff */
        /* <DEDUP_REMOVED lines=181> */
[----:B------:R-:W-:-:S13]  /*8660*/  ISETP.GE.AND P6, PT, R131, 0x9a, PT ;  /* 0x0000009a8300780c */ /* 0x000fda0003fc6270 */
[----:B------:R-:W-:Y:S02]  /*8670*/  @P6 LOP3.LUT R3, R3, 0x4, RZ, 0xfc, !PT ;  /* 0x0000000403036812 */ /* 0x000fe400078efcff */
[----:B------:R-:W-:-:S04]  /*8680*/  ISETP.GT.AND P6, PT, R70, 0x99, !P6 ;  /* 0x000000994600780c */ /* 0x000fc800077c4270 */
[----:B------:R-:W-:-:S04]  /*8690*/  ISETP.LT.OR P6, PT, R71, 0x9a, P6 ;  /* 0x0000009a4700780c */ /* 0x000fc800037c1670 */
[----:B------:R-:W-:Y:S02]  /*86a0*/  FSEL R69, R69, -INF , !P6 ;  /* 0xff80000045457808 */ /* 0x000fe40007000000 */
[----:B------:R-:W-:-:S13]  /*86b0*/  PLOP3.LUT P6, PT, PT, PT, UP0, 0x40, 0x0 ;  /* 0x000000000000781c */ /* 0x000fda0003fce808 */
[----:B------:R-:W-:Y:S05]  /*86c0*/  @P6 BRA `(.L_x_860) ;  /* 0x0000000000586947 */ /* 0x000fea0003800000 */
        /* <DEDUP_REMOVED lines=8> */
[----:B------:R-:W0:Y:S02]  /*8750*/  @P6 LDC.64 R10, c[0x0][0x9e8] ;  /* 0x00027a00ff0a6b82 */ /* 0x000e240000000a00 */
[----:B0-----:R-:W-:-:S05]  /*8760*/  @P6 IMAD.HI.U32 R10, R71, R10, RZ ;  /* 0x0000000a470a6227 */ /* 0x001fca00078e00ff */
[----:B------:R-:W-:-:S04]  /*8770*/  @P6 SHF.R.U32.HI R71, RZ, R11, R10 ;  /* 0x0000000bff476219 */ /* 0x000fc8000001160a */
[----:B------:R-:W-:Y:S01]  /*8780*/  LOP3.LUT R70, RZ, R71, RZ, 0x33, !PT ;  /* 0x00000047ff467212 */ /* 0x000fe200078e33ff */
[----:B------:R-:W-:Y:S06]  /*8790*/  BRA `(.L_x_863) ;  /* 0x0000000000147947 */ /* 0x000fec0003800000 */
.L_x_862:
[----:B------:R-:W-:-:S05]  /*87a0*/  IMAD.U32 R130, RZ, RZ, UR17 ;  /* 0x00000011ff827e24 */ /* 0x000fca000f8e00ff */
[----:B------:R-:W-:-:S13]  /*87b0*/  ISETP.NE.AND P6, PT, R130, 0x1, PT ;  /* 0x000000018200780c */ /* 0x000fda0003fc5270 */
[----:B------:R-:W0:Y:S02]  /*87c0*/  @P6 LDC.64 R10, c[0x0][0x9e8] ;  /* 0x00027a00ff0a6b82 */ /* 0x000e240000000a00 */
[----:B0-----:R-:W-:-:S05]  /*87d0*/  @P6 IMAD.HI.U32 R10, R70, R10, RZ ;  /* 0x0000000a460a6227 */ /* 0x001fca00078e00ff */
[----:B------:R-:W-:-:S07]  /*87e0*/  @P6 SHF.R.U32.HI R70, RZ, R11, R10 ;  /* 0x0000000bff466219 */ /* 0x000fce000001160a */
.L_x_863:
[----:B------:R-:W-:Y:S05]  /*87f0*/  BSYNC B0 ;  /* 0x0000000000007941 */ /* 0x000fea0003800000 */
.L_x_861:
[----:B------:R-:W-:-:S05]  /*8800*/  IMAD R67, R70, R130, R67 ;  /* 0x0000008246437224 */ /* 0x000fca00078e0243 */
[----:B------:R-:W-:Y:S02]  /*8810*/  VIADDMNMX R133, R67, R130, R133, PT ;  /* 0x0000008243857246 */ /* 0x000fe40003800185 */
[----:B------:R-:W-:-:S07]  /*8820*/  VIMNMX R132, R132, R67, !PT ;  /* 0x0000004384847248 */ /* 0x000fce0007fe0100 */
.L_x_860:
[----:B------:R-:W-:Y:S01]  /*8830*/  ISETP.GT.AND P1, PT, R132, 0x1, !P1 ;  /* 0x000000018400780c */ /* 0x000fe20004f24270 */
[----:B------:R-:W-:Y:S01]  /*8840*/  IMAD.U32 R71, RZ, RZ, UR16 ;  /* 0x00000010ff477e24 */ /* 0x000fe2000f8e00ff */
[----:B------:R-:W-:Y:S02]  /*8850*/  LOP3.LUT P6, RZ, R0, 0x8000000, RZ, 0xc0, !PT ;  /* 0x0800000000ff7812 */ /* 0x000fe400078cc0ff */
        /* <DEDUP_REMOVED lines=73> */
[----:B------:R-:W-:Y:S02]  /*8cf0*/  ISETP.GT.AND P1, PT, R132, 0x30, !P6 ;  /* 0x000000308400780c */ /* 0x000fe40007724270 */
[----:B------:R-:W-:Y:S02]  /*8d00*/  LOP3.LUT P6, RZ, R0, 0x10000, RZ, 0xc0, !PT ;  /* 0x0001000000ff7812 */ /* 0x000fe400078cc0ff */
        /* <DEDUP_REMOVED lines=19> */
[C---:B------:R-:W-:Y:S02]  /*8e40*/  ISETP.GT.AND P1, PT, R132.reuse, 0x39, !P1 ;  /* 0x000000398400780c */ /* 0x040fe40004f24270 */
[----:B------:R-:W-:Y:S02]  /*8e50*/  FMNMX.FTZ R11, R69, R10, !PT ;  /* 0x0000000a450b7209 */ /* 0x000fe40007810000 */
[----:B------:R-:W-:Y:S02]  /*8e60*/  ISETP.LT.OR P1, PT, R133, 0x3a, P1 ;  /* 0x0000003a8500780c */ /* 0x000fe40000f21670 */
[----:B------:R-:W-:Y:S01]  /*8e70*/  ISETP.GT.AND P2, PT, R132, 0x89, !P2 ;  /* 0x000000898400780c */ /* 0x000fe20005744270 */
[----:B------:R-:W0:Y:S01]  /*8e80*/  SHFL.BFLY PT, R10, R11, 0x2, 0x1f ;  /* 0x0c401f000b0a7f89 */ /* 0x000e2200000e0000 */
[----:B------:R-:W-:Y:S02]  /*8e90*/  FSEL R119, R119, -INF , !P1 ;  /* 0xff80000077777808 */ /* 0x000fe40004800000 */
[----:B------:R-:W-:-:S02]  /*8ea0*/  LOP3.LUT P1, RZ, R0, 0x800000, RZ, 0xc0, !PT ;  /* 0x0080000000ff7812 */ /* 0x000fc4000782c0ff */
[C---:B------:R-:W-:Y:S02]  /*8eb0*/  ISETP.GT.AND P3, PT, R132.reuse, 0x90, !P3 ;  /* 0x000000908400780c */ /* 0x040fe40005f64270 */
[C---:B------:R-:W-:Y:S02]  /*8ec0*/  ISETP.GT.AND P1, PT, R132.reuse, 0x40, !P1 ;  /* 0x000000408400780c */ /* 0x040fe40004f24270 */
[C---:B------:R-:W-:Y:S02]  /*8ed0*/  ISETP.LT.OR P2, PT, R133.reuse, 0x8a, P2 ;  /* 0x0000008a8500780c */ /* 0x040fe40001741670 */
[----:B------:R-:W-:Y:S02]  /*8ee0*/  ISETP.LT.OR P1, PT, R133, 0x41, P1 ;  /* 0x000000418500780c */ /* 0x000fe40000f21670 */
[----:B------:R-:W-:Y:S02]  /*8ef0*/  ISETP.GT.AND P4, PT, R132, 0x91, !P4 ;  /* 0x000000918400780c */ /* 0x000fe40006784270 */
[----:B------:R-:W-:-:S02]  /*8f00*/  FSEL R90, R90, -INF , !P1 ;  /* 0xff8000005a5a7808 */ /* 0x000fc40004800000 */
[----:B------:R-:W-:Y:S02]  /*8f10*/  LOP3.LUT P1, RZ, R0, 0x400000, RZ, 0xc0, !PT ;  /* 0x0040000000ff7812 */ /* 0x000fe4000782c0ff */
[C---:B------:R-:W-:Y:S02]  /*8f20*/  ISETP.GT.AND P5, PT, R132.reuse, 0x98, !P5 ;  /* 0x000000988400780c */ /* 0x040fe40006fa4270 */
[----:B------:R-:W-:Y:S02]  /*8f30*/  ISETP.GT.AND P1, PT, R132, 0x41, !P1 ;  /* 0x000000418400780c */ /* 0x000fe40004f24270 */
[C---:B------:R-:W-:Y:S02]  /*8f40*/  ISETP.LT.OR P3, PT, R133.reuse, 0x91, P3 ;  /* 0x000000918500780c */ /* 0x040fe40001f61670 */
[----:B------:R-:W-:Y:S02]  /*8f50*/  ISETP.LT.OR P1, PT, R133, 0x42, P1 ;  /* 0x000000428500780c */ /* 0x000fe40000f21670 */
[----:B0-----:R-:W-:-:S02]  /*8f60*/  FMNMX.FTZ R67, R11, R10, !PT ;  /* 0x0000000a0b437209 */ /* 0x001fc40007810000 */
[----:B------:R-:W-:Y:S02]  /*8f70*/  FSEL R91, R91, -INF , !P1 ;  /* 0xff8000005b5b7808 */ /* 0x000fe40004800000 */
[----:B------:R-:W-:Y:S01]  /*8f80*/  LOP3.LUT P1, RZ, R0, 0x200000, RZ, 0xc0, !PT ;  /* 0x0020000000ff7812 */ /* 0x000fe2000782c0ff */
[----:B------:R-:W0:Y:S01]  /*8f90*/  SHFL.BFLY PT, R10, R67, 0x1, 0x1f ;  /* 0x0c201f00430a7f89 */ /* 0x000e2200000e0000 */
[C---:B------:R-:W-:Y:S02]  /*8fa0*/  ISETP.LT.OR P4, PT, R133.reuse, 0x92, P4 ;  /* 0x000000928500780c */ /* 0x040fe40002781670 */
[----:B------:R-:W-:Y:S02]  /*8fb0*/  ISETP.GT.AND P1, PT, R132, 0x48, !P1 ;  /* 0x000000488400780c */ /* 0x000fe40004f24270 */
[----:B------:R-:W-:Y:S02]  /*8fc0*/  FSEL R62, R62, -INF , !P3 ;  /* 0xff8000003e3e7808 */ /* 0x000fe40005800000 */
[----:B------:R-:W-:-:S02]  /*8fd0*/  ISETP.LT.OR P1, PT, R133, 0x49, P1 ;  /* 0x000000498500780c */ /* 0x000fc40000f21670 */
[----:B------:R-:W-:Y:S02]  /*8fe0*/  ISETP.LT.OR P5, PT, R133, 0x99, P5 ;  /* 0x000000998500780c */ /* 0x000fe40002fa1670 */
[----:B------:R-:W-:Y:S02]  /*8ff0*/  FSEL R94, R94, -INF , !P1 ;  /* 0xff8000005e5e7808 */ /* 0x000fe40004800000 */
[----:B------:R-:W-:Y:S02]  /*9000*/  LOP3.LUT P1, RZ, R0, 0x100000, RZ, 0xc0, !PT ;  /* 0x0010000000ff7812 */ /* 0x000fe4000782c0ff */
[----:B------:R-:W-:Y:S02]  /*9010*/  FSEL R66, R66, -INF , !P5 ;  /* 0xff80000042427808 */ /* 0x000fe40006800000 */
[----:B------:R-:W-:-:S04]  /*9020*/  ISETP.GT.AND P1, PT, R132, 0x49, !P1 ;  /* 0x000000498400780c */ /* 0x000fc80004f24270 */
[----:B------:R-:W-:Y:S02]  /*9030*/  ISETP.LT.OR P1, PT, R133, 0x4a, P1 ;  /* 0x0000004a8500780c */ /* 0x000fe40000f21670 */
[----:B0-----:R-:W-:Y:S02]  /*9040*/  FMNMX.FTZ R10, R67, R10, !PT ;  /* 0x0000000a430a7209 */ /* 0x001fe40007810000 */
[----:B------:R-:W-:Y:S02]  /*9050*/  FSEL R95, R95, -INF , !P1 ;  /* 0xff8000005f5f7808 */ /* 0x000fe40004800000 */
[----:B------:R-:W-:Y:S01]  /*9060*/  LOP3.LUT P1, RZ, R0, 0x80000, RZ, 0xc0, !PT ;  /* 0x0008000000ff7812 */ /* 0x000fe2000782c0ff */
[----:B------:R-:W-:-:S03]  /*9070*/  FFMA.FTZ R130, R10, R71, -8 ;  /* 0xc10000000a827423 */ /* 0x000fc60000010047 */
        /* <DEDUP_REMOVED lines=59> */
[C---:B------:R-:W-:Y:S02]  /*9430*/  ISETP.GT.AND P1, PT, R132.reuse, RZ, !P6 ;  /* 0x000000ff8400720c */ /* 0x040fe40007724270 */
[----:B------:R-:W-:Y:S02]  /*9440*/  LOP3.LUT P6, RZ, R3, 0x4, RZ, 0xc0, !PT ;  /* 0x0000000403ff7812 */ /* 0x000fe400078cc0ff */
[----:B------:R-:W-:Y:S02]  /*9450*/  ISETP.LT.OR P1, PT, R133, 0x1, P1 ;  /* 0x000000018500780c */ /* 0x000fe40000f21670 */
[----:B------:R-:W-:Y:S02]  /*9460*/  ISETP.GT.AND P6, PT, R132, 0x99, !P6 ;  /* 0x000000998400780c */ /* 0x000fe400077c4270 */
[----:B------:R-:W-:-:S02]  /*9470*/  FSEL R70, R13, -INF , !P1 ;  /* 0xff8000000d467808 */ /* 0x000fc40004800000 */
[----:B------:R-:W-:Y:S02]  /*9480*/  FSETP.NEU.FTZ.AND P1, PT, R10, -INF , PT ;  /* 0xff8000000a00780b */ /* 0x000fe40003f3d000 */
[----:B------:R-:W-:Y:S02]  /*9490*/  FMNMX.FTZ R11, R70, R5, !PT ;  /* 0x00000005460b7209 */ /* 0x000fe40007810000 */
[----:B------:R-:W-:Y:S02]  /*94a0*/  FSEL R130, R130, RZ, P1 ;  /* 0x000000ff82827208 */ /* 0x000fe40000800000 */
[----:B------:R-:W-:Y:S02]  /*94b0*/  FMNMX.FTZ R134, R14, R11, !PT ;  /* 0x0000000b0e867209 */ /* 0x000fe40007810000 */
[----:B------:R-:W-:Y:S01]  /*94c0*/  ISETP.LT.OR P6, PT, R133, 0x9a, P6 ;  /* 0x0000009a8500780c */ /* 0x000fe200037c1670 */
        /* <DEDUP_REMOVED lines=15> */
[----:B------:R-:W-:Y:S01]  /*95c0*/  FSEL R76, R63, -INF , !P4 ;  /* 0xff8000003f4c7808 */ /* 0x000fe20006000000 */
[----:B------:R-:W-:-:S01]  /*95d0*/  FFMA.FTZ R56, R56, UR16, -R130 ;  /* 0x0000001038387c23 */ /* 0x000fc20008010882 */
[----:B------:R-:W-:Y:S01]  /*95e0*/  FMNMX.FTZ R11, R123, R134, !PT ;  /* 0x000000867b0b7209 */ /* 0x000fe20007810000 */
[----:B------:R-:W-:Y:S01]  /*95f0*/  MUFU.EX2 R63, R121 ;  /* 0x00000079003f7308 */ /* 0x000fe20000000800 */
        /* <DEDUP_REMOVED lines=21> */
[----:B0-----:R-:W-:-:S01]  /*9750*/  FFMA.FTZ R113, R125, UR16, -R130 ;  /* 0x000000107d717c23 */ /* 0x001fc20008010882 */
        /* <DEDUP_REMOVED lines=11> */
[----:B------:R-:W-:-:S01]  /*9810*/  FFMA.FTZ R121, R129, UR16, -R130 ;  /* 0x0000001081797c23 */ /* 0x000fc20008010882 */
[----:B------:R-:W-:-:S02]  /*9820*/  FMNMX.FTZ R11, R119, R134, !PT ;  /* 0x00000086770b7209 */ /* 0x000fc40007810000 */
[----:B------:R-:W-:Y:S01]  /*9830*/  MUFU.EX2 R13, R13 ;  /* 0x0000000d000d7308 */ /* 0x000fe20000000800 */
[----:B0-----:R-:W-:-:S01]  /*9840*/  FFMA.FTZ R117, R103, UR16, -R130 ;  /* 0x0000001067757c23 */ /* 0x001fc20008010882 */
[----:B------:R-:W-:Y:S02]  /*9850*/  FMNMX.FTZ R134, R90, R11, !PT ;  /* 0x0000000b5a867209 */ /* 0x000fe40007810000 */
[----:B------:R-:W-:Y:S02]  /*9860*/  FSEL R103, R61, -INF , !P2 ;  /* 0xff8000003d677808 */ /* 0x000fe40005000000 */
[----:B------:R-:W-:Y:S02]  /*9870*/  FMNMX.FTZ R11, R91, R134, !PT ;  /* 0x000000865b0b7209 */ /* 0x000fe40007810000 */
[----:B------:R0:W-:Y:S02]  /*9880*/  MUFU.EX2 R61, R117 ;  /* 0x00000075003d7308 */ /* 0x0001e40000000800 */
[----:B------:R-:W-:-:S04]  /*9890*/  FMNMX.FTZ R134, R94, R11, !PT ;  /* 0x0000000b5e867209 */ /* 0x000fc80007810000 */
[----:B------:R-:W-:Y:S02]  /*98a0*/  FMNMX.FTZ R11, R95, R134, !PT ;  /* 0x000000865f0b7209 */ /* 0x000fe40007810000 */
        /* <DEDUP_REMOVED lines=10> */
[----:B------:R-:W-:Y:S01]  /*9950*/  FMNMX.FTZ R134, R72, R11, !PT ;  /* 0x0000000b48867209 */ /* 0x000fe20007810000 */
[----:B------:R-:W-:-:S01]  /*9960*/  FFMA.FTZ R130, R69, UR16, -R130 ;  /* 0x0000001045827c23 */ /* 0x000fc20008010882 */
[----:B------:R-:W-:Y:S02]  /*9970*/  FSEL R69, R10, RZ, P1 ;  /* 0x000000ff0a457208 */ /* 0x000fe40000800000 */
[----:B------:R-:W-:Y:S02]  /*9980*/  FMNMX.FTZ R11, R73, R134, !PT ;  /* 0x00000086490b7209 */ /* 0x000fe40007810000 */
[----:B------:R-:W-:Y:S01]  /*9990*/  MUFU.EX2 R18, R18 ;  /* 0x0000001200127308 */ /* 0x000fe20000000800 */
[----:B------:R-:W-:-:S01]  /*99a0*/  FADD.FTZ R69, -R69, R6 ;  /* 0x0000000645457221 */ /* 0x000fc20000010100 */
[----:B------:R-:W-:-:S03]  /*99b0*/  FMNMX.FTZ R134, R74, R11, !PT ;  /* 0x0000000b4a867209 */ /* 0x000fc60007810000 */
[----:B------:R-:W-:Y:S01]  /*99c0*/  FMUL.FTZ R6, R69, UR16 ;  /* 0x0000001045067c20 */ /* 0x000fe20008410000 */
[----:B------:R-:W-:Y:S02]  /*99d0*/  FMNMX.FTZ R11, R75, R134, !PT ;  /* 0x000000864b0b7209 */ /* 0x000fe40007810000 */
[----:B------:R-:W-:Y:S02]  /*99e0*/  MUFU.EX2 R21, R21 ;  /* 0x0000001500157308 */ /* 0x000fe40000000800 */
[----:B------:R-:W-:-:S04]  /*99f0*/  FMNMX.FTZ R134, R78, R11, !PT ;  /* 0x0000000b4e867209 */ /* 0x000fc80007810000 */
[----:B------:R-:W-:Y:S02]  /*9a00*/  FMNMX.FTZ R11, R79, R134, !PT ;  /* 0x000000864f0b7209 */ /* 0x000fe40007810000 */
[----:B------:R-:W0:Y:S02]  /*9a10*/  MUFU.EX2 R6, R6 ;  /* 0x0000000600067308 */ /* 0x000e240000000800 */
[----:B------:R-:W-:-:S04]  /*9a20*/  FMNMX.FTZ R134, R82, R11, !PT ;  /* 0x0000000b52867209 */ /* 0x000fc80007810000 */
[----:B------:R-:W-:Y:S02]  /*9a30*/  FMNMX.FTZ R11, R83, R134, !PT ;  /* 0x00000086530b7209 */ /* 0x000fe40007810000 */
[----:B------:R-:W-:Y:S02]  /*9a40*/  MUFU.EX2 R22, R22 ;  /* 0x0000001600167308 */ /* 0x000fe40000000800 */
[----:B------:R-:W-:-:S04]  /*9a50*/  FMNMX.FTZ R134, R58, R11, !PT ;  /* 0x0000000b3a867209 */ /* 0x000fc80007810000 */
[----:B------:R-:W-:Y:S02]  /*9a60*/  FMNMX.FTZ R11, R59, R134, !PT ;  /* 0x000000863b0b7209 */ /* 0x000fe40007810000 */
[----:B------:R-:W-:Y:S01]  /*9a70*/  MUFU.EX2 R57, R57 ;  /* 0x0000003900397308 */ /* 0x000fe20000000800 */
[----:B0-----:R-:W-:-:S01]  /*9a80*/  FFMA.FTZ R131, R6, R8, R13 ;  /* 0x0000000806837223 */ /* 0x001fc2000001000d */
[----:B------:R-:W-:-:S04]  /*9a90*/  FMNMX.FTZ R132, R60, R11, !PT ;  /* 0x0000000b3c847209 */ /* 0x000fc80007810000 */
[----:B------:R-:W-:Y:S02]  /*9aa0*/  FMNMX.FTZ R11, R103, R132, !PT ;  /* 0x00000084670b7209 */ /* 0x000fe40007810000 */
[----:B------:R-:W-:Y:S02]  /*9ab0*/  MUFU.EX2 R122, R122 ;  /* 0x0000007a007a7308 */ /* 0x000fe40000000800 */
[----:B------:R-:W-:-:S04]  /*9ac0*/  FMNMX.FTZ R11, R62, R11, !PT ;  /* 0x0000000b3e0b7209 */ /* 0x000fc80007810000 */
[----:B------:R-:W-:Y:S02]  /*9ad0*/  FMNMX.FTZ R11, R76, R11, !PT ;  /* 0x0000000b4c0b7209 */ /* 0x000fe40007810000 */
[----:B------:R-:W-:Y:S02]  /*9ae0*/  MUFU.EX2 R67, R67 ;  /* 0x0000004300437308 */ /* 0x000fe40000000800 */
[----:B------:R-:W-:-:S04]  /*9af0*/  FMNMX.FTZ R132, R66, R11, !PT ;  /* 0x0000000b42847209 */ /* 0x000fc80007810000 */
[----:B------:R-:W-:Y:S02]  /*9b00*/  FMNMX.FTZ R132, R77, R132, !PT ;  /* 0x000000844d847209 */ /* 0x000fe40007810000 */
[----:B------:R-:W-:Y:S03]  /*9b10*/  MUFU.EX2 R104, R104 ;  /* 0x0000006800687308 */ /* 0x000fe60000000800 */
[----:B------:R-:W0:Y:S05]  /*9b20*/  SHFL.BFLY PT, R11, R132, 0x2, 0x1f ;  /* 0x0c401f00840b7f89 */ /* 0x000e2a00000e0000 */
[----:B------:R-:W-:Y:S08]  /*9b30*/  MUFU.EX2 R71, R71 ;  /* 0x0000004700477308 */ /* 0x000ff00000000800 */
[----:B------:R-:W-:Y:S08]  /*9b40*/  MUFU.EX2 R108, R108 ;  /* 0x0000006c006c7308 */ /* 0x000ff00000000800 */
[----:B------:R-:W-:Y:S01]  /*9b50*/  MUFU.EX2 R105, R105 ;  /* 0x0000006900697308 */ /* 0x000fe20000000800 */
[----:B0-----:R-:W-:-:S05]  /*9b60*/  FMNMX.FTZ R11, R132, R11, !PT ;  /* 0x0000000b840b7209 */ /* 0x001fca0007810000 */
[----:B------:R-:W0:Y:S02]  /*9b70*/  SHFL.BFLY PT, R132, R11, 0x1, 0x1f ;  /* 0x0c201f000b847f89 */ /* 0x000e2400000e0000 */
[----:B------:R-:W-:Y:S08]  /*9b80*/  MUFU.EX2 R109, R109 ;  /* 0x0000006d006d7308 */ /* 0x000ff00000000800 */
[----:B------:R-:W-:Y:S08]  /*9b90*/  MUFU.EX2 R88, R88 ;  /* 0x0000005800587308 */ /* 0x000ff00000000800 */
[----:B------:R-:W-:Y:S01]  /*9ba0*/  MUFU.EX2 R89, R89 ;  /* 0x0000005900597308 */ /* 0x000fe20000000800 */
[----:B0-----:R-:W-:Y:S01]  /*9bb0*/  FMNMX.FTZ R11, R11, R132, !PT ;  /* 0x000000840b0b7209 */ /* 0x001fe20007810000 */
[----:B------:R-:W-:-:S06]  /*9bc0*/  IMAD.U32 R132, RZ, RZ, UR16 ;  /* 0x00000010ff847e24 */ /* 0x000fcc000f8e00ff */
[----:B------:R-:W-:Y:S01]  /*9bd0*/  MUFU.EX2 R92, R92 ;  /* 0x0000005c005c7308 */ /* 0x000fe20000000800 */
[C---:B------:R-:W-:Y:S01]  /*9be0*/  FSETP.NEU.FTZ.AND P1, PT, R11.reuse, -INF , PT ;  /* 0xff8000000b00780b */ /* 0x040fe20003f3d000 */
[----:B------:R-:W-:-:S05]  /*9bf0*/  FFMA.FTZ R125, R11, R132, -8 ;  /* 0xc10000000b7d7423 */ /* 0x000fca0000010084 */
[----:B------:R-:W-:Y:S01]  /*9c00*/  FSEL R69, R125, RZ, P1 ;  /* 0x000000ff7d457208 */ /* 0x000fe20000800000 */
[----:B------:R-:W-:Y:S04]  /*9c10*/  MUFU.EX2 R93, R93 ;  /* 0x0000005d005d7308 */ /* 0x000fe80000000800 */
[----:B------:R-:W-:-:S01]  /*9c20*/  FFMA.FTZ R125, R14, UR16, -R69 ;  /* 0x000000100e7d7c23 */ /* 0x000fc20008010845 */
[--C-:B------:R-:W-:Y:S01]  /*9c30*/  FFMA.FTZ R14, R19, UR16, -R69.reuse ;  /* 0x00000010130e7c23 */ /* 0x100fe20008010845 */
[----:B------:R-:W-:-:S01]  /*9c40*/  FFMA.FTZ R19, R20, UR16, -R69 ;  /* 0x0000001014137c23 */ /* 0x000fc20008010845 */
[--C-:B------:R-:W-:Y:S01]  /*9c50*/  FFMA.FTZ R20, R23, UR16, -R69.reuse ;  /* 0x0000001017147c23 */ /* 0x100fe20008010845 */
[----:B------:R-:W-:-:S01]  /*9c60*/  FFMA.FTZ R23, R120, UR16, -R69 ;  /* 0x0000001078177c23 */ /* 0x000fc20008010845 */
[--C-:B------:R-:W-:Y:S01]  /*9c70*/  FFMA.FTZ R120, R123, UR16, -R69.reuse ;  /* 0x000000107b787c23 */ /* 0x100fe20008010845 */
[----:B------:R-:W-:-:S01]  /*9c80*/  FFMA.FTZ R123, R124, UR16, -R69 ;  /* 0x000000107c7b7c23 */ /* 0x000fc20008010845 */
[----:B------:R-:W-:Y:S01]  /*9c90*/  FSEL R124, R11, RZ, P1 ;  /* 0x000000ff0b7c7208 */ /* 0x000fe20000800000 */
[----:B------:R-:W-:-:S01]  /*9ca0*/  FFMA.FTZ R70, R70, UR16, -R69 ;  /* 0x0000001046467c23 */ /* 0x000fc20008010845 */
[----:B------:R-:W-:Y:S01]  /*9cb0*/  MUFU.EX2 R125, R125 ;  /* 0x0000007d007d7308 */ /* 0x000fe20000000800 */
[----:B------:R-:W-:-:S01]  /*9cc0*/  FFMA.FTZ R129, R94, UR16, -R69 ;  /* 0x000000105e817c23 */ /* 0x000fc20008010845 */
[----:B------:R-:W-:Y:S01]  /*9cd0*/  FFMA.FTZ R94, R95, UR16, -R69 ;  /* 0x000000105f5e7c23 */ /* 0x000fe20008010845 */
[----:B------:R-:W-:-:S01]  /*9ce0*/  FADD.FTZ R124, -R124, R5 ;  /* 0x000000057c7c7221 */ /* 0x000fc20000010100 */
[--C-:B------:R-:W-:Y:S01]  /*9cf0*/  FFMA.FTZ R95, R96, UR16, -R69.reuse ;  /* 0x00000010605f7c23 */ /* 0x100fe20008010845 */
[----:B------:R-:W-:-:S01]  /*9d00*/  FFMA.FTZ R96, R97, UR16, -R69 ;  /* 0x0000001061607c23 */ /* 0x000fc20008010845 */
[--C-:B------:R-:W-:Y:S01]  /*9d10*/  FFMA.FTZ R97, R98, UR16, -R69.reuse ;  /* 0x0000001062617c23 */ /* 0x100fe20008010845 */
[----:B------:R-:W-:Y:S01]  /*9d20*/  FMUL.FTZ R124, R124, UR16 ;  /* 0x000000107c7c7c20 */ /* 0x000fe20008410000 */
        /* <DEDUP_REMOVED lines=8> */
[----:B------:R0:W1:Y:S01]  /*9db0*/  MUFU.EX2 R127, R124 ;  /* 0x0000007c007f7308 */ /* 0x0000620000000800 */
[----:B------:R-:W-:-:S01]  /*9dc0*/  FFMA.FTZ R118, R118, UR16, -R69 ;  /* 0x0000001076767c23 */ /* 0x000fc20008010845 */
[--C-:B------:R-:W-:Y:S01]  /*9dd0*/  FFMA.FTZ R119, R119, UR16, -R69.reuse ;  /* 0x0000001077777c23 */ /* 0x100fe20008010845 */
[----:B------:R-:W-:-:S01]  /*9de0*/  FFMA.FTZ R90, R90, UR16, -R69 ;  /* 0x000000105a5a7c23 */ /* 0x000fc20008010845 */
[--C-:B------:R-:W-:Y:S01]  /*9df0*/  FFMA.FTZ R91, R91, UR16, -R69.reuse ;  /* 0x000000105b5b7c23 */ /* 0x100fe20008010845 */
[----:B------:R-:W-:-:S01]  /*9e00*/  FFMA.FTZ R72, R72, UR16, -R69 ;  /* 0x0000001048487c23 */ /* 0x000fc20008010845 */
[--C-:B------:R-:W-:Y:S01]  /*9e10*/  FFMA.FTZ R73, R73, UR16, -R69.reuse ;  /* 0x0000001049497c23 */ /* 0x100fe20008010845 */
[----:B------:R-:W-:-:S01]  /*9e20*/  FFMA.FTZ R74, R74, UR16, -R69 ;  /* 0x000000104a4a7c23 */ /* 0x000fc20008010845 */
[----:B------:R-:W2:Y:S01]  /*9e30*/  MUFU.EX2 R14, R14 ;  /* 0x0000000e000e7308 */ /* 0x000ea20000000800 */
[----:B0-----:R-:W-:-:S01]  /*9e40*/  FADD.FTZ R124, R56, R131 ;  /* 0x00000083387c7221 */ /* 0x001fc20000010000 */
[--C-:B------:R-:W-:Y:S01]  /*9e50*/  FFMA.FTZ R75, R75, UR16, -R69.reuse ;  /* 0x000000104b4b7c23 */ /* 0x100fe20008010845 */
[----:B------:R-:W-:-:S01]  /*9e60*/  FFMA.FTZ R78, R78, UR16, -R69 ;  /* 0x000000104e4e7c23 */ /* 0x000fc20008010845 */
[----:B------:R-:W-:Y:S01]  /*9e70*/  FFMA.FTZ R79, R79, UR16, -R69 ;  /* 0x000000104f4f7c23 */ /* 0x000fe20008010845 */
[----:B------:R-:W-:-:S01]  /*9e80*/  FADD.FTZ R99, R15, R124 ;  /* 0x0000007c0f637221 */ /* 0x000fc20000010000 */
[--C-:B------:R-:W-:Y:S01]  /*9e90*/  FFMA.FTZ R82, R82, UR16, -R69.reuse ;  /* 0x0000001052527c23 */ /* 0x100fe20008010845 */
[----:B------:R-:W-:-:S01]  /*9ea0*/  FFMA.FTZ R83, R83, UR16, -R69 ;  /* 0x0000001053537c23 */ /* 0x000fc20008010845 */
[----:B------:R-:W0:Y:S01]  /*9eb0*/  MUFU.EX2 R19, R19 ;  /* 0x0000001300137308 */ /* 0x000e220000000800 */
[----:B-1----:R-:W-:-:S01]  /*9ec0*/  FFMA.FTZ R8, R127, R7, R70 ;  /* 0x000000077f087223 */ /* 0x002fc20000010046 */
[----:B------:R-:W-:Y:S01]  /*9ed0*/  FADD.FTZ R124, R18, R99 ;  /* 0x00000063127c7221 */ /* 0x000fe20000010000 */
[----:B------:R-:W-:-:S01]  /*9ee0*/  FFMA.FTZ R58, R58, UR16, -R69 ;  /* 0x000000103a3a7c23 */ /* 0x000fc20008010845 */
[----:B------:R-:W-:Y:S01]  /*9ef0*/  FFMA.FTZ R59, R59, UR16, -R69 ;  /* 0x000000103b3b7c23 */ /* 0x000fe20008010845 */
[----:B------:R-:W-:-:S01]  /*9f00*/  FADD.FTZ R7, R125, R8 ;  /* 0x000000087d077221 */ /* 0x000fc20000010000 */
[----:B------:R-:W-:Y:S01]  /*9f10*/  FADD.FTZ R99, R21, R124 ;  /* 0x0000007c15637221 */ /* 0x000fe20000010000 */
[----:B------:R-:W-:-:S01]  /*9f20*/  FFMA.FTZ R60, R60, UR16, -R69 ;  /* 0x000000103c3c7c23 */ /* 0x000fc20008010845 */
[----:B------:R-:W1:Y:S01]  /*9f30*/  MUFU.EX2 R20, R20 ;  /* 0x0000001400147308 */ /* 0x000e620000000800 */
[----:B--2---:R-:W-:-:S01]  /*9f40*/  FADD.FTZ R8, R14, R7 ;  /* 0x000000070e087221 */ /* 0x004fc20000010000 */
[----:B------:R-:W-:Y:S01]  /*9f50*/  FADD.FTZ R124, R22, R99 ;  /* 0x00000063167c7221 */ /* 0x000fe20000010000 */
[----:B------:R-:W-:-:S01]  /*9f60*/  FFMA.FTZ R62, R62, UR16, -R69 ;  /* 0x000000103e3e7c23 */ /* 0x000fc20008010845 */
[----:B------:R-:W-:-:S02]  /*9f70*/  FFMA.FTZ R66, R66, UR16, -R69 ;  /* 0x0000001042427c23 */ /* 0x000fc40008010845 */
[----:B------:R-:W-:-:S02]  /*9f80*/  FADD.FTZ R99, R57, R124 ;  /* 0x0000007c39637221 */ /* 0x000fc40000010000 */
[----:B------:R-:W2:Y:S01]  /*9f90*/  MUFU.EX2 R23, R23 ;  /* 0x0000001700177308 */ /* 0x000ea20000000800 */
[----:B0-----:R-:W-:-:S01]  /*9fa0*/  FADD.FTZ R7, R19, R8 ;  /* 0x0000000813077221 */ /* 0x001fc20000010000 */
[----:B------:R-:W-:-:S04]  /*9fb0*/  FADD.FTZ R124, R122, R99 ;  /* 0x000000637a7c7221 */ /* 0x000fc80000010000 */
[----:B------:R-:W-:Y:S02]  /*9fc0*/  FADD.FTZ R99, R67, R124 ;  /* 0x0000007c43637221 */ /* 0x000fe40000010000 */
[----:B------:R-:W0:Y:S01]  /*9fd0*/  MUFU.EX2 R120, R120 ;  /* 0x0000007800787308 */ /* 0x000e220000000800 */
[----:B-1----:R-:W-:-:S01]  /*9fe0*/  FADD.FTZ R8, R20, R7 ;  /* 0x0000000714087221 */ /* 0x002fc20000010000 */
[----:B------:R-:W-:-:S04]  /*9ff0*/  FADD.FTZ R124, R104, R99 ;  /* 0x00000063687c7221 */ /* 0x000fc80000010000 */
[----:B------:R-:W-:Y:S02]  /*a000*/  FADD.FTZ R99, R71, R124 ;  /* 0x0000007c47637221 */ /* 0x000fe40000010000 */
[----:B------:R-:W1:Y:S01]  /*a010*/  MUFU.EX2 R123, R123 ;  /* 0x0000007b007b7308 */ /* 0x000e620000000800 */
[----:B--2---:R-:W-:-:S01]  /*a020*/  FADD.FTZ R7, R23, R8 ;  /* 0x0000000817077221 */ /* 0x004fc20000010000 */
[----:B------:R-:W-:-:S04]  /*a030*/  FADD.FTZ R124, R108, R99 ;  /* 0x000000636c7c7221 */ /* 0x000fc80000010000 */
[----:B------:R-:W-:Y:S02]  /*a040*/  FADD.FTZ R99, R105, R124 ;  /* 0x0000007c69637221 */ /* 0x000fe40000010000 */
[----:B------:R-:W2:Y:S01]  /*a050*/  MUFU.EX2 R106, R106 ;  /* 0x0000006a006a7308 */ /* 0x000ea20000000800 */
[----:B0-----:R-:W-:-:S01]  /*a060*/  FADD.FTZ R8, R120, R7 ;  /* 0x0000000778087221 */ /* 0x001fc20000010000 */
[----:B------:R-:W-:-:S04]  /*a070*/  FADD.FTZ R124, R112, R99 ;  /* 0x00000063707c7221 */ /* 0x000fc80000010000 */
[----:B------:R-:W-:Y:S02]  /*a080*/  FADD.FTZ R99, R109, R124 ;  /* 0x0000007c6d637221 */ /* 0x000fe40000010000 */
[----:B------:R-:W0:Y:S01]  /*a090*/  MUFU.EX2 R107, R107 ;  /* 0x0000006b006b7308 */ /* 0x000e220000000800 */
[----:B-1----:R-:W-:-:S01]  /*a0a0*/  FADD.FTZ R7, R123, R8 ;  /* 0x000000087b077221 */ /* 0x002fc20000010000 */
[----:B------:R-:W-:-:S06]  /*a0b0*/  FADD.FTZ R99, R116, R99 ;  /* 0x0000006374637221 */ /* 0x000fcc0000010000 */
        /* <DEDUP_REMOVED lines=15> */
[----:B0-----:R-:W-:-:S01]  /*a1b0*/  FADD.FTZ R7, R119, R8 ;  /* 0x0000000877077221 */ /* 0x001fc20000010000 */
[----:B------:R-:W-:-:S06]  /*a1c0*/  FADD.FTZ R8, R88, R99 ;  /* 0x0000006358087221 */ /* 0x000fcc0000010000 */
[----:B------:R-:W0:Y:S01]  /*a1d0*/  MUFU.EX2 R5, R129 ;  /* 0x0000008100057308 */ /* 0x000e220000000800 */
[----:B-1----:R-:W-:-:S01]  /*a1e0*/  FADD.FTZ R124, R90, R7 ;  /* 0x000000075a7c7221 */ /* 0x002fc20000010000 */
[----:B------:R-:W-:-:S04]  /*a1f0*/  FADD.FTZ R7, R89, R8 ;  /* 0x0000000859077221 */ /* 0x000fc80000010000 */
[----:B------:R-:W-:Y:S02]  /*a200*/  FADD.FTZ R8, R92, R7 ;  /* 0x000000075c087221 */ /* 0x000fe40000010000 */
[----:B------:R-:W1:Y:S01]  /*a210*/  MUFU.EX2 R94, R94 ;  /* 0x0000005e005e7308 */ /* 0x000e620000000800 */
[----:B--2---:R-:W-:-:S01]  /*a220*/  FADD.FTZ R124, R91, R124 ;  /* 0x0000007c5b7c7221 */ /* 0x004fc20000010000 */
[----:B------:R-:W-:-:S06]  /*a230*/  FADD.FTZ R8, R93, R8 ;  /* 0x000000085d087221 */ /* 0x000fcc0000010000 */
        /* <DEDUP_REMOVED lines=21> */
[----:B-1----:R-:W-:-:S01]  /*a390*/  FADD.FTZ R8, R102, R99 ;  /* 0x0000006366087221 */ /* 0x002fc20000010000 */
[----:B------:R-:W-:-:S03]  /*a3a0*/  FFMA.FTZ R99, R103, UR16, -R69 ;  /* 0x0000001067637c23 */ /* 0x000fc60008010845 */
[----:B------:R-:W-:-:S03]  /*a3b0*/  FADD.FTZ R8, R61, R8 ;  /* 0x000000083d087221 */ /* 0x000fc60000010000 */
[----:B------:R-:W1:Y:S01]  /*a3c0*/  MUFU.EX2 R74, R74 ;  /* 0x0000004a004a7308 */ /* 0x000e620000000800 */
[----:B--2---:R-:W-:-:S01]  /*a3d0*/  FADD.FTZ R124, R72, R7 ;  /* 0x00000007487c7221 */ /* 0x004fc20000010000 */
[----:B------:R-:W-:-:S04]  /*a3e0*/  FADD.FTZ R103, R63, R8 ;  /* 0x000000083f677221 */ /* 0x000fc80000010000 */
[----:B------:R-:W-:Y:S02]  /*a3f0*/  FADD.FTZ R103, R68, R103 ;  /* 0x0000006744677221 */ /* 0x000fe40000010000 */
        /* <DEDUP_REMOVED lines=8> */
[--C-:B------:R-:W-:Y:S01]  /*a480*/  FFMA.FTZ R103, R76, UR16, -R69.reuse ;  /* 0x000000104c677c23 */ /* 0x100fe20008010845 */
[----:B------:R-:W-:-:S05]  /*a490*/  FFMA.FTZ R69, R77, UR16, -R69 ;  /* 0x000000104d457c23 */ /* 0x000fca0008010845 */
        /* <DEDUP_REMOVED lines=46> */
.L_x_864:
[----:B------:R-:W-:Y:S01]  /*a780*/  UIADD3 UR10, UR13, 0x12460, URZ ;  /* 0x000124600d0a7890 */ /* 0x000fe2000fffe03f */
[----:B------:R-:W-:Y:S01]  /*a790*/  ISETP.GT.AND P1, PT, R4, UR23, PT ;  /* 0x0000001704007c0c */ /* 0x000fe2000bf24270 */
[----:B------:R-:W-:Y:S01]  /*a7a0*/  UMOV UR25, UR6 ;  /* 0x0000000600197c82 */ /* 0x000fe20008000000 */
[----:B------:R-:W-:Y:S01]  /*a7b0*/  F2FP.SATFINITE.E4M3.F32.PACK_AB_MERGE_C R5, R94, R5, RZ ;  /* 0x000000055e05723e */ /* 0x000fe200048070ff */
[----:B------:R-:W-:Y:S01]  /*a7c0*/  UPRMT UR10, UR5, 0x654, UR10 ;  /* 0x00000654050a7896 */ /* 0x000fe2000800000a */
[----:B------:R-:W-:Y:S01]  /*a7d0*/  F2FP.SATFINITE.E4M3.F32.PACK_AB_MERGE_C R15, R18, R15, RZ ;  /* 0x0000000f120f723e */ /* 0x000fe200048070ff */
[----:B------:R-:W-:Y:S01]  /*a7e0*/  UMOV UR24, UR7 ;  /* 0x0000000700187c82 */ /* 0x000fe20008000000 */
[----:B------:R-:W-:Y:S01]  /*a7f0*/  F2FP.SATFINITE.E4M3.F32.PACK_AB_MERGE_C R14, R19, R14, RZ ;  /* 0x0000000e130e723e */ /* 0x000fe200048070ff */
[-C--:B------:R-:W-:Y:S01]  /*a800*/  FMUL.FTZ R24, R24, R6.reuse ;  /* 0x0000000618187220 */ /* 0x080fe20000410000 */
[----:B------:R-:W-:Y:S01]  /*a810*/  F2FP.SATFINITE.E4M3.F32.PACK_AB_MERGE_C R57, R122, R57, RZ ;  /* 0x000000397a39723e */ /* 0x000fe200048070ff */
[----:B------:R-:W-:Y:S01]  /*a820*/  FMUL.FTZ R25, R25, R6 ;  /* 0x0000000619197220 */ /* 0x000fe20000410000 */
[----:B------:R-:W-:Y:S01]  /*a830*/  F2FP.SATFINITE.E4M3.F32.PACK_AB_MERGE_C R120, R123, R120, RZ ;  /* 0x000000787b78723e */ /* 0x000fe200048070ff */
[----:B------:R-:W-:Y:S01]  /*a840*/  FMUL.FTZ R28, R28, R6 ;  /* 0x000000061c1c7220 */ /* 0x000fe20000410000 */
[----:B------:R-:W-:Y:S01]  /*a850*/  F2FP.SATFINITE.E4M3.F32.PACK_AB_MERGE_C R71, R108, R71, RZ ;  /* 0x000000476c47723e */ /* 0x000fe200048070ff */
[----:B------:R-:W-:Y:S01]  /*a860*/  SYNCS.ARRIVE.TRANS64.RED.A1T0 RZ, [UR10], RZ ;  /* 0x000000ffffff79a7 */ /* 0x000fe2000810040a */
[----:B------:R-:W-:Y:S01]  /*a870*/  F2FP.SATFINITE.E4M3.F32.PACK_AB_MERGE_C R110, R111, R110, RZ ;  /* 0x0000006e6f6e723e */ /* 0x000fe200048070ff */
[-C--:B------:R-:W-:Y:S01]  /*a880*/  FMUL.FTZ R29, R29, R6.reuse ;  /* 0x000000061d1d7220 */ /* 0x080fe20000410000 */
        /* <DEDUP_REMOVED lines=22> */
[----:B------:R-:W-:Y:S01]  /*a9f0*/  F2FP.SATFINITE.E4M3.F32.PACK_AB_MERGE_C R121, R130, R121, RZ ;  /* 0x000000798279723e */ /* 0x000fe200048070ff */
[----:B------:R-:W-:Y:S01]  /*aa00*/  FMUL.FTZ R53, R53, R6 ;  /* 0x0000000635357220 */ /* 0x000fe20000410000 */
[----:B------:R-:W-:Y:S01]  /*aa10*/  F2FP.SATFINITE.E4M3.F32.PACK_AB_MERGE_C R66, R69, R66, RZ ;  /* 0x000000424542723e */ /* 0x000fe200048070ff */
[----:B------:R-:W-:Y:S01]  /*aa20*/  VIADD R4, R4, 0xffffffff ;  /* 0xffffffff04047836 */ /* 0x000fe20000000000 */
[----:B------:R-:W-:Y:S01]  /*aa30*/  F2FP.SATFINITE.E4M3.F32.PACK_AB_MERGE_C R145, R91, R90, R5 ;  /* 0x0000005a5b91723e */ /* 0x000fe20004807005 */
[----:B------:R-:W-:Y:S01]  /*aa40*/  FMUL.FTZ R26, R26, R127 ;  /* 0x0000007f1a1a7220 */ /* 0x000fe20000410000 */
[----:B------:R-:W-:Y:S01]  /*aa50*/  F2FP.SATFINITE.E4M3.F32.PACK_AB_MERGE_C R152, R56, R13, R15 ;  /* 0x0000000d3898723e */ /* 0x000fe2000480700f */
[-C--:B------:R-:W-:Y:S01]  /*aa60*/  FMUL.FTZ R27, R27, R127.reuse ;  /* 0x0000007f1b1b7220 */ /* 0x080fe20000410000 */
        /* <DEDUP_REMOVED lines=20> */
[----:B------:R-:W-:Y:S01]  /*abb0*/  F2FP.SATFINITE.E4M3.F32.PACK_AB_MERGE_C R140, R61, R102, R63 ;  /* 0x000000663d8c723e */ /* 0x000fe2000480703f */
[-C--:B------:R-:W-:Y:S01]  /*abc0*/  FMUL.FTZ R50, R50, R127.reuse ;  /* 0x0000007f32327220 */ /* 0x080fe20000410000 */
[----:B------:R-:W-:Y:S01]  /*abd0*/  F2FP.SATFINITE.E4M3.F32.PACK_AB_MERGE_C R141, R73, R72, R74 ;  /* 0x00000048498d723e */ /* 0x000fe2000480704a */
[-C--:B------:R-:W-:Y:S01]  /*abe0*/  FMUL.FTZ R51, R51, R127.reuse ;  /* 0x0000007f33337220 */ /* 0x080fe20000410000 */
[----:B------:R-:W-:Y:S01]  /*abf0*/  F2FP.SATFINITE.E4M3.F32.PACK_AB_MERGE_C R142, R81, R80, R84 ;  /* 0x00000050518e723e */ /* 0x000fe20004807054 */
[-C--:B------:R-:W-:Y:S01]  /*ac00*/  FMUL.FTZ R54, R54, R127.reuse ;  /* 0x0000007f36367220 */ /* 0x080fe20000410000 */
[----:B------:R-:W-:Y:S01]  /*ac10*/  F2FP.SATFINITE.E4M3.F32.PACK_AB_MERGE_C R143, R79, R78, R82 ;  /* 0x0000004e4f8f723e */ /* 0x000fe20004807052 */
[----:B------:R-:W-:Y:S01]  /*ac20*/  FMUL.FTZ R55, R55, R127 ;  /* 0x0000007f37377220 */ /* 0x000fe20000410000 */
[----:B------:R-:W-:Y:S01]  /*ac30*/  F2FP.SATFINITE.E4M3.F32.PACK_AB_MERGE_C R136, R87, R86, R117 ;  /* 0x000000565788723e */ /* 0x000fe20004807075 */
[----:B------:R-:W-:Y:S01]  /*ac40*/  IMAD.MOV.U32 R5, RZ, RZ, R11 ;  /* 0x000000ffff057224 */ /* 0x000fe200078e000b */
[----:B------:R-:W-:Y:S01]  /*ac50*/  F2FP.SATFINITE.E4M3.F32.PACK_AB_MERGE_C R137, R59, R58, R60 ;  /* 0x0000003a3b89723e */ /* 0x000fe2000480703c */
[----:B------:R-:W-:Y:S01]  /*ac60*/  IMAD.MOV.U32 R6, RZ, RZ, R10 ;  /* 0x000000ffff067224 */ /* 0x000fe200078e000a */
[----:B------:R-:W-:-:S02]  /*ac70*/  F2FP.SATFINITE.E4M3.F32.PACK_AB_MERGE_C R138, R65, R64, R121 ;  /* 0x00000040418a723e */ /* 0x000fc40004807079 */
[----:B------:R-:W-:Y:S01]  /*ac80*/  F2FP.SATFINITE.E4M3.F32.PACK_AB_MERGE_C R139, R103, R62, R66 ;  /* 0x0000003e678b723e */ /* 0x000fe20004807042 */
[----:B------:R-:W-:Y:S06]  /*ac90*/  @P1 BRA `(.L_x_865) ;  /* 0xffffffb400bc1947 */ /* 0x000fec000383ffff */
[----:B------:R-:W-:Y:S02]  /*aca0*/  IMAD.MOV.U32 R5, RZ, RZ, R11 ;  /* 0x000000ffff057224 */ /* 0x000fe400078e000b */
[----:B------:R-:W-:-:S07]  /*acb0*/  IMAD.MOV.U32 R6, RZ, RZ, R10 ;  /* 0x000000ffff067224 */ /* 0x000fce00078e000a */
.L_x_846:
[----:B------:R-:W0:Y:S01]  /*acc0*/  LDC R11, c[0x0][0x2f0] ;  /* 0x0000bc00ff0b7b82 */ /* 0x000e220000000800 */
[----:B------:R-:W-:Y:S02]  /*acd0*/  UIADD3 UR18, -UR18, 0x1, URZ ;  /* 0x0000000112127890 */ /* 0x000fe4000fffe13f */
[----:B------:R-:W-:Y:S02]  /*ace0*/  UISETP.NE.AND UP1, UPT, UR44, URZ, UPT ;  /* 0x0000003f2c00728c */ /* 0x000fe4000bf25270 */
[----:B------:R-:W-:Y:S01]  /*acf0*/  UISETP.NE.AND UP0, UPT, UR47, URZ, UPT ;  /* 0x0000003f2f00728c */ /* 0x000fe2000bf05270 */
[----:B------:R-:W-:Y:S02]  /*ad00*/  UMOV UR12, 0xc0 ;  /* 0x000000c0000c7882 */ /* 0x000fe40000000000 */
[----:B------:R-:W1:Y:S03]  /*ad10*/  S2UR UR10, SR_CTAID.X ;  /* 0x00000000000a79c3 */ /* 0x000e660000002500 */
[----:B------:R-:W-:-:S03]  /*ad20*/  PLOP3.LUT P1, PT, PT, PT, UP0, 0x40, 0x0 ;  /* 0x000000000000781c */ /* 0x000fc60003f2e808 */
[----:B------:R-:W-:Y:S01]  /*ad30*/  @UP1 ULDC UR14, c[0x0][0x450] ;  /* 0x00011400000e1ab9 */ /* 0x000fe20000000800 */
[----:B0-----:R-:W-:-:S05]  /*ad40*/  IMAD R11, R16, R11, UR18 ;  /* 0x00000012100b7e24 */ /* 0x001fca000f8e020b */
[----:B------:R-:W-:Y:S01]  /*ad50*/  R2UR UR13, R11 ;  /* 0x000000000b0d72ca */ /* 0x000fe200000e0000 */
[----:B-1----:R-:W-:-:S03]  /*ad60*/  UIMAD UR12, UR10, UR12, 0xbf ;  /* 0x000000bf0a0c74a4 */ /* 0x002fc6000f8e020c */
[----:B------:R-:W-:Y:S02]  /*ad70*/  @UP1 ULDC UR10, c[0x0][0x44c] ;  /* 0x00011300000a1ab9 */ /* 0x000fe40000000800 */
[----:B------:R-:W-:-:S04]  /*ad80*/  UIMAD.WIDE.U32 UR10, UR12, UR10, URZ ;  /* 0x0000000a0c0a72a5 */ /* 0x000fc8000f8e003f */
[----:B------:R-:W-:-:S04]  /*ad90*/  @UP1 USHF.R.U32.HI UR12, URZ, UR14, UR11 ;  /* 0x0000000e3f0c1299 */ /* 0x000fc8000801160b */
[----:B------:R-:W-:-:S03]  /*ada0*/  UIADD3 UR12, UR13, UR12, URZ ;  /* 0x0000000c0d0c7290 */ /* 0x000fc6000fffe03f */
[----:B------:R-:W-:Y:S02]  /*adb0*/  ULDC UR13, c[0x0][0x9dc] ;  /* 0x00027700000d7ab9 */ /* 0x000fe40000000800 */
[----:B------:R-:W-:Y:S01]  /*adc0*/  UIADD3 UR13, UR12, -UR13, URZ ;  /* 0x8000000d0c0d7290 */ /* 0x000fe2000fffe03f */
[----:B------:R-:W-:Y:S11]  /*add0*/  @P1 BRA `(.L_x_866) ;  /* 0x00000000004c1947 */ /* 0x000ff60003800000 */
[----:B------:R-:W-:-:S06]  /*ade0*/  UISETP.GT.AND UP0, UPT, UR12, -0x1, UPT ;  /* 0xffffffff0c00788c */ /* 0x000fcc000bf04270 */
[----:B------:R-:W-:-:S13]  /*adf0*/  PLOP3.LUT P1, PT, PT, PT, UP0, 0x80, 0x0 ;  /* 0x000000000000781c */ /* 0x000fda0003f2f008 */
[----:B------:R-:W-:Y:S05]  /*ae00*/  @P1 BRA `(.L_x_867) ;  /* 0x0000000000201947 */ /* 0x000fea0003800000 */
[----:B------:R-:W-:Y:S01]  /*ae10*/  ULDC UR14, c[0x0][0x9e4] ;  /* 0x00027900000e7ab9 */ /* 0x000fe20000000800 */
[----:B------:R-:W-:Y:S02]  /*ae20*/  ULOP3.LUT UR12, URZ, UR12, URZ, 0x33, !UPT ;  /* 0x0000000c3f0c7292 */ /* 0x000fe4000f8e333f */
[----:B------:R-:W-:-:S11]  /*ae30*/  UISETP.NE.AND UP0, UPT, UR14, 0x1, UPT ;  /* 0x000000010e00788c */ /* 0x000fd6000bf05270 */
[----:B------:R-:W-:Y:S02]  /*ae40*/  @UP0 ULDC.64 UR18, c[0x0][0x9e8] ;  /* 0x00027a0000120ab9 */ /* 0x000fe40000000a00 */
[----:B------:R-:W-:-:S04]  /*ae50*/  UIMAD.WIDE.U32 UR10, UR12, UR18, URZ ;  /* 0x000000120c0a72a5 */ /* 0x000fc8000f8e003f */
[----:B------:R-:W-:-:S04]  /*ae60*/  @UP0 USHF.R.U32.HI UR12, URZ, UR19, UR11 ;  /* 0x000000133f0c0299 */ /* 0x000fc8000801160b */
[----:B------:R-:W-:Y:S01]  /*ae70*/  ULOP3.LUT UR12, URZ, UR12, URZ, 0x33, !UPT ;  /* 0x0000000c3f0c7292 */ /* 0x000fe2000f8e333f */
[----:B------:R-:W-:Y:S11]  /*ae80*/  BRA `(.L_x_868) ;  /* 0x0000000000147947 */ /* 0x000ff60003800000 */
.L_x_867:
[----:B------:R-:W-:Y:S02]  /*ae90*/  ULDC UR14, c[0x0][0x9e4] ;  /* 0x00027900000e7ab9 */ /* 0x000fe40000000800 */
[----:B------:R-:W-:-:S11]  /*aea0*/  UISETP.NE.AND UP0, UPT, UR14, 0x1, UPT ;  /* 0x000000010e00788c */ /* 0x000fd6000bf05270 */
[----:B------:R-:W-:Y:S02]  /*aeb0*/  @UP0 ULDC.64 UR18, c[0x0][0x9e8] ;  /* 0x00027a0000120ab9 */ /* 0x000fe40000000a00 */
[----:B------:R-:W-:-:S04]  /*aec0*/  UIMAD.WIDE.U32 UR10, UR12, UR18, URZ ;  /* 0x000000120c0a72a5 */ /* 0x000fc8000f8e003f */
[----:B------:R-:W-:-:S12]  /*aed0*/  @UP0 USHF.R.U32.HI UR12, URZ, UR19, UR11 ;  /* 0x000000133f0c0299 */ /* 0x000fd8000801160b */
.L_x_868:
[----:B------:R-:W-:-:S04]  /*aee0*/  UIMAD UR12, UR12, UR14, URZ ;  /* 0x0000000e0c0c72a4 */ /* 0x000fc8000f8e023f */
[----:B------:R-:W-:-:S04]  /*aef0*/  UISETP.LT.AND UP0, UPT, UR13, UR12, UPT ;  /* 0x0000000c0d00728c */ /* 0x000fc8000bf01270 */
[----:B------:R-:W-:-:S12]  /*af00*/  USEL UR13, UR13, UR12, !UP0 ;  /* 0x0000000c0d0d7287 */ /* 0x000fd8000c000000 */
.L_x_866:
[----:B------:R-:W-:-:S04]  /*af10*/  UIADD3 UR10, UR13, 0x9f, URZ ;  /* 0x0000009f0d0a7890 */ /* 0x000fc8000fffe03f */
[----:B------:R-:W-:-:S04]  /*af20*/  UIMAD.WIDE UR10, UR10, 0x66666667, URZ ;  /* 0x666666670a0a78a5 */ /* 0x000fc8000f8e023f */
[----:B------:R-:W-:-:S04]  /*af30*/  USHF.R.U32.HI UR10, URZ, 0x1f, UR11 ;  /* 0x0000001f3f0a7899 */ /* 0x000fc8000801160b */
[----:B------:R-:W-:-:S04]  /*af40*/  ULEA.HI.SX32 UR10, UR11, UR10, 0x1a ;  /* 0x0000000a0b0a7291 */ /* 0x000fc8000f8fd23f */
[----:B------:R-:W-:-:S04]  /*af50*/  UISETP.LT.AND UP0, UPT, UR45, UR10, UPT ;  /* 0x0000000a2d00728c */ /* 0x000fc8000bf01270 */
[----:B------:R-:W-:-:S06]  /*af60*/  USEL UR22, UR45, UR10, !UP0 ;  /* 0x0000000a2d167287 */ /* 0x000fcc000c000000 */
[----:B------:R-:W-:-:S13]  /*af70*/  ISETP.GE.AND P1, PT, R4, UR22, PT ;  /* 0x0000001604007c0c */ /* 0x000fda000bf26270 */
[----:B------:R-:W-:Y:S05]  /*af80*/  @!P1 BRA `(.L_x_869) ;  /* 0x0000002c00209947 */ /* 0x000fea0003800000 */
[----:B------:R-:W-:Y:S01]  /*af90*/  IMAD.MOV.U32 R11, RZ, RZ, R5 ;  /* 0x000000ffff0b7224 */ /* 0x000fe200078e0005 */
[----:B------:R-:W-:Y:S01]  /*afa0*/  UMOV UR24, UR6 ;  /* 0x0000000600187c82 */ /* 0x000fe20008000000 */
[----:B------:R-:W-:Y:S01]  /*afb0*/  IMAD.MOV.U32 R10, RZ, RZ, R6 ;  /* 0x000000ffff0a7224 */ /* 0x000fe200078e0006 */
[----:B------:R-:W-:Y:S01]  /*afc0*/  UMOV UR23, UR7 ;  /* 0x0000000700177c82 */ /* 0x000fe20008000000 */
[----:B------:R-:W-:-:S05]  /*afd0*/  ULDC UR21, c[0x0][0x988] ;  /* 0x0002620000157ab9 */ /* 0x000fca0000000800 */
.L_x_880:
[----:B------:R-:W-:-:S04]  /*afe0*/  UIADD3 UR7, UR23, 0x1, URZ ;  /* 0x0000000117077890 */ /* 0x000fc8000fffe03f */
[----:B------:R-:W-:-:S04]  /*aff0*/  UISETP.NE.AND UP0, UPT, UR7, 0x2, UPT ;  /* 0x000000020700788c */ /* 0x000fc8000bf05270 */
[----:B------:R-:W-:Y:S02]  /*b000*/  USEL UR6, URZ, 0x1, UP0 ;  /* 0x000000013f067887 */ /* 0x000fe40008000000 */
[----:B------:R-:W-:Y:S02]  /*b010*/  USEL UR7, UR7, URZ, UP0 ;  /* 0x0000003f07077287 */ /* 0x000fe40008000000 */
[----:B------:R-:W-:Y:S01]  /*b020*/  ULOP3.LUT UR6, UR24, UR6, URZ, 0x3c, !UPT ;  /* 0x0000000618067292 */ /* 0x000fe2000f8e3c3f */
[----:B------:R-:W-:Y:S11]  /*b030*/  @!P0 BRA `(.L_x_870) ;  /* 0x0000000000048947 */ /* 0x000ff60003800000 */
[----:B------:R-:W-:Y:S01]  /*b040*/  BPT.TRAP 0x1 ;  /* 0x000000040000795c */ /* 0x000fe20000300000 */
.L_x_870:
[----:B------:R-:W-:Y:S01]  /*b050*/  ULEA UR10, UR7, UR46, 0x3 ;  /* 0x0000002e070a7291 */ /* 0x000fe2000f8e183f */
[----:B------:R-:W-:-:S05]  /*b060*/  IMAD.U32 R5, RZ, RZ, UR6 ;  /* 0x00000006ff057e24 */ /* 0x000fca000f8e00ff */
[----:B------:R-:W-:-:S04]  /*b070*/  SHF.L.U32 R5, R5, 0x1f, RZ ;  /* 0x0000001f05057819 */ /* 0x000fc800000006ff */
[----:B------:R0:W1:Y:S01]  /*b080*/  SYNCS.PHASECHK.TRANS64.TRYWAIT P1, [UR10+0x12430], R5 ;  /* 0x01243005ff0075a7 */ /* 0x000062000802014a */
[----:B------:R-:W-:Y:S05]  /*b090*/  @!P0 BRA `(.L_x_871) ;  /* 0x0000000000048947 */ /* 0x000fea0003800000 */
[----:B------:R-:W-:Y:S01]  /*b0a0*/  BPT.TRAP 0x1 ;  /* 0x000000040000795c */ /* 0x000fe20000300000 */
.L_x_871:
[----:B-1----:R-:W-:Y:S05]  /*b0b0*/  @P1 BRA `(.L_x_872) ;  /* 0x0000000000081947 */ /* 0x002fea0003800000 */
[----:B------:R-:W1:Y:S02]  /*b0c0*/  SYNCS.PHASECHK.TRANS64.TRYWAIT P1, [UR10+0x12430], R5 ;  /* 0x01243005ff0075a7 */ /* 0x000e64000802014a */
[----:B-1----:R-:W-:Y:S05]  /*b0d0*/  @!P1 BRA `(.L_x_873) ;  /* 0x000000e0008c9947 */ /* 0x002fea0003800000 */
.L_x_872:
[----:B------:R-:W-:Y:S01]  /*b0e0*/  UIMAD UR25, UR7, 0x280, UR4 ;  /* 0x00000280071978a4 */ /* 0x000fe2000f8e0204 */
[----:B------:R-:W-:Y:S01]  /*b0f0*/  WARPGROUP.ARRIVE ;  /* 0x00000000000079c5 */ /* 0x000fe20000000000 */
[----:B------:R-:W-:Y:S01]  /*b100*/  UMOV UR39, 0x80000020 ;  /* 0x8000002000277882 */ /* 0x000fe20000000000 */
[----:B------:R-:W-:Y:S01]  /*b110*/  UMOV UR12, UR36 ;  /* 0x00000024000c7c82 */ /* 0x000fe20008000000 */
[----:B------:R-:W-:Y:S01]  /*b120*/  UIADD3 UR14, UR25, 0x80, URZ ;  /* 0x00000080190e7890 */ /* 0x000fe2000fffe03f */
[----:B------:R-:W-:Y:S02]  /*b130*/  UMOV UR13, UR37 ;  /* 0x00000025000d7c82 */ /* 0x000fe40008000000 */
        /* <DEDUP_REMOVED lines=8> */
[----:B------:R-:W-:Y:S01]  /*b1c0*/  UMOV UR39, 0x80000020 ;  /* 0x8000002000277882 */ /* 0x000fe20000000000 */
[----:B------:R-:W-:Y:S01]  /*b1d0*/  UIADD3 UR10, UR25, 0x200, URZ ;  /* 0x00000200190a7890 */ /* 0x000fe2000fffe03f */
[----:B------:R-:W-:Y:S01]  /*b1e0*/  UMOV UR11, 0x80000020 ;  /* 0x80000020000b7882 */ /* 0x000fe20000000000 */
[----:B------:R-:W-:-:S02]  /*b1f0*/  WARPGROUP.DEPBAR.LE gsb0, 0x0 ;  /* 0x00008000000079c5 */ /* 0x000fc40000010000 */
        /* <DEDUP_REMOVED lines=45> */
.L_x_874:
[----:B------:R-:W-:Y:S01]  /*b4d0*/  ULEA UR13, UR23, UR46, 0x3 ;  /* 0x0000002e170d7291 */ /* 0x000fe2000f8e183f */
[----:B01----:R-:W-:-:S05]  /*b4e0*/  IMAD.U32 R5, RZ, RZ, UR24 ;  /* 0x00000018ff057e24 */ /* 0x003fca000f8e00ff */
[----:B------:R-:W-:-:S04]  /*b4f0*/  SHF.L.U32 R5, R5, 0x1f, RZ ;  /* 0x0000001f05057819 */ /* 0x000fc800000006ff */
[----:B------:R0:W1:Y:S01]  /*b500*/  SYNCS.PHASECHK.TRANS64.TRYWAIT P1, [UR13+0x12450], R5 ;  /* 0x01245005ff0075a7 */ /* 0x000062000802014d */
[----:B------:R-:W-:Y:S05]  /*b510*/  @!P0 BRA `(.L_x_875) ;  /* 0x0000000000048947 */ /* 0x000fea0003800000 */
[----:B------:R-:W-:Y:S01]  /*b520*/  BPT.TRAP 0x1 ;  /* 0x000000040000795c */ /* 0x000fe20000300000 */
.L_x_875:
[----:B-1----:R-:W-:Y:S05]  /*b530*/  @P1 BRA `(.L_x_876) ;  /* 0x0000000000081947 */ /* 0x002fea0003800000 */
[----:B------:R-:W1:Y:S02]  /*b540*/  SYNCS.PHASECHK.TRANS64.TRYWAIT P1, [UR13+0x12450], R5 ;  /* 0x01245005ff0075a7 */ /* 0x000e64000802014d */
[----:B-1----:R-:W-:Y:S05]  /*b550*/  @!P1 BRA `(.L_x_877) ;  /* 0x000000dc00849947 */ /* 0x002fea0003800000 */
.L_x_876:
        /* <DEDUP_REMOVED lines=32> */
.L_x_878:
        /* <DEDUP_REMOVED lines=23> */
[----:B01----:R-:W-:Y:S01]  /*b8d0*/  FMNMX.FTZ R5, R13, R10, !PT ;  /* 0x0000000a0d057209 */ /* 0x003fe20007810000 */
[C---:B------:R-:W-:Y:S01]  /*b8e0*/  FMUL.FTZ R108, R2.reuse, R108 ;  /* 0x0000006c026c7220 */ /* 0x040fe20000410000 */
[C---:B------:R-:W-:Y:S01]  /*b8f0*/  FMUL.FTZ R110, R2.reuse, R110 ;  /* 0x0000006e026e7220 */ /* 0x040fe20000410000 */
[C---:B------:R-:W-:Y:S01]  /*b900*/  FMUL.FTZ R109, R2.reuse, R109 ;  /* 0x0000006d026d7220 */ /* 0x040fe20000410000 */
[C---:B------:R-:W-:Y:S01]  /*b910*/  FMUL.FTZ R111, R2.reuse, R111 ;  /* 0x0000006f026f7220 */ /* 0x040fe20000410000 */
[C---:B------:R-:W-:Y:S01]  /*b920*/  FMUL.FTZ R112, R2.reuse, R112 ;  /* 0x0000007002707220 */ /* 0x040fe20000410000 */
[----:B------:R-:W-:Y:S01]  /*b930*/  FMUL.FTZ R114, R2, R114 ;  /* 0x0000007202727220 */ /* 0x000fe20000410000 */
[----:B------:R-:W0:Y:S01]  /*b940*/  MUFU.TANH R15, R15 ;  /* 0x0000000f000f7308 */ /* 0x000e220000002400 */
[----:B--2---:R-:W-:Y:S01]  /*b950*/  FMNMX.FTZ R6, R18, R11, !PT ;  /* 0x0000000b12067209 */ /* 0x004fe20007810000 */
[C---:B------:R-:W-:Y:S01]  /*b960*/  FMUL.FTZ R113, R2.reuse, R113 ;  /* 0x0000007102717220 */ /* 0x040fe20000410000 */
[C---:B------:R-:W-:Y:S01]  /*b970*/  FMUL.FTZ R115, R2.reuse, R115 ;  /* 0x0000007302737220 */ /* 0x040fe20000410000 */
[C---:B------:R-:W-:Y:S01]  /*b980*/  FMUL.FTZ R116, R2.reuse, R116 ;  /* 0x0000007402747220 */ /* 0x040fe20000410000 */
[C---:B------:R-:W-:Y:S01]  /*b990*/  FMUL.FTZ R118, R2.reuse, R118 ;  /* 0x0000007602767220 */ /* 0x040fe20000410000 */
[C---:B------:R-:W-:Y:S01]  /*b9a0*/  FMUL.FTZ R117, R2.reuse, R117 ;  /* 0x0000007502757220 */ /* 0x040fe20000410000 */
[----:B------:R-:W-:Y:S01]  /*b9b0*/  FMUL.FTZ R119, R2, R119 ;  /* 0x0000007702777220 */ /* 0x000fe20000410000 */
[----:B------:R-:W1:Y:S01]  /*b9c0*/  MUFU.TANH R19, R19 ;  /* 0x0000001300137308 */ /* 0x000e620000002400 */
[----:B---3--:R-:W-:Y:S01]  /*b9d0*/  FMNMX.FTZ R128, R14, R5, !PT ;  /* 0x000000050e807209 */ /* 0x008fe20007810000 */
        /* <DEDUP_REMOVED lines=59> */
[----:B------:R-:W-:Y:S01]  /*bd90*/  FMUL.FTZ R71, R2, R71 ;  /* 0x0000004702477220 */ /* 0x000fe20000410000 */
[----:B------:R-:W-:Y:S01]  /*bda0*/  UMOV UR16, UR21 ;  /* 0x0000001500107c82 */ /* 0x000fe20008000000 */
[----:B------:R-:W-:Y:S01]  /*bdb0*/  ULEA UR10, UR7, UR46, 0x3 ;  /* 0x0000002e070a7291 */ /* 0x000fe2000f8e183f */
[----:B------:R-:W0:Y:S01]  /*bdc0*/  MUFU.TANH R123, R123 ;  /* 0x0000007b007b7308 */ /* 0x000e220000002400 */
[----:B-1----:R-:W-:-:S02]  /*bdd0*/  FMNMX.FTZ R6, R120, R5, !PT ;  /* 0x0000000578067209 */ /* 0x002fc40007810000 */
[----:B------:R-:W-:-:S04]  /*bde0*/  UIADD3 UR10, UR10, 0x12440, URZ ;  /* 0x000124400a0a7890 */ /* 0x000fc8000fffe03f */
[----:B------:R-:W-:Y:S01]  /*bdf0*/  UPRMT UR10, UR5, 0x654, UR10 ;  /* 0x00000654050a7896 */ /* 0x000fe2000800000a */
[----:B------:R-:W1:Y:S01]  /*be00*/  MUFU.TANH R125, R125 ;  /* 0x0000007d007d7308 */ /* 0x000e620000002400 */
[----:B--2---:R-:W-:-:S07]  /*be10*/  FMNMX.FTZ R56, R122, R129, !PT ;  /* 0x000000817a387209 */ /* 0x004fce0007810000 */
[----:B------:R-:W2:Y:S01]  /*be20*/  MUFU.TANH R124, R124 ;  /* 0x0000007c007c7308 */ /* 0x000ea20000002400 */
[----:B0-----:R-:W-:Y:S01]  /*be30*/  FMNMX.FTZ R5, R123, R6, !PT ;  /* 0x000000067b057209 */ /* 0x001fe20007810000 */
[----:B------:R-:W-:Y:S06]  /*be40*/  SYNCS.ARRIVE.TRANS64.RED.A1T0 RZ, [UR10], RZ ;  /* 0x000000ffffff79a7 */ /* 0x000fec000810040a */
        /* <DEDUP_REMOVED lines=18> */
[----:B0-----:R-:W-:Y:S01]  /*bf70*/  FMNMX.FTZ R56, R110, R131, !PT ;  /* 0x000000836e387209 */ /* 0x001fe20007810000 */
[----:B------:R-:W-:-:S06]  /*bf80*/  FMUL.FTZ R131, R2, R62 ;  /* 0x0000003e02837220 */ /* 0x000fcc0000410000 */
        /* <DEDUP_REMOVED lines=112> */
[----:B0-----:R-:W-:Y:S02]  /*c690*/  FMNMX.FTZ R59, R136, R59, !PT ;  /* 0x0000003b883b7209 */ /* 0x001fe40007810000 */
[----:B-1----:R-:W-:-:S03]  /*c6a0*/  FMNMX.FTZ R56, R71, R6, !PT ;  /* 0x0000000647387209 */ /* 0x002fc60007810000 */
[----:B------:R-:W0:Y:S04]  /*c6b0*/  SHFL.BFLY PT, R6, R59, 0x2, 0x1f ;  /* 0x0c401f003b067f89 */ /* 0x000e2800000e0000 */
[----:B------:R-:W1:Y:S01]  /*c6c0*/  SHFL.BFLY PT, R5, R56, 0x2, 0x1f ;  /* 0x0c401f0038057f89 */ /* 0x000e6200000e0000 */
[----:B0-----:R-:W-:Y:S02]  /*c6d0*/  FMNMX.FTZ R58, R59, R6, !PT ;  /* 0x000000063b3a7209 */ /* 0x001fe40007810000 */
[----:B-1----:R-:W-:-:S03]  /*c6e0*/  FMNMX.FTZ R62, R56, R5, !PT ;  /* 0x00000005383e7209 */ /* 0x002fc60007810000 */
[----:B------:R-:W0:Y:S04]  /*c6f0*/  SHFL.BFLY PT, R5, R58, 0x1, 0x1f ;  /* 0x0c201f003a057f89 */ /* 0x000e2800000e0000 */
[----:B------:R-:W1:Y:S01]  /*c700*/  SHFL.BFLY PT, R63, R62, 0x1, 0x1f ;  /* 0x0c201f003e3f7f89 */ /* 0x000e6200000e0000 */
[----:B0-----:R-:W-:Y:S02]  /*c710*/  FMNMX.FTZ R6, R58, R5, !PT ;  /* 0x000000053a067209 */ /* 0x001fe40007810000 */
[----:B-1----:R-:W-:Y:S01]  /*c720*/  FMNMX.FTZ R5, R62, R63, !PT ;  /* 0x0000003f3e057209 */ /* 0x002fe20007810000 */
[----:B------:R-:W-:Y:S02]  /*c730*/  IMAD.U32 R63, RZ, RZ, UR16 ;  /* 0x00000010ff3f7e24 */ /* 0x000fe4000f8e00ff */
[----:B------:R-:W-:-:S02]  /*c740*/  FADD.FTZ R10, -R6, R10 ;  /* 0x0000000a060a7221 */ /* 0x000fc40000010100 */
[----:B------:R-:W-:Y:S02]  /*c750*/  FFMA.FTZ R140, R6, R63, -8 ;  /* 0xc1000000068c7423 */ /* 0x000fe4000001003f */
[----:B------:R-:W-:Y:S01]  /*c760*/  FMUL.FTZ R60, R10, UR16 ;  /* 0x000000100a3c7c20 */ /* 0x000fe20008410000 */
[----:B------:R-:W-:Y:S01]  /*c770*/  FADD.FTZ R10, -R5, R11 ;  /* 0x0000000b050a7221 */ /* 0x000fe20000010100 */
[----:B------:R-:W-:-:S01]  /*c780*/  FFMA.FTZ R62, R89, UR16, -R140 ;  /* 0x00000010593e7c23 */ /* 0x000fc2000801088c */
[--C-:B------:R-:W-:Y:S01]  /*c790*/  FFMA.FTZ R89, R93, UR16, -R140.reuse ;  /* 0x000000105d597c23 */ /* 0x100fe2000801088c */
[----:B------:R-:W-:-:S01]  /*c7a0*/  FFMA.FTZ R93, R101, UR16, -R140 ;  /* 0x00000010655d7c23 */ /* 0x000fc2000801088c */
[--C-:B------:R-:W-:Y:S01]  /*c7b0*/  FFMA.FTZ R101, R84, UR16, -R140.reuse ;  /* 0x0000001054657c23 */ /* 0x100fe2000801088c */
[----:B------:R-:W-:Y:S02]  /*c7c0*/  IMAD.U32 R84, RZ, RZ, UR16 ;  /* 0x00000010ff547e24 */ /* 0x000fe4000f8e00ff */
[--C-:B------:R-:W-:Y:S01]  /*c7d0*/  FFMA.FTZ R68, R73, UR16, -R140.reuse ;  /* 0x0000001049447c23 */ /* 0x100fe2000801088c */
[----:B------:R-:W-:-:S01]  /*c7e0*/  FFMA.FTZ R137, R19, UR16, -R140 ;  /* 0x0000001013897c23 */ /* 0x000fc2000801088c */
[--C-:B------:R-:W-:Y:S01]  /*c7f0*/  FFMA.FTZ R73, R127, UR16, -R140.reuse ;  /* 0x000000107f497c23 */ /* 0x100fe2000801088c */
[----:B------:R-:W-:-:S01]  /*c800*/  FFMA.FTZ R19, R104, UR16, -R140 ;  /* 0x0000001068137c23 */ /* 0x000fc2000801088c */
[----:B------:R-:W-:Y:S01]  /*c810*/  FFMA.FTZ R127, R5, R84, -8 ;  /* 0xc1000000057f7423 */ /* 0x000fe20000010054 */
[----:B------:R-:W-:-:S01]  /*c820*/  FFMA.FTZ R104, R108, UR16, -R140 ;  /* 0x000000106c687c23 */ /* 0x000fc2000801088c */
[--C-:B------:R-:W-:Y:S01]  /*c830*/  FFMA.FTZ R108, R116, UR16, -R140.reuse ;  /* 0x00000010746c7c23 */ /* 0x100fe2000801088c */
[----:B------:R-:W-:-:S01]  /*c840*/  FFMA.FTZ R11, R13, UR16, -R140 ;  /* 0x000000100d0b7c23 */ /* 0x000fc2000801088c */
[--C-:B------:R-:W-:Y:S01]  /*c850*/  FFMA.FTZ R116, R61, UR16, -R140.reuse ;  /* 0x000000103d747c23 */ /* 0x100fe2000801088c */
[----:B------:R-:W-:Y:S01]  /*c860*/  FMUL.FTZ R10, R10, UR16 ;  /* 0x000000100a0a7c20 */ /* 0x000fe20008410000 */
[----:B------:R-:W-:Y:S01]  /*c870*/  FFMA.FTZ R61, R18, UR16, -R127 ;  /* 0x00000010123d7c23 */ /* 0x000fe2000801087f */
[----:B------:R-:W-:-:S01]  /*c880*/  FFMA.FTZ R14, R14, UR16, -R140 ;  /* 0x000000100e0e7c23 */ /* 0x000fc2000801088c */
[----:B------:R-:W-:Y:S01]  /*c890*/  FFMA.FTZ R18, R15, UR16, -R127 ;  /* 0x000000100f127c23 */ /* 0x000fe2000801087f */
[----:B------:R-:W-:Y:S01]  /*c8a0*/  MUFU.EX2 R60, R60 ;  /* 0x0000003c003c7308 */ /* 0x000fe20000000800 */
[----:B------:R-:W-:-:S01]  /*c8b0*/  FFMA.FTZ R58, R113, UR16, -R140 ;  /* 0x00000010713a7c23 */ /* 0x000fc2000801088c */
[--C-:B------:R-:W-:Y:S01]  /*c8c0*/  FFMA.FTZ R113, R130, UR16, -R140.reuse ;  /* 0x0000001082717c23 */ /* 0x100fe2000801088c */
[----:B------:R-:W-:-:S01]  /*c8d0*/  FFMA.FTZ R64, R97, UR16, -R140 ;  /* 0x0000001061407c23 */ /* 0x000fc2000801088c */
[----:B------:R-:W-:Y:S01]  /*c8e0*/  FFMA.FTZ R130, R21, UR16, -R127 ;  /* 0x0000001015827c23 */ /* 0x000fe2000801087f */
[----:B------:R-:W-:-:S01]  /*c8f0*/  FFMA.FTZ R97, R76, UR16, -R140 ;  /* 0x000000104c617c23 */ /* 0x000fc2000801088c */
[--C-:B------:R-:W-:Y:S01]  /*c900*/  FFMA.FTZ R76, R57, UR16, -R140.reuse ;  /* 0x00000010394c7c23 */ /* 0x100fe2000801088c */
        /* <DEDUP_REMOVED lines=9> */
[----:B------:R-:W-:Y:S01]  /*c9a0*/  MUFU.EX2 R10, R10 ;  /* 0x0000000a000a7308 */ /* 0x000fe20000000800 */
[----:B------:R-:W-:-:S01]  /*c9b0*/  FFMA.FTZ R20, R120, UR16, -R140 ;  /* 0x0000001078147c23 */ /* 0x000fc2000801088c */
[--C-:B------:R-:W-:Y:S01]  /*c9c0*/  FFMA.FTZ R90, R91, UR16, -R127.reuse ;  /* 0x000000105b5a7c23 */ /* 0x100fe2000801087f */
[----:B------:R-:W-:-:S01]  /*c9d0*/  FFMA.FTZ R22, R122, UR16, -R127 ;  /* 0x000000107a167c23 */ /* 0x000fc2000801087f */
[--C-:B------:R-:W-:Y:S01]  /*c9e0*/  FFMA.FTZ R91, R94, UR16, -R127.reuse ;  /* 0x000000105e5b7c23 */ /* 0x100fe2000801087f */
[----:B------:R-:W-:-:S01]  /*c9f0*/  FFMA.FTZ R94, R99, UR16, -R127 ;  /* 0x00000010635e7c23 */ /* 0x000fc2000801087f */
[----:B------:R-:W-:Y:S01]  /*ca00*/  FFMA.FTZ R120, R123, UR16, -R140 ;  /* 0x000000107b787c23 */ /* 0x000fe2000801088c */
[----:B------:R-:W-:-:S01]  /*ca10*/  FFMA.FTZ R121, R125, UR16, -R127 ;  /* 0x000000107d797c23 */ /* 0x000fc2000801087f */
[----:B------:R-:W1:Y:S01]  /*ca20*/  MUFU.EX2 R61, R61 ;  /* 0x0000003d003d7308 */ /* 0x000e620000000800 */
[----:B0-----:R-:W-:-:S01]  /*ca30*/  FFMA.FTZ R99, R60, R8, R11 ;  /* 0x000000083c637223 */ /* 0x001fc2000001000b */
        /* <DEDUP_REMOVED lines=8> */
[--C-:B------:R-:W-:Y:S01]  /*cac0*/  FFMA.FTZ R21, R106, UR16, -R127.reuse ;  /* 0x000000106a157c23 */ /* 0x100fe2000801087f */
[----:B------:R-:W-:-:S01]  /*cad0*/  FFMA.FTZ R114, R95, UR16, -R127 ;  /* 0x000000105f727c23 */ /* 0x000fc2000801087f */
[----:B------:R-:W-:Y:S01]  /*cae0*/  FFMA.FTZ R95, R102, UR16, -R127 ;  /* 0x00000010665f7c23 */ /* 0x000fe2000801087f */
[----:B------:R-:W-:-:S01]  /*caf0*/  FFMA.FTZ R56, R105, UR16, -R140 ;  /* 0x0000001069387c23 */ /* 0x000fc2000801088c */
[--C-:B------:R-:W-:Y:S01]  /*cb00*/  FFMA.FTZ R84, R107, UR16, -R127.reuse ;  /* 0x000000106b547c23 */ /* 0x100fe2000801087f */
[----:B------:R-:W-:-:S01]  /*cb10*/  FFMA.FTZ R106, R110, UR16, -R127 ;  /* 0x000000106e6a7c23 */ /* 0x000fc2000801087f */
[----:B------:R-:W2:Y:S01]  /*cb20*/  MUFU.EX2 R18, R18 ;  /* 0x0000001200127308 */ /* 0x000ea20000000800 */
[----:B-1----:R-:W-:-:S01]  /*cb30*/  FFMA.FTZ R7, R10, R7, R61 ;  /* 0x000000070a077223 */ /* 0x002fc2000001003d */
[----:B------:R-:W-:Y:S01]  /*cb40*/  FFMA.FTZ R105, R109, UR16, -R140 ;  /* 0x000000106d697c23 */ /* 0x000fe2000801088c */
[----:B------:R-:W-:-:S01]  /*cb50*/  FFMA.FTZ R107, R111, UR16, -R127 ;  /* 0x000000106f6b7c23 */ /* 0x000fc2000801087f */
[--C-:B------:R-:W-:Y:S01]  /*cb60*/  FFMA.FTZ R23, R112, UR16, -R140.reuse ;  /* 0x0000001070177c23 */ /* 0x100fe2000801088c */
[----:B------:R-:W-:-:S01]  /*cb70*/  FFMA.FTZ R63, R96, UR16, -R140 ;  /* 0x00000010603f7c23 */ /* 0x000fc2000801088c */
[----:B------:R-:W-:Y:S01]  /*cb80*/  FFMA.FTZ R112, R85, UR16, -R140 ;  /* 0x0000001055707c23 */ /* 0x000fe2000801088c */
[----:B------:R-:W-:-:S01]  /*cb90*/  FFMA.FTZ R96, R115, UR16, -R127 ;  /* 0x0000001073607c23 */ /* 0x000fc2000801087f */
[----:B------:R-:W1:Y:S01]  /*cba0*/  MUFU.EX2 R137, R137 ;  /* 0x0000008900897308 */ /* 0x000e620000000800 */
[----:B0-----:R-:W-:-:S01]  /*cbb0*/  FADD.FTZ R8, R14, R99 ;  /* 0x000000630e087221 */ /* 0x001fc20000010000 */
[--C-:B------:R-:W-:Y:S01]  /*cbc0*/  FFMA.FTZ R85, R98, UR16, -R127.reuse ;  /* 0x0000001062557c23 */ /* 0x100fe2000801087f */
[----:B------:R-:W-:-:S01]  /*cbd0*/  FFMA.FTZ R98, R103, UR16, -R127 ;  /* 0x0000001067627c23 */ /* 0x000fc2000801087f */
[----:B------:R-:W-:Y:S01]  /*cbe0*/  FFMA.FTZ R110, R118, UR16, -R127 ;  /* 0x00000010766e7c23 */ /* 0x000fe2000801087f */
[----:B------:R-:W-:-:S01]  /*cbf0*/  FFMA.FTZ R109, R117, UR16, -R140 ;  /* 0x00000010756d7c23 */ /* 0x000fc2000801088c */
[--C-:B------:R-:W-:Y:S01]  /*cc00*/  FFMA.FTZ R111, R119, UR16, -R127.reuse ;  /* 0x00000010776f7c23 */ /* 0x100fe2000801087f */
        /* <DEDUP_REMOVED lines=15> */
[----:B------:R-:W-:-:S02]  /*cd00*/  FFMA.FTZ R71, R71, UR16, -R127 ;  /* 0x0000001047477c23 */ /* 0x000fc4000801087f */
        /* <DEDUP_REMOVED lines=14> */
[----:B------:R-:W-:-:S06]  /*cdf0*/  FFMA.FTZ R99, R78, UR16, -R127 ;  /* 0x000000104e637c23 */ /* 0x000fcc000801087f */
        /* <DEDUP_REMOVED lines=9> */
[----:B-1----:R-:W-:-:S01]  /*ce90*/  FADD.FTZ R7, R19, R102 ;  /* 0x0000006613077221 */ /* 0x002fc20000010000 */
[----:B------:R-:W-:-:S06]  /*cea0*/  FFMA.FTZ R102, R79, UR16, -R127 ;  /* 0x000000104f667c23 */ /* 0x000fcc000801087f */
        /* <DEDUP_REMOVED lines=22> */
[----:B--2---:R-:W-:-:S01]  /*d010*/  FADD.FTZ R103, R96, R79 ;  /* 0x0000004f60677221 */ /* 0x004fc20000010000 */
[----:B------:R-:W-:-:S06]  /*d020*/  FFMA.FTZ R79, R83, UR16, -R127 ;  /* 0x00000010534f7c23 */ /* 0x000fcc000801087f */
        /* <DEDUP_REMOVED lines=108> */
.L_x_879:
        /* <DEDUP_REMOVED lines=26> */
[-C--:B------:R-:W-:Y:S01]  /*d890*/  FMUL.FTZ R42, R42, R10.reuse ;  /* 0x0000000a2a2a7220 */ /* 0x080fe20000410000 */
[----:B------:R-:W-:Y:S01]  /*d8a0*/  F2FP.SATFINITE.E4M3.F32.PACK_AB_MERGE_C R97, R100, R97, RZ ;  /* 0x000000616461723e */ /* 0x000fe200048070ff */
[-C--:B------:R-:W-:Y:S01]  /*d8b0*/  FMUL.FTZ R43, R43, R10.reuse ;  /* 0x0000000a2b2b7220 */ /* 0x080fe20000410000 */
        /* <DEDUP_REMOVED lines=31> */
[----:B------:R-:W-:Y:S01]  /*dab0*/  VIADD R4, R4, 0xffffffff ;  /* 0xffffffff04047836 */ /* 0x000fe20000000000 */
        /* <DEDUP_REMOVED lines=19> */
[----:B------:R-:W-:Y:S01]  /*dbf0*/  F2FP.SATFINITE.E4M3.F32.PACK_AB_MERGE_C R139, R67, R66, R70 ;  /* 0x00000042438b723e */ /* 0x000fe20004807046 */
[----:B------:R-:W-:Y:S06]  /*dc00*/  @P1 BRA `(.L_x_880) ;  /* 0xffffffd000f41947 */ /* 0x000fec000383ffff */
.L_x_869:
[----:B------:R-:W-:-:S13]  /*dc10*/  ISETP.GE.AND P1, PT, R4, UR45, PT ;  /* 0x0000002d04007c0c */ /* 0x000fda000bf26270 */
[----:B------:R-:W-:Y:S05]  /*dc20*/  @!P1 BRA `(.L_x_881) ;  /* 0x0000004800649947 */ /* 0x000fea0003800000 */
[----:B------:R-:W-:Y:S01]  /*dc30*/  ULDC UR22, c[0x0][0x9e4] ;  /* 0x0002790000167ab9 */ /* 0x000fe20000000800 */
[----:B------:R-:W-:Y:S01]  /*dc40*/  ULDC UR25, c[0x0][0x288] ;  /* 0x0000a20000197ab9 */ /* 0x000fe20000000800 */
[----:B------:R-:W-:Y:S01]  /*dc50*/  ULDC UR23, c[0x0][0x2f0] ;  /* 0x0000bc0000177ab9 */ /* 0x000fe20000000800 */
[----:B------:R-:W-:Y:S01]  /*dc60*/  ULDC UR21, c[0x0][0x988] ;  /* 0x0002620000157ab9 */ /* 0x000fe20000000800 */
[----:B------:R-:W-:-:S05]  /*dc70*/  ULDC UR24, c[0x0][0x9e0] ;  /* 0x0002780000187ab9 */ /* 0x000fca0000000800 */
.L_x_900:
[----:B------:R-:W-:-:S04]  /*dc80*/  UIADD3 UR28, UR7, 0x1, URZ ;  /* 0x00000001071c7890 */ /* 0x000fc8000fffe03f */
[----:B------:R-:W-:-:S04]  /*dc90*/  UISETP.NE.AND UP0, UPT, UR28, 0x2, UPT ;  /* 0x000000021c00788c */ /* 0x000fc8000bf05270 */
[----:B------:R-:W-:Y:S02]  /*dca0*/  USEL UR27, URZ, 0x1, UP0 ;  /* 0x000000013f1b7887 */ /* 0x000fe40008000000 */
[----:B------:R-:W-:Y:S02]  /*dcb0*/  USEL UR28, UR28, URZ, UP0 ;  /* 0x0000003f1c1c7287 */ /* 0x000fe40008000000 */
[----:B------:R-:W-:Y:S01]  /*dcc0*/  ULOP3.LUT UR27, UR6, UR27, URZ, 0x3c, !UPT ;  /* 0x0000001b061b7292 */ /* 0x000fe2000f8e3c3f */
[----:B------:R-:W-:Y:S11]  /*dcd0*/  @!P0 BRA `(.L_x_882) ;  /* 0x0000000000048947 */ /* 0x000ff60003800000 */
[----:B------:R-:W-:Y:S01]  /*dce0*/  BPT.TRAP 0x1 ;  /* 0x000000040000795c */ /* 0x000fe20000300000 */
.L_x_882:
[----:B------:R-:W-:Y:S01]  /*dcf0*/  ULEA UR26, UR28, UR46, 0x3 ;  /* 0x0000002e1c1a7291 */ /* 0x000fe2000f8e183f */
[----:B------:R-:W-:-:S05]  /*dd00*/  IMAD.U32 R10, RZ, RZ, UR27 ;  /* 0x0000001bff0a7e24 */ /* 0x000fca000f8e00ff */
[----:B------:R-:W-:-:S04]  /*dd10*/  SHF.L.U32 R10, R10, 0x1f, RZ ;  /* 0x0000001f0a0a7819 */ /* 0x000fc800000006ff */
[----:B------:R0:W1:Y:S01]  /*dd20*/  SYNCS.PHASECHK.TRANS64.TRYWAIT P1, [UR26+0x12430], R10 ;  /* 0x0124300aff0075a7 */ /* 0x000062000802015a */
[----:B------:R-:W-:Y:S05]  /*dd30*/  @!P0 BRA `(.L_x_883) ;  /* 0x0000000000048947 */ /* 0x000fea0003800000 */
[----:B------:R-:W-:Y:S01]  /*dd40*/  BPT.TRAP 0x1 ;  /* 0x000000040000795c */ /* 0x000fe20000300000 */
.L_x_883:
[----:B-1----:R-:W-:Y:S05]  /*dd50*/  @P1 BRA `(.L_x_884) ;  /* 0x0000000000081947 */ /* 0x002fea0003800000 */
[----:B------:R-:W1:Y:S02]  /*dd60*/  SYNCS.PHASECHK.TRANS64.TRYWAIT P1, [UR26+0x12430], R10 ;  /* 0x0124300aff0075a7 */ /* 0x000e64000802015a */
[----:B-1----:R-:W-:Y:S05]  /*dd70*/  @!P1 BRA `(.L_x_885) ;  /* 0x000000b400949947 */ /* 0x002fea0003800000 */
.L_x_884:
        /* <DEDUP_REMOVED lines=63> */
.L_x_886:
[----:B------:R-:W-:Y:S01]  /*e170*/  ULEA UR11, UR7, UR46, 0x3 ;  /* 0x0000002e070b7291 */ /* 0x000fe2000f8e183f */
[----:B01----:R-:W-:-:S05]  /*e180*/  IMAD.U32 R10, RZ, RZ, UR6 ;  /* 0x00000006ff0a7e24 */ /* 0x003fca000f8e00ff */
[----:B------:R-:W-:-:S04]  /*e190*/  SHF.L.U32 R10, R10, 0x1f, RZ ;  /* 0x0000001f0a0a7819 */ /* 0x000fc800000006ff */
[----:B------:R0:W1:Y:S01]  /*e1a0*/  SYNCS.PHASECHK.TRANS64.TRYWAIT P1, [UR11+0x12450], R10 ;  /* 0x0124500aff0075a7 */ /* 0x000062000802014b */
[----:B------:R-:W-:Y:S05]  /*e1b0*/  @!P0 BRA `(.L_x_887) ;  /* 0x0000000000048947 */ /* 0x000fea0003800000 */
[----:B------:R-:W-:Y:S01]  /*e1c0*/  BPT.TRAP 0x1 ;  /* 0x000000040000795c */ /* 0x000fe20000300000 */
.L_x_887:
[----:B-1----:R-:W-:Y:S05]  /*e1d0*/  @P1 BRA `(.L_x_888) ;  /* 0x0000000000081947 */ /* 0x002fea0003800000 */
[----:B------:R-:W1:Y:S02]  /*e1e0*/  SYNCS.PHASECHK.TRANS64.TRYWAIT P1, [UR11+0x12450], R10 ;  /* 0x0124500aff0075a7 */ /* 0x000e64000802014b */
[----:B-1----:R-:W-:Y:S05]  /*e1f0*/  @!P1 BRA `(.L_x_889) ;  /* 0x000000b0008c9947 */ /* 0x002fea0003800000 */
.L_x_888:
[----:B------:R-:W-:Y:S01]  /*e200*/  UIADD3 UR6, UR46, 0x200, URZ ;  /* 0x000002002e067890 */ /* 0x000fe2000fffe03f */
[----:B------:R-:W-:-:S03]  /*e210*/  WARPGROUP.ARRIVE ;  /* 0x00000000000079c5 */ /* 0x000fc60000000000 */
[----:B------:R-:W-:-:S04]  /*e220*/  USHF.R.U32.HI UR6, URZ, 0x4, UR6 ;  /* 0x000000043f067899 */ /* 0x000fc80008011606 */
[----:B------:R-:W-:-:S04]  /*e230*/  ULOP3.LUT UR6, UR6, 0x3fff, URZ, 0xc0, !UPT ;  /* 0x00003fff06067892 */ /* 0x000fc8000f8ec03f */
[----:B------:R-:W-:-:S04]  /*e240*/  ULOP3.LUT UR6, UR6, 0x10000, URZ, 0xfc, !UPT ;  /* 0x0001000006067892 */ /* 0x000fc8000f8efc3f */
[----:B------:R-:W-:-:S03]  /*e250*/  UIMAD UR10, UR7, 0x280, UR6 ;  /* 0x00000280070a78a4 */ /* 0x000fc6000f8e0206 */
[----:B------:R-:W-:-:S04]  /*e260*/  UMOV UR7, 0xc0000010 ;  /* 0xc000001000077882 */ /* 0x000fc80000000000 */
        /* <DEDUP_REMOVED lines=25> */
.L_x_890:
        /* <DEDUP_REMOVED lines=14> */
[----:B------:R-:W-:Y:S01]  /*e4e0*/  FMUL.FTZ R23, R2, R130 ;  /* 0x0000008202177220 */ /* 0x000fe20000410000 */
[----:B------:R-:W-:-:S02]  /*e4f0*/  IMAD.MOV.U32 R130, RZ, RZ, R9 ;  /* 0x000000ffff827224 */ /* 0x000fc400078e0009 */
[C---:B------:R-:W-:Y:S01]  /*e500*/  FMUL.FTZ R19, R2.reuse, R126 ;  /* 0x0000007e02137220 */ /* 0x040fe20000410000 */
[C---:B------:R-:W-:Y:S01]  /*e510*/  FMUL.FTZ R126, R2.reuse, R97 ;  /* 0x00000061027e7220 */ /* 0x040fe20000410000 */
[----:B------:R-:W-:Y:S01]  /*e520*/  FMUL.FTZ R97, R2, R99 ;  /* 0x0000006302617220 */ /* 0x000fe20000410000 */
[----:B------:R-:W-:Y:S01]  /*e530*/  @P1 IMAD.HI.U32 R56, R9, UR6, RZ ;  /* 0x0000000609381c27 */ /* 0x000fe2000f8e00ff */
[----:B------:R-:W-:-:S03]  /*e540*/  @UP1 ULDC UR6, c[0x0][0x450] ;  /* 0x0001140000061ab9 */ /* 0x000fc60000000800 */
[C---:B01----:R-:W-:Y:S01]  /*e550*/  FMUL.FTZ R10, R2.reuse, R120 ;  /* 0x00000078020a7220 */ /* 0x043fe20000410000 */
[C---:B------:R-:W-:Y:S01]  /*e560*/  FMUL.FTZ R15, R2.reuse, R124 ;  /* 0x0000007c020f7220 */ /* 0x040fe20000410000 */
[C---:B------:R-:W-:Y:S01]  /*e570*/  FMUL.FTZ R99, R2.reuse, R103 ;  /* 0x0000006702637220 */ /* 0x040fe20000410000 */
[----:B------:R-:W-:Y:S01]  /*e580*/  @P2 SHF.R.U32.HI R130, RZ, UR6, R56 ;  /* 0x00000006ff822c19 */ /* 0x000fe20008011638 */
[C---:B------:R-:W-:Y:S01]  /*e590*/  FMUL.FTZ R120, R2.reuse, R131 ;  /* 0x0000008302787220 */ /* 0x040fe20000410000 */
[C---:B------:R-:W-:Y:S01]  /*e5a0*/  FMUL.FTZ R124, R2.reuse, R135 ;  /* 0x00000087027c7220 */ /* 0x040fe20000410000 */
[C---:B------:R-:W-:Y:S01]  /*e5b0*/  FMUL.FTZ R103, R2.reuse, R73 ;  /* 0x0000004902677220 */ /* 0x040fe20000410000 */
[C---:B------:R-:W-:Y:S01]  /*e5c0*/  FMUL.FTZ R73, R2.reuse, R75 ;  /* 0x0000004b02497220 */ /* 0x040fe20000410000 */
[C---:B------:R-:W-:Y:S01]  /*e5d0*/  FMUL.FTZ R131, R2.reuse, R69 ;  /* 0x0000004502837220 */ /* 0x040fe20000410000 */
[----:B------:R-:W0:Y:S01]  /*e5e0*/  SHFL.IDX PT, R135, R130, RZ, 0x1c1f ;  /* 0x001c1fff82877589 */ /* 0x000e2200000e0000 */
[----:B------:R-:W-:Y:S01]  /*e5f0*/  FMUL.FTZ R75, R2, R79 ;  /* 0x0000004f024b7220 */ /* 0x000fe20000410000 */
[----:B------:R-:W-:-:S02]  /*e600*/  IMAD R69, R4, -0xa0, RZ ;  /* 0xffffff6004457824 */ /* 0x000fc400078e02ff */
        /* <DEDUP_REMOVED lines=64> */
[C---:B------:R-:W-:Y:S01]  /*ea10*/  VIADD R67, R56.reuse, 0xffffffff ;  /* 0xffffffff38437836 */ /* 0x040fe20000000000 */
[----:B------:R-:W-:-:S05]  /*ea20*/  IADD3 R132, R56, -UR25, R17 ;  /* 0x8000001938847c10 */ /* 0x000fca000fffe011 */
[----:B------:R-:W2:Y:S01]  /*ea30*/  MUFU.TANH R11, R11 ;  /* 0x0000000b000b7308 */ /* 0x000ea20000002400 */
[C---:B------:R-:W-:Y:S01]  /*ea40*/  VIADD R133, R132.reuse, UR24 ;  /* 0x0000001884857c36 */ /* 0x040fe20008000000 */
[----:B------:R-:W-:Y:S01]  /*ea50*/  SYNCS.ARRIVE.TRANS64.RED.A1T0 RZ, [UR26], RZ ;  /* 0x000000ffffff79a7 */ /* 0x000fe2000810041a */
[----:B------:R-:W-:Y:S02]  /*ea60*/  VIADD R132, R132, UR20 ;  /* 0x0000001484847c36 */ /* 0x000fe40008000000 */
[--C-:B0-----:R-:W-:Y:S02]  /*ea70*/  IMAD.IADD R71, R133, 0x1, R135.reuse ;  /* 0x0000000185477824 */ /* 0x101fe400078e0287 */
[----:B------:R-:W-:Y:S01]  /*ea80*/  IMAD.IADD R70, R132, 0x1, R135 ;  /* 0x0000000184467824 */ /* 0x000fe200078e0287 */
[----:B------:R-:W0:Y:S08]  /*ea90*/  MUFU.TANH R13, R13 ;  /* 0x0000000d000d7308 */ /* 0x000e300000002400 */
        /* <DEDUP_REMOVED lines=91> */
.L_x_893:
[----:B------:R-:W-:-:S05]  /*f050*/  IMAD.U32 R136, RZ, RZ, UR22 ;  /* 0x00000016ff887e24 */ /* 0x000fca000f8e00ff */
[----:B------:R-:W-:-:S13]  /*f060*/  ISETP.NE.AND P1, PT, R136, 0x1, PT ;  /* 0x000000018800780c */ /* 0x000fda0003f25270 */
[----:B------:R-:W1:Y:S02]  /*f070*/  @P1 LDC.64 R56, c[0x0][0x9e8] ;  /* 0x00027a00ff381b82 */ /* 0x000e640000000a00 */
[----:B-1----:R-:W-:-:S05]  /*f080*/  @P1 IMAD.HI.U32 R56, R134, R56, RZ ;  /* 0x0000003886381227 */ /* 0x002fca00078e00ff */
[----:B------:R-:W-:-:S07]  /*f090*/  @P1 SHF.R.U32.HI R134, RZ, R57, R56 ;  /* 0x00000039ff861219 */ /* 0x000fce0000011638 */
.L_x_894:
[----:B------:R-:W-:Y:S05]  /*f0a0*/  BSYNC B0 ;  /* 0x0000000000007941 */ /* 0x000fea0003800000 */
.L_x_892:
[----:B------:R-:W-:-:S05]  /*f0b0*/  IMAD R134, R134, R136, R67 ;  /* 0x0000008886867224 */ /* 0x000fca00078e0243 */
[----:B------:R-:W-:Y:S02]  /*f0c0*/  VIADDMNMX R71, R134, R136, R71, PT ;  /* 0x0000008886477246 */ /* 0x000fe40003800147 */
[----:B------:R-:W-:-:S07]  /*f0d0*/  VIMNMX R70, R70, R134, !PT ;  /* 0x0000008646467248 */ /* 0x000fce0007fe0100 */
.L_x_891:
        /* <DEDUP_REMOVED lines=249> */
.L_x_897:
[----:B------:R-:W-:-:S05]  /*10070*/  IMAD.U32 R70, RZ, RZ, UR22 ;  /* 0x00000016ff467e24 */ /* 0x000fca000f8e00ff */
[----:B------:R-:W-:-:S13]  /*10080*/  ISETP.NE.AND P6, PT, R70, 0x1, PT ;  /* 0x000000014600780c */ /* 0x000fda0003fc5270 */
[----:B------:R-:W0:Y:S02]  /*10090*/  @P6 LDC.64 R10, c[0x0][0x9e8] ;  /* 0x00027a00ff0a6b82 */ /* 0x000e240000000a00 */
[----:B0-----:R-:W-:-:S05]  /*100a0*/  @P6 IMAD.HI.U32 R10, R69, R10, RZ ;  /* 0x0000000a450a6227 */ /* 0x001fca00078e00ff */
[----:B------:R-:W-:-:S07]  /*100b0*/  @P6 SHF.R.U32.HI R69, RZ, R11, R10 ;  /* 0x0000000bff456219 */ /* 0x000fce000001160a */
.L_x_898:
[----:B------:R-:W-:Y:S05]  /*100c0*/  BSYNC B0 ;  /* 0x0000000000007941 */ /* 0x000fea0003800000 */
.L_x_896:
[----:B------:R-:W-:-:S05]  /*100d0*/  IMAD R67, R69, R70, R67 ;  /* 0x0000004645437224 */ /* 0x000fca00078e0243 */
[----:B------:R-:W-:Y:S02]  /*100e0*/  VIADDMNMX R133, R67, R70, R133, PT ;  /* 0x0000004643857246 */ /* 0x000fe40003800185 */
[----:B------:R-:W-:-:S07]  /*100f0*/  VIMNMX R132, R132, R67, !PT ;  /* 0x0000004384847248 */ /* 0x000fce0007fe0100 */
.L_x_895:
[----:B------:R-:W-:Y:S01]  /*10100*/  ISETP.GT.AND P1, PT, R132, 0x1, !P1 ;  /* 0x000000018400780c */ /* 0x000fe20004f24270 */
[----:B------:R-:W-:Y:S01]  /*10110*/  UMOV UR16, UR21 ;  /* 0x0000001500107c82 */ /* 0x000fe20008000000 */
[----:B------:R-:W-:Y:S01]  /*10120*/  LOP3.LUT P6, RZ, R0, 0x8000000, RZ, 0xc0, !PT ;  /* 0x0800000000ff7812 */ /* 0x000fe200078cc0ff */
[----:B------:R-:W-:Y:S01]  /*10130*/  IMAD.U32 R69, RZ, RZ, UR16 ;  /* 0x00000010ff457e24 */ /* 0x000fe2000f8e00ff */
        /* <DEDUP_REMOVED lines=211> */
[----:B------:R-:W-:Y:S01]  /*10e70*/  FSEL R121, R10, RZ, P1 ;  /* 0x000000ff0a797208 */ /* 0x000fe20000800000 */
[--C-:B------:R-:W-:Y:S01]  /*10e80*/  FFMA.FTZ R108, R109, UR16, -R130.reuse ;  /* 0x000000106d6c7c23 */ /* 0x100fe20008010882 */
[----:B------:R-:W-:Y:S01]  /*10e90*/  FMNMX.FTZ R134, R120, R11, !PT ;  /* 0x0000000b78867209 */ /* 0x000fe20007810000 */
[--C-:B------:R-:W-:Y:S01]  /*10ea0*/  FFMA.FTZ R109, R125, UR16, -R130.reuse ;  /* 0x000000107d6d7c23 */ /* 0x100fe20008010882 */
[----:B------:R-:W-:-:S01]  /*10eb0*/  FFMA.FTZ R56, R56, UR16, -R130 ;  /* 0x0000001038387c23 */ /* 0x000fc20008010882 */
[----:B------:R-:W-:Y:S01]  /*10ec0*/  FADD.FTZ R121, -R121, R6 ;  /* 0x0000000679797221 */ /* 0x000fe20000010100 */
[----:B------:R-:W-:Y:S01]  /*10ed0*/  FMNMX.FTZ R11, R123, R134, !PT ;  /* 0x000000867b0b7209 */ /* 0x000fe20007810000 */
[----:B------:R-:W-:Y:S01]  /*10ee0*/  MUFU.EX2 R13, R13 ;  /* 0x0000000d000d7308 */ /* 0x000fe20000000800 */
[----:B------:R-:W-:-:S01]  /*10ef0*/  FFMA.FTZ R15, R15, UR16, -R130 ;  /* 0x000000100f0f7c23 */ /* 0x000fc20008010882 */
[----:B------:R-:W-:Y:S01]  /*10f00*/  FMUL.FTZ R6, R121, UR16 ;  /* 0x0000001079067c20 */ /* 0x000fe20008410000 */
[----:B------:R-:W-:Y:S01]  /*10f10*/  FMNMX.FTZ R11, R124, R11, !PT ;  /* 0x0000000b7c0b7209 */ /* 0x000fe20007810000 */
[--C-:B------:R-:W-:Y:S01]  /*10f20*/  FFMA.FTZ R18, R18, UR16, -R130.reuse ;  /* 0x0000001012127c23 */ /* 0x100fe20008010882 */
[----:B------:R-:W-:-:S01]  /*10f30*/  FFMA.FTZ R21, R21, UR16, -R130 ;  /* 0x0000001015157c23 */ /* 0x000fc20008010882 */
[--C-:B------:R-:W-:Y:S01]  /*10f40*/  FFMA.FTZ R22, R22, UR16, -R130.reuse ;  /* 0x0000001016167c23 */ /* 0x100fe20008010882 */
[----:B------:R-:W-:Y:S01]  /*10f50*/  FMNMX.FTZ R112, R106, R11, !PT ;  /* 0x0000000b6a707209 */ /* 0x000fe20007810000 */
[----:B------:R-:W0:Y:S01]  /*10f60*/  MUFU.EX2 R6, R6 ;  /* 0x0000000600067308 */ /* 0x000e220000000800 */
[----:B------:R-:W-:-:S01]  /*10f70*/  FFMA.FTZ R122, R122, UR16, -R130 ;  /* 0x000000107a7a7c23 */ /* 0x000fc20008010882 */
[--C-:B------:R-:W-:Y:S01]  /*10f80*/  FFMA.FTZ R88, R88, UR16, -R130.reuse ;  /* 0x0000001058587c23 */ /* 0x100fe20008010882 */
[----:B------:R-:W-:Y:S01]  /*10f90*/  FMNMX.FTZ R11, R107, R112, !PT ;  /* 0x000000706b0b7209 */ /* 0x000fe20007810000 */
        /* <DEDUP_REMOVED lines=12> */
[----:B------:R-:W2:Y:S01]  /*11060*/  MUFU.EX2 R56, R56 ;  /* 0x0000003800387308 */ /* 0x000ea20000000800 */
[----:B-1----:R-:W-:-:S01]  /*11070*/  FFMA.FTZ R113, R103, UR16, -R130 ;  /* 0x0000001067717c23 */ /* 0x002fc20008010882 */
[----:B------:R-:W-:Y:S01]  /*11080*/  FSEL R103, R61, -INF , !P2 ;  /* 0xff8000003d677808 */ /* 0x000fe20005000000 */
[----:B------:R-:W-:-:S01]  /*11090*/  FFMA.FTZ R81, R81, UR16, -R130 ;  /* 0x0000001051517c23 */ /* 0x000fc20008010882 */
[----:B------:R-:W-:Y:S01]  /*110a0*/  FMNMX.FTZ R11, R115, R116, !PT ;  /* 0x00000074730b7209 */ /* 0x000fe20007810000 */
[----:B------:R-:W-:-:S01]  /*110b0*/  FFMA.FTZ R84, R84, UR16, -R130 ;  /* 0x0000001054547c23 */ /* 0x000fc20008010882 */
[--C-:B------:R-:W-:Y:S01]  /*110c0*/  FFMA.FTZ R85, R85, UR16, -R130.reuse ;  /* 0x0000001055557c23 */ /* 0x100fe20008010882 */
[----:B------:R-:W-:-:S01]  /*110d0*/  FFMA.FTZ R86, R86, UR16, -R130 ;  /* 0x0000001056567c23 */ /* 0x000fc20008010882 */
[----:B------:R-:W-:Y:S01]  /*110e0*/  FMNMX.FTZ R134, R118, R11, !PT ;  /* 0x0000000b76867209 */ /* 0x000fe20007810000 */
[----:B------:R1:W-:Y:S01]  /*110f0*/  MUFU.EX2 R116, R117 ;  /* 0x0000007500747308 */ /* 0x0003e20000000800 */
[----:B------:R-:W-:-:S01]  /*11100*/  FFMA.FTZ R87, R87, UR16, -R130 ;  /* 0x0000001057577c23 */ /* 0x000fc20008010882 */
[--C-:B------:R-:W-:Y:S01]  /*11110*/  FFMA.FTZ R128, R128, UR16, -R130.reuse ;  /* 0x0000001080807c23 */ /* 0x100fe20008010882 */
[----:B------:R-:W-:Y:S01]  /*11120*/  FMNMX.FTZ R11, R119, R134, !PT ;  /* 0x00000086770b7209 */ /* 0x000fe20007810000 */
[--C-:B------:R-:W-:Y:S01]  /*11130*/  FFMA.FTZ R64, R64, UR16, -R130.reuse ;  /* 0x0000001040407c23 */ /* 0x100fe20008010882 */
[----:B------:R-:W-:-:S02]  /*11140*/  FFMA.FTZ R65, R65, UR16, -R130 ;  /* 0x0000001041417c23 */ /* 0x000fc40008010882 */
[----:B------:R-:W-:Y:S01]  /*11150*/  FMNMX.FTZ R134, R90, R11, !PT ;  /* 0x0000000b5a867209 */ /* 0x000fe20007810000 */
[----:B------:R3:W-:Y:S01]  /*11160*/  MUFU.EX2 R61, R113 ;  /* 0x00000071003d7308 */ /* 0x0007e20000000800 */
[----:B-1----:R-:W-:-:S01]  /*11170*/  FFMA.FTZ R117, R76, UR16, -R130 ;  /* 0x000000104c757c23 */ /* 0x002fc20008010882 */
[----:B------:R-:W-:Y:S02]  /*11180*/  FSEL R76, R63, -INF , !P4 ;  /* 0xff8000003f4c7808 */ /* 0x000fe40006000000 */
[----:B------:R-:W-:-:S04]  /*11190*/  FMNMX.FTZ R11, R91, R134, !PT ;  /* 0x000000865b0b7209 */ /* 0x000fc80007810000 */
[----:B------:R-:W-:Y:S01]  /*111a0*/  FMNMX.FTZ R134, R94, R11, !PT ;  /* 0x0000000b5e867209 */ /* 0x000fe20007810000 */
[----:B---3--:R-:W-:-:S01]  /*111b0*/  FFMA.FTZ R113, R77, UR16, -R130 ;  /* 0x000000104d717c23 */ /* 0x008fc20008010882 */
[----:B------:R-:W-:Y:S01]  /*111c0*/  FSEL R77, R68, -INF , !P6 ;  /* 0xff800000444d7808 */ /* 0x000fe20007000000 */
[----:B------:R-:W1:Y:S01]  /*111d0*/  MUFU.EX2 R15, R15 ;  /* 0x0000000f000f7308 */ /* 0x000e620000000800 */
[----:B------:R-:W-:-:S04]  /*111e0*/  FMNMX.FTZ R11, R95, R134, !PT ;  /* 0x000000865f0b7209 */ /* 0x000fc80007810000 */
[----:B------:R-:W-:-:S03]  /*111f0*/  FMNMX.FTZ R134, R96, R11, !PT ;  /* 0x0000000b60867209 */ /* 0x000fc60007810000 */
[----:B------:R3:W-:Y:S01]  /*11200*/  MUFU.EX2 R68, R113 ;  /* 0x0000007100447308 */ /* 0x0007e20000000800 */
[----:B------:R-:W-:-:S04]  /*11210*/  FMNMX.FTZ R11, R97, R134, !PT ;  /* 0x00000086610b7209 */ /* 0x000fc80007810000 */
[----:B------:R-:W-:-:S03]  /*11220*/  FMNMX.FTZ R134, R98, R11, !PT ;  /* 0x0000000b62867209 */ /* 0x000fc60007810000 */
[----:B------:R-:W-:Y:S01]  /*11230*/  MUFU.EX2 R18, R18 ;  /* 0x0000001200127308 */ /* 0x000fe20000000800 */
[----:B------:R-:W-:Y:S01]  /*11240*/  FMNMX.FTZ R11, R99, R134, !PT ;  /* 0x00000086630b7209 */ /* 0x000fe20007810000 */
[----:B---3--:R-:W-:-:S03]  /*11250*/  FFMA.FTZ R113, R127, UR16, -R130 ;  /* 0x000000107f717c23 */ /* 0x008fc60008010882 */
[----:B------:R-:W-:-:S03]  /*11260*/  FMNMX.FTZ R134, R72, R11, !PT ;  /* 0x0000000b48867209 */ /* 0x000fc60007810000 */
[----:B------:R3:W-:Y:S01]  /*11270*/  MUFU.EX2 R63, R117 ;  /* 0x00000075003f7308 */ /* 0x0007e20000000800 */
[----:B------:R-:W-:-:S04]  /*11280*/  FMNMX.FTZ R11, R73, R134, !PT ;  /* 0x00000086490b7209 */ /* 0x000fc80007810000 */
[----:B------:R-:W-:-:S03]  /*11290*/  FMNMX.FTZ R134, R74, R11, !PT ;  /* 0x0000000b4a867209 */ /* 0x000fc60007810000 */
[----:B------:R-:W-:Y:S01]  /*112a0*/  MUFU.EX2 R21, R21 ;  /* 0x0000001500157308 */ /* 0x000fe20000000800 */
[----:B------:R-:W-:Y:S01]  /*112b0*/  FMNMX.FTZ R11, R75, R134, !PT ;  /* 0x000000864b0b7209 */ /* 0x000fe20007810000 */
[--C-:B---3--:R-:W-:Y:S01]  /*112c0*/  FFMA.FTZ R117, R129, UR16, -R130.reuse ;  /* 0x0000001081757c23 */ /* 0x108fe20008010882 */
[----:B------:R-:W-:-:S01]  /*112d0*/  FFMA.FTZ R130, R131, UR16, -R130 ;  /* 0x0000001083827c23 */ /* 0x000fc20008010882 */
[----:B0-----:R-:W-:Y:S01]  /*112e0*/  FFMA.FTZ R131, R6, R8, R13 ;  /* 0x0000000806837223 */ /* 0x001fe2000001000d */
[----:B------:R-:W-:-:S03]  /*112f0*/  FMNMX.FTZ R134, R78, R11, !PT ;  /* 0x0000000b4e867209 */ /* 0x000fc60007810000 */
[----:B------:R-:W-:Y:S01]  /*11300*/  MUFU.EX2 R22, R22 ;  /* 0x0000001600167308 */ /* 0x000fe20000000800 */
[----:B------:R-:W-:-:S04]  /*11310*/  FMNMX.FTZ R11, R79, R134, !PT ;  /* 0x000000864f0b7209 */ /* 0x000fc80007810000 */
        /* <DEDUP_REMOVED lines=14> */
[----:B------:R-:W-:-:S05]  /*11400*/  FMNMX.FTZ R132, R77, R132, !PT ;  /* 0x000000844d847209 */ /* 0x000fca0007810000 */
[----:B------:R-:W0:Y:S02]  /*11410*/  SHFL.BFLY PT, R11, R132, 0x2, 0x1f ;  /* 0x0c401f00840b7f89 */ /* 0x000e2400000e0000 */
[----:B------:R-:W-:Y:S08]  /*11420*/  MUFU.EX2 R108, R108 ;  /* 0x0000006c006c7308 */ /* 0x000ff00000000800 */
[----:B------:R-:W-:Y:S08]  /*11430*/  MUFU.EX2 R71, R71 ;  /* 0x0000004700477308 */ /* 0x000ff00000000800 */
[----:B------:R-:W-:Y:S01]  /*11440*/  MUFU.EX2 R105, R105 ;  /* 0x0000006900697308 */ /* 0x000fe20000000800 */
[----:B0-----:R-:W-:-:S07]  /*11450*/  FMNMX.FTZ R11, R132, R11, !PT ;  /* 0x0000000b840b7209 */ /* 0x001fce0007810000 */
[----:B------:R-:W-:Y:S01]  /*11460*/  MUFU.EX2 R88, R88 ;  /* 0x0000005800587308 */ /* 0x000fe20000000800 */
[----:B------:R-:W0:Y:S07]  /*11470*/  SHFL.BFLY PT, R132, R11, 0x1, 0x1f ;  /* 0x0c201f000b847f89 */ /* 0x000e2e00000e0000 */
[----:B------:R-:W-:Y:S08]  /*11480*/  MUFU.EX2 R89, R89 ;  /* 0x0000005900597308 */ /* 0x000ff00000000800 */
[----:B------:R-:W-:Y:S08]  /*11490*/  MUFU.EX2 R92, R92 ;  /* 0x0000005c005c7308 */ /* 0x000ff00000000800 */
[----:B------:R-:W-:Y:S01]  /*114a0*/  MUFU.EX2 R93, R93 ;  /* 0x0000005d005d7308 */ /* 0x000fe20000000800 */
[----:B0-----:R-:W-:Y:S01]  /*114b0*/  FMNMX.FTZ R11, R11, R132, !PT ;  /* 0x000000840b0b7209 */ /* 0x001fe20007810000 */
[----:B------:R-:W-:-:S03]  /*114c0*/  IMAD.U32 R132, RZ, RZ, UR16 ;  /* 0x00000010ff847e24 */ /* 0x000fc6000f8e00ff */
[C---:B------:R-:W-:Y:S01]  /*114d0*/  FSETP.NEU.FTZ.AND P1, PT, R11.reuse, -INF , PT ;  /* 0xff8000000b00780b */ /* 0x040fe20003f3d000 */
[----:B------:R-:W-:-:S02]  /*114e0*/  FFMA.FTZ R125, R11, R132, -8 ;  /* 0xc10000000b7d7423 */ /* 0x000fc40000010084 */
[----:B------:R-:W-:Y:S03]  /*114f0*/  MUFU.EX2 R109, R109 ;  /* 0x0000006d006d7308 */ /* 0x000fe60000000800 */
[----:B------:R-:W-:-:S05]  /*11500*/  FSEL R121, R125, RZ, P1 ;  /* 0x000000ff7d797208 */ /* 0x000fca0000800000 */
        /* <DEDUP_REMOVED lines=26> */
[----:B------:R2:W0:Y:S01]  /*116b0*/  MUFU.EX2 R127, R124 ;  /* 0x0000007c007f7308 */ /* 0x0004220000000800 */
[----:B------:R-:W-:-:S01]  /*116c0*/  FFMA.FTZ R118, R118, UR16, -R121 ;  /* 0x0000001076767c23 */ /* 0x000fc20008010879 */
[--C-:B------:R-:W-:Y:S01]  /*116d0*/  FFMA.FTZ R119, R119, UR16, -R121.reuse ;  /* 0x0000001077777c23 */ /* 0x100fe20008010879 */
[----:B------:R-:W-:-:S01]  /*116e0*/  FFMA.FTZ R90, R90, UR16, -R121 ;  /* 0x000000105a5a7c23 */ /* 0x000fc20008010879 */
[--C-:B------:R-:W-:Y:S01]  /*116f0*/  FFMA.FTZ R91, R91, UR16, -R121.reuse ;  /* 0x000000105b5b7c23 */ /* 0x100fe20008010879 */
[----:B------:R-:W-:-:S01]  /*11700*/  FFMA.FTZ R72, R72, UR16, -R121 ;  /* 0x0000001048487c23 */ /* 0x000fc20008010879 */
[--C-:B------:R-:W-:Y:S01]  /*11710*/  FFMA.FTZ R73, R73, UR16, -R121.reuse ;  /* 0x0000001049497c23 */ /* 0x100fe20008010879 */
[----:B------:R-:W-:-:S01]  /*11720*/  FFMA.FTZ R74, R74, UR16, -R121 ;  /* 0x000000104a4a7c23 */ /* 0x000fc20008010879 */
[----:B------:R-:W3:Y:S01]  /*11730*/  MUFU.EX2 R14, R14 ;  /* 0x0000000e000e7308 */ /* 0x000ee20000000800 */
[----:B--2---:R-:W-:-:S01]  /*11740*/  FADD.FTZ R124, R56, R131 ;  /* 0x00000083387c7221 */ /* 0x004fc20000010000 */
[--C-:B------:R-:W-:Y:S01]  /*11750*/  FFMA.FTZ R75, R75, UR16, -R121.reuse ;  /* 0x000000104b4b7c23 */ /* 0x100fe20008010879 */
[----:B------:R-:W-:-:S01]  /*11760*/  FFMA.FTZ R78, R78, UR16, -R121 ;  /* 0x000000104e4e7c23 */ /* 0x000fc20008010879 */
[----:B------:R-:W-:Y:S01]  /*11770*/  FFMA.FTZ R79, R79, UR16, -R121 ;  /* 0x000000104f4f7c23 */ /* 0x000fe20008010879 */
[----:B-1----:R-:W-:-:S01]  /*11780*/  FADD.FTZ R99, R15, R124 ;  /* 0x0000007c0f637221 */ /* 0x002fc20000010000 */
[--C-:B------:R-:W-:Y:S01]  /*11790*/  FFMA.FTZ R82, R82, UR16, -R121.reuse ;  /* 0x0000001052527c23 */ /* 0x100fe20008010879 */
[----:B------:R-:W-:-:S01]  /*117a0*/  FFMA.FTZ R83, R83, UR16, -R121 ;  /* 0x0000001053537c23 */ /* 0x000fc20008010879 */
[----:B------:R-:W1:Y:S01]  /*117b0*/  MUFU.EX2 R19, R19 ;  /* 0x0000001300137308 */ /* 0x000e620000000800 */
[----:B0-----:R-:W-:-:S01]  /*117c0*/  FFMA.FTZ R8, R127, R7, R70 ;  /* 0x000000077f087223 */ /* 0x001fc20000010046 */
[----:B------:R-:W-:Y:S01]  /*117d0*/  FADD.FTZ R124, R18, R99 ;  /* 0x00000063127c7221 */ /* 0x000fe20000010000 */
[----:B------:R-:W-:-:S01]  /*117e0*/  FFMA.FTZ R58, R58, UR16, -R121 ;  /* 0x000000103a3a7c23 */ /* 0x000fc20008010879 */
[----:B------:R-:W-:Y:S01]  /*117f0*/  FFMA.FTZ R59, R59, UR16, -R121 ;  /* 0x000000103b3b7c23 */ /* 0x000fe20008010879 */
[----:B------:R-:W-:-:S01]  /*11800*/  FADD.FTZ R7, R125, R8 ;  /* 0x000000087d077221 */ /* 0x000fc20000010000 */
[----:B------:R-:W-:Y:S01]  /*11810*/  FADD.FTZ R99, R21, R124 ;  /* 0x0000007c15637221 */ /* 0x000fe20000010000 */
[----:B------:R-:W-:-:S01]  /*11820*/  FFMA.FTZ R60, R60, UR16, -R121 ;  /* 0x000000103c3c7c23 */ /* 0x000fc20008010879 */
[----:B------:R-:W0:Y:S01]  /*11830*/  MUFU.EX2 R20, R20 ;  /* 0x0000001400147308 */ /* 0x000e220000000800 */
[----:B---3--:R-:W-:-:S01]  /*11840*/  FADD.FTZ R8, R14, R7 ;  /* 0x000000070e087221 */ /* 0x008fc20000010000 */
[----:B------:R-:W-:Y:S01]  /*11850*/  FADD.FTZ R124, R22, R99 ;  /* 0x00000063167c7221 */ /* 0x000fe20000010000 */
[----:B------:R-:W-:-:S01]  /*11860*/  FFMA.FTZ R62, R62, UR16, -R121 ;  /* 0x000000103e3e7c23 */ /* 0x000fc20008010879 */
[--C-:B------:R-:W-:Y:S01]  /*11870*/  FFMA.FTZ R66, R66, UR16, -R121.reuse ;  /* 0x0000001042427c23 */ /* 0x100fe20008010879 */
[----:B------:R-:W-:-:S01]  /*11880*/  FFMA.FTZ R77, R77, UR16, -R121 ;  /* 0x000000104d4d7c23 */ /* 0x000fc20008010879 */
[----:B------:R-:W-:-:S02]  /*11890*/  FADD.FTZ R99, R57, R124 ;  /* 0x0000007c39637221 */ /* 0x000fc40000010000 */
[----:B------:R-:W2:Y:S01]  /*118a0*/  MUFU.EX2 R23, R23 ;  /* 0x0000001700177308 */ /* 0x000ea20000000800 */
[----:B-1----:R-:W-:-:S01]  /*118b0*/  FADD.FTZ R7, R19, R8 ;  /* 0x0000000813077221 */ /* 0x002fc20000010000 */
[----:B------:R-:W-:-:S04]  /*118c0*/  FADD.FTZ R124, R122, R99 ;  /* 0x000000637a7c7221 */ /* 0x000fc80000010000 */
[----:B------:R-:W-:Y:S02]  /*118d0*/  FADD.FTZ R99, R67, R124 ;  /* 0x0000007c43637221 */ /* 0x000fe40000010000 */
[----:B------:R-:W1:Y:S01]  /*118e0*/  MUFU.EX2 R120, R120 ;  /* 0x0000007800787308 */ /* 0x000e620000000800 */
[----:B0-----:R-:W-:-:S01]  /*118f0*/  FADD.FTZ R8, R20, R7 ;  /* 0x0000000714087221 */ /* 0x001fc20000010000 */
[----:B------:R-:W-:-:S04]  /*11900*/  FADD.FTZ R124, R104, R99 ;  /* 0x00000063687c7221 */ /* 0x000fc80000010000 */
[----:B------:R-:W-:Y:S02]  /*11910*/  FADD.FTZ R99, R69, R124 ;  /* 0x0000007c45637221 */ /* 0x000fe40000010000 */
[----:B------:R-:W0:Y:S01]  /*11920*/  MUFU.EX2 R123, R123 ;  /* 0x0000007b007b7308 */ /* 0x000e220000000800 */
[----:B--2---:R-:W-:-:S01]  /*11930*/  FADD.FTZ R7, R23, R8 ;  /* 0x0000000817077221 */ /* 0x004fc20000010000 */
[----:B------:R-:W-:-:S04]  /*11940*/  FADD.FTZ R124, R108, R99 ;  /* 0x000000636c7c7221 */ /* 0x000fc80000010000 */
[----:B------:R-:W-:Y:S02]  /*11950*/  FADD.FTZ R99, R71, R124 ;  /* 0x0000007c47637221 */ /* 0x000fe40000010000 */
[----:B------:R-:W2:Y:S01]  /*11960*/  MUFU.EX2 R106, R106 ;  /* 0x0000006a006a7308 */ /* 0x000ea20000000800 */
[----:B-1----:R-:W-:-:S01]  /*11970*/  FADD.FTZ R8, R120, R7 ;  /* 0x0000000778087221 */ /* 0x002fc20000010000 */
[----:B------:R-:W-:-:S04]  /*11980*/  FADD.FTZ R124, R112, R99 ;  /* 0x00000063707c7221 */ /* 0x000fc80000010000 */
[----:B------:R-:W-:Y:S02]  /*11990*/  FADD.FTZ R99, R105, R124 ;  /* 0x0000007c69637221 */ /* 0x000fe40000010000 */
[----:B------:R-:W1:Y:S01]  /*119a0*/  MUFU.EX2 R107, R107 ;  /* 0x0000006b006b7308 */ /* 0x000e620000000800 */
[----:B0-----:R-:W-:-:S01]  /*119b0*/  FADD.FTZ R7, R123, R8 ;  /* 0x000000087b077221 */ /* 0x001fc20000010000 */
[----:B------:R-:W-:-:S06]  /*119c0*/  FADD.FTZ R99, R116, R99 ;  /* 0x0000006374637221 */ /* 0x000fcc0000010000 */
        /* <DEDUP_REMOVED lines=16> */
[----:B------:R-:W-:-:S06]  /*11ad0*/  FADD.FTZ R8, R88, R99 ;  /* 0x0000006358087221 */ /* 0x000fcc0000010000 */
[----:B------:R-:W1:Y:S01]  /*11ae0*/  MUFU.EX2 R5, R129 ;  /* 0x0000008100057308 */ /* 0x000e620000000800 */
[----:B0-----:R-:W-:-:S01]  /*11af0*/  FADD.FTZ R124, R90, R7 ;  /* 0x000000075a7c7221 */ /* 0x001fc20000010000 */
[----:B------:R-:W-:-:S04]  /*11b00*/  FADD.FTZ R7, R89, R8 ;  /* 0x0000000859077221 */ /* 0x000fc80000010000 */
[----:B------:R-:W-:Y:S02]  /*11b10*/  FADD.FTZ R8, R92, R7 ;  /* 0x000000075c087221 */ /* 0x000fe40000010000 */
[----:B------:R-:W0:Y:S01]  /*11b20*/  MUFU.EX2 R94, R94 ;  /* 0x0000005e005e7308 */ /* 0x000e220000000800 */
[----:B--2---:R-:W-:-:S01]  /*11b30*/  FADD.FTZ R124, R91, R124 ;  /* 0x0000007c5b7c7221 */ /* 0x004fc20000010000 */
[----:B------:R-:W-:-:S06]  /*11b40*/  FADD.FTZ R8, R93, R8 ;  /* 0x000000085d087221 */ /* 0x000fcc0000010000 */
[----:B------:R-:W2:Y:S01]  /*11b50*/  MUFU.EX2 R95, R95 ;  /* 0x0000005f005f7308 */ /* 0x000ea20000000800 */
[----:B-1----:R-:W-:-:S07]  /*11b60*/  FADD.FTZ R7, R5, R124 ;  /* 0x0000007c05077221 */ /* 0x002fce0000010000 */
[----:B------:R-:W1:Y:S01]  /*11b70*/  MUFU.EX2 R96, R96 ;  /* 0x0000006000607308 */ /* 0x000e620000000800 */
[----:B0-----:R-:W-:-:S01]  /*11b80*/  FADD.FTZ R124, R94, R7 ;  /* 0x000000075e7c7221 */ /* 0x001fc20000010000 */
[----:B------:R-:W-:-:S04]  /*11b90*/  FADD.FTZ R7, R109, R8 ;  /* 0x000000086d077221 */ /* 0x000fc80000010000 */
[----:B------:R-:W-:Y:S02]  /*11ba0*/  FADD.FTZ R7, R126, R7 ;  /* 0x000000077e077221 */ /* 0x000fe40000010000 */
        /* <DEDUP_REMOVED lines=14> */
[----:B------:R-:W-:-:S03]  /*11c90*/  FFMA.FTZ R99, R103, UR16, -R121 ;  /* 0x0000001067637c23 */ /* 0x000fc60008010879 */
[----:B------:R-:W-:-:S03]  /*11ca0*/  FADD.FTZ R8, R61, R8 ;  /* 0x000000083d087221 */ /* 0x000fc60000010000 */
[----:B------:R-:W2:Y:S01]  /*11cb0*/  MUFU.EX2 R74, R74 ;  /* 0x0000004a004a7308 */ /* 0x000ea20000000800 */
[----:B-1----:R-:W-:-:S01]  /*11cc0*/  FADD.FTZ R124, R72, R7 ;  /* 0x00000007487c7221 */ /* 0x002fc20000010000 */
[----:B------:R-:W-:-:S04]  /*11cd0*/  FADD.FTZ R103, R63, R8 ;  /* 0x000000083f677221 */ /* 0x000fc80000010000 */
[----:B------:R-:W-:Y:S02]  /*11ce0*/  FADD.FTZ R103, R68, R103 ;  /* 0x0000006744677221 */ /* 0x000fe40000010000 */
        /* <DEDUP_REMOVED lines=55> */
.L_x_899:
[----:B------:R-:W-:Y:S01]  /*12060*/  UIADD3 UR6, UR11, 0x12460, URZ ;  /* 0x000124600b067890 */ /* 0x000fe2000fffe03f */
[----:B------:R-:W-:Y:S01]  /*12070*/  ISETP.GT.AND P1, PT, R4, UR45, PT ;  /* 0x0000002d04007c0c */ /* 0x000fe2000bf24270 */
[----:B------:R-:W-:Y:S01]  /*12080*/  UMOV UR7, UR28 ;  /* 0x0000001c00077c82 */ /* 0x000fe20008000000 */
[----:B------:R-:W-:Y:S01]  /*12090*/  F2FP.SATFINITE.E4M3.F32.PACK_AB_MERGE_C R5, R94, R5, RZ ;  /* 0x000000055e05723e */ /* 0x000fe200048070ff */
[----:B------:R-:W-:Y:S01]  /*120a0*/  UPRMT UR6, UR5, 0x654, UR6 ;  /* 0x0000065405067896 */ /* 0x000fe20008000006 */
[----:B------:R-:W-:Y:S01]  /*120b0*/  F2FP.SATFINITE.E4M3.F32.PACK_AB_MERGE_C R15, R18, R15, RZ ;  /* 0x0000000f120f723e */ /* 0x000fe200048070ff */
[----:B------:R-:W-:Y:S01]  /*120c0*/  FMUL.FTZ R24, R24, R6 ;  /* 0x0000000618187220 */ /* 0x000fe20000410000 */
        /* <DEDUP_REMOVED lines=9> */
[----:B------:R-:W-:Y:S01]  /*12160*/  UMOV UR6, UR27 ;  /* 0x0000001b00067c82 */ /* 0x000fe20008000000 */
        /* <DEDUP_REMOVED lines=65> */
[----:B------:R-:W-:Y:S01]  /*12580*/  IMAD.MOV.U32 R5, RZ, RZ, R11 ;  /* 0x000000ffff057224 */ /* 0x000fe200078e000b */
[----:B------:R-:W-:Y:S01]  /*12590*/  UMOV UR7, UR28 ;  /* 0x0000001c00077c82 */ /* 0x000fe20008000000 */
[----:B------:R-:W-:Y:S01]  /*125a0*/  IMAD.MOV.U32 R6, RZ, RZ, R10 ;  /* 0x000000ffff067224 */ /* 0x000fe200078e000a */
[----:B------:R-:W-:-:S06]  /*125b0*/  UMOV UR6, UR27 ;  /* 0x0000001b00067c82 */ /* 0x000fcc0008000000 */
.L_x_881:
[----:B------:R-:W-:Y:S06]  /*125c0*/  BAR.ARV 0x8, 0x200 ;  /* 0x0208000000007b1d */ /* 0x000fec0000002000 */
[----:B------:R-:W-:Y:S05]  /*125d0*/  @!P0 BRA `(.L_x_901) ;  /* 0x0000000000048947 */ /* 0x000fea0003800000 */
[----:B------:R-:W-:Y:S01]  /*125e0*/  BPT.TRAP 0x1 ;  /* 0x000000040000795c */ /* 0x000fe20000300000 */
.L_x_901:
[----:B------:R-:W-:Y:S01]  /*125f0*/  ULEA UR17, UR7, UR46, 0x3 ;  /* 0x0000002e07117291 */ /* 0x000fe2000f8e183f */
[----:B------:R-:W-:-:S05]  /*12600*/  IMAD.U32 R0, RZ, RZ, UR6 ;  /* 0x00000006ff007e24 */ /* 0x000fca000f8e00ff */
[----:B------:R-:W-:-:S04]  /*12610*/  SHF.L.U32 R0, R0, 0x1f, RZ ;  /* 0x0000001f00007819 */ /* 0x000fc800000006ff */
[----:B------:R0:W1:Y:S01]  /*12620*/  SYNCS.PHASECHK.TRANS64.TRYWAIT P1, [UR17+0x12450], R0 ;  /* 0x01245000ff0075a7 */ /* 0x0000620008020151 */
[----:B------:R-:W-:Y:S05]  /*12630*/  @!P0 BRA `(.L_x_902) ;  /* 0x0000000000048947 */ /* 0x000fea0003800000 */
[----:B------:R-:W-:Y:S01]  /*12640*/  BPT.TRAP 0x1 ;  /* 0x000000040000795c */ /* 0x000fe20000300000 */
.L_x_902:
[----:B-1----:R-:W-:Y:S05]  /*12650*/  @P1 BRA `(.L_x_903) ;  /* 0x0000000000081947 */ /* 0x002fea0003800000 */
[----:B------:R-:W1:Y:S02]  /*12660*/  SYNCS.PHASECHK.TRANS64.TRYWAIT P1, [UR17+0x12450], R0 ;  /* 0x01245000ff0075a7 */ /* 0x000e640008020151 */
[----:B-1----:R-:W-:Y:S05]  /*12670*/  @!P1 BRA `(.L_x_904) ;  /* 0x0000006c00849947 */ /* 0x002fea0003800000 */
.L_x_903:
        /* <DEDUP_REMOVED lines=9> */
[----:B------:R-:W-:-:S05]  /*12710*/  PLOP3.LUT P1, PT, PT, PT, UP0, 0x80, 0x0 ;  /* 0x000000000000781c */ /* 0x000fca0003f2f008 */
[----:B------:R-:W-:Y:S01]  /*12720*/  @UP0 ULDC.64 UR10, c[0x0][0x9c8] ;  /* 0x00027200000a0ab9 */ /* 0x000fe20000000a00 */
[----:B------:R-:W-:Y:S01]  /*12730*/  @UP0 ULDC.64 UR14, c[0x0][0x9d0] ;  /* 0x00027400000e0ab9 */ /* 0x000fe20000000a00 */
[----:B------:R-:W-:Y:S02]  /*12740*/  @UP0 UIMAD UR4, UR43, UR10, URZ ;  /* 0x0000000a2b0402a4 */ /* 0x000fe4000f8e023f */
[----:B------:R-:W-:Y:S02]  /*12750*/  @UP0 UIMAD.WIDE.U32 UR8, UR41, UR10, URZ ;  /* 0x0000000a290802a5 */ /* 0x000fe4000f8e003f */
[----:B------:R-:W-:Y:S02]  /*12760*/  @UP0 UIMAD UR6, UR41, UR11, UR4 ;  /* 0x0000000b290602a4 */ /* 0x000fe4000f8e0204 */
[----:B------:R-:W-:Y:S02]  /*12770*/  ULOP3.LUT UR4, UR46, 0x10000, URZ, 0xfc, !UPT ;  /* 0x000100002e047892 */ /* 0x000fe4000f8efc3f */
[----:B------:R-:W-:-:S02]  /*12780*/  @UP0 USHF.R.S32.HI UR10, URZ, 0x1f, UR42 ;  /* 0x0000001f3f0a0899 */ /* 0x000fc4000801142a */
[----:B------:R-:W-:Y:S02]  /*12790*/  UIMAD UR4, UR7, 0x280, UR4 ;  /* 0x00000280070478a4 */ /* 0x000fe4000f8e0204 */
[----:B------:R-:W-:Y:S02]  /*127a0*/  @UP0 UIMAD UR10, UR10, UR14, URZ ;  /* 0x0000000e0a0a02a4 */ /* 0x000fe4000f8e023f */
[----:B------:R-:W-:Y:S02]  /*127b0*/  @UP0 UIADD3 UR7, UR9, UR6, URZ ;  /* 0x0000000609070290 */ /* 0x000fe4000fffe03f */
[----:B------:R-:W-:Y:S01]  /*127c0*/  @UP0 UIMAD UR10, UR42, UR15, UR10 ;  /* 0x0000000f2a0a02a4 */ /* 0x000fe2000f8e020a */
[----:B------:R-:W-:Y:S01]  /*127d0*/  UMOV UR18, UR4 ;  /* 0x0000000400127c82 */ /* 0x000fe20008000000 */
[----:B------:R-:W-:Y:S01]  /*127e0*/  @UP0 UMOV UR6, UR8 ;  /* 0x0000000800060c82 */ /* 0x000fe20008000000 */
[----:B------:R-:W-:Y:S01]  /*127f0*/  QGMMA.64x64x32.F32.E4M3.E4M3 R24, R152, gdesc[UR16], R24, gsb0 ;  /* 0x00e0001098187df3 */ /* 0x000fe20008000818 */
[----:B------:R-:W-:-:S04]  /*12800*/  @UP0 UIMAD.WIDE.U32 UR6, UR42, UR14, UR6 ;  /* 0x0000000e2a0602a5 */ /* 0x000fc8000f8e0006 */
[----:B------:R-:W-:Y:S02]  /*12810*/  @UP0 UIADD3 UR7, UR7, UR10, URZ ;  /* 0x0000000a07070290 */ /* 0x000fe4000fffe03f */
[----:B------:R-:W-:-:S04]  /*12820*/  @UP0 ULEA UR8, UP1, UR6, UR12, 0x2 ;  /* 0x0000000c06080291 */ /* 0x000fc8000f82103f */
[----:B------:R-:W-:Y:S02]  /*12830*/  @UP0 ULEA.HI.X UR9, UR6, UR13, UR7, 0x2, UP1 ;  /* 0x0000000d06090291 */ /* 0x000fe400088f1407 */
[----:B------:R-:W-:-:S04]  /*12840*/  IMAD.U32 R2, RZ, RZ, UR8 ;  /* 0x00000008ff027e24 */ /* 0x000fc8000f8e00ff */
[----:B-1----:R-:W-:Y:S01]  /*12850*/  IMAD.U32 R3, RZ, RZ, UR9 ;  /* 0x00000009ff037e24 */ /* 0x002fe2000f8e00ff */
        /* <DEDUP_REMOVED lines=13> */
[----:B------:R-:W3:Y:S04]  /*12930*/  SHFL.BFLY PT, R9, R8, 0x2, 0x1f ;  /* 0x0c401f0008097f89 */ /* 0x000ee800000e0000 */
[----:B-1----:R-:W1:Y:S01]  /*12940*/  SHFL.BFLY PT, R2, R7, 0x2, 0x1f ;  /* 0x0c401f0007027f89 */ /* 0x002e6200000e0000 */
[----:B------:R-:W-:Y:S02]  /*12950*/  WARPGROUP.DEPBAR.LE gsb0, 0x0 ;  /* 0x00008000000079c5 */ /* 0x000fe40000010000 */
[----:B------:R-:W-:-:S06]  /*12960*/  WARPGROUP.ARRIVE ;  /* 0x00000000000079c5 */ /* 0x000fcc0000000000 */
[----:B------:R-:W-:Y:S01]  /*12970*/  QGMMA.64x64x32.F32.E4M3.E4M3 R24, R140, gdesc[UR4], R24, gsb0 ;  /* 0x00e000048c187df3 */ /* 0x000fe20008000818 */
[----:B---3--:R-:W-:Y:S01]  /*12980*/  FADD.FTZ R9, R9, R8 ;  /* 0x0000000809097221 */ /* 0x008fe20000010000 */
[----:B------:R-:W-:Y:S01]  /*12990*/  UIADD3 UR4, UR4, 0x200, URZ ;  /* 0x0000020004047890 */ /* 0x000fe2000fffe03f */
[----:B-1----:R-:W-:Y:S01]  /*129a0*/  FADD.FTZ R2, R2, R7 ;  /* 0x0000000702027221 */ /* 0x002fe20000010000 */
[----:B------:R-:W-:Y:S02]  /*129b0*/  UMOV UR7, 0xc0000010 ;  /* 0xc000001000077882 */ /* 0x000fe40000000000 */
[----:B0-----:R-:W0:Y:S03]  /*129c0*/  SHFL.BFLY PT, R0, R9, 0x1, 0x1f ;  /* 0x0c201f0009007f89 */ /* 0x001e2600000e0000 */
        /* <DEDUP_REMOVED lines=26> */
[----:B------:R-:W-:Y:S01]  /*12b70*/  @P2 FFMA.FTZ R2, R7, R6, R8 ;  /* 0x0000000607022223 */ /* 0x000fe20000010008 */
[----:B------:R-:W-:Y:S02]  /*12b80*/  IMAD.MOV.U32 R0, RZ, RZ, -0x800000 ;  /* 0xff800000ff007424 */ /* 0x000fe400078e00ff */
[----:B------:R-:W-:Y:S01]  /*12b90*/  @P3 FFMA.FTZ R0, R11, R5, R10 ;  /* 0x000000050b003223 */ /* 0x000fe2000001000a */
[-C--:B--2---:R-:W-:Y:S01]  /*12ba0*/  FMUL.FTZ R3, R3, R4.reuse ;  /* 0x0000000403037220 */ /* 0x084fe20000410000 */
[----:B---3--:R-:W-:Y:S01]  /*12bb0*/  FMUL.FTZ R9, R9, R4 ;  /* 0x0000000409097220 */ /* 0x008fe20000410000 */
[----:B------:R-:W-:-:S02]  /*12bc0*/  WARPGROUP.DEPBAR.LE gsb0, 0x0 ;  /* 0x00008000000079c5 */ /* 0x000fc40000010000 */
[----:B------:R-:W-:Y:S05]  /*12bd0*/  @!P0 BRA `(.L_x_905) ;  /* 0x0000000000048947 */ /* 0x000fea0003800000 */
[----:B------:R-:W-:Y:S01]  /*12be0*/  BPT.TRAP 0x1 ;  /* 0x000000040000795c */ /* 0x000fe20000300000 */
.L_x_905:
        /* <DEDUP_REMOVED lines=36> */
.L_x_827:
        /* <DEDUP_REMOVED lines=9> */
[----:B------:R-:W-:-:S05]  /*12ec0*/  IADD3 R4, P0, R3, UR4, RZ ;  /* 0x0000000403047c10 */ /* 0x000fca000ff1e0ff */
[----:B------:R-:W-:-:S05]  /*12ed0*/  IMAD.X R5, RZ, RZ, UR5, P0 ;  /* 0x00000005ff057e24 */ /* 0x000fca00080e06ff */
[----:B------:R0:W2:Y:S01]  /*12ee0*/  LDG.E.CONSTANT R6, desc[UR48][R4.64] ;  /* 0x0000003004067981 */ /* 0x0000a2000c1e9900 */
[C---:B------:R-:W-:Y:S01]  /*12ef0*/  LOP3.LUT P0, R3, R7.reuse, 0x3, RZ, 0xc0, !PT ;  /* 0x0000000307037812 */ /* 0x040fe2000780c0ff */
[----:B------:R-:W-:Y:S01]  /*12f00*/  VIADD R7, R7, 0xffffff80 ;  /* 0xffffff8007077836 */ /* 0x000fe20000000000 */
[----:B------:R-:W-:Y:S01]  /*12f10*/  UIMAD.WIDE.U32 UR4, UR42, UR8, URZ ;  /* 0x000000082a0472a5 */ /* 0x000fe2000f8e003f */
[----:B------:R-:W-:Y:S01]  /*12f20*/  BSSY B0, `(.L_x_907) ;  /* 0x0000108000007945 */ /* 0x000fe20003800000 */
[----:B------:R-:W-:Y:S01]  /*12f30*/  ISETP.EQ.OR P0, PT, R3, 0x3, !P0 ;  /* 0x000000030300780c */ /* 0x000fe20004702670 */
[----:B------:R-:W-:Y:S01]  /*12f40*/  UIMAD UR6, UR7, UR8, URZ ;  /* 0x00000008070672a4 */ /* 0x000fe2000f8e023f */
[----:B------:R-:W-:Y:S01]  /*12f50*/  SHF.R.S32.HI R8, RZ, 0x1f, R7 ;  /* 0x0000001fff087819 */ /* 0x000fe20000011407 */
[----:B------:R-:W-:Y:S01]  /*12f60*/  UIMAD UR8, UR7, UR10, URZ ;  /* 0x0000000a070872a4 */ /* 0x000fe2000f8e023f */
[----:B------:R-:W-:Y:S01]  /*12f70*/  SEL R91, R28, R29, P0 ;  /* 0x0000001d1c5b7207 */ /* 0x000fe20000000000 */
[----:B------:R-:W-:Y:S01]  /*12f80*/  IMAD.U32 R22, RZ, RZ, UR4 ;  /* 0x00000004ff167e24 */ /* 0x000fe2000f8e00ff */
[----:B------:R-:W-:Y:S01]  /*12f90*/  LEA.HI R3, R8, R7, RZ, 0x7 ;  /* 0x0000000708037211 */ /* 0x000fe200078f38ff */
[----:B------:R-:W-:Y:S01]  /*12fa0*/  UIMAD UR9, UR42, UR9, UR6 ;  /* 0x000000092a0972a4 */ /* 0x000fe2000f8e0206 */
[----:B------:R-:W-:Y:S01]  /*12fb0*/  SEL R87, R29, R28, P0 ;  /* 0x0000001c1d577207 */ /* 0x000fe20000000000 */
[----:B------:R-:W1:Y:S01]  /*12fc0*/  S2UR UR4, SR_CTAID.Y ;  /* 0x00000000000479c3 */ /* 0x000e620000002600 */
[----:B0-----:R-:W-:Y:S01]  /*12fd0*/  LOP3.LUT R4, R3, 0xffffff80, RZ, 0xc0, !PT ;  /* 0xffffff8003047812 */ /* 0x001fe200078ec0ff */
[----:B------:R-:W-:Y:S01]  /*12fe0*/  UIADD3 UR9, UR5, UR9, URZ ;  /* 0x0000000905097290 */ /* 0x000fe2000fffe03f */
[----:B------:R-:W-:Y:S01]  /*12ff0*/  SEL R75, R44, R45, P0 ;  /* 0x0000002d2c4b7207 */ /* 0x000fe20000000000 */
[----:B------:R-:W-:Y:S01]  /*13000*/  IMAD.U32 R23, RZ, RZ, UR5 ;  /* 0x00000005ff177e24 */ /* 0x000fe2000f8e00ff */
[----:B------:R-:W-:Y:S01]  /*13010*/  SEL R71, R45, R44, P0 ;  /* 0x0000002c2d477207 */ /* 0x000fe20000000000 */
[----:B------:R-:W-:Y:S01]  /*13020*/  IMAD.IADD R10, R7, 0x1, -R4 ;  /* 0x00000001070a7824 */ /* 0x000fe200078e0a04 */
[----:B------:R-:W0:Y:S01]  /*13030*/  S2R R44, SR_CTAID.X ;  /* 0x00000000002c7919 */ /* 0x000e220000002500 */
[----:B------:R-:W3:Y:S01]  /*13040*/  LDC R29, c[0x0][0xbe8] ;  /* 0x0002fa00ff1d7b82 */ /* 0x000ee20000000800 */
[----:B------:R-:W-:Y:S01]  /*13050*/  LEA.HI R8, R8, R7, RZ, 0x2 ;  /* 0x0000000708087211 */ /* 0x000fe200078f10ff */
[----:B------:R-:W-:Y:S01]  /*13060*/  IMAD.U32 R23, RZ, RZ, UR9 ;  /* 0x00000009ff177e24 */ /* 0x000fe2000f8e00ff */
[----:B------:R-:W-:Y:S01]  /*13070*/  SHF.R.S32.HI R9, RZ, 0x1f, R10 ;  /* 0x0000001fff097819 */ /* 0x000fe2000001140a */
[----:B------:R-:W-:Y:S01]  /*13080*/  UIMAD.WIDE.U32 UR6, UR42, UR10, URZ ;  /* 0x0000000a2a0672a5 */ /* 0x000fe2000f8e003f */
[----:B------:R-:W-:Y:S01]  /*13090*/  SHF.R.S32.HI R4, RZ, 0x7, R3 ;  /* 0x00000007ff047819 */ /* 0x000fe20000011403 */
[----:B------:R-:W-:Y:S01]  /*130a0*/  UIMAD UR8, UR42, UR11, UR8 ;  /* 0x0000000b2a0872a4 */ /* 0x000fe2000f8e0208 */
[----:B------:R-:W-:-:S02]  /*130b0*/  LEA.HI R12, R9, R10, RZ, 0x2 ;  /* 0x0000000a090c7211 */ /* 0x000fc400078f10ff */
[----:B------:R-:W-:Y:S01]  /*130c0*/  LOP3.LUT R8, R8, 0xfffffffc, RZ, 0xc0, !PT ;  /* 0xfffffffc08087812 */ /* 0x000fe200078ec0ff */
[----:B------:R-:W-:Y:S01]  /*130d0*/  UIADD3 UR8, UR7, UR8, URZ ;  /* 0x0000000807087290 */ /* 0x000fe2000fffe03f */
[--C-:B------:R-:W-:Y:S02]  /*130e0*/  SHF.R.S32.HI R14, RZ, 0x2, R12.reuse ;  /* 0x00000002ff0e7819 */ /* 0x100fe4000001140c */
[----:B------:R-:W-:Y:S01]  /*130f0*/  SHF.R.S32.HI R5, RZ, 0x1f, R12 ;  /* 0x0000001fff057819 */ /* 0x000fe2000001140c */
[----:B------:R-:W-:Y:S01]  /*13100*/  IMAD.IADD R7, R7, 0x1, -R8 ;  /* 0x0000000107077824 */ /* 0x000fe200078e0a08 */
[----:B------:R-:W-:Y:S02]  /*13110*/  LEA.HI R9, R9, R10, RZ, 0x5 ;  /* 0x0000000a09097211 */ /* 0x000fe400078f28ff */
[----:B------:R-:W-:Y:S02]  /*13120*/  LEA.HI R5, R5, R14, RZ, 0x3 ;  /* 0x0000000e05057211 */ /* 0x000fe400078f18ff */
[----:B------:R-:W-:-:S02]  /*13130*/  SEL R73, R40, R41, P0 ;  /* 0x0000002928497207 */ /* 0x000fc40000000000 */
[----:B------:R-:W-:Y:S01]  /*13140*/  LOP3.LUT R3, R5, 0xfffffff8, RZ, 0xc0, !PT ;  /* 0xfffffff805037812 */ /* 0x000fe200078ec0ff */
[----:B------:R-:W-:Y:S01]  /*13150*/  IMAD.HI R5, R4, 0x55555556, RZ ;  /* 0x5555555604057827 */ /* 0x000fe200078e02ff */
[----:B------:R-:W-:Y:S02]  /*13160*/  SEL R69, R41, R40, P0 ;  /* 0x0000002829457207 */ /* 0x000fe40000000000 */
[----:B---3--:R-:W-:Y:S01]  /*13170*/  ISETP.NE.AND P2, PT, R29, 0x1, PT ;  /* 0x000000011d00780c */ /* 0x008fe20003f45270 */
[----:B------:R-:W-:Y:S01]  /*13180*/  IMAD.IADD R3, R14, 0x1, -R3 ;  /* 0x000000010e037824 */ /* 0x000fe200078e0a03 */
[----:B------:R-:W-:Y:S02]  /*13190*/  SHF.R.S32.HI R14, RZ, 0x5, R9 ;  /* 0x00000005ff0e7819 */ /* 0x000fe40000011409 */
[----:B------:R-:W-:Y:S02]  /*131a0*/  LEA.HI R5, R5, R5, RZ, 0x1 ;  /* 0x0000000505057211 */ /* 0x000fe400078f08ff */
[----:B------:R-:W-:Y:S01]  /*131b0*/  LEA.HI R9, R7, R7, RZ, 0x1 ;  /* 0x0000000707097211 */ /* 0x000fe200078f08ff */
[----:B------:R-:W-:Y:S01]  /*131c0*/  IMAD R3, R14, 0x10, R3 ;  /* 0x000000100e037824 */ /* 0x000fe200078e0203 */
[----:B------:R-:W-:Y:S01]  /*131d0*/  SEL R41, R34, R35, P0 ;  /* 0x0000002322297207 */ /* 0x000fe20000000000 */
[----:B------:R-:W-:Y:S01]  /*131e0*/  IMAD R8, R5, -0x3, R4 ;  /* 0xfffffffd05087824 */ /* 0x000fe200078e0204 */
[----:B------:R-:W-:Y:S01]  /*131f0*/  LOP3.LUT R14, R9, 0x1ffffffe, RZ, 0xc0, !PT ;  /* 0x1ffffffe090e7812 */ /* 0x000fe200078ec0ff */
[----:B------:R-:W3:Y:S01]  /*13200*/  LDC.64 R4, c[0x0][0xbd8] ;  /* 0x0002f600ff047b82 */ /* 0x000ee20000000a00 */
[----:B------:R-:W-:Y:S01]  /*13210*/  SEL R45, R35, R34, P0 ;  /* 0x00000022232d7207 */ /* 0x000fe20000000000 */
[----:B------:R-:W-:Y:S01]  /*13220*/  IMAD R3, R8, 0x40, R3 ;  /* 0x0000004008037824 */ /* 0x000fe200078e0203 */
[----:B------:R-:W-:Y:S01]  /*13230*/  SEL R89, R24, R25, P0 ;  /* 0x0000001918597207 */ /* 0x000fe20000000000 */
[----:B------:R-:W-:Y:S01]  /*13240*/  IMAD.IADD R14, R7, 0x1, -R14 ;  /* 0x00000001070e7824 */ /* 0x000fe200078e0a0e */
[----:B------:R-:W-:Y:S01]  /*13250*/  SEL R85, R25, R24, P0 ;  /* 0x0000001819557207 */ /* 0x000fe20000000000 */
[--C-:B0-----:R-:W-:Y:S01]  /*13260*/  IMAD R28, R44, 0xc0, R3.reuse ;  /* 0x000000c02c1c7824 */ /* 0x101fe200078e0203 */
[----:B------:R-:W-:Y:S01]  /*13270*/  SEL R67, R52, R53, P0 ;  /* 0x0000003534437207 */ /* 0x000fe20000000000 */
[----:B------:R-:W-:Y:S01]  /*13280*/  IMAD R7, R14, 0x8, R3 ;  /* 0x000000080e077824 */ /* 0x000fe200078e0203 */
[----:B------:R-:W-:Y:S01]  /*13290*/  SEL R63, R53, R52, P0 ;  /* 0x00000034353f7207 */ /* 0x000fe20000000000 */
[----:B------:R-:W0:Y:S01]  /*132a0*/  @P2 LDC R35, c[0x0][0xbec] ;  /* 0x0002fb00ff232b82 */ /* 0x000e220000000800 */
[----:B------:R-:W-:Y:S01]  /*132b0*/  SEL R81, R32, R33, P0 ;  /* 0x0000002120517207 */ /* 0x000fe20000000000 */
[----:B------:R-:W-:Y:S01]  /*132c0*/  IMAD R44, R44, 0xc0, R7 ;  /* 0x000000c02c2c7824 */ /* 0x000fe200078e0207 */
[----:B------:R-:W-:Y:S01]  /*132d0*/  SEL R77, R33, R32, P0 ;  /* 0x00000020214d7207 */ /* 0x000fe20000000000 */
[----:B------:R-:W-:Y:S01]  /*132e0*/  IMAD.U32 R9, RZ, RZ, UR7 ;  /* 0x00000007ff097e24 */ /* 0x000fe2000f8e00ff */
[----:B------:R-:W-:Y:S01]  /*132f0*/  SEL R13, R38, R39, P0 ;  /* 0x00000027260d7207 */ /* 0x000fe20000000000 */
[----:B------:R-:W-:Y:S01]  /*13300*/  IMAD.U32 R8, RZ, RZ, UR6 ;  /* 0x00000006ff087e24 */ /* 0x000fe2000f8e00ff */
[----:B------:R-:W-:Y:S01]  /*13310*/  SEL R53, R39, R38, P0 ;  /* 0x0000002627357207 */ /* 0x000fe20000000000 */
[----:B------:R-:W4:Y:S01]  /*13320*/  @P2 LDC R52, c[0x0][0xbf0] ;  /* 0x0002fc00ff342b82 */ /* 0x000f220000000800 */
[----:B------:R-:W-:Y:S01]  /*13330*/  SEL R65, R48, R49, P0 ;  /* 0x0000003130417207 */ /* 0x000fe20000000000 */
[----:B------:R-:W-:Y:S01]  /*13340*/  IMAD.U32 R9, RZ, RZ, UR8 ;  /* 0x00000008ff097e24 */ /* 0x000fe2000f8e00ff */
[----:B------:R-:W-:Y:S01]  /*13350*/  SEL R83, R36, R37, P0 ;  /* 0x0000002524537207 */ /* 0x000fe20000000000 */
[----:B------:R-:W-:Y:S01]  /*13360*/  ULDC.64 UR6, c[0x0][0xb48] ;  /* 0x0002d20000067ab9 */ /* 0x000fe20000000a00 */
[----:B------:R-:W-:Y:S01]  /*13370*/  SEL R79, R37, R36, P0 ;  /* 0x00000024254f7207 */ /* 0x000fe20000000000 */
[----:B---3--:R-:W-:Y:S01]  /*13380*/  IMAD R18, R4, UR43, RZ ;  /* 0x0000002b04127c24 */ /* 0x008fe2000f8e02ff */
[----:B------:R-:W-:Y:S01]  /*13390*/  SEL R15, R30, R31, P0 ;  /* 0x0000001f1e0f7207 */ /* 0x000fe20000000000 */
[----:B------:R-:W-:Y:S01]  /*133a0*/  IMAD.WIDE.U32 R22, R4, UR41, R22 ;  /* 0x0000002904167c25 */ /* 0x000fe2000f8e0016 */
[----:B------:R-:W-:Y:S01]  /*133b0*/  SEL R59, R31, R30, P0 ;  /* 0x0000001e1f3b7207 */ /* 0x000fe20000000000 */
[----:B------:R-:W-:Y:S01]  /*133c0*/  ULDC.64 UR8, c[0x0][0xb28] ;  /* 0x0002ca0000087ab9 */ /* 0x000fe20000000a00 */
[----:B------:R-:W-:Y:S01]  /*133d0*/  SEL R11, R46, R47, P0 ;  /* 0x0000002f2e0b7207 */ /* 0x000fe20000000000 */
[----:B------:R-:W-:Y:S01]  /*133e0*/  IMAD R5, R5, UR41, R18 ;  /* 0x0000002905057c24 */ /* 0x000fe2000f8e0212 */
[----:B------:R-:W-:-:S02]  /*133f0*/  SEL R47, R47, R46, P0 ;  /* 0x0000002e2f2f7207 */ /* 0x000fc40000000000 */
[----:B------:R-:W3:Y:S01]  /*13400*/  @P2 LDC R46, c[0x0][0xbf0] ;  /* 0x0002fc00ff2e2b82 */ /* 0x000ee20000000800 */
[----:B------:R-:W-:Y:S01]  /*13410*/  SEL R61, R49, R48, P0 ;  /* 0x00000030313d7207 */ /* 0x000fe20000000000 */
[----:B------:R-:W-:Y:S01]  /*13420*/  IMAD.IADD R23, R23, 0x1, R5 ;  /* 0x0000000117177824 */ /* 0x000fe200078e0205 */
[----:B------:R-:W-:Y:S01]  /*13430*/  SEL R25, R42, R43, P0 ;  /* 0x0000002b2a197207 */ /* 0x000fe20000000000 */
[----:B0-----:R-:W-:Y:S01]  /*13440*/  @P2 IMAD.HI.U32 R35, R44, R35, RZ ;  /* 0x000000232c232227 */ /* 0x001fe200078e00ff */
[----:B------:R-:W-:Y:S02]  /*13450*/  SEL R37, R43, R42, P0 ;  /* 0x0000002a2b257207 */ /* 0x000fe40000000000 */
[----:B------:R-:W-:Y:S02]  /*13460*/  SEL R49, R26, R27, P0 ;  /* 0x0000001b1a317207 */ /* 0x000fe40000000000 */
[----:B------:R-:W-:Y:S02]  /*13470*/  SEL R57, R27, R26, P0 ;  /* 0x0000001a1b397207 */ /* 0x000fe40000000000 */
[----:B------:R-:W-:-:S02]  /*13480*/  LOP3.LUT R27, R12, 0x7ffffffc, RZ, 0xc0, !PT ;  /* 0x7ffffffc0c1b7812 */ /* 0x000fc400078ec0ff */
[----:B------:R-:W-:Y:S02]  /*13490*/  SEL R19, R50, R51, P0 ;  /* 0x0000003332137207 */ /* 0x000fe40000000000 */
[----:B------:R-:W-:Y:S01]  /*134a0*/  SEL R21, R54, R55, P0 ;  /* 0x0000003736157207 */ /* 0x000fe20000000000 */
[C---:B------:R-:W-:Y:S01]  /*134b0*/  IMAD.IADD R27, R10.reuse, 0x1, -R27 ;  /* 0x000000010a1b7824 */ /* 0x040fe200078e0a1b */
[----:B------:R-:W-:Y:S02]  /*134c0*/  LOP3.LUT P1, RZ, R10, 0x3, RZ, 0xc0, !PT ;  /* 0x000000030aff7812 */ /* 0x000fe4000782c0ff */
[----:B------:R-:W-:Y:S02]  /*134d0*/  SEL R17, R51, R50, P0 ;  /* 0x0000003233117207 */ /* 0x000fe40000000000 */
[----:B------:R-:W-:Y:S02]  /*134e0*/  SEL R55, R55, R54, P0 ;  /* 0x0000003637377207 */ /* 0x000fe40000000000 */
[----:B--2---:R-:W-:Y:S01]  /*134f0*/  LOP3.LUT R34, R6, 0x2, RZ, 0x3c, !PT ;  /* 0x0000000206227812 */ /* 0x004fe200078e3cff */
[----:B------:R-:W-:Y:S04]  /*13500*/  SHFL.IDX PT, R33, R89, R6, 0x1c1f ;  /* 0x001c1f0659217589 */ /* 0x000fe800000e0000 */
[----:B------:R-:W0:Y:S04]  /*13510*/  SHFL.IDX PT, R38, R85, R34, 0x1c1f ;  /* 0x001c1f2255267589 */ /* 0x000e2800000e0000 */
[----:B------:R-:W-:Y:S04]  /*13520*/  SHFL.IDX PT, R7, R91, R6, 0x1c1f ;  /* 0x001c1f065b077589 */ /* 0x000fe800000e0000 */
[----:B------:R2:W-:Y:S04]  /*13530*/  SHFL.IDX PT, R30, R67, R6, 0x1c1f ;  /* 0x001c1f06431e7589 */ /* 0x0005e800000e0000 */
[----:B------:R-:W5:Y:S04]  /*13540*/  SHFL.IDX PT, R36, R87, R34, 0x1c1f ;  /* 0x001c1f2257247589 */ /* 0x000f6800000e0000 */
[----:B------:R1:W-:Y:S01]  /*13550*/  SHFL.IDX PT, R31, R65, R6, 0x1c1f ;  /* 0x001c1f06411f7589 */ /* 0x0003e200000e0000 */
[----:B--2---:R-:W2:Y:S03]  /*13560*/  LDC R67, c[0x0][0xc50] ;  /* 0x00031400ff437b82 */ /* 0x004ea60000000800 */
[----:B------:R4:W-:Y:S04]  /*13570*/  SHFL.IDX PT, R43, R73, R6, 0x1c1f ;  /* 0x001c1f06492b7589 */ /* 0x0009e800000e0000 */
[----:B------:R-:W-:Y:S01]  /*13580*/  SHFL.IDX PT, R40, R81, R6, 0x1c1f ;  /* 0x001c1f0651287589 */ /* 0x000fe200000e0000 */
[----:B0-----:R-:W-:Y:S01]  /*13590*/  SEL R4, R33, R38, P0 ;  /* 0x0000002621047207 */ /* 0x001fe20000000000 */
[----:B-1----:R-:W0:Y:S02]  /*135a0*/  LDC.64 R64, c[0x0][0xb40] ;  /* 0x0002d000ff407b82 */ /* 0x002e240000000a00 */
[----:B------:R-:W-:Y:S04]  /*135b0*/  SHFL.IDX PT, R39, R83, R6, 0x1c1f ;  /* 0x001c1f0653277589 */ /* 0x000fe800000e0000 */
[----:B------:R-:W-:Y:S02]  /*135c0*/  SHFL.IDX PT, R32, R75, R6, 0x1c1f ;  /* 0x001c1f064b207589 */ /* 0x000fe400000e0000 */
[----:B----4-:R-:W1:Y:S02]  /*135d0*/  @P2 LDC R73, c[0x0][0xbec] ;  /* 0x0002fb00ff492b82 */ /* 0x010e640000000800 */
[----:B------:R-:W-:Y:S01]  /*135e0*/  SHFL.IDX PT, R16, R49, R6, 0x1c1f ;  /* 0x001c1f0631107589 */ /* 0x000fe200000e0000 */
[----:B-----5:R-:W-:-:S02]  /*135f0*/  SEL R5, R7, R36, P0 ;  /* 0x0000002407057207 */ /* 0x020fc40000000000 */
[----:B------:R-:W-:Y:S01]  /*13600*/  SEL R7, R36, R7, P0 ;  /* 0x0000000724077207 */ /* 0x000fe20000000000 */
[----:B------:R-:W-:Y:S04]  /*13610*/  SHFL.IDX PT, R15, R15, R6, 0x1c1f ;  /* 0x001c1f060f0f7589 */ /* 0x000fe800000e0000 */
[----:B------:R-:W-:Y:S04]  /*13620*/  SHFL.IDX PT, R14, R41, R6, 0x1c1f ;  /* 0x001c1f06290e7589 */ /* 0x000fe800000e0000 */
[----:B------:R-:W-:Y:S01]  /*13630*/  SHFL.IDX PT, R13, R13, R6, 0x1c1f ;  /* 0x001c1f060d0d7589 */ /* 0x000fe200000e0000 */
[----:B0-----:R-:W-:-:S03]  /*13640*/  IMAD R36, R64, UR43, RZ ;  /* 0x0000002b40247c24 */ /* 0x001fc6000f8e02ff */
[----:B------:R-:W-:Y:S01]  /*13650*/  SHFL.IDX PT, R12, R25, R6, 0x1c1f ;  /* 0x001c1f06190c7589 */ /* 0x000fe200000e0000 */
[----:B------:R-:W-:-:S03]  /*13660*/  IMAD.WIDE.U32 R8, R64, UR41, R8 ;  /* 0x0000002940087c25 */ /* 0x000fc6000f8e0008 */
[----:B------:R-:W-:Y:S01]  /*13670*/  SHFL.IDX PT, R11, R11, R6, 0x1c1f ;  /* 0x001c1f060b0b7589 */ /* 0x000fe200000e0000 */
[----:B-1----:R-:W-:-:S03]  /*13680*/  @P2 IMAD.HI.U32 R73, R44, R73, RZ ;  /* 0x000000492c492227 */ /* 0x002fc600078e00ff */
[----:B------:R-:W-:Y:S04]  /*13690*/  SHFL.IDX PT, R3, R21, R6, 0x1c1f ;  /* 0x001c1f0615037589 */ /* 0x000fe800000e0000 */
[----:B------:R0:W-:Y:S04]  /*136a0*/  SHFL.IDX PT, R10, R19, R6, 0x1c1f ;  /* 0x001c1f06130a7589 */ /* 0x0001e800000e0000 */
[----:B------:R-:W-:Y:S04]  /*136b0*/  SHFL.IDX PT, R42, R79, R34, 0x1c1f ;  /* 0x001c1f224f2a7589 */ /* 0x000fe800000e0000 */
[----:B------:R-:W-:Y:S01]  /*136c0*/  SHFL.IDX PT, R41, R77, R34, 0x1c1f ;  /* 0x001c1f224d297589 */ /* 0x000fe200000e0000 */
[----:B0-----:R-:W-:Y:S01]  /*136d0*/  SEL R6, R38, R33, P0 ;  /* 0x0000002126067207 */ /* 0x001fe20000000000 */
[----:B------:R-:W-:-:S02]  /*136e0*/  IMAD R38, RZ, RZ, -UR42 ;  /* 0x8000002aff267e24 */ /* 0x000fc4000f8e02ff */
[----:B------:R-:W-:Y:S01]  /*136f0*/  SHFL.IDX PT, R49, R71, R34, 0x1c1f ;  /* 0x001c1f2247317589 */ /* 0x000fe200000e0000 */
[----:B------:R-:W-:Y:S01]  /*13700*/  IMAD.MOV.U32 R33, RZ, RZ, R44 ;  /* 0x000000ffff217224 */ /* 0x000fe200078e002c */
[----:B---3--:R-:W-:Y:S01]  /*13710*/  @P2 SHF.R.U32.HI R33, RZ, R46, R35 ;  /* 0x0000002eff212219 */ /* 0x008fe20000011623 */
[----:B--2---:R-:W-:Y:S01]  /*13720*/  IMAD R67, R67, R38, UR4 ;  /* 0x0000000443437e24 */ /* 0x004fe2000f8e0226 */
[----:B------:R-:W-:Y:S01]  /*13730*/  ULDC.64 UR4, c[0x0][0xbe0] ;  /* 0x0002f80000047ab9 */ /* 0x000fe20000000a00 */
[----:B------:R-:W-:Y:S01]  /*13740*/  IMAD R35, R65, UR41, R36 ;  /* 0x0000002941237c24 */ /* 0x000fe2000f8e0224 */
[----:B------:R-:W0:Y:S02]  /*13750*/  SHFL.IDX PT, R48, R69, R34, 0x1c1f ;  /* 0x001c1f2245307589 */ /* 0x000e2400000e0000 */
[----:B------:R-:W-:Y:S01]  /*13760*/  SHF.R.S32.HI R38, RZ, 0x1f, R67 ;  /* 0x0000001fff267819 */ /* 0x000fe20000011443 */
[----:B------:R-:W-:Y:S01]  /*13770*/  IMAD.IADD R35, R9, 0x1, R35 ;  /* 0x0000000109237824 */ /* 0x000fe200078e0223 */
[----:B------:R-:W-:Y:S03]  /*13780*/  SHFL.IDX PT, R51, R63, R34, 0x1c1f ;  /* 0x001c1f223f337589 */ /* 0x000fe600000e0000 */
[C---:B------:R-:W-:Y:S01]  /*13790*/  IMAD R9, R38.reuse, UR4, RZ ;  /* 0x0000000426097c24 */ /* 0x040fe2000f8e02ff */
[----:B------:R-:W1:Y:S01]  /*137a0*/  SHFL.IDX PT, R50, R61, R34, 0x1c1f ;  /* 0x001c1f223d327589 */ /* 0x000e6200000e0000 */
[----:B------:R-:W-:-:S02]  /*137b0*/  IMAD R38, R38, UR6, RZ ;  /* 0x0000000626267c24 */ /* 0x000fc4000f8e02ff */
[C---:B------:R-:W-:Y:S01]  /*137c0*/  IMAD R36, R67.reuse, UR5, R9 ;  /* 0x0000000543247c24 */ /* 0x040fe2000f8e0209 */
[----:B------:R-:W-:Y:S04]  /*137d0*/  SHFL.IDX PT, R26, R59, R34, 0x1c1f ;  /* 0x001c1f223b1a7589 */ /* 0x000fe800000e0000 */
[----:B------:R-:W-:Y:S04]  /*137e0*/  SHFL.IDX PT, R25, R57, R34, 0x1c1f ;  /* 0x001c1f2239197589 */ /* 0x000fe800000e0000 */
[----:B------:R-:W-:Y:S04]  /*137f0*/  SHFL.IDX PT, R24, R53, R34, 0x1c1f ;  /* 0x001c1f2235187589 */ /* 0x000fe800000e0000 */
[----:B------:R2:W-:Y:S04]  /*13800*/  SHFL.IDX PT, R21, R45, R34, 0x1c1f ;  /* 0x001c1f222d157589 */ /* 0x0005e800000e0000 */
[----:B------:R-:W-:Y:S04]  /*13810*/  SHFL.IDX PT, R20, R47, R34, 0x1c1f ;  /* 0x001c1f222f147589 */ /* 0x000fe800000e0000 */
[----:B------:R3:W-:Y:S01]  /*13820*/  SHFL.IDX PT, R19, R37, R34, 0x1c1f ;  /* 0x001c1f2225137589 */ /* 0x0007e200000e0000 */
[----:B--2---:R-:W-:-:S03]  /*13830*/  IMAD R45, R67, UR7, R38 ;  /* 0x00000007432d7c24 */ /* 0x004fc6000f8e0226 */
[----:B------:R-:W-:Y:S04]  /*13840*/  SHFL.IDX PT, R18, R55, R34, 0x1c1f ;  /* 0x001c1f2237127589 */ /* 0x000fe800000e0000 */
[----:B------:R2:W-:Y:S01]  /*13850*/  SHFL.IDX PT, R17, R17, R34, 0x1c1f ;  /* 0x001c1f2211117589 */ /* 0x0005e200000e0000 */
[----:B---3--:R-:W-:Y:S01]  /*13860*/  IMAD.MOV.U32 R37, RZ, RZ, R44 ;  /* 0x000000ffff257224 */ /* 0x008fe200078e002c */
[----:B------:R-:W-:Y:S01]  /*13870*/  @P2 SHF.R.U32.HI R37, RZ, R52, R73 ;  /* 0x00000034ff252219 */ /* 0x000fe20000011649 */
[----:B------:R-:W-:-:S04]  /*13880*/  VIADD R52, R28, 0x8 ;  /* 0x000000081c347836 */ /* 0x000fc80000000000 */
[----:B------:R-:W-:Y:S02]  /*13890*/  IMAD.MOV R38, RZ, RZ, -R37 ;  /* 0x000000ffff267224 */ /* 0x000fe400078e0a25 */
[----:B--2---:R-:W-:Y:S02]  /*138a0*/  IMAD.MOV.U32 R34, RZ, RZ, R8 ;  /* 0x000000ffff227224 */ /* 0x004fe400078e0008 */
[----:B------:R-:W-:Y:S01]  /*138b0*/  IMAD.WIDE.U32 R8, R67, UR4, R22 ;  /* 0x0000000443087c25 */ /* 0x000fe2000f8e0016 */
[----:B------:R-:W-:-:S03]  /*138c0*/  ULDC.64 UR4, c[0x0][0xb30] ;  /* 0x0002cc0000047ab9 */ /* 0x000fc60000000a00 */
[----:B------:R-:W-:Y:S01]  /*138d0*/  IMAD.WIDE.U32 R22, R67, UR6, R34 ;  /* 0x0000000643167c25 */ /* 0x000fe2000f8e0022 */
[----:B------:R-:W-:Y:S01]  /*138e0*/  IADD3 R34, P2, R33, R8, RZ ;  /* 0x0000000821227210 */ /* 0x000fe20007f5e0ff */
[----:B------:R-:W-:Y:S01]  /*138f0*/  ULDC.64 UR6, c[0x0][0xbc8] ;  /* 0x0002f20000067ab9 */ /* 0x000fe20000000a00 */
[----:B------:R-:W-:Y:S01]  /*13900*/  SHF.R.S32.HI R8, RZ, 0x1f, R37 ;  /* 0x0000001fff087819 */ /* 0x000fe20000011425 */
[----:B------:R-:W-:Y:S01]  /*13910*/  IMAD.IADD R23, R23, 0x1, R45 ;  /* 0x0000000117177824 */ /* 0x000fe200078e022d */
[--C-:B------:R-:W-:Y:S01]  /*13920*/  SHF.R.S32.HI R35, RZ, 0x1f, R33.reuse ;  /* 0x0000001fff237819 */ /* 0x100fe20000011421 */
[----:B------:R-:W-:Y:S02]  /*13930*/  IMAD.MOV R33, RZ, RZ, -R33 ;  /* 0x000000ffff217224 */ /* 0x000fe400078e0a21 */
[----:B------:R-:W-:Y:S01]  /*13940*/  IMAD R8, R8, UR4, RZ ;  /* 0x0000000408087c24 */ /* 0x000fe2000f8e02ff */
[----:B------:R-:W-:Y:S01]  /*13950*/  IADD3.X R35, R35, R9, R36, P2, !PT ;  /* 0x0000000923237210 */ /* 0x000fe200017fe424 */
[----:B------:R-:W-:-:S02]  /*13960*/  IMAD R33, R29, R33, R44 ;  /* 0x000000211d217224 */ /* 0x000fc400078e022c */
[----:B------:R-:W-:Y:S01]  /*13970*/  IMAD R45, R29, R38, R44 ;  /* 0x000000261d2d7224 */ /* 0x000fe200078e022c */
[----:B0-----:R-:W-:Y:S01]  /*13980*/  SEL R38, R48, R43, P0 ;  /* 0x0000002b30267207 */ /* 0x001fe20000000000 */
[C---:B------:R-:W-:Y:S01]  /*13990*/  IMAD R47, R37.reuse, UR5, R8 ;  /* 0x00000005252f7c24 */ /* 0x040fe2000f8e0208 */
[----:B------:R-:W0:Y:S01]  /*139a0*/  S2UR UR5, SR_CgaCtaId ;  /* 0x00000000000579c3 */ /* 0x000e220000008800 */
[----:B------:R-:W-:Y:S01]  /*139b0*/  IMAD.WIDE.U32 R8, R37, UR4, R22 ;  /* 0x0000000425087c25 */ /* 0x000fe2000f8e0016 */
[----:B------:R-:W-:Y:S01]  /*139c0*/  SHF.R.S32.HI R22, RZ, 0x1f, R33 ;  /* 0x0000001fff167819 */ /* 0x000fe20000011421 */
[----:B------:R-:W-:Y:S01]  /*139d0*/  UMOV UR4, 0x400 ;  /* 0x0000040000047882 */ /* 0x000fe20000000000 */
[----:B------:R-:W-:Y:S01]  /*139e0*/  SHF.R.S32.HI R23, RZ, 0x1f, R45 ;  /* 0x0000001fff177819 */ /* 0x000fe2000001142d */
[----:B------:R-:W-:Y:S02]  /*139f0*/  IMAD.IADD R9, R9, 0x1, R47 ;  /* 0x0000000109097824 */ /* 0x000fe400078e022f */
[----:B------:R-:W-:-:S02]  /*13a00*/  IMAD R22, R22, UR6, RZ ;  /* 0x0000000616167c24 */ /* 0x000fc4000f8e02ff */
[----:B------:R-:W-:Y:S02]  /*13a10*/  IMAD R36, R23, UR8, RZ ;  /* 0x0000000817247c24 */ /* 0x000fe4000f8e02ff */
[----:B------:R-:W-:Y:S01]  /*13a20*/  IMAD R23, R33, UR7, R22 ;  /* 0x0000000721177c24 */ /* 0x000fe2000f8e0216 */
[----:B------:R-:W-:Y:S01]  /*13a30*/  SEL R22, R41, R40, P0 ;  /* 0x0000002829167207 */ /* 0x000fe20000000000 */
        /* <DEDUP_REMOVED lines=10> */
[----:B0-----:R-:W-:Y:S01]  /*13ae0*/  ULEA UR4, UR5, UR4, 0x18 ;  /* 0x0000000405047291 */ /* 0x001fe2000f8ec03f */
        /* <DEDUP_REMOVED lines=11> */
[----:B------:R-:W2:Y:S01]  /*13ba0*/  SHFL.IDX PT, R45, R33, 0x1, 0x1c1f ;  /* 0x003c1f00212d7f89 */ /* 0x000ea200000e0000 */
[----:B------:R-:W-:Y:S02]  /*13bb0*/  ISETP.GE.AND P3, PT, R28, R53, PT ;  /* 0x000000351c00720c */ /* 0x000fe40003f66270 */
[----:B------:R-:W-:Y:S01]  /*13bc0*/  SEL R9, R39, R42, P0 ;  /* 0x0000002a27097207 */ /* 0x000fe20000000000 */
[----:B------:R3:W4:Y:S01]  /*13bd0*/  SHFL.IDX PT, R46, R54, RZ, 0x1c1f ;  /* 0x001c1fff362e7589 */ /* 0x00072200000e0000 */
[----:B------:R-:W-:-:S02]  /*13be0*/  SEL R23, R42, R39, P0 ;  /* 0x000000272a177207 */ /* 0x000fc40000000000 */
[----:B------:R-:W-:Y:S01]  /*13bf0*/  SYNCS.ARRIVE.TRANS64.RED.A1T0 RZ, [UR4], RZ ;  /* 0x000000ffffff79a7 */ /* 0x000fe20008100404 */
[----:B------:R3:W3:Y:S01]  /*13c00*/  SHFL.IDX PT, R47, R55, RZ, 0x1c1f ;  /* 0x001c1fff372f7589 */ /* 0x0006e200000e0000 */
[----:B------:R-:W-:Y:S02]  /*13c10*/  SEL R36, R43, R48, P0 ;  /* 0x000000302b247207 */ /* 0x000fe40000000000 */
[----:B------:R-:W-:Y:S02]  /*13c20*/  SEL R37, R32, R49, P0 ;  /* 0x0000003120257207 */ /* 0x000fe40000000000 */
[----:B------:R-:W-:Y:S01]  /*13c30*/  SEL R39, R49, R32, P0 ;  /* 0x0000002031277207 */ /* 0x000fe20000000000 */
[----:B------:R-:W-:Y:S01]  /*13c40*/  IMAD.SHL.U32 R49, R27, 0x2, RZ ;  /* 0x000000021b317824 */ /* 0x000fe200078e00ff */
[----:B-1----:R-:W-:Y:S02]  /*13c50*/  SEL R40, R31, R50, P0 ;  /* 0x000000321f287207 */ /* 0x002fe40000000000 */
[----:B------:R-:W-:-:S02]  /*13c60*/  SEL R42, R50, R31, P0 ;  /* 0x0000001f322a7207 */ /* 0x000fc40000000000 */
[----:B------:R-:W-:Y:S01]  /*13c70*/  SEL R41, R30, R51, P0 ;  /* 0x000000331e297207 */ /* 0x000fe20000000000 */
[----:B0-----:R0:W-:Y:S01]  /*13c80*/  @!P2 ST.E desc[UR48][R34.64], R2 ;  /* 0x000000022200a985 */ /* 0x0011e2000c101930 */
[----:B------:R-:W-:-:S03]  /*13c90*/  SEL R43, R51, R30, P0 ;  /* 0x0000001e332b7207 */ /* 0x000fc60000000000 */
[----:B--2---:R0:W-:Y:S01]  /*13ca0*/  @!P1 ST.E desc[UR48][R44.64], R0 ;  /* 0x000000002c009985 */ /* 0x0041e2000c101930 */
[----:B------:R-:W-:Y:S05]  /*13cb0*/  @P3 BRA `(.L_x_908) ;  /* 0x0000000000b83947 */ /* 0x000fea0003800000 */
[C---:B0-----:R-:W-:Y:S01]  /*13cc0*/  VIADD R0, R49.reuse, 0x8 ;  /* 0x0000000831007836 */ /* 0x041fe20000000000 */
[----:B------:R-:W-:Y:S01]  /*13cd0*/  ULDC UR4, c[0x0][0xac8] ;  /* 0x0002b20000047ab9 */ /* 0x000fe20000000800 */
[C---:B------:R-:W-:Y:S01]  /*13ce0*/  VIADD R2, R49.reuse, 0x18 ;  /* 0x0000001831027836 */ /* 0x040fe20000000000 */
[C---:B------:R-:W-:Y:S01]  /*13cf0*/  ISETP.GE.AND P1, PT, R49.reuse, UR4, PT ;  /* 0x0000000431007c0c */ /* 0x040fe2000bf26270 */
[C---:B------:R-:W-:Y:S01]  /*13d00*/  VIADD R27, R49.reuse, 0x20 ;  /* 0x00000020311b7836 */ /* 0x040fe20000000000 */
[----:B------:R-:W-:Y:S01]  /*13d10*/  ISETP.GE.AND P2, PT, R0, UR4, PT ;  /* 0x0000000400007c0c */ /* 0x000fe2000bf46270 */
[C---:B------:R-:W-:Y:S02]  /*13d20*/  VIADD R32, R49.reuse, 0x28 ;  /* 0x0000002831207836 */ /* 0x040fe40000000000 */
[----:B------:R-:W-:Y:S01]  /*13d30*/  VIADD R33, R49, 0x30 ;  /* 0x0000003031217836 */ /* 0x000fe20000000000 */
[----:B------:R-:W-:Y:S01]  /*13d40*/  ISETP.GE.AND P3, PT, R27, UR4, PT ;  /* 0x000000041b007c0c */ /* 0x000fe2000bf66270 */
[----:B------:R-:W-:Y:S01]  /*13d50*/  VIADD R34, R49, 0x38 ;  /* 0x0000003831227836 */ /* 0x000fe20000000000 */
[----:B------:R-:W-:-:S02]  /*13d60*/  ISETP.GE.AND P4, PT, R32, UR4, PT ;  /* 0x0000000420007c0c */ /* 0x000fc4000bf86270 */
[----:B------:R-:W-:Y:S02]  /*13d70*/  ISETP.GE.AND P5, PT, R33, UR4, PT ;  /* 0x0000000421007c0c */ /* 0x000fe4000bfa6270 */
[----:B------:R-:W-:Y:S01]  /*13d80*/  ISETP.GE.AND P6, PT, R34, UR4, PT ;  /* 0x0000000422007c0c */ /* 0x000fe2000bfc6270 */
[----:B---34-:R-:W-:Y:S02]  /*13d90*/  @!P1 IMAD.WIDE R28, R49, 0x4, R46 ;  /* 0x00000004311c9825 */ /* 0x018fe400078e022e */
        /* <DEDUP_REMOVED lines=32> */
.L_x_908:
[----:B------:R-:W-:Y:S05]  /*13fa0*/  BSYNC B0 ;  /* 0x0000000000007941 */ /* 0x000fea0003800000 */
.L_x_907:
[----:B------:R-:W-:Y:S01]  /*13fb0*/  ISETP.GE.AND P1, PT, R52, R53, PT ;  /* 0x000000353400720c */ /* 0x000fe20003f26270 */
[----:B-1----:R1:W2:Y:S01]  /*13fc0*/  SHFL.IDX PT, R31, R55, 0x1, 0x1c1f ;  /* 0x003c1f00371f7f89 */ /* 0x0022a200000e0000 */
[----:B------:R-:W-:Y:S02]  /*13fd0*/  SEL R23, R15, R26, P0 ;  /* 0x0000001a0f177207 */ /* 0x000fe40000000000 */
[----:B------:R-:W-:Y:S01]  /*13fe0*/  SEL R29, R26, R15, P0 ;  /* 0x0000000f1a1d7207 */ /* 0x000fe20000000000 */
[----:B------:R1:W0:Y:S01]  /*13ff0*/  SHFL.IDX PT, R30, R54, 0x1, 0x1c1f ;  /* 0x003c1f00361e7f89 */ /* 0x00022200000e0000 */
        /* <DEDUP_REMOVED lines=14> */
[----:B012---:R-:W-:Y:S06]  /*140e0*/  @P1 BRA `(.L_x_819) ;  /* 0x0000005000201947 */ /* 0x007fec0003800000 */
[C---:B------:R-:W-:Y:S01]  /*140f0*/  VIADD R0, R49.reuse, 0x8 ;  /* 0x0000000831007836 */ /* 0x040fe20000000000 */
[----:B------:R-:W-:Y:S01]  /*14100*/  ULDC UR4, c[0x0][0xac8] ;  /* 0x0002b20000047ab9 */ /* 0x000fe20000000800 */
[C---:B------:R-:W-:Y:S01]  /*14110*/  VIADD R6, R49.reuse, 0x18 ;  /* 0x0000001831067836 */ /* 0x040fe20000000000 */
[C---:B------:R-:W-:Y:S01]  /*14120*/  ISETP.GE.AND P0, PT, R49.reuse, UR4, PT ;  /* 0x0000000431007c0c */ /* 0x040fe2000bf06270 */
[C---:B------:R-:W-:Y:S01]  /*14130*/  VIADD R2, R49.reuse, 0x10 ;  /* 0x0000001031027836 */ /* 0x040fe20000000000 */
[----:B------:R-:W-:Y:S01]  /*14140*/  ISETP.GE.AND P1, PT, R0, UR4, PT ;  /* 0x0000000400007c0c */ /* 0x000fe2000bf26270 */
[C---:B------:R-:W-:Y:S01]  /*14150*/  VIADD R8, R49.reuse, 0x20 ;  /* 0x0000002031087836 */ /* 0x040fe20000000000 */
[----:B------:R-:W-:Y:S01]  /*14160*/  ISETP.GE.AND P3, PT, R6, UR4, PT ;  /* 0x0000000406007c0c */ /* 0x000fe2000bf66270 */
[C---:B------:R-:W-:Y:S01]  /*14170*/  VIADD R10, R49.reuse, 0x28 ;  /* 0x00000028310a7836 */ /* 0x040fe20000000000 */
[----:B------:R-:W-:Y:S01]  /*14180*/  ISETP.GE.AND P2, PT, R2, UR4, PT ;  /* 0x0000000402007c0c */ /* 0x000fe2000bf46270 */
[----:B------:R-:W-:Y:S01]  /*14190*/  VIADD R11, R49, 0x30 ;  /* 0x00000030310b7836 */ /* 0x000fe20000000000 */
[----:B------:R-:W-:-:S02]  /*141a0*/  ISETP.GE.AND P4, PT, R8, UR4, PT ;  /* 0x0000000408007c0c */ /* 0x000fc4000bf86270 */
[----:B------:R-:W-:Y:S02]  /*141b0*/  ISETP.GE.AND P5, PT, R10, UR4, PT ;  /* 0x000000040a007c0c */ /* 0x000fe4000bfa6270 */
[----:B------:R-:W-:-:S03]  /*141c0*/  ISETP.GE.AND P6, PT, R11, UR4, PT ;  /* 0x000000040b007c0c */ /* 0x000fc6000bfc6270 */
[----:B------:R-:W-:-:S04]  /*141d0*/  @!P1 LEA.HI R0, R0, R0, RZ, 0x1 ;  /* 0x0000000000009211 */ /* 0x000fc800078f08ff */
[----:B------:R-:W-:Y:S02]  /*141e0*/  @!P1 LOP3.LUT R5, R0, 0xfffffffe, RZ, 0xc0, !PT ;  /* 0xfffffffe00059812 */ /* 0x000fe400078ec0ff */
[----:B------:R-:W-:Y:S02]  /*141f0*/  @!P3 LEA.HI R0, R6, R6, RZ, 0x1 ;  /* 0x000000060600b211 */ /* 0x000fe400078f08ff */
[----:B------:R-:W-:Y:S01]  /*14200*/  @!P2 LEA.HI R4, R2, R2, RZ, 0x1 ;  /* 0x000000020204a211 */ /* 0x000fe200078f08ff */
[C-C-:B------:R-:W-:Y:S01]  /*14210*/  @!P0 IMAD.WIDE R2, R49.reuse, 0x4, R30.reuse ;  /* 0x0000000431028825 */ /* 0x140fe200078e021e */
[----:B------:R-:W-:Y:S02]  /*14220*/  @!P4 LEA.HI R8, R8, R8, RZ, 0x1 ;  /* 0x000000080808c211 */ /* 0x000fe400078f08ff */
[----:B------:R-:W-:Y:S01]  /*14230*/  @!P3 LOP3.LUT R9, R0, 0xfffffffe, RZ, 0xc0, !PT ;  /* 0xfffffffe0009b812 */ /* 0x000fe200078ec0ff */
[----:B------:R-:W-:Y:S01]  /*14240*/  VIADD R49, R49, 0x38 ;  /* 0x0000003831317836 */ /* 0x000fe20000000000 */
[----:B------:R-:W-:Y:S01]  /*14250*/  @!P5 LEA.HI R10, R10, R10, RZ, 0x1 ;  /* 0x0000000a0a0ad211 */ /* 0x000fe200078f08ff */
[----:B------:R0:W-:Y:S01]  /*14260*/  @!P0 ST.E.64 desc[UR48][R2.64], R22 ;  /* 0x0000001602008985 */ /* 0x0001e2000c101b30 */
[----:B------:R-:W-:Y:S01]  /*14270*/  @!P2 LOP3.LUT R7, R4, 0xfffffffe, RZ, 0xc0, !PT ;  /* 0xfffffffe0407a812 */ /* 0x000fe200078ec0ff */
[----:B------:R-:W-:Y:S01]  /*14280*/  @!P1 IMAD.WIDE R4, R5, 0x4, R30 ;  /* 0x0000000405049825 */ /* 0x000fe200078e021e */
[----:B------:R-:W-:-:S02]  /*14290*/  @!P6 LEA.HI R0, R11, R11, RZ, 0x1 ;  /* 0x0000000b0b00e211 */ /* 0x000fc400078f08ff */
[----:B------:R-:W-:Y:S01]  /*142a0*/  @!P4 LOP3.LUT R11, R8, 0xfffffffe, RZ, 0xc0, !PT ;  /* 0xfffffffe080bc812 */ /* 0x000fe200078ec0ff */
[--C-:B------:R-:W-:Y:S01]  /*142b0*/  @!P2 IMAD.WIDE R6, R7, 0x4, R30.reuse ;  /* 0x000000040706a825 */ /* 0x100fe200078e021e */
[----:B------:R-:W-:Y:S01]  /*142c0*/  @!P5 LOP3.LUT R19, R10, 0xfffffffe, RZ, 0xc0, !PT ;  /* 0xfffffffe0a13d812 */ /* 0x000fe200078ec0ff */
[----:B------:R1:W-:Y:S01]  /*142d0*/  @!P1 ST.E.64 desc[UR48][R4.64], R28 ;  /* 0x0000001c04009985 */ /* 0x0003e2000c101b30 */
[----:B------:R-:W-:Y:S01]  /*142e0*/  ISETP.GE.AND P0, PT, R49, UR4, PT ;  /* 0x0000000431007c0c */ /* 0x000fe2000bf06270 */
[--C-:B------:R-:W-:Y:S02]  /*142f0*/  @!P3 IMAD.WIDE R8, R9, 0x4, R30.reuse ;  /* 0x000000040908b825 */ /* 0x100fe400078e021e */
[----:B------:R2:W-:Y:S01]  /*14300*/  @!P2 ST.E.64 desc[UR48][R6.64], R26 ;  /* 0x0000001a0600a985 */ /* 0x0005e2000c101b30 */
[----:B0-----:R-:W-:Y:S01]  /*14310*/  @!P6 LOP3.LUT R23, R0, 0xfffffffe, RZ, 0xc0, !PT ;  /* 0xfffffffe0017e812 */ /* 0x001fe200078ec0ff */
[--C-:B------:R-:W-:Y:S02]  /*14320*/  @!P4 IMAD.WIDE R2, R11, 0x4, R30.reuse ;  /* 0x000000040b02c825 */ /* 0x100fe400078e021e */
[----:B------:R2:W-:Y:S02]  /*14330*/  @!P3 ST.E.64 desc[UR48][R8.64], R14 ;  /* 0x0000000e0800b985 */ /* 0x0005e4000c101b30 */
[----:B------:R-:W-:-:S02]  /*14340*/  @!P6 IMAD.WIDE R10, R23, 0x4, R30 ;  /* 0x00000004170ae825 */ /* 0x000fc400078e021e */
[----:B------:R2:W-:Y:S02]  /*14350*/  @!P4 ST.E.64 desc[UR48][R2.64], R24 ;  /* 0x000000180200c985 */ /* 0x0005e4000c101b30 */
[----:B-1----:R-:W-:-:S05]  /*14360*/  @!P5 IMAD.WIDE R4, R19, 0x4, R30 ;  /* 0x000000041304d825 */ /* 0x002fca00078e021e */
[----:B------:R2:W-:Y:S04]  /*14370*/  @!P5 ST.E.64 desc[UR48][R4.64], R12 ;  /* 0x0000000c0400d985 */ /* 0x0005e8000c101b30 */
[----:B------:R2:W-:Y:S01]  /*14380*/  @!P6 ST.E.64 desc[UR48][R10.64], R16 ;  /* 0x000000100a00e985 */ /* 0x0005e2000c101b30 */
[----:B------:R-:W-:Y:S05]  /*14390*/  @P0 BRA `(.L_x_819) ;  /* 0x0000004c00740947 */ /* 0x000fea0003800000 */
[----:B------:R-:W-:-:S04]  /*143a0*/  LEA.HI R49, R49, R49, RZ, 0x1 ;  /* 0x0000003131317211 */ /* 0x000fc800078f08ff */
[----:B--2---:R-:W-:-:S05]  /*143b0*/  LOP3.LUT R3, R49, 0xfffffffe, RZ, 0xc0, !PT ;  /* 0xfffffffe31037812 */ /* 0x004fca00078ec0ff */
[----:B------:R-:W-:-:S05]  /*143c0*/  IMAD.WIDE R2, R3, 0x4, R30 ;  /* 0x0000000403027825 */ /* 0x000fca00078e021e */
[----:B------:R0:W-:Y:S01]  /*143d0*/  ST.E.64 desc[UR48][R2.64], R20 ;  /* 0x0000001402007985 */ /* 0x0001e2000c101b30 */
[----:B------:R-:W-:Y:S05]  /*143e0*/  BRA `(.L_x_819) ;  /* 0x0000004c00607947 */ /* 0x000fea0003800000 */
.L_x_906:
[----:B------:R-:W0:Y:S02]  /*143f0*/  S2R R0, SR_TID.X ;  /* 0x0000000000007919 */ /* 0x000e240000002100 */
[----:B0-----:R-:W-:-:S05]  /*14400*/  VIADD R2, R0, 0xffffff80 ;  /* 0xffffff8000027836 */ /* 0x001fca0000000000 */
        /* <DEDUP_REMOVED lines=20> */
[----:B------:R-:W-:Y:S01]  /*14550*/  IMAD.U32 R3, RZ, RZ, UR5 ;  /* 0x00000005ff037e24 */ /* 0x000fe2000f8e00ff */
[----:B------:R-:W2:Y:S01]  /*14560*/  @P0 LDC R7, c[0x0][0xbec] ;  /* 0x0002fb00ff070b82 */ /* 0x000ea20000000800 */
[----:B------:R-:W-:Y:S01]  /*14570*/  IMAD.U32 R2, RZ, RZ, UR4 ;  /* 0x00000004ff027e24 */ /* 0x000fe2000f8e00ff */
[----:B------:R-:W-:Y:S01]  /*14580*/  ULDC.64 UR4, c[0x0][0xbe0] ;  /* 0x0002f80000047ab9 */ /* 0x000fe20000000a00 */
[----:B------:R-:W-:-:S05]  /*14590*/  IMAD.U32 R3, RZ, RZ, UR6 ;  /* 0x00000006ff037e24 */ /* 0x000fca000f8e00ff */
[----:B------:R-:W3:Y:S01]  /*145a0*/  @P0 LDC R9, c[0x0][0xbf0] ;  /* 0x0002fc00ff090b82 */ /* 0x000ee20000000800 */
[C---:B0-----:R-:W-:Y:S02]  /*145b0*/  IMAD R12, R10.reuse, UR43, RZ ;  /* 0x0000002b0a0c7c24 */ /* 0x041fe4000f8e02ff */
[----:B------:R-:W-:-:S04]  /*145c0*/  IMAD.WIDE.U32 R2, R10, UR41, R2 ;  /* 0x000000290a027c25 */ /* 0x000fc8000f8e0002 */
[----:B------:R-:W-:Y:S01]  /*145d0*/  IMAD R11, R11, UR41, R12 ;  /* 0x000000290b0b7c24 */ /* 0x000fe2000f8e020c */
[----:B------:R-:W1:Y:S03]  /*145e0*/  LDC R8, c[0x0][0xc50] ;  /* 0x00031400ff087b82 */ /* 0x000e660000000800 */
[----:B------:R-:W-:Y:S02]  /*145f0*/  IMAD.IADD R3, R11, 0x1, R3 ;  /* 0x000000010b037824 */ /* 0x000fe400078e0203 */
        /* <DEDUP_REMOVED lines=25> */
.L_x_817:
        /* <DEDUP_REMOVED lines=18> */
.L_x_909:
[----:B------:R-:W-:Y:S01]  /*148b0*/  ULDC UR7, c[0x0][0xc50] ;  /* 0x0003140000077ab9 */ /* 0x000fe20000000800 */
[----:B------:R-:W-:Y:S01]  /*148c0*/  UMOV UR39, UR6 ;  /* 0x0000000600277c82 */ /* 0x000fe20008000000 */
[----:B------:R-:W-:-:S11]  /*148d0*/  UISETP.NE.AND UP0, UPT, UR7, 0x1, UPT ;  /* 0x000000010700788c */ /* 0x000fd6000bf05270 */
[----:B------:R-:W-:Y:S01]  /*148e0*/  @UP0 ULDC UR4, c[0x0][0xc54] ;  /* 0x0003150000040ab9 */ /* 0x000fe20000000800 */
[----:B------:R-:W-:Y:S01]  /*148f0*/  @UP0 ULDC UR8, c[0x0][0xc58] ;  /* 0x0003160000080ab9 */ /* 0x000fe20000000800 */
[----:B------:R-:W-:-:S04]  /*14900*/  UIMAD.WIDE.U32 UR4, UR6, UR4, URZ ;  /* 0x00000004060472a5 */ /* 0x000fc8000f8e003f */
[----:B------:R-:W-:-:S12]  /*14910*/  @UP0 USHF.R.U32.HI UR39, URZ, UR8, UR5 ;  /* 0x000000083f270299 */ /* 0x000fd80008011605 */
.L_x_910:
[----:B------:R-:W-:Y:S01]  /*14920*/  ISETP.GE.AND P0, PT, R25, RZ, PT ;  /* 0x000000ff1900720c */ /* 0x000fe20003f06270 */
[----:B------:R-:W-:Y:S01]  /*14930*/  UIADD3 UR45, -UR39, URZ, URZ ;  /* 0x0000003f272d7290 */ /* 0x000fe2000fffe13f */
[----:B------:R-:W-:Y:S02]  /*14940*/  IMAD.MOV.U32 R28, RZ, RZ, 0x1 ;  /* 0x00000001ff1c7424 */ /* 0x000fe400078e00ff */
[----:B------:R-:W-:Y:S01]  /*14950*/  IMAD.MOV.U32 R0, RZ, RZ, RZ ;  /* 0x000000ffff007224 */ /* 0x000fe200078e00ff */
[----:B------:R-:W-:Y:S01]  /*14960*/  UIMAD UR45, UR7, UR45, UR6 ;  /* 0x0000002d072d72a4 */ /* 0x000fe2000f8e0206 */
[----:B------:R-:W-:-:S07]  /*14970*/  IMAD.MOV.U32 R2, RZ, RZ, 0x1 ;  /* 0x00000001ff027424 */ /* 0x000fce00078e00ff */
[----:B------:R-:W-:Y:S05]  /*14980*/  @!P0 BRA `(.L_x_911) ;  /* 0x0000004400288947 */ /* 0x000fea0003800000 */
[----:B------:R-:W0:Y:S01]  /*14990*/  LDC.64 R2, c[0x0][0xa28] ;  /* 0x00028a00ff027b82 */ /* 0x000e220000000a00 */
[----:B------:R-:W-:Y:S01]  /*149a0*/  IMAD.MOV.U32 R16, RZ, RZ, RZ ;  /* 0x000000ffff107224 */ /* 0x000fe200078e00ff */
[----:B------:R-:W-:Y:S01]  /*149b0*/  ULDC UR4, c[0x0][0x448] ;  /* 0x0001120000047ab9 */ /* 0x000fe20000000800 */
[----:B------:R-:W-:Y:S01]  /*149c0*/  ULDC UR6, c[0x0][0x2f0] ;  /* 0x0000bc0000067ab9 */ /* 0x000fe20000000800 */
[----:B------:R-:W-:Y:S01]  /*149d0*/  ULDC UR10, c[0x0][0x288] ;  /* 0x0000a200000a7ab9 */ /* 0x000fe20000000800 */
[----:B0-----:R-:W-:-:S04]  /*149e0*/  ISETP.NE.U32.AND P0, PT, R2, RZ, PT ;  /* 0x000000ff0200720c */ /* 0x001fc80003f05070 */
[----:B------:R-:W-:-:S13]  /*149f0*/  ISETP.NE.AND.EX P0, PT, R3, RZ, PT, P0 ;  /* 0x000000ff0300720c */ /* 0x000fda0003f05300 */
[----:B------:R-:W0:Y:S02]  /*14a00*/  @P0 LDC.64 R2, c[0x0][0xa28] ;  /* 0x00028a00ff020b82 */ /* 0x000e240000000a00 */
[----:B0-----:R-:W-:-:S05]  /*14a10*/  @P0 IMAD.WIDE R2, R25, 0x4, R2 ;  /* 0x0000000419020825 */ /* 0x001fca00078e0202 */
[----:B------:R0:W5:Y:S01]  /*14a20*/  @P0 LDG.E R16, desc[UR48][R2.64] ;  /* 0x0000003002100981 */ /* 0x000162000c1e1900 */
[----:B------:R-:W1:Y:S01]  /*14a30*/  S2UR UR41, SR_CTAID.X ;  /* 0x00000000002979c3 */ /* 0x000e620000002500 */
[----:B------:R-:W-:-:S03]  /*14a40*/  UISETP.NE.AND UP1, UPT, UR4, 0x1, UPT ;  /* 0x000000010400788c */ /* 0x000fc6000bf25270 */
[----:B------:R-:W-:Y:S01]  /*14a50*/  ULDC.64 UR4, c[0x0][0x418] ;  /* 0x0001060000047ab9 */ /* 0x000fe20000000a00 */
[----:B------:R-:W-:Y:S02]  /*14a60*/  UP2UR UR50, UPR, URZ, 0x2 ;  /* 0x000000023f327883 */ /* 0x000fe40008000000 */
[----:B------:R-:W-:-:S03]  /*14a70*/  UISETP.NE.U32.AND UP0, UPT, UR4, URZ, UPT ;  /* 0x0000003f0400728c */ /* 0x000fc6000bf05070 */
[----:B------:R-:W-:Y:S01]  /*14a80*/  ULDC UR4, c[0x0][0x424] ;  /* 0x0001090000047ab9 */ /* 0x000fe20000000800 */
[----:B------:R-:W-:Y:S01]  /*14a90*/  UISETP.NE.AND.EX UP0, UPT, UR5, URZ, UPT, UP0 ;  /* 0x0000003f0500728c */ /* 0x000fe2000bf05300 */
[----:B------:R-:W-:Y:S02]  /*14aa0*/  @UP1 ULDC UR9, c[0x0][0x450] ;  /* 0x0001140000091ab9 */ /* 0x000fe40000000800 */
[----:B------:R-:W-:Y:S01]  /*14ab0*/  @UP1 ULDC UR5, c[0x0][0x44c] ;  /* 0x0001130000051ab9 */ /* 0x000fe20000000800 */
[----:B------:R-:W-:-:S04]  /*14ac0*/  USEL UR36, UR4, 0x1, UP0 ;  /* 0x0000000104247887 */ /* 0x000fc80008000000 */
[----:B------:R-:W-:Y:S02]  /*14ad0*/  UIMAD UR7, UR36, UR6, 0x9f ;  /* 0x0000009f240774a4 */ /* 0x000fe4000f8e0206 */
[----:B------:R-:W-:Y:S02]  /*14ae0*/  UIMAD UR36, UR36, UR6, URZ ;  /* 0x00000006242472a4 */ /* 0x000fe4000f8e023f */
[----:B------:R-:W-:Y:S02]  /*14af0*/  UIMAD.WIDE UR6, UR7, 0x66666667, URZ ;  /* 0x66666667070678a5 */ /* 0x000fe4000f8e023f */
[----:B-1----:R-:W-:Y:S02]  /*14b00*/  UIMAD UR41, UR41, 0xc0, URZ ;  /* 0x000000c0292978a4 */ /* 0x002fe4000f8e023f */
[----:B------:R-:W-:Y:S02]  /*14b10*/  USHF.R.U32.HI UR42, URZ, 0x1f, UR7 ;  /* 0x0000001f3f2a7899 */ /* 0x000fe40008011607 */
[----:B------:R-:W-:-:S02]  /*14b20*/  UIADD3 UR8, UR41, 0xbf, URZ ;  /* 0x000000bf29087890 */ /* 0x000fc4000fffe03f */
[----:B------:R-:W-:Y:S02]  /*14b30*/  ULEA.HI.SX32 UR42, UR7, UR42, 0x1a ;  /* 0x0000002a072a7291 */ /* 0x000fe4000f8fd23f */
[----:B------:R-:W-:-:S04]  /*14b40*/  UIMAD.WIDE.U32 UR4, UR8, UR5, URZ ;  /* 0x00000005080472a5 */ /* 0x000fc8000f8e003f */
[----:B------:R-:W-:Y:S02]  /*14b50*/  @UP1 USHF.R.U32.HI UR8, URZ, UR9, UR5 ;  /* 0x000000093f081299 */ /* 0x000fe40008011605 */
[----:B------:R-:W-:Y:S01]  /*14b60*/  UIADD3 UR9, UR36, 0x1, -UR10 ;  /* 0x0000000124097890 */ /* 0x000fe2000fffe80a */
[----:B------:R-:W-:Y:S02]  /*14b70*/  ULDC.64 UR4, c[0x0][0x9e0] ;  /* 0x0002780000047ab9 */ /* 0x000fe40000000a00 */
[----:B------:R-:W-:Y:S02]  /*14b80*/  UISETP.GE.AND UP0, UPT, UR5, 0x1, UPT ;  /* 0x000000010500788c */ /* 0x000fe4000bf06270 */
[----:B------:R-:W-:-:S04]  /*14b90*/  UIADD3 UR9, UR9, UR8, URZ ;  /* 0x0000000809097290 */ /* 0x000fc8000fffe03f */
[----:B------:R-:W-:Y:S01]  /*14ba0*/  PLOP3.LUT P1, PT, PT, PT, UP0, 0x80, 0x0 ;  /* 0x000000000000781c */ /* 0x000fe20003f2f008 */
[----:B------:R-:W-:-:S12]  /*14bb0*/  UIADD3 UR4, UR9, UR4, URZ ;  /* 0x0000000409047290 */ /* 0x000fd8000fffe03f */
[----:B0-----:R-:W-:Y:S05]  /*14bc0*/  @!P1 BRA `(.L_x_912) ;  /* 0x0000000000449947 */ /* 0x001fea0003800000 */
        /* <DEDUP_REMOVED lines=10> */
.L_x_913:
[----:B------:R-:W-:-:S11]  /*14c70*/  UISETP.NE.AND UP0, UPT, UR5, 0x1, UPT ;  /* 0x000000010500788c */ /* 0x000fd6000bf05270 */
[----:B------:R-:W-:Y:S02]  /*14c80*/  @UP0 ULDC.64 UR12, c[0x0][0x9e8] ;  /* 0x00027a00000c0ab9 */ /* 0x000fe40000000a00 */
[----:B------:R-:W-:-:S04]  /*14c90*/  UIMAD.WIDE.U32 UR6, UR8, UR12, URZ ;  /* 0x0000000c080672a5 */ /* 0x000fc8000f8e003f */
[----:B------:R-:W-:-:S12]  /*14ca0*/  @UP0 USHF.R.U32.HI UR8, URZ, UR13, UR7 ;  /* 0x0000000d3f080299 */ /* 0x000fd80008011607 */
.L_x_914:
[----:B------:R-:W-:-:S04]  /*14cb0*/  UIMAD UR8, UR8, UR5, UR5 ;  /* 0x00000005080872a4 */ /* 0x000fc8000f8e0205 */
[----:B------:R-:W-:-:S04]  /*14cc0*/  UISETP.LT.AND UP0, UPT, UR4, UR8, UPT ;  /* 0x000000080400728c */ /* 0x000fc8000bf01270 */
[----:B------:R-:W-:-:S12]  /*14cd0*/  USEL UR4, UR4, UR8, UP0 ;  /* 0x0000000804047287 */ /* 0x000fd80008000000 */
.L_x_912:
[----:B------:R-:W-:Y:S02]  /*14ce0*/  UISETP.NE.AND UP0, UPT, UR50, URZ, UPT ;  /* 0x0000003f3200728c */ /* 0x000fe4000bf05270 */
[----:B------:R-:W-:-:S03]  /*14cf0*/  UIADD3 UR6, UR4, 0x9f, URZ ;  /* 0x0000009f04067890 */ /* 0x000fc6000fffe03f */
[----:B------:R-:W-:Y:S01]  /*14d00*/  UMOV UR4, UR41 ;  /* 0x0000002900047c82 */ /* 0x000fe20008000000 */
[----:B------:R-:W-:-:S04]  /*14d10*/  UIMAD.WIDE UR6, UR6, 0x66666667, URZ ;  /* 0x66666667060678a5 */ /* 0x000fc8000f8e023f */
[----:B------:R-:W-:Y:S01]  /*14d20*/  USHF.R.U32.HI UR43, URZ, 0x1f, UR7 ;  /* 0x0000001f3f2b7899 */ /* 0x000fe20008011607 */
[----:B------:R-:W-:Y:S02]  /*14d30*/  @UP0 ULDC UR8, c[0x0][0x44c] ;  /* 0x0001130000080ab9 */ /* 0x000fe40000000800 */
[----:B------:R-:W-:Y:S01]  /*14d40*/  @UP0 ULDC UR6, c[0x0][0x450] ;  /* 0x0001140000060ab9 */ /* 0x000fe20000000800 */
[----:B------:R-:W-:Y:S02]  /*14d50*/  UIMAD.WIDE.U32 UR8, UR41, UR8, URZ ;  /* 0x00000008290872a5 */ /* 0x000fe4000f8e003f */
[----:B------:R-:W-:Y:S02]  /*14d60*/  ULEA.HI.SX32 UR43, UR7, UR43, 0x1a ;  /* 0x0000002b072b7291 */ /* 0x000fe4000f8fd23f */
[----:B------:R-:W-:Y:S02]  /*14d70*/  @UP0 USHF.R.U32.HI UR4, URZ, UR6, UR9 ;  /* 0x000000063f040299 */ /* 0x000fe40008011609 */
[----:B------:R-:W-:-:S02]  /*14d80*/  UISETP.LT.AND UP0, UPT, UR42, UR43, UPT ;  /* 0x0000002b2a00728c */ /* 0x000fc4000bf01270 */
[----:B------:R-:W-:Y:S01]  /*14d90*/  UIADD3 UR4, UR4, -UR10, UR36 ;  /* 0x8000000a04047290 */ /* 0x000fe2000fffe024 */
[----:B------:R-:W-:Y:S01]  /*14da0*/  ULDC UR8, c[0x0][0x9dc] ;  /* 0x0002770000087ab9 */ /* 0x000fe20000000800 */
[----:B------:R-:W-:Y:S02]  /*14db0*/  USEL UR12, UR42, UR43, UP0 ;  /* 0x0000002b2a0c7287 */ /* 0x000fe40008000000 */
[----:B------:R-:W-:Y:S01]  /*14dc0*/  UIADD3 UR8, UR4, -UR8, URZ ;  /* 0x8000000804087290 */ /* 0x000fe2000fffe03f */
[----:B------:R-:W-:Y:S11]  /*14dd0*/  @!P1 BRA `(.L_x_915) ;  /* 0x0000000000449947 */ /* 0x000ff60003800000 */
        /* <DEDUP_REMOVED lines=10> */
.L_x_916:
[----:B------:R-:W-:-:S11]  /*14e80*/  UISETP.NE.AND UP0, UPT, UR5, 0x1, UPT ;  /* 0x000000010500788c */ /* 0x000fd6000bf05270 */
[----:B------:R-:W-:Y:S02]  /*14e90*/  @UP0 ULDC.64 UR10, c[0x0][0x9e8] ;  /* 0x00027a00000a0ab9 */ /* 0x000fe40000000a00 */
[----:B------:R-:W-:-:S04]  /*14ea0*/  UIMAD.WIDE.U32 UR6, UR4, UR10, URZ ;  /* 0x0000000a040672a5 */ /* 0x000fc8000f8e003f */
[----:B------:R-:W-:-:S12]  /*14eb0*/  @UP0 USHF.R.U32.HI UR4, URZ, UR11, UR7 ;  /* 0x0000000b3f040299 */ /* 0x000fd80008011607 */
.L_x_917:
[----:B------:R-:W-:-:S04]  /*14ec0*/  UIMAD UR4, UR4, UR5, URZ ;  /* 0x00000005040472a4 */ /* 0x000fc8000f8e023f */
[----:B------:R-:W-:-:S04]  /*14ed0*/  UISETP.LT.AND UP0, UPT, UR8, UR4, UPT ;  /* 0x000000040800728c */ /* 0x000fc8000bf01270 */
[----:B------:R-:W-:-:S12]  /*14ee0*/  USEL UR8, UR8, UR4, !UP0 ;  /* 0x0000000408087287 */ /* 0x000fd8000c000000 */
.L_x_915:
[----:B------:R-:W-:Y:S02]  /*14ef0*/  UIMAD.WIDE UR4, UR8, 0x66666667, URZ ;  /* 0x66666667080478a5 */ /* 0x000fe4000f8e023f */
[----:B------:R-:W-:Y:S02]  /*14f00*/  USHF.R.U32.HI UR9, URZ, 0x10, UR45 ;  /* 0x000000103f097899 */ /* 0x000fe4000801162d */
[----:B------:R-:W-:Y:S02]  /*14f10*/  USHF.R.U32.HI UR4, URZ, 0x1f, UR5 ;  /* 0x0000001f3f047899 */ /* 0x000fe40008011605 */
[----:B------:R-:W-:Y:S02]  /*14f20*/  ULOP3.LUT UR45, UR45, 0xffff, URZ, 0xc0, !UPT ;  /* 0x0000ffff2d2d7892 */ /* 0x000fe4000f8ec03f */
[----:B------:R-:W-:Y:S01]  /*14f30*/  ULEA.HI.SX32 UR4, UR5, UR4, 0x1a ;  /* 0x0000000405047291 */ /* 0x000fe2000f8fd23f */
[----:B------:R-:W-:-:S03]  /*14f40*/  UMOV UR38, URZ ;  /* 0x0000003f00267c82 */ /* 0x000fc60008000000 */
[----:B------:R-:W-:-:S04]  /*14f50*/  UISETP.LT.AND UP0, UPT, URZ, UR4, UPT ;  /* 0x000000043f00728c */ /* 0x000fc8000bf01270 */
[----:B------:R-:W-:Y:S02]  /*14f60*/  USEL UR44, URZ, UR4, !UP0 ;  /* 0x000000043f2c7287 */ /* 0x000fe4000c000000 */
[----:B------:R-:W-:Y:S02]  /*14f70*/  UISETP.NE.AND UP0, UPT, UR9, URZ, UPT ;  /* 0x0000003f0900728c */ /* 0x000fe4000bf05270 */
[----:B------:R-:W-:-:S06]  /*14f80*/  UISETP.GT.AND UP1, UPT, UR12, UR44, UPT ;  /* 0x0000002c0c00728c */ /* 0x000fcc000bf24270 */
[----:B------:R-:W-:-:S03]  /*14f90*/  PLOP3.LUT P0, PT, PT, PT, UP1, 0x80, 0x0 ;  /* 0x000000000000781c */ /* 0x000fc60003f0f018 */
[----:B------:R-:W-:-:S10]  /*14fa0*/  @!UP0 ULDC UR9, c[0x0][0x9f0] ;  /* 0x00027c0000098ab9 */ /* 0x000fd40000000800 */
[----:B------:R-:W-:Y:S05]  /*14fb0*/  @!P0 BRA `(.L_x_918) ;  /* 0x00000000007c8947 */ /* 0x000fea0003800000 */
[----:B------:R-:W-:Y:S01]  /*14fc0*/  IABS R0, UR9 ;  /* 0x0000000900007c13 */ /* 0x000fe20008000000 */
[----:B------:R-:W-:Y:S02]  /*14fd0*/  UIADD3 UR4, UR9, -0x1, UR12 ;  /* 0xffffffff09047890 */ /* 0x000fe4000fffe00c */
[----:B------:R-:W-:Y:S02]  /*14fe0*/  IABS R4, UR9 ;  /* 0x0000000900047c13 */ /* 0x000fe40008000000 */
[----:B------:R-:W-:Y:S01]  /*14ff0*/  R2UR UR10, R0 ;  /* 0x00000000000a72ca */ /* 0x000fe200000e0000 */
[----:B------:R-:W-:-:S03]  /*15000*/  UIADD3 UR6, -UR44, UR4, URZ ;  /* 0x000000042c067290 */ /* 0x000fc6000fffe13f */
[----:B------:R-:W-:-:S03]  /*15010*/  UMOV UR4, URZ ;  /* 0x0000003f00047c82 */ /* 0x000fc60008000000 */
[----:B------:R-:W-:Y:S01]  /*15020*/  IABS R3, UR6 ;  /* 0x0000000600037c13 */ /* 0x000fe20008000000 */
[----:B------:R-:W-:-:S03]  /*15030*/  ULOP3.LUT UR6, UR6, UR9, URZ, 0x3c, !UPT ;  /* 0x0000000906067292 */ /* 0x000fc6000f8e3c3f */
[----:B------:R-:W-:Y:S02]  /*15040*/  R2UR UR8, R3 ;  /* 0x00000000030872ca */ /* 0x000fe400000e0000 */
        /* <DEDUP_REMOVED lines=22> */
.L_x_918:
[----:B------:R-:W-:Y:S02]  /*151b0*/  UIMAD UR51, UR45, UR38, UR44 ;  /* 0x000000262d3372a4 */ /* 0x000fe4000f8e022c */
[----:B------:R-:W-:Y:S02]  /*151c0*/  IMAD.U32 R3, RZ, RZ, UR38 ;  /* 0x00000026ff037e24 */ /* 0x000fe4000f8e00ff */
[----:B------:R-:W-:Y:S02]  /*151d0*/  IMAD.MOV.U32 R28, RZ, RZ, 0x1 ;  /* 0x00000001ff1c7424 */ /* 0x000fe400078e00ff */
[----:B------:R-:W-:Y:S02]  /*151e0*/  IMAD.MOV.U32 R2, RZ, RZ, 0x1 ;  /* 0x00000001ff027424 */ /* 0x000fe400078e00ff */
        /* <DEDUP_REMOVED lines=18> */
[----:B------:R-:W-:Y:S02]  /*15310*/  IMAD.U32 R4, RZ, RZ, UR4 ;  /* 0x00000004ff047e24 */ /* 0x000fe4000f8e00ff */
[----:B------:R-:W-:Y:S01]  /*15320*/  IMAD.U32 R5, RZ, RZ, UR5 ;  /* 0x00000005ff057e24 */ /* 0x000fe2000f8e00ff */
[----:B------:R-:W0:Y:S01]  /*15330*/  LDC.64 R2, c[0x4][R2] ;  /* 0x0100000002027b82 */ /* 0x000e220000000a00 */
[----:B------:R-:W-:Y:S01]  /*15340*/  ULDC.64 UR4, c[0x4][0x8] ;  /* 0x0100020000047ab9 */ /* 0x000fe20000000a00 */
[----:B------:R-:W-:Y:S02]  /*15350*/  IMAD.U32 R6, RZ, RZ, UR6 ;  /* 0x00000006ff067e24 */ /* 0x000fe4000f8e00ff */
[----:B------:R-:W-:-:S02]  /*15360*/  IMAD.U32 R7, RZ, RZ, UR7 ;  /* 0x00000007ff077e24 */ /* 0x000fc4000f8e00ff */
[----:B------:R-:W-:Y:S02]  /*15370*/  IMAD.U32 R10, RZ, RZ, UR4 ;  /* 0x00000004ff0a7e24 */ /* 0x000fe4000f8e00ff */
[----:B------:R-:W-:Y:S02]  /*15380*/  IMAD.U32 R11, RZ, RZ, UR5 ;  /* 0x00000005ff0b7e24 */ /* 0x000fe4000f8e00ff */
[----:B------:R-:W-:Y:S02]  /*15390*/  IMAD.MOV.U32 R8, RZ, RZ, 0x70 ;  /* 0x00000070ff087424 */ /* 0x000fe400078e00ff */
[----:B------:R-:W-:Y:S02]  /*153a0*/  IMAD.MOV.U32 R12, RZ, RZ, 0x1 ;  /* 0x00000001ff0c7424 */ /* 0x000fe400078e00ff */
[----:B------:R-:W-:-:S07]  /*153b0*/  IMAD.MOV.U32 R13, RZ, RZ, RZ ;  /* 0x000000ffff0d7224 */ /* 0x000fce00078e00ff */
[----:B------:R-:W-:-:S07]  /*153c0*/  LEPC R20, `(.L_x_919) ;  /* 0x000000001014794e */ /* 0x000fce0000000000 */
[----:B0----5:R-:W-:Y:S05]  /*153d0*/  CALL.ABS.NOINC R2 ;  /* 0x0000000002007343 */ /* 0x021fea0003c00000 */
.L_x_919:
[----:B------:R-:W-:-:S06]  /*153e0*/  UIADD3 UR4, UR46, 0x5200, URZ ;  /* 0x000052002e047890 */ /* 0x000fcc000fffe03f */
[----:B------:R-:W-:-:S05]  /*153f0*/  IMAD.U32 R18, RZ, RZ, UR4 ;  /* 0x00000004ff127e24 */ /* 0x000fca000f8e00ff */
[----:B------:R-:W-:-:S13]  /*15400*/  LOP3.LUT P0, RZ, R18, 0x1bf, RZ, 0xc0, !PT ;  /* 0x000001bf12ff7812 */ /* 0x000fda000780c0ff */
        /* <DEDUP_REMOVED lines=17> */
.L_x_920:
        /* <DEDUP_REMOVED lines=20> */
.L_x_921:
        /* <DEDUP_REMOVED lines=18> */
.L_x_922:
        /* <DEDUP_REMOVED lines=8> */
[----:B------:R-:W-:Y:S01]  /*15800*/  UMOV UR4, 0xffffffff ;  /* 0xffffffff00047882 */ /* 0x000fe20000000000 */
[C---:B------:R-:W-:Y:S01]  /*15810*/  LOP3.LUT R18, R17.reuse, 0x7f, RZ, 0xc0, !PT ;  /* 0x0000007f11127812 */ /* 0x040fe200078ec0ff */
[----:B------:R-:W-:-:S03]  /*15820*/  IMAD.SHL.U32 R10, R17, 0x20, RZ ;  /* 0x00000020110a7824 */ /* 0x000fc600078e00ff */
[----:B------:R-:W-:Y:S01]  /*15830*/  SHF.R.U32.HI R24, RZ, 0x2, R18 ;  /* 0x00000002ff187819 */ /* 0x000fe20000011612 */
[----:B-1----:R-:W-:Y:S06]  /*15840*/  BRA.DIV UR4, `(.L_x_923) ;  /* 0x0000003e04287947 */ /* 0x002fec000b800000 */
.L_x_975:
[----:B------:R-:W-:Y:S01]  /*15850*/  UMOV UR4, 0xa0 ;  /* 0x000000a000047882 */ /* 0x000fe20000000000 */
[----:B------:R-:W-:Y:S01]  /*15860*/  LOP3.LUT R23, R24, 0x60, R10, 0xf8, !PT ;  /* 0x0000006018177812 */ /* 0x000fe200078ef80a */
[----:B------:R-:W-:Y:S01]  /*15870*/  UIMAD UR4, UR52, UR4, -0xa0 ;  /* 0xffffff60340474a4 */ /* 0x000fe2000f8e0204 */
[----:B------:R-:W-:Y:S02]  /*15880*/  ISETP.NE.AND P3, PT, R21, 0x1, PT ;  /* 0x000000011500780c */ /* 0x000fe40003f65270 */
[C---:B------:R-:W-:Y:S02]  /*15890*/  LOP3.LUT R19, R23.reuse, 0x80, RZ, 0xfc, !PT ;  /* 0x0000008017137812 */ /* 0x040fe400078efcff */
[----:B-----5:R-:W-:Y:S01]  /*158a0*/  SHF.R.S32.HI R8, RZ, 0x1f, R29 ;  /* 0x0000001fff087819 */ /* 0x020fe2000001141d */
[----:B------:R-:W-:Y:S01]  /*158b0*/  VIADD R9, R23, UR4 ;  /* 0x0000000417097c36 */ /* 0x000fe20008000000 */
[----:B------:R-:W-:Y:S01]  /*158c0*/  LOP3.LUT R0, R0, 0xfffffff7, RZ, 0xc0, !PT ;  /* 0xfffffff700007812 */ /* 0x000fe200078ec0ff */
[----:B------:R-:W-:-:S02]  /*158d0*/  VIADD R15, R19, UR4 ;  /* 0x00000004130f7c36 */ /* 0x000fc40008000000 */
[----:B------:R1:W-:Y:S01]  /*158e0*/  STL [R1+0xc], R8 ;  /* 0x00000c0801007387 */ /* 0x0003e20000100800 */
[C---:B------:R-:W-:Y:S01]  /*158f0*/  ISETP.GE.AND P1, PT, R9.reuse, UR36, PT ;  /* 0x0000002409007c0c */ /* 0x040fe2000bf26270 */
[--C-:B------:R-:W-:Y:S01]  /*15900*/  IMAD.IADD R9, R9, 0x1, R16.reuse ;  /* 0x0000000109097824 */ /* 0x100fe200078e0210 */
[C---:B------:R-:W-:Y:S01]  /*15910*/  ISETP.GE.AND P0, PT, R15.reuse, UR36, PT ;  /* 0x000000240f007c0c */ /* 0x040fe2000bf06270 */
[----:B0-----:R-:W0:Y:S01]  /*15920*/  @P3 LDC R2, c[0x0][0x434] ;  /* 0x00010d00ff023b82 */ /* 0x001e220000000800 */
[----:B------:R-:W-:-:S07]  /*15930*/  IMAD.IADD R14, R15, 0x1, R16 ;  /* 0x000000010f0e7824 */ /* 0x000fce00078e0210 */
[----:B------:R-:W2:Y:S01]  /*15940*/  @P3 LDC R3, c[0x0][0x438] ;  /* 0x00010e00ff033b82 */ /* 0x000ea20000000800 */
[----:B------:R-:W-:Y:S01]  /*15950*/  IMAD.MOV.U32 R11, RZ, RZ, R9 ;  /* 0x000000ffff0b7224 */ /* 0x000fe200078e0009 */
[----:B------:R-:W-:Y:S01]  /*15960*/  ISETP.GT.U32.OR P0, PT, R19, 0x9f, P0 ;  /* 0x0000009f1300780c */ /* 0x000fe20000704470 */
[----:B------:R-:W-:-:S05]  /*15970*/  IMAD.MOV.U32 R15, RZ, RZ, R14 ;  /* 0x000000ffff0f7224 */ /* 0x000fca00078e000e */
[----:B------:R-:W3:Y:S08]  /*15980*/  @P3 LDC R7, c[0x0][0x434] ;  /* 0x00010d00ff073b82 */ /* 0x000ef00000000800 */
[----:B------:R-:W4:Y:S01]  /*15990*/  @P3 LDC R6, c[0x0][0x438] ;  /* 0x00010e00ff063b82 */ /* 0x000f220000000800 */
[----:B0-----:R-:W-:Y:S01]  /*159a0*/  @P3 IMAD.HI.U32 R2, R9, R2, RZ ;  /* 0x0000000209023227 */ /* 0x001fe200078e00ff */
[----:B------:R-:W-:Y:S01]  /*159b0*/  ULOP3.LUT UR4, UR40, 0x2, URZ, 0xfc, !UPT ;  /* 0x0000000228047892 */ /* 0x000fe2000f8efc3f */
[----:B------:R-:W-:Y:S01]  /*159c0*/  @P3 LOP3.LUT R0, R0, 0x8, RZ, 0xfc, !PT ;  /* 0x0000000800003812 */ /* 0x000fe200078efcff */
[----:B------:R-:W-:Y:S04]  /*159d0*/  STL [R1+0x10], R19 ;  /* 0x0000101301007387 */ /* 0x000fe80000100800 */
[----:B------:R-:W0:Y:S01]  /*159e0*/  @!P1 LDC.64 R4, c[0x0][0x428] ;  /* 0x00010a00ff049b82 */ /* 0x000e220000000a00 */
[----:B--2---:R-:W-:-:S04]  /*159f0*/  @P3 SHF.R.U32.HI R11, RZ, R3, R2 ;  /* 0x00000003ff0b3219 */ /* 0x004fc80000011602 */
[----:B------:R-:W-:Y:S01]  /*15a00*/  @!P1 SHF.R.S32.HI R3, RZ, 0x1f, R11 ;  /* 0x0000001fff039819 */ /* 0x000fe2000001140b */
[----:B---3--:R-:W-:-:S05]  /*15a10*/  @P3 IMAD.HI.U32 R7, R14, R7, RZ ;  /* 0x000000070e073227 */ /* 0x008fca00078e00ff */
[----:B----4-:R-:W-:Y:S02]  /*15a20*/  @P3 SHF.R.U32.HI R15, RZ, R6, R7 ;  /* 0x00000006ff0f3219 */ /* 0x010fe40000011607 */
[----:B------:R-:W2:Y:S01]  /*15a30*/  @!P0 LDC.64 R6, c[0x0][0x418] ;  /* 0x00010600ff068b82 */ /* 0x000ea20000000a00 */
[----:B0-----:R-:W-:-:S04]  /*15a40*/  @!P1 IMAD R2, R8, R4, RZ ;  /* 0x0000000408029224 */ /* 0x001fc800078e02ff */
[----:B------:R-:W-:Y:S02]  /*15a50*/  @!P1 IMAD R13, R29, R5, R2 ;  /* 0x000000051d0d9224 */ /* 0x000fe400078e0202 */
[----:B------:R-:W-:-:S04]  /*15a60*/  @!P1 IMAD.MOV.U32 R2, RZ, RZ, R11 ;  /* 0x000000ffff029224 */ /* 0x000fc800078e000b */
[----:B------:R-:W-:Y:S02]  /*15a70*/  @!P1 IMAD.WIDE.U32 R2, R29, R4, R2 ;  /* 0x000000041d029225 */ /* 0x000fe400078e0002 */
[----:B------:R-:W0:Y:S02]  /*15a80*/  @!P1 LDC.64 R4, c[0x0][0x418] ;  /* 0x00010600ff049b82 */ /* 0x000e240000000a00 */
[----:B------:R-:W-:-:S06]  /*15a90*/  @!P1 IMAD.IADD R3, R3, 0x1, R13 ;  /* 0x0000000103039824 */ /* 0x000fcc00078e020d */
[----:B------:R-:W3:Y:S01]  /*15aa0*/  @!P0 LDC.64 R12, c[0x0][0x428] ;  /* 0x00010a00ff0c8b82 */ /* 0x000ee20000000a00 */
[----:B0-----:R-:W-:-:S04]  /*15ab0*/  @!P1 LEA R4, P2, R2, R4, 0x2 ;  /* 0x0000000402049211 */ /* 0x001fc800078410ff */
[----:B------:R-:W-:Y:S02]  /*15ac0*/  @!P1 LEA.HI.X R5, R2, R5, R3, 0x2, P2 ;  /* 0x0000000502059211 */ /* 0x000fe400010f1403 */
[--C-:B------:R-:W-:Y:S01]  /*15ad0*/  @!P0 SHF.R.S32.HI R3, RZ, 0x1f, R15.reuse ;  /* 0x0000001fff038819 */ /* 0x100fe2000001140f */
[-C--:B---3--:R-:W-:Y:S02]  /*15ae0*/  @!P0 IMAD R2, R8, R12.reuse, RZ ;  /* 0x0000000c08028224 */ /* 0x088fe400078e02ff */
[----:B-1----:R-:W-:Y:S02]  /*15af0*/  IMAD.MOV.U32 R8, RZ, RZ, RZ ;  /* 0x000000ffff087224 */ /* 0x002fe400078e00ff */
[C---:B------:R-:W-:Y:S02]  /*15b00*/  @!P0 IMAD R13, R29.reuse, R13, R2 ;  /* 0x0000000d1d0d8224 */ /* 0x040fe400078e0202 */
[----:B------:R-:W-:Y:S02]  /*15b10*/  @!P0 IMAD.MOV.U32 R2, RZ, RZ, R15 ;  /* 0x000000ffff028224 */ /* 0x000fe400078e000f */
[----:B------:R0:W5:Y:S02]  /*15b20*/  @!P1 LDG.E R8, desc[UR48][R4.64] ;  /* 0x0000003004089981 */ /* 0x000164000c1e1900 */
[----:B------:R-:W-:-:S04]  /*15b30*/  @!P0 IMAD.WIDE.U32 R2, R29, R12, R2 ;  /* 0x0000000c1d028225 */ /* 0x000fc800078e0002 */
[----:B------:R-:W-:Y:S01]  /*15b40*/  @!P0 IMAD.IADD R3, R13, 0x1, R3 ;  /* 0x000000010d038824 */ /* 0x000fe200078e0203 */
[----:B--2---:R-:W-:-:S04]  /*15b50*/  @!P0 LEA R6, P2, R2, R6, 0x2 ;  /* 0x0000000602068211 */ /* 0x004fc800078410ff */
[----:B------:R-:W-:Y:S01]  /*15b60*/  @!P0 LEA.HI.X R7, R2, R7, R3, 0x2, P2 ;  /* 0x0000000702078211 */ /* 0x000fe200010f1403 */
[----:B------:R-:W-:Y:S01]  /*15b70*/  IMAD.SHL.U32 R2, R17, 0x40, RZ ;  /* 0x0000004011027824 */ /* 0x000fe200078e00ff */
[----:B------:R-:W-:-:S04]  /*15b80*/  SHF.R.U32.HI R12, RZ, 0x1, R17 ;  /* 0x00000001ff0c7819 */ /* 0x000fc80000011611 */
[----:B------:R-:W-:Y:S01]  /*15b90*/  LOP3.LUT R3, R2, 0x180, RZ, 0xc0, !PT ;  /* 0x0000018002037812 */ /* 0x000fe200078ec0ff */
[----:B0-----:R-:W-:-:S03]  /*15ba0*/  IMAD.MOV.U32 R4, RZ, RZ, RZ ;  /* 0x000000ffff047224 */ /* 0x001fc600078e00ff */
[----:B------:R-:W-:Y:S01]  /*15bb0*/  LOP3.LUT R3, R3, 0x30, R12, 0xf8, !PT ;  /* 0x0000003003037812 */ /* 0x000fe200078ef80c */
[----:B------:R-:W-:Y:S02]  /*15bc0*/  IMAD.SHL.U32 R12, R17, 0x8, RZ ;  /* 0x00000008110c7824 */ /* 0x000fe400078e00ff */
[----:B------:R0:W5:Y:S03]  /*15bd0*/  @!P0 LDG.E R4, desc[UR48][R6.64] ;  /* 0x0000003006048981 */ /* 0x000166000c1e1900 */
[----:B------:R-:W-:Y:S02]  /*15be0*/  LOP3.LUT R3, R3, 0x30, R12, 0x78, !PT ;  /* 0x0000003003037812 */ /* 0x000fe400078e780c */
[----:B------:R-:W-:Y:S02]  /*15bf0*/  ISETP.GT.U32.AND P0, PT, R19, 0x9f, PT ;  /* 0x0000009f1300780c */ /* 0x000fe40003f04070 */
[----:B0-----:R-:W-:Y:S01]  /*15c00*/  LOP3.LUT R6, R3, 0x640, R2, 0xf8, !PT ;  /* 0x0000064003067812 */ /* 0x001fe200078ef802 */
[----:B------:R-:W-:Y:S01]  /*15c10*/  IMAD.SHL.U32 R3, R18, 0x10, RZ ;  /* 0x0000001012037824 */ /* 0x000fe200078e00ff */
[----:B------:R-:W-:Y:S01]  /*15c20*/  LOP3.LUT R2, R10, 0x80, RZ, 0xc0, !PT ;  /* 0x000000800a027812 */ /* 0x000fe200078ec0ff */
[----:B------:R-:W-:-:S03]  /*15c30*/  IMAD.SHL.U32 R7, R17, 0x4, RZ ;  /* 0x0000000411077824 */ /* 0x000fc600078e00ff */
[----:B------:R-:W-:Y:S01]  /*15c40*/  LOP3.LUT R2, R2, 0x10, R17, 0xf8, !PT ;  /* 0x0000001002027812 */ /* 0x000fe200078ef811 */
[----:B------:R0:W-:Y:S01]  /*15c50*/  STL [R1+0x18], R6 ;  /* 0x0000180601007387 */ /* 0x0001e20000100800 */
[----:B------:R-:W-:Y:S02]  /*15c60*/  LOP3.LUT R3, R3, 0x600, RZ, 0xc0, !PT ;  /* 0x0000060003037812 */ /* 0x000fe400078ec0ff */
[----:B------:R-:W-:Y:S02]  /*15c70*/  LOP3.LUT R0, R0, 0xfffffffd, RZ, 0xc0, !PT ;  /* 0xfffffffd00007812 */ /* 0x000fe400078ec0ff */
[----:B------:R-:W-:Y:S02]  /*15c80*/  LOP3.LUT R2, R2, 0x10, R7, 0x78, !PT ;  /* 0x0000001002027812 */ /* 0x000fe400078e7807 */
[----:B------:R-:W-:Y:S01]  /*15c90*/  LOP3.LUT R7, R3, 0x60, R10, 0xf8, !PT ;  /* 0x0000006003077812 */ /* 0x000fe200078ef80a */
[----:B0-----:R-:W-:Y:S01]  /*15ca0*/  IMAD.U32 R6, RZ, RZ, UR4 ;  /* 0x00000004ff067e24 */ /* 0x001fe2000f8e00ff */
[----:B------:R-:W-:-:S02]  /*15cb0*/  @P0 LOP3.LUT R0, R0, 0x2, RZ, 0xfc, !PT ;  /* 0x0000000200000812 */ /* 0x000fc400078efcff */
[----:B------:R-:W-:Y:S02]  /*15cc0*/  LOP3.LUT R7, R7, 0x100, R10, 0xf8, !PT ;  /* 0x0000010007077812 */ /* 0x000fe400078ef80a */
[----:B------:R-:W-:Y:S01]  /*15cd0*/  ISETP.NE.AND P0, PT, R6, 0x3, PT ;  /* 0x000000030600780c */ /* 0x000fe20003f05270 */
[----:B------:R-:W-:Y:S01]  /*15ce0*/  IMAD.U32 R6, RZ, RZ, UR39 ;  /* 0x00000027ff067e24 */ /* 0x000fe2000f8e00ff */
[----:B------:R-:W-:-:S04]  /*15cf0*/  LOP3.LUT R2, R7, R2, RZ, 0xfc, !PT ;  /* 0x0000000207027212 */ /* 0x000fc800078efcff */
[----:B------:R-:W-:Y:S01]  /*15d00*/  SHF.R.S32.HI R6, RZ, 0x1f, R6 ;  /* 0x0000001fff067819 */ /* 0x000fe20000011406 */
[----:B------:R0:W-:Y:S04]  /*15d10*/  STL [R1+0x14], R2 ;  /* 0x0000140201007387 */ /* 0x0001e80000100800 */
[----:B------:R1:W-:Y:S01]  /*15d20*/  STL [R1+0x4], R6 ;  /* 0x0000040601007387 */ /* 0x0003e20000100800 */
[----:B------:R-:W-:Y:S02]  /*15d30*/  IMAD.MOV R20, RZ, RZ, -R11 ;  /* 0x000000ffff147224 */ /* 0x000fe400078e0a0b */
[----:B------:R-:W-:Y:S01]  /*15d40*/  IMAD.MOV R11, RZ, RZ, -R15 ;  /* 0x000000ffff0b7224 */ /* 0x000fe200078e0a0f */
[----:B------:R-:W-:-:S03]  /*15d50*/  LOP3.LUT R0, R0, 0xfffffffb, RZ, 0xc0, !PT ;  /* 0xfffffffb00007812 */ /* 0x000fc600078ec0ff */
[----:B------:R-:W-:Y:S02]  /*15d60*/  IMAD R5, R21, R11, R14 ;  /* 0x0000000b15057224 */ /* 0x000fe400078e020e */
[----:B------:R-:W-:Y:S01]  /*15d70*/  IMAD.U32 R11, RZ, RZ, UR52 ;  /* 0x00000034ff0b7e24 */ /* 0x000fe2000f8e00ff */
[----:B------:R-:W-:Y:S01]  /*15d80*/  @P0 LOP3.LUT R0, R0, 0x4, RZ, 0xfc, !PT ;  /* 0x0000000400000812 */ /* 0x000fe200078efcff */
[----:B0-----:R-:W-:Y:S01]  /*15d90*/  IMAD.SHL.U32 R2, R17, 0x10, RZ ;  /* 0x0000001011027824 */ /* 0x001fe200078e00ff */
[----:B------:R-:W-:Y:S01]  /*15da0*/  SHF.R.U32.HI R17, RZ, 0x3, R17 ;  /* 0x00000003ff117819 */ /* 0x000fe20000011611 */
[----:B------:R-:W-:Y:S01]  /*15db0*/  IMAD R9, R21, R20, R9 ;  /* 0x0000001415097224 */ /* 0x000fe200078e0209 */
[----:B------:R-:W-:Y:S01]  /*15dc0*/  LOP3.LUT R28, R10, 0x60, RZ, 0xc0, !PT ;  /* 0x000000600a1c7812 */ /* 0x000fe200078ec0ff */
[----:B------:R-:W-:Y:S01]  /*15dd0*/  VIADD R11, R11, 0xffffffff ;  /* 0xffffffff0b0b7836 */ /* 0x000fe20000000000 */
[----:B-1----:R-:W-:Y:S06]  /*15de0*/  @!P0 BRA `(.L_x_924) ;  /* 0x0000000000048947 */ /* 0x002fec0003800000 */
[----:B------:R-:W-:Y:S01]  /*15df0*/  BPT.TRAP 0x1 ;  /* 0x000000040000795c */ /* 0x000fe20000300000 */
.L_x_924:
[----:B------:R-:W-:Y:S01]  /*15e00*/  IMAD.MOV.U32 R26, RZ, RZ, 0x1 ;  /* 0x00000001ff1a7424 */ /* 0x000fe200078e00ff */
[----:B------:R-:W-:Y:S01]  /*15e10*/  SHF.R.S32.HI R19, RZ, 0x1f, R9 ;  /* 0x0000001fff137819 */ /* 0x000fe20000011409 */
[----:B------:R-:W-:-:S03]  /*15e20*/  IMAD.SHL.U32 R6, R17, 0x80, RZ ;  /* 0x0000008011067824 */ /* 0x000fc600078e00ff */
[----:B------:R-:W-:Y:S02]  /*15e30*/  SHF.L.U32 R26, R26, 0x1f, RZ ;  /* 0x0000001f1a1a7819 */ /* 0x000fe400000006ff */
[----:B------:R-:W-:Y:S01]  /*15e40*/  LOP3.LUT R7, R6, 0x180, RZ, 0xc0, !PT ;  /* 0x0000018006077812 */ /* 0x000fe200078ec0ff */
[----:B------:R-:W-:Y:S01]  /*15e50*/  IMAD.SHL.U32 R6, R17, 0x10, RZ ;  /* 0x0000001011067824 */ /* 0x000fe200078e00ff */
[----:B------:R-:W0:Y:S02]  /*15e60*/  SYNCS.PHASECHK.TRANS64.TRYWAIT P0, [UR46+0x12480], R26 ;  /* 0x0124801aff0075a7 */ /* 0x000e24000800016e */
[----:B------:R-:W-:Y:S02]  /*15e70*/  LOP3.LUT R7, R7, 0x30, R2, 0xf8, !PT ;  /* 0x0000003007077812 */ /* 0x000fe400078ef802 */
[----:B------:R-:W-:Y:S02]  /*15e80*/  LOP3.LUT R2, R2, 0x40, RZ, 0xc0, !PT ;  /* 0x0000004002027812 */ /* 0x000fe400078ec0ff */
[----:B------:R-:W-:-:S04]  /*15e90*/  LOP3.LUT R6, R7, 0x30, R6, 0x78, !PT ;  /* 0x0000003007067812 */ /* 0x000fc800078e7806 */
[----:B------:R-:W-:-:S05]  /*15ea0*/  IADD3 R2, R6, R3, R2 ;  /* 0x0000000306027210 */ /* 0x000fca0007ffe002 */
[----:B------:R1:W-:Y:S02]  /*15eb0*/  STL [R1+0x8], R2 ;  /* 0x0000080201007387 */ /* 0x0003e40000100800 */
[----:B01----:R-:W-:Y:S05]  /*15ec0*/  @!P0 BRA `(.L_x_925) ;  /* 0x0000003400a88947 */ /* 0x003fea0003800000 */
.L_x_976:
        /* <DEDUP_REMOVED lines=33> */
[----:B------:R-:W-:Y:S01]  /*160e0*/  IMAD.U32 R17, RZ, RZ, UR7 ;  /* 0x00000007ff117e24 */ /* 0x000fe2000f8e00ff */
[----:B------:R-:W-:Y:S01]  /*160f0*/  IADD3 R10, P0, R6, UR6, RZ ;  /* 0x00000006060a7c10 */ /* 0x000fe2000ff1e0ff */
[----:B------:R-:W-:-:S03]  /*16100*/  IMAD.MOV.U32 R6, RZ, RZ, -0xa0 ;  /* 0xffffff60ff067424 */ /* 0x000fc600078e00ff */
[----:B------:R-:W-:Y:S01]  /*16110*/  IADD3.X R7, R17, UR4, R7, P0, !PT ;  /* 0x0000000411077c10 */ /* 0x000fe200087fe407 */
[----:B------:R-:W-:Y:S01]  /*16120*/  IMAD R6, R11, R6, UR36 ;  /* 0x000000240b067e24 */ /* 0x000fe2000f8e0206 */
[----:B------:R-:W-:-:S03]  /*16130*/  IADD3 R18, P0, R2, UR6, RZ ;  /* 0x0000000602127c10 */ /* 0x000fc6000ff1e0ff */
[----:B------:R-:W-:Y:S01]  /*16140*/  IMAD.IADD R6, R6, 0x1, -R24 ;  /* 0x0000000106067824 */ /* 0x000fe200078e0a18 */
[----:B------:R-:W-:Y:S01]  /*16150*/  IADD3.X R17, R17, UR4, R3, P0, !PT ;  /* 0x0000000411117c10 */ /* 0x000fe200087fe403 */
[----:B------:R-:W-:-:S03]  /*16160*/  UMOV UR4, 0xffffffff ;  /* 0xffffffff00047882 */ /* 0x000fc60000000000 */
[----:B------:R-:W-:Y:S01]  /*16170*/  ISETP.GE.AND P4, PT, R6, 0x1, PT ;  /* 0x000000010600780c */ /* 0x000fe20003f86270 */
[----:B0-----:R-:W-:-:S05]  /*16180*/  IMAD.SHL.U32 R12, R12, 0x10, RZ ;  /* 0x000000100c0c7824 */ /* 0x001fca00078e00ff */
        /* <DEDUP_REMOVED lines=12> */
[----:B------:R-:W-:Y:S01]  /*16250*/  @P5 LOP3.LUT R0, R0, 0x10, RZ, 0xfc, !PT ;  /* 0x0000001000005812 */ /* 0x000fe200078efcff */
[----:B0-----:R-:W-:-:S05]  /*16260*/  IMAD.SHL.U32 R11, R11, 0x10, RZ ;  /* 0x000000100b0b7824 */ /* 0x001fca00078e00ff */
        /* <DEDUP_REMOVED lines=15> */
[----:B0-----:R-:W-:-:S05]  /*16360*/  IADD3 R2, P1, R11, R2, RZ ;  /* 0x000000020b027210 */ /* 0x001fca0007f3e0ff */
[----:B-1----:R-:W-:-:S05]  /*16370*/  IMAD.X R3, RZ, RZ, R3, P1 ;  /* 0x000000ffff037224 */ /* 0x002fca00008e0603 */
        /* <DEDUP_REMOVED lines=9> */
.L_x_988:
        /* <DEDUP_REMOVED lines=17> */
[----:B-1----:R-:W-:Y:S05]  /*16520*/  @!P6 BRA `(.L_x_927) ;  /* 0x000000000004e947 */ /* 0x002fea0003800000 */
[----:B------:R-:W-:Y:S01]  /*16530*/  BPT.TRAP 0x1 ;  /* 0x000000040000795c */ /* 0x000fe20000300000 */
.L_x_927:
[----:B------:R-:W-:Y:S01]  /*16540*/  SYNCS.ARRIVE.TRANS64.A1T0 RZ, [UR46+0x12470], RZ ;  /* 0x012470ffffff79a7 */ /* 0x000fe2000810002e */
[----:B------:R-:W-:Y:S05]  /*16550*/  @!P6 BRA `(.L_x_928) ;  /* 0x000000000004e947 */ /* 0x000fea0003800000 */
[----:B------:R-:W-:Y:S01]  /*16560*/  BPT.TRAP 0x1 ;  /* 0x000000040000795c */ /* 0x000fe20000300000 */
.L_x_928:
[----:B------:R-:W1:Y:S02]  /*16570*/  SYNCS.PHASECHK.TRANS64.TRYWAIT P2, [UR46+0x12440], R26 ;  /* 0x0124401aff0075a7 */ /* 0x000e64000804016e */
[----:B-1----:R-:W-:Y:S05]  /*16580*/  @!P2 BRA `(.L_x_929) ;  /* 0x0000003400d8a947 */ /* 0x002fea0003800000 */
.L_x_989:
        /* <DEDUP_REMOVED lines=20> */
[----:B0-----:R-:W-:Y:S02]  /*166d0*/  IMAD.SHL.U32 R18, R18, 0x10, RZ ;  /* 0x0000001012127824 */ /* 0x001fe400078e00ff */
[----:B------:R-:W-:-:S03]  /*166e0*/  IMAD R22, R4, UR11, R22 ;  /* 0x0000000b04167c24 */ /* 0x000fc6000f8e0216 */
[----:B------:R-:W-:-:S04]  /*166f0*/  LOP3.LUT R18, R18, 0x30, RZ, 0xc0, !PT ;  /* 0x0000003012127812 */ /* 0x000fc800078ec0ff */
[----:B-1----:R-:W-:-:S13]  /*16700*/  ISETP.GE.AND P5, PT, R18, R11, PT ;  /* 0x0000000b1200720c */ /* 0x002fda0003fa6270 */
[----:B------:R-:W-:Y:S02]  /*16710*/  @P5 LOP3.LUT R0, R0, 0x1, RZ, 0xfc, !PT ;  /* 0x0000000100005812 */ /* 0x000fe400078efcff */
[----:B--2---:R-:W-:-:S13]  /*16720*/  R2UR UR6, R17 ;  /* 0x00000000110672ca */ /* 0x004fda00000e0000 */
[----:B------:R-:W-:-:S03]  /*16730*/  UIMAD UR4, UR6, UR4, URZ ;  /* 0x00000004060472a4 */ /* 0x000fc6000f8e023f */
[----:B------:R-:W-:Y:S01]  /*16740*/  ULDC.64 UR6, c[0x0][0x2e8] ;  /* 0x0000ba0000067ab9 */ /* 0x000fe20000000a00 */
[----:B------:R-:W-:Y:S01]  /*16750*/  UIMAD UR4, UR39, UR5, UR4 ;  /* 0x00000005270472a4 */ /* 0x000fe2000f8e0204 */
[----:B------:R-:W-:Y:S01]  /*16760*/  IMAD.U32 R8, RZ, RZ, UR7 ;  /* 0x00000007ff087e24 */ /* 0x000fe2000f8e00ff */
[----:B------:R-:W-:-:S04]  /*16770*/  IADD3 R6, P2, R2, UR6, RZ ;  /* 0x0000000602067c10 */ /* 0x000fc8000ff5e0ff */
[----:B------:R-:W-:Y:S01]  /*16780*/  IADD3.X R7, R8, UR4, R3, P2, !PT ;  /* 0x0000000408077c10 */ /* 0x000fe200097fe403 */
[----:B------:R-:W-:-:S04]  /*16790*/  IMAD.WIDE.U32 R2, R5, UR8, RZ ;  /* 0x0000000805027c25 */ /* 0x000fc8000f8e00ff */
[----:B------:R-:W-:Y:S02]  /*167a0*/  IMAD.IADD R3, R3, 0x1, R10 ;  /* 0x0000000103037824 */ /* 0x000fe400078e020a */
        /* <DEDUP_REMOVED lines=10> */
[----:B0-----:R-:W-:-:S05]  /*16850*/  @P4 IADD3 R14, P2, R18, R14, RZ ;  /* 0x0000000e120e4210 */ /* 0x001fca0007f5e0ff */
[----:B-1----:R-:W-:Y:S02]  /*16860*/  @P4 IMAD.X R3, RZ, RZ, R2, P2 ;  /* 0x000000ffff034224 */ /* 0x002fe400010e0602 */
        /* <DEDUP_REMOVED lines=12> */
[----:B------:R-:W0:Y:S02]  /*16930*/  SHFL.IDX PT, R14, R6, 0x3, 0x1c1f ;  /* 0x007c1f00060e7f89 */ /* 0x000e2400000e0000 */
[----:B-1----:R-:W-:Y:S02]  /*16940*/  @P0 IMAD.X R10, RZ, RZ, R2, P2 ;  /* 0x000000ffff0a0224 */ /* 0x002fe400010e0602 */
[----:B------:R-:W-:Y:S02]  /*16950*/  @P0 IMAD.MOV.U32 R2, RZ, RZ, R5 ;  /* 0x000000ffff020224 */ /* 0x000fe400078e0005 */
[----:B------:R-:W-:-:S05]  /*16960*/  @P0 IMAD.MOV.U32 R3, RZ, RZ, R10 ;  /* 0x000000ffff030224 */ /* 0x000fca00078e000a */
[----:B------:R1:W-:Y:S01]  /*16970*/  @P0 LDGSTS.E.BYPASS.LTC128B.128 [R27+0xe200], desc[UR48][R2.64], !P5 ;  /* 0x0e200000021b0fae */ /* 0x0003e2000e901d70 */
[----:B0-----:R-:W-:-:S05]  /*16980*/  @P1 IADD3 R14, P0, R18, R14, RZ ;  /* 0x0000000e120e1210 */ /* 0x001fca0007f1e0ff */
[----:B------:R-:W-:Y:S02]  /*16990*/  @P1 IMAD.X R5, RZ, RZ, R7, P0 ;  /* 0x000000ffff051224 */ /* 0x000fe400000e0607 */
[----:B-1----:R-:W-:Y:S02]  /*169a0*/  @P1 IMAD.MOV.U32 R2, RZ, RZ, R14 ;  /* 0x000000ffff021224 */ /* 0x002fe400078e000e */
[----:B------:R-:W-:Y:S01]  /*169b0*/  @P1 IMAD.MOV.U32 R3, RZ, RZ, R5 ;  /* 0x000000ffff031224 */ /* 0x000fe200078e0005 */
[----:B------:R0:W1:Y:S04]  /*169c0*/  SHFL.IDX PT, R14, R4, RZ, 0x1c1f ;  /* 0x001c1fff040e7589 */ /* 0x00006800000e0000 */
[----:B------:R0:W-:Y:S02]  /*169d0*/  @P1 LDGSTS.E.BYPASS.LTC128B.128 [R27+0xea00], desc[UR48][R2.64], !P5 ;  /* 0x0ea00000021b1fae */ /* 0x0001e4000e901d70 */
.L_x_1001:
        /* <DEDUP_REMOVED lines=9> */
.L_x_932:
[----:B------:R-:W-:Y:S05]  /*16a70*/  BSYNC B0 ;  /* 0x0000000000007941 */ /* 0x000fea0003800000 */
.L_x_931:
        /* <DEDUP_REMOVED lines=9> */
.L_x_933:
        /* <DEDUP_REMOVED lines=18> */
[----:B------:R-:W-:Y:S02]  /*16c30*/  IMAD.U32 R4, RZ, RZ, UR6 ;  /* 0x00000006ff047e24 */ /* 0x000fe4000f8e00ff */
[----:B------:R-:W0:Y:S01]  /*16c40*/  LDC.64 R2, c[0x4][R2] ;  /* 0x0100000002027b82 */ /* 0x000e220000000a00 */
[----:B------:R-:W-:Y:S02]  /*16c50*/  IMAD.U32 R5, RZ, RZ, UR7 ;  /* 0x00000007ff057e24 */ /* 0x000fe4000f8e00ff */
        /* <DEDUP_REMOVED lines=8> */
[----:B01----:R-:W-:Y:S05]  /*16ce0*/  CALL.ABS.NOINC R2 ;  /* 0x0000000002007343 */ /* 0x003fea0003c00000 */
.L_x_934:
[----:B------:R-:W-:Y:S01]  /*16cf0*/  UISETP.NE.AND UP0, UPT, UR50, URZ, UPT ;  /* 0x0000003f3200728c */ /* 0x000fe2000bf05270 */
[----:B------:R-:W-:Y:S01]  /*16d00*/  VIADD R23, R23, UR41 ;  /* 0x0000002917177c36 */ /* 0x000fe20008000000 */
[----:B------:R-:W0:Y:S01]  /*16d10*/  LDC R7, c[0x0][0x448] ;  /* 0x00011200ff077b82 */ /* 0x000e220000000800 */
[----:B------:R-:W-:Y:S01]  /*16d20*/  IMAD.U32 R5, RZ, RZ, UR37 ;  /* 0x00000025ff057e24 */ /* 0x000fe2000f8e00ff */
[----:B------:R-:W-:Y:S01]  /*16d30*/  ULDC.64 UR6, c[0x0][0x2c8] ;  /* 0x0000b20000067ab9 */ /* 0x000fe20000000a00 */
[----:B------:R-:W-:Y:S01]  /*16d40*/  IMAD.MOV.U32 R5, RZ, RZ, R23 ;  /* 0x000000ffff057224 */ /* 0x000fe200078e0017 */
[----:B------:R-:W-:Y:S01]  /*16d50*/  PLOP3.LUT P0, PT, PT, PT, UP0, 0x80, 0x0 ;  /* 0x000000000000781c */ /* 0x000fe20003f0f008 */
[----:B------:R-:W-:Y:S01]  /*16d60*/  IMAD.U32 R4, RZ, RZ, UR36 ;  /* 0x00000024ff047e24 */ /* 0x000fe2000f8e00ff */
[----:B------:R-:W-:Y:S01]  /*16d70*/  PLOP3.LUT P1, PT, PT, PT, UP0, 0x80, 0x0 ;  /* 0x000000000000781c */ /* 0x000fe20003f2f008 */
[----:B------:R-:W-:Y:S02]  /*16d80*/  IMAD.U32 R3, RZ, RZ, UR47 ;  /* 0x0000002fff037e24 */ /* 0x000fe4000f8e00ff */
[----:B------:R-:W-:Y:S01]  /*16d90*/  @UP0 ULDC UR4, c[0x0][0x44c] ;  /* 0x0001130000040ab9 */ /* 0x000fe20000000800 */
[----:B------:R-:W-:Y:S01]  /*16da0*/  IMAD.MOV.U32 R2, RZ, RZ, R4 ;  /* 0x000000ffff027224 */ /* 0x000fe200078e0004 */
[----:B------:R-:W-:Y:S01]  /*16db0*/  @UP0 ULDC UR8, c[0x0][0x44c] ;  /* 0x0001130000080ab9 */ /* 0x000fe20000000800 */
[----:B------:R-:W-:-:S05]  /*16dc0*/  VIADD R6, R23, 0x80 ;  /* 0x0000008017067836 */ /* 0x000fca0000000000 */
[----:B------:R-:W-:Y:S01]  /*16dd0*/  @P0 IMAD.HI.U32 R0, R23, UR4, RZ ;  /* 0x0000000417000c27 */ /* 0x000fe2000f8e00ff */
[----:B------:R-:W-:Y:S01]  /*16de0*/  @UP0 ULDC UR4, c[0x0][0x450] ;  /* 0x0001140000040ab9 */ /* 0x000fe20000000800 */
[----:B------:R-:W-:-:S03]  /*16df0*/  PLOP3.LUT P0, PT, PT, PT, UP0, 0x80, 0x0 ;  /* 0x000000000000781c */ /* 0x000fc60003f0f008 */
[----:B------:R-:W-:Y:S01]  /*16e00*/  @P1 SHF.R.U32.HI R5, RZ, UR4, R0 ;  /* 0x00000004ff051c19 */ /* 0x000fe20008011600 */
[----:B------:R-:W-:Y:S01]  /*16e10*/  ULDC.64 UR4, c[0x0][0x2e0] ;  /* 0x0000b80000047ab9 */ /* 0x000fe20000000a00 */
[----:B------:R-:W-:Y:S01]  /*16e20*/  PLOP3.LUT P1, PT, PT, PT, UP0, 0x80, 0x0 ;  /* 0x000000000000781c */ /* 0x000fe20003f2f008 */
[----:B------:R-:W-:Y:S02]  /*16e30*/  IMAD R0, R17, UR4, RZ ;  /* 0x0000000411007c24 */ /* 0x000fe4000f8e02ff */
[----:B------:R-:W-:-:S04]  /*16e40*/  IMAD.WIDE.U32 R2, R25, UR4, R2 ;  /* 0x0000000419027c25 */ /* 0x000fc8000f8e0002 */
[----:B------:R-:W-:Y:S01]  /*16e50*/  IMAD R9, R25, UR5, R0 ;  /* 0x0000000519097c24 */ /* 0x000fe2000f8e0200 */
[----:B------:R-:W-:Y:S01]  /*16e60*/  SHF.R.S32.HI R0, RZ, 0x1f, R5 ;  /* 0x0000001fff007819 */ /* 0x000fe20000011405 */
[----:B------:R-:W-:Y:S02]  /*16e70*/  ULDC.64 UR4, c[0x0][0x2d0] ;  /* 0x0000b40000047ab9 */ /* 0x000fe40000000a00 */
[----:B------:R-:W-:Y:S02]  /*16e80*/  IMAD.IADD R3, R3, 0x1, R9 ;  /* 0x0000000103037824 */ /* 0x000fe400078e0209 */
[----:B------:R-:W-:-:S04]  /*16e90*/  IMAD R0, R0, UR4, RZ ;  /* 0x0000000400007c24 */ /* 0x000fc8000f8e02ff */
[C---:B------:R-:W-:Y:S02]  /*16ea0*/  IMAD R9, R5.reuse, UR5, R0 ;  /* 0x0000000505097c24 */ /* 0x040fe4000f8e0200 */
[----:B------:R-:W-:Y:S02]  /*16eb0*/  IMAD.MOV R0, RZ, RZ, -R5 ;  /* 0x000000ffff007224 */ /* 0x000fe400078e0a05 */
[----:B------:R-:W-:-:S04]  /*16ec0*/  IMAD.WIDE.U32 R4, R5, UR4, R2 ;  /* 0x0000000405047c25 */ /* 0x000fc8000f8e0002 */
[----:B0-----:R-:W-:Y:S02]  /*16ed0*/  IMAD R11, R7, R0, R23 ;  /* 0x00000000070b7224 */ /* 0x001fe400078e0217 */
[----:B------:R-:W-:-:S03]  /*16ee0*/  IMAD.IADD R5, R5, 0x1, R9 ;  /* 0x0000000105057824 */ /* 0x000fc600078e0209 */
[----:B------:R-:W-:Y:S01]  /*16ef0*/  SHF.R.S32.HI R0, RZ, 0x1f, R11 ;  /* 0x0000001fff007819 */ /* 0x000fe2000001140b */
[----:B------:R-:W-:-:S04]  /*16f00*/  IMAD.WIDE.U32 R4, R11, UR6, R4 ;  /* 0x000000060b047c25 */ /* 0x000fc8000f8e0004 */
[----:B------:R-:W-:-:S04]  /*16f10*/  IMAD R0, R0, UR6, RZ ;  /* 0x0000000600007c24 */ /* 0x000fc8000f8e02ff */
[----:B------:R-:W-:Y:S02]  /*16f20*/  IMAD R9, R11, UR7, R0 ;  /* 0x000000070b097c24 */ /* 0x000fe4000f8e0200 */
[----:B------:R-:W-:Y:S01]  /*16f30*/  @P0 IMAD.HI.U32 R0, R6, UR8, RZ ;  /* 0x0000000806000c27 */ /* 0x000fe2000f8e00ff */
[----:B------:R-:W-:-:S03]  /*16f40*/  @UP0 ULDC UR8, c[0x0][0x450] ;  /* 0x0001140000080ab9 */ /* 0x000fc60000000800 */
[----:B------:R-:W-:Y:S01]  /*16f50*/  IMAD.MOV.U32 R11, RZ, RZ, R6 ;  /* 0x000000ffff0b7224 */ /* 0x000fe200078e0006 */
[----:B------:R-:W-:Y:S01]  /*16f60*/  @P1 SHF.R.U32.HI R11, RZ, UR8, R0 ;  /* 0x00000008ff0b1c19 */ /* 0x000fe20008011600 */
[----:B------:R-:W-:Y:S02]  /*16f70*/  ULDC.64 UR8, c[0x0][0x280] ;  /* 0x0000a00000087ab9 */ /* 0x000fe40000000a00 */
[----:B------:R-:W-:Y:S02]  /*16f80*/  IADD3 R0, P0, R4, UR8, RZ ;  /* 0x0000000804007c10 */ /* 0x000fe4000ff1e0ff */
[----:B------:R-:W-:Y:S02]  /*16f90*/  IMAD.WIDE.U32 R2, R11, UR4, R2 ;  /* 0x000000040b027c25 */ /* 0x000fe4000f8e0002 */
[----:B------:R-:W-:Y:S02]  /*16fa0*/  IADD3.X R4, R5, UR9, R9, P0, !PT ;  /* 0x0000000905047c10 */ /* 0x000fe400087fe409 */
[----:B------:R-:W-:-:S05]  /*16fb0*/  SHF.R.S32.HI R5, RZ, 0x1f, R11 ;  /* 0x0000001fff057819 */ /* 0x000fca000001140b */
[----:B------:R-:W-:Y:S01]  /*16fc0*/  IMAD R8, R5, UR4, RZ ;  /* 0x0000000405087c24 */ /* 0x000fe2000f8e02ff */
[----:B------:R-:W-:Y:S01]  /*16fd0*/  ULDC UR4, c[0x0][0x2b8] ;  /* 0x0000ae0000047ab9 */ /* 0x000fe20000000800 */
[----:B------:R-:W-:Y:S02]  /*16fe0*/  IMAD.MOV R5, RZ, RZ, -R11 ;  /* 0x000000ffff057224 */ /* 0x000fe400078e0a0b */
[----:B------:R-:W-:Y:S02]  /*16ff0*/  IMAD R9, R11, UR5, R8 ;  /* 0x000000050b097c24 */ /* 0x000fe4000f8e0208 */
        /* <DEDUP_REMOVED lines=8> */
[----:B------:R-:W-:Y:S01]  /*17080*/  ISETP.GE.AND P0, PT, R18, UR4, PT ;  /* 0x0000000412007c0c */ /* 0x000fe2000bf06270 */
[----:B------:R-:W-:-:S03]  /*17090*/  UMOV UR4, 0xffffffff ;  /* 0xffffffff00047882 */ /* 0x000fc60000000000 */
[----:B------:R-:W-:Y:S09]  /*170a0*/  BRA.DIV UR4, `(.L_x_935) ;  /* 0x0000003204887947 */ /* 0x000ff2000b800000 */
[----:B-1----:R-:W0:Y:S01]  /*170b0*/  SHFL.IDX PT, R14, R0, RZ, 0x1c1f ;  /* 0x001c1fff000e7589 */ /* 0x002e2200000e0000 */
[----:B------:R-:W-:Y:S01]  /*170c0*/  ULDC UR4, c[0x0][0x288] ;  /* 0x0000a20000047ab9 */ /* 0x000fe20000000800 */
[----:B------:R-:W-:Y:S02]  /*170d0*/  VIADD R6, R24, UR41 ;  /* 0x0000002918067c36 */ /* 0x000fe40008000000 */
[----:B------:R-:W1:Y:S01]  /*170e0*/  SHFL.IDX PT, R2, R4, RZ, 0x1c1f ;  /* 0x001c1fff04027589 */ /* 0x000e6200000e0000 */
[----:B------:R-:W-:Y:S02]  /*170f0*/  IMAD R7, R7, UR4, RZ ;  /* 0x0000000407077c24 */ /* 0x000fe4000f8e02ff */
[C---:B------:R-:W-:Y:S01]  /*17100*/  VIADD R10, R6.reuse, 0x20 ;  /* 0x00000020060a7836 */ /* 0x040fe20000000000 */
[----:B------:R-:W2:Y:S02]  /*17110*/  SHFL.IDX PT, R11, R0, 0x1, 0x1c1f ;  /* 0x003c1f00000b7f89 */ /* 0x000ea400000e0000 */
[----:B------:R-:W-:-:S02]  /*17120*/  ISETP.GE.AND P2, PT, R6, R7, PT ;  /* 0x000000070600720c */ /* 0x000fc40003f46270 */
[----:B------:R-:W3:Y:S04]  /*17130*/  SHFL.IDX PT, R9, R4, 0x1, 0x1c1f ;  /* 0x003c1f0004097f89 */ /* 0x000ee800000e0000 */
[----:B------:R-:W4:Y:S07]  /*17140*/  SHFL.IDX PT, R12, R0, 0x2, 0x1c1f ;  /* 0x005c1f00000c7f89 */ /* 0x000f2e00000e0000 */
[----:B0-----:R-:W-:-:S05]  /*17150*/  @!P2 IADD3 R14, P1, R18, R14, RZ ;  /* 0x0000000e120ea210 */ /* 0x001fca0007f3e0ff */
[----:B-1----:R-:W-:Y:S01]  /*17160*/  @!P2 IMAD.X R3, RZ, RZ, R2, P1 ;  /* 0x000000ffff03a224 */ /* 0x002fe200008e0602 */
[----:B------:R-:W-:Y:S01]  /*17170*/  ISETP.GE.AND P1, PT, R10, R7, PT ;  /* 0x000000070a00720c */ /* 0x000fe20003f26270 */
[----:B------:R-:W-:Y:S01]  /*17180*/  @!P2 IMAD.MOV.U32 R2, RZ, RZ, R14 ;  /* 0x000000ffff02a224 */ /* 0x000fe200078e000e */
[----:B------:R-:W0:Y:S01]  /*17190*/  SHFL.IDX PT, R10, R4, 0x2, 0x1c1f ;  /* 0x005c1f00040a7f89 */ /* 0x000e2200000e0000 */
[----:B------:R-:W-:-:S03]  /*171a0*/  VIADD R14, R6, 0x40 ;  /* 0x00000040060e7836 */ /* 0x000fc60000000000 */
[----:B------:R2:W-:Y:S04]  /*171b0*/  @!P2 LDGSTS.E.BYPASS.LTC128B.128 [R27+0xa200], desc[UR48][R2.64], !P0 ;  /* 0x0a200000021bafae */ /* 0x0005e8000c101d70 */
[----:B------:R-:W-:Y:S03]  /*171c0*/  SHFL.IDX PT, R4, R4, 0x3, 0x1c1f ;  /* 0x007c1f0004047f89 */ /* 0x000fe600000e0000 */
[----:B--2---:R-:W-:-:S05]  /*171d0*/  @!P1 IADD3 R2, P2, R18, R11, RZ ;  /* 0x0000000b12029210 */ /* 0x004fca0007f5e0ff */
[----:B---3--:R-:W-:Y:S01]  /*171e0*/  @!P1 IMAD.X R3, RZ, RZ, R9, P2 ;  /* 0x000000ffff039224 */ /* 0x008fe200010e0609 */
[----:B------:R-:W-:Y:S01]  /*171f0*/  ISETP.GE.AND P2, PT, R14, R7, PT ;  /* 0x000000070e00720c */ /* 0x000fe20003f46270 */
[----:B------:R-:W-:Y:S04]  /*17200*/  SHFL.IDX PT, R9, R8, RZ, 0x1c1f ;  /* 0x001c1fff08097589 */ /* 0x000fe800000e0000 */
[----:B------:R1:W2:Y:S04]  /*17210*/  SHFL.IDX PT, R14, R0, 0x3, 0x1c1f ;  /* 0x007c1f00000e7f89 */ /* 0x0002a800000e0000 */
[----:B------:R4:W-:Y:S01]  /*17220*/  @!P1 LDGSTS.E.BYPASS.LTC128B.128 [R27+0xaa00], desc[UR48][R2.64], !P0 ;  /* 0x0aa00000021b9fae */ /* 0x0009e2000c101d70 */
[----:B-1----:R-:W-:-:S03]  /*17230*/  VIADD R0, R6, 0x80 ;  /* 0x0000008006007836 */ /* 0x002fc60000000000 */
[----:B------:R-:W-:Y:S01]  /*17240*/  SHFL.IDX PT, R8, R8, 0x1, 0x1c1f ;  /* 0x003c1f0008087f89 */ /* 0x000fe200000e0000 */
[----:B----4-:R-:W-:Y:S01]  /*17250*/  @!P2 IADD3 R2, P1, R18, R12, RZ ;  /* 0x0000000c1202a210 */ /* 0x010fe20007f3e0ff */
[----:B------:R-:W-:-:S04]  /*17260*/  VIADD R12, R6, 0x60 ;  /* 0x00000060060c7836 */ /* 0x000fc80000000000 */
[----:B0-----:R-:W-:Y:S01]  /*17270*/  @!P2 IMAD.X R3, RZ, RZ, R10, P1 ;  /* 0x000000ffff03a224 */ /* 0x001fe200008e060a */
[----:B------:R-:W-:Y:S01]  /*17280*/  ISETP.GE.AND P1, PT, R12, R7, PT ;  /* 0x000000070c00720c */ /* 0x000fe20003f26270 */
[----:B------:R-:W0:Y:S04]  /*17290*/  SHFL.IDX PT, R10, R5, RZ, 0x1c1f ;  /* 0x001c1fff050a7589 */ /* 0x000e2800000e0000 */
[----:B------:R2:W-:Y:S08]  /*172a0*/  @!P2 LDGSTS.E.BYPASS.LTC128B.128 [R27+0xb200], desc[UR48][R2.64], !P0 ;  /* 0x0b200000021bafae */ /* 0x0005f0000c101d70 */
[----:B--2---:R-:W-:-:S02]  /*172b0*/  @!P1 IADD3 R2, P2, R18, R14, RZ ;  /* 0x0000000e12029210 */ /* 0x004fc40007f5e0ff */
[----:B------:R1:W2:Y:S03]  /*172c0*/  SHFL.IDX PT, R14, R5, 0x1, 0x1c1f ;  /* 0x003c1f00050e7f89 */ /* 0x0002a600000e0000 */
[----:B------:R-:W-:Y:S01]  /*172d0*/  @!P1 IMAD.X R3, RZ, RZ, R4, P2 ;  /* 0x000000ffff039224 */ /* 0x000fe200010e0604 */
[----:B------:R-:W-:-:S04]  /*172e0*/  ISETP.GE.AND P2, PT, R0, R7, PT ;  /* 0x000000070000720c */ /* 0x000fc80003f46270 */
[----:B------:R3:W-:Y:S09]  /*172f0*/  @!P1 LDGSTS.E.BYPASS.LTC128B.128 [R27+0xba00], desc[UR48][R2.64], !P0 ;  /* 0x0ba00000021b9fae */ /* 0x0007f2000c101d70 */
[----:B0-----:R-:W-:-:S05]  /*17300*/  @!P2 IADD3 R10, P3, R18, R10, RZ ;  /* 0x0000000a120aa210 */ /* 0x001fca0007f7e0ff */
[----:B------:R-:W-:Y:S02]  /*17310*/  @!P2 IMAD.X R9, RZ, RZ, R9, P3 ;  /* 0x000000ffff09a224 */ /* 0x000fe400018e0609 */
[----:B---3--:R-:W-:Y:S02]  /*17320*/  @!P2 IMAD.MOV.U32 R2, RZ, RZ, R10 ;  /* 0x000000ffff02a224 */ /* 0x008fe400078e000a */
[----:B------:R-:W-:-:S05]  /*17330*/  @!P2 IMAD.MOV.U32 R3, RZ, RZ, R9 ;  /* 0x000000ffff03a224 */ /* 0x000fca00078e0009 */
[----:B--2---:R1:W-:Y:S02]  /*17340*/  @!P2 LDGSTS.E.BYPASS.LTC128B.128 [R27+0xc200], desc[UR48][R2.64], !P0 ;  /* 0x0c200000021bafae */ /* 0x0043e4000c101d70 */
.L_x_1014:
[----:B------:R-:W-:Y:S02]  /*17350*/  VIADD R6, R6, 0xa0 ;  /* 0x000000a006067836 */ /* 0x000fe40000000000 */
[----:B------:R-:W-:-:S03]  /*17360*/  IMAD.MOV.U32 R0, RZ, RZ, 0x1 ;  /* 0x00000001ff007424 */ /* 0x000fc600078e00ff */
[----:B------:R-:W-:Y:S02]  /*17370*/  ISETP.GE.AND P1, PT, R6, R7, PT ;  /* 0x000000070600720c */ /* 0x000fe40003f26270 */
[----:B------:R-:W-:-:S11]  /*17380*/  SHF.L.U32 R0, R0, 0x1f, RZ ;  /* 0x0000001f00007819 */ /* 0x000fd600000006ff */
[----:B-1----:R-:W-:-:S05]  /*17390*/  @!P1 IADD3 R2, P2, R18, R14, RZ ;  /* 0x0000000e12029210 */ /* 0x002fca0007f5e0ff */
[----:B------:R-:W-:-:S05]  /*173a0*/  @!P1 IMAD.X R3, RZ, RZ, R8, P2 ;  /* 0x000000ffff039224 */ /* 0x000fca00010e0608 */
        /* <DEDUP_REMOVED lines=11> */
.L_x_1015:
[----:B------:R-:W-:-:S04]  /*17460*/  UIADD3 UR4, UR52, -0x2, URZ ;  /* 0xfffffffe34047890 */ /* 0x000fc8000fffe03f */
[----:B------:R-:W-:-:S06]  /*17470*/  UISETP.GE.AND UP0, UPT, UR4, UR51, UPT ;  /* 0x000000330400728c */ /* 0x000fcc000bf06270 */
[----:B------:R-:W-:-:S13]  /*17480*/  PLOP3.LUT P0, PT, PT, PT, UP0, 0x80, 0x0 ;  /* 0x000000000000781c */ /* 0x000fda0003f0f008 */
[----:B------:R-:W-:Y:S05]  /*17490*/  @!P0 BRA `(.L_x_937) ;  /* 0x0000001400148947 */ /* 0x000fea0003800000 */
[----:B------:R-:W-:Y:S01]  /*174a0*/  UIADD3 UR4, UR45, 0x1, URZ ;  /* 0x000000012d047890 */ /* 0x000fe2000fffe03f */
[----:B0-----:R-:W-:Y:S01]  /*174b0*/  LOP3.LUT R3, RZ, UR43, RZ, 0x33, !PT ;  /* 0x0000002bff037c12 */ /* 0x001fe2000f8e33ff */
[----:B------:R-:W-:Y:S01]  /*174c0*/  IMAD.MOV.U32 R21, RZ, RZ, 0x1 ;  /* 0x00000001ff157424 */ /* 0x000fe200078e00ff */
[----:B------:R-:W-:Y:S01]  /*174d0*/  LOP3.LUT R5, RZ, UR42, RZ, 0x33, !PT ;  /* 0x0000002aff057c12 */ /* 0x000fe2000f8e33ff */
[----:B------:R-:W-:Y:S01]  /*174e0*/  UIMAD UR4, UR4, UR38, URZ ;  /* 0x00000026040472a4 */ /* 0x000fe2000f8e023f */
[----:B------:R-:W-:Y:S01]  /*174f0*/  IADD3 R28, R28, R16, R24 ;  /* 0x000000101c1c7210 */ /* 0x000fe20007ffe018 */
[----:B------:R-:W-:-:S04]  /*17500*/  IMAD.MOV.U32 R20, RZ, RZ, RZ ;  /* 0x000000ffff147224 */ /* 0x000fc800078e00ff */
[----:B------:R-:W-:Y:S01]  /*17510*/  LOP3.LUT R0, RZ, UR4, RZ, 0x33, !PT ;  /* 0x00000004ff007c12 */ /* 0x000fe2000f8e33ff */
[----:B------:R-:W-:-:S03]  /*17520*/  VIADD R28, R28, 0xfffffe20 ;  /* 0xfffffe201c1c7836 */ /* 0x000fc60000000000 */
[----:B------:R-:W-:-:S04]  /*17530*/  VIADDMNMX R0, R0, -UR44, R3, !PT ;  /* 0x8000002c00007c46 */ /* 0x000fc8000f800103 */
[----:B------:R-:W-:-:S04]  /*17540*/  VIMNMX R5, R0, R5, !PT ;  /* 0x0000000500057248 */ /* 0x000fc80007fe0100 */
[C---:B------:R-:W-:Y:S01]  /*17550*/  IADD3 R2, -R5.reuse, -0x2, RZ ;  /* 0xfffffffe05027810 */ /* 0x040fe20007ffe1ff */
[----:B------:R-:W-:-:S04]  /*17560*/  IMAD R0, R5, -0xa0, R28 ;  /* 0xffffff6005007824 */ /* 0x000fc800078e021c */
[----:B------:R0:W-:Y:S03]  /*17570*/  STL [R1], R2 ;  /* 0x0000000201007387 */ /* 0x0001e60000100800 */
.L_x_952:
[----:B------:R-:W2:Y:S01]  /*17580*/  LDL R8, [R1+0x10] ;  /* 0x0000100001087983 */ /* 0x000ea20000100800 */
[----:B0-----:R-:W0:Y:S03]  /*17590*/  LDC R2, c[0x0][0x430] ;  /* 0x00010c00ff027b82 */ /* 0x001e260000000800 */
[----:B------:R-:W3:Y:S01]  /*175a0*/  LDL R6, [R1+0xc] ;  /* 0x00000c0001067983 */ /* 0x000ee20000100800 */
[----:B------:R-:W-:Y:S01]  /*175b0*/  VIADD R11, R0, 0x80 ;  /* 0x00000080000b7836 */ /* 0x000fe20000000000 */
[----:B------:R-:W-:Y:S01]  /*175c0*/  ULDC.64 UR4, c[0x0][0x428] ;  /* 0x00010a0000047ab9 */ /* 0x000fe20000000a00 */
[----:B------:R-:W-:Y:S01]  /*175d0*/  IMAD.MOV.U32 R10, RZ, RZ, R0 ;  /* 0x000000ffff0a7224 */ /* 0x000fe200078e0000 */
        /* <DEDUP_REMOVED lines=17> */
[----:B------:R-:W-:Y:S02]  /*176f0*/  @!P1 IMAD.MOV.U32 R2, RZ, RZ, R11 ;  /* 0x000000ffff029224 */ /* 0x000fe400078e000b */
[----:B------:R-:W-:Y:S02]  /*17700*/  IMAD.IADD R5, R8, 0x1, R5 ;  /* 0x0000000108057824 */ /* 0x000fe400078e0205 */
        /* <DEDUP_REMOVED lines=13> */
[----:B------:R-:W-:Y:S01]  /*177e0*/  ISETP.NE.AND P2, PT, R12, 0x3, PT ;  /* 0x000000030c00780c */ /* 0x000fe20003f45270 */
[----:B------:R-:W-:Y:S02]  /*177f0*/  VIADD R2, R20, 0x1 ;  /* 0x0000000114027836 */ /* 0x000fe40000000000 */
        /* <DEDUP_REMOVED lines=9> */
.L_x_938:
[----:B------:R-:W-:Y:S02]  /*17890*/  LEA R5, R4, UR46, 0x3 ;  /* 0x0000002e04057c11 */ /* 0x000fe4000f8e18ff */
[----:B------:R-:W-:-:S04]  /*178a0*/  SHF.L.U32 R26, R28, 0x1f, RZ ;  /* 0x0000001f1c1a7819 */ /* 0x000fc800000006ff */
[----:B------:R-:W0:Y:S02]  /*178b0*/  SYNCS.PHASECHK.TRANS64.TRYWAIT P1, [R5+URZ+0x12480], R26 ;  /* 0x0124801a050075a7 */ /* 0x000e24000802017f */
[----:B0-----:R-:W-:Y:S05]  /*178c0*/  @!P1 BRA `(.L_x_939) ;  /* 0x0000003000589947 */ /* 0x001fea0003800000 */
.L_x_1016:
        /* <DEDUP_REMOVED lines=24> */
[----:B------:R-:W-:-:S04]  /*17a50*/  IMAD.WIDE.U32 R2, R16, UR6, RZ ;  /* 0x0000000610027c25 */ /* 0x000fc8000f8e00ff */
[----:B------:R-:W-:Y:S02]  /*17a60*/  IMAD.IADD R3, R3, 0x1, R11 ;  /* 0x0000000103037824 */ /* 0x000fe400078e020b */
[----:B------:R-:W-:Y:S02]  /*17a70*/  IMAD R11, R24, UR8, RZ ;  /* 0x00000008180b7c24 */ /* 0x000fe4000f8e02ff */
[----:B------:R-:W-:-:S04]  /*17a80*/  IMAD.WIDE.U32 R2, R8, UR8, R2 ;  /* 0x0000000808027c25 */ /* 0x000fc8000f8e0002 */
[----:B------:R-:W-:-:S04]  /*17a90*/  IMAD R11, R8, UR9, R11 ;  /* 0x00000009080b7c24 */ /* 0x000fc8000f8e020b */
[----:B------:R-:W-:Y:S02]  /*17aa0*/  IMAD.IADD R3, R3, 0x1, R11 ;  /* 0x0000000103037824 */ /* 0x000fe400078e020b */
[----:B------:R-:W-:-:S04]  /*17ab0*/  IMAD.U32 R11, RZ, RZ, UR4 ;  /* 0x00000004ff0b7e24 */ /* 0x000fc8000f8e00ff */
        /* <DEDUP_REMOVED lines=22> */
[----:B-1----:R-:W-:-:S05]  /*17c20*/  IMAD.SHL.U32 R11, R11, 0x10, RZ ;  /* 0x000000100b0b7824 */ /* 0x002fca00078e00ff */
        /* <DEDUP_REMOVED lines=20> */
.L_x_1028:
[----:B------:R-:W3:Y:S01]  /*17d70*/  S2R R3, SR_TID.X ;  /* 0x0000000000037919 */ /* 0x000ee20000002100 */
[----:B------:R-:W-:Y:S01]  /*17d80*/  R2UR UR4, R5 ;  /* 0x00000000050472ca */ /* 0x000fe200000e0000 */
[----:B---3--:R-:W-:-:S05]  /*17d90*/  IMAD.SHL.U32 R3, R3, 0x10, RZ ;  /* 0x0000001003037824 */ /* 0x008fca00078e00ff */
[----:B------:R-:W-:-:S04]  /*17da0*/  LOP3.LUT R3, R3, 0x30, RZ, 0xc0, !PT ;  /* 0x0000003003037812 */ /* 0x000fc800078ec0ff */
[----:B--2---:R-:W-:-:S05]  /*17db0*/  IADD3 R2, P1, R3, R2, RZ ;  /* 0x0000000203027210 */ /* 0x004fca0007f3e0ff */
        /* <DEDUP_REMOVED lines=14> */
.L_x_941:
[----:B------:R2:W-:Y:S01]  /*17ea0*/  SYNCS.ARRIVE.TRANS64.A1T0 RZ, [R5+URZ+0x12470], RZ ;  /* 0x012470ff05ff79a7 */ /* 0x0005e2000810003f */
[----:B------:R-:W-:Y:S05]  /*17eb0*/  @!P2 BRA `(.L_x_942) ;  /* 0x000000000004a947 */ /* 0x000fea0003800000 */
[----:B------:R-:W-:Y:S01]  /*17ec0*/  BPT.TRAP 0x1 ;  /* 0x000000040000795c */ /* 0x000fe20000300000 */
.L_x_942:
[----:B------:R-:W3:Y:S02]  /*17ed0*/  SYNCS.PHASECHK.TRANS64.TRYWAIT P1, [R5+URZ+0x12440], R26 ;  /* 0x0124401a050075a7 */ /* 0x000ee4000802017f */
[----:B---3--:R-:W-:Y:S05]  /*17ee0*/  @!P1 BRA `(.L_x_943) ;  /* 0x0000003000709947 */ /* 0x008fea0003800000 */
.L_x_1029:
        /* <DEDUP_REMOVED lines=13> */
[----:B------:R-:W-:Y:S02]  /*17fc0*/  IMAD R10, R25, UR6, RZ ;  /* 0x00000006190a7c24 */ /* 0x000fe4000f8e02ff */
[----:B------:R-:W-:Y:S02]  /*17fd0*/  IMAD.IADD R3, R3, 0x1, R22 ;  /* 0x0000000103037824 */ /* 0x000fe400078e0216 */
[----:B------:R-:W-:Y:S02]  /*17fe0*/  IMAD R10, R9, UR7, R10 ;  /* 0x00000007090a7c24 */ /* 0x000fe4000f8e020a */
[----:B------:R-:W-:Y:S02]  /*17ff0*/  IMAD R9, R24, UR6, RZ ;  /* 0x0000000618097c24 */ /* 0x000fe4000f8e02ff */
[----:B------:R-:W-:-:S04]  /*18000*/  IMAD.WIDE.U32 R2, R8, UR6, R2 ;  /* 0x0000000608027c25 */ /* 0x000fc8000f8e0002 */
[----:B------:R-:W-:Y:S02]  /*18010*/  IMAD R9, R8, UR7, R9 ;  /* 0x0000000708097c24 */ /* 0x000fe4000f8e0209 */
[----:B------:R-:W-:Y:S02]  /*18020*/  IMAD.IADD R7, R7, 0x1, R10 ;  /* 0x0000000107077824 */ /* 0x000fe400078e020a */
[----:B------:R-:W-:Y:S02]  /*18030*/  IMAD.IADD R3, R3, 0x1, R9 ;  /* 0x0000000103037824 */ /* 0x000fe400078e0209 */
[----:B------:R-:W-:Y:S02]  /*18040*/  IMAD.U32 R9, RZ, RZ, UR4 ;  /* 0x00000004ff097e24 */ /* 0x000fe4000f8e00ff */
[----:B-----5:R-:W-:Y:S02]  /*18050*/  IMAD.SHL.U32 R17, R17, 0x10, RZ ;  /* 0x0000001011117824 */ /* 0x020fe400078e00ff */
[----:B------:R-:W-:-:S03]  /*18060*/  IMAD.WIDE.U32 R6, R9, UR39, R6 ;  /* 0x0000002709067c25 */ /* 0x000fc6000f8e0006 */
[----:B------:R-:W-:Y:S01]  /*18070*/  LOP3.LUT R17, R17, 0x30, RZ, 0xc0, !PT ;  /* 0x0000003011117812 */ /* 0x000fe200078ec0ff */
        /* <DEDUP_REMOVED lines=19> */
[----:B------:R-:W5:Y:S02]  /*181b0*/  SHFL.IDX PT, R14, R9, 0x1, 0x1c1f ;  /* 0x003c1f00090e7f89 */ /* 0x000f6400000e0000 */
[----:B0-----:R-:W-:Y:S02]  /*181c0*/  IMAD.X R3, RZ, RZ, R3, P1 ;  /* 0x000000ffff037224 */ /* 0x001fe400008e0603 */
        /* <DEDUP_REMOVED lines=12> */
[----:B0-----:R-:W-:-:S05]  /*18290*/  IADD3 R2, P1, R17, R2, RZ ;  /* 0x0000000211027210 */ /* 0x001fca0007f3e0ff */
[----:B----4-:R-:W-:-:S05]  /*182a0*/  IMAD.X R3, RZ, RZ, R3, P1 ;  /* 0x000000ffff037224 */ /* 0x010fca00008e0603 */
[----:B------:R5:W-:Y:S02]  /*182b0*/  LDGSTS.E.BYPASS.LTC128B.128 [R7+0xe200], desc[UR48][R2.64], !P2 ;  /* 0x0e20000002077fae */ /* 0x000be4000d101d70 */
[----:B-----5:R-:W-:-:S05]  /*182c0*/  IADD3 R2, P1, R17, R9, RZ ;  /* 0x0000000911027210 */ /* 0x020fca0007f3e0ff */
[----:B-1----:R-:W-:-:S05]  /*182d0*/  IMAD.X R3, RZ, RZ, R10, P1 ;  /* 0x000000ffff037224 */ /* 0x002fca00008e060a */
[----:B------:R0:W-:Y:S03]  /*182e0*/  LDGSTS.E.BYPASS.LTC128B.128 [R7+0xea00], desc[UR48][R2.64], !P2 ;  /* 0x0ea0000002077fae */ /* 0x0001e6000d101d70 */
.L_x_1041:
        /* <DEDUP_REMOVED lines=14> */
[----:B0-----:R-:W-:Y:S05]  /*183d0*/  @!P2 BRA `(.L_x_945) ;  /* 0x000000000004a947 */ /* 0x001fea0003800000 */
[----:B------:R-:W-:Y:S01]  /*183e0*/  BPT.TRAP 0x1 ;  /* 0x000000040000795c */ /* 0x000fe20000300000 */
.L_x_945:
[----:B------:R-:W-:Y:S01]  /*183f0*/  IMAD.U32 R2, RZ, RZ, UR40 ;  /* 0x00000028ff027e24 */ /* 0x000fe2000f8e00ff */
[----:B------:R0:W-:Y:S04]  /*18400*/  SYNCS.ARRIVE.TRANS64.A1T0 RZ, [R5+URZ+0x12430], RZ ;  /* 0x012430ff05ff79a7 */ /* 0x0001e8000810003f */
[----:B------:R-:W-:-:S04]  /*18410*/  LOP3.LUT R2, R2, 0x1, RZ, 0xfc, !PT ;  /* 0x0000000102027812 */ /* 0x000fc800078efcff */
[----:B------:R-:W-:-:S13]  /*18420*/  ISETP.NE.AND P1, PT, R2, 0x3, PT ;  /* 0x000000030200780c */ /* 0x000fda0003f25270 */
[----:B0-----:R-:W-:Y:S05]  /*18430*/  @!P1 BRA `(.L_x_946) ;  /* 0x0000000000049947 */ /* 0x001fea0003800000 */
[----:B------:R-:W-:Y:S01]  /*18440*/  BPT.TRAP 0x1 ;  /* 0x000000040000795c */ /* 0x000fe20000300000 */
.L_x_946:
[----:B------:R-:W-:Y:S02]  /*18450*/  LOP3.LUT R2, R21, 0x1, RZ, 0x3c, !PT ;  /* 0x0000000115027812 */ /* 0x000fe400078e3cff */
[----:B------:R-:W-:Y:S02]  /*18460*/  LEA R3, R20, UR46, 0x3 ;  /* 0x0000002e14037c11 */ /* 0x000fe4000f8e18ff */
[----:B------:R-:W-:-:S04]  /*18470*/  SHF.L.U32 R2, R2, 0x1f, RZ ;  /* 0x0000001f02027819 */ /* 0x000fc800000006ff */
[----:B------:R-:W0:Y:S02]  /*18480*/  SYNCS.PHASECHK.TRANS64.TRYWAIT P2, [R3+URZ+0x12470], R2 ;  /* 0x01247002030075a7 */ /* 0x000e24000804017f */
[----:B0-----:R-:W-:Y:S05]  /*18490*/  @!P2 BRA `(.L_x_947) ;  /* 0x000000300074a947 */ /* 0x001fea0003800000 */
.L_x_1042:
[----:B------:R-:W-:-:S06]  /*184a0*/  ULOP3.LUT UR4, UR40, 0x2, URZ, 0xfc, !UPT ;  /* 0x0000000228047892 */ /* 0x000fcc000f8efc3f */
[----:B--23--:R-:W-:-:S05]  /*184b0*/  IMAD.U32 R5, RZ, RZ, UR4 ;  /* 0x00000004ff057e24 */ /* 0x00cfca000f8e00ff */
[----:B------:R-:W-:-:S13]  /*184c0*/  ISETP.NE.AND P2, PT, R5, 0x3, PT ;  /* 0x000000030500780c */ /* 0x000fda0003f45270 */
[----:B------:R-:W-:Y:S05]  /*184d0*/  @!P2 BRA `(.L_x_948) ;  /* 0x000000000004a947 */ /* 0x000fea0003800000 */
[----:B------:R-:W-:Y:S01]  /*184e0*/  BPT.TRAP 0x1 ;  /* 0x000000040000795c */ /* 0x000fe20000300000 */
.L_x_948:
[----:B0-----:R-:W-:Y:S01]  /*184f0*/  SHF.L.U32 R2, R21, 0x1f, RZ ;  /* 0x0000001f15027819 */ /* 0x001fe200000006ff */
[----:B------:R-:W-:-:S03]  /*18500*/  IMAD R5, R20, 0x2800, RZ ;  /* 0x0000280014057824 */ /* 0x000fc600078e02ff */
[----:B------:R-:W0:Y:S02]  /*18510*/  SYNCS.PHASECHK.TRANS64.TRYWAIT P2, [R3+URZ+0x12460], R2 ;  /* 0x01246002030075a7 */ /* 0x000e24000804017f */
[----:B0-----:R-:W-:Y:S05]  /*18520*/  @!P2 BRA `(.L_x_949) ;  /* 0x000000300064a947 */ /* 0x001fea0003800000 */
.L_x_1043:
[----:B------:R-:W0:Y:S04]  /*18530*/  LDL R7, [R1+0x18] ;  /* 0x0000180001077983 */ /* 0x000e280000100800 */
[----:B------:R-:W2:Y:S01]  /*18540*/  LDL R6, [R1+0x14] ;  /* 0x0000140001067983 */ /* 0x000ea20000100800 */
[----:B------:R-:W-:Y:S05]  /*18550*/  WARPSYNC.ALL ;  /* 0x0000000000007948 */ /* 0x000fea0003800000 */
[----:B------:R-:W-:Y:S01]  /*18560*/  ULOP3.LUT UR4, UR40, 0x2, URZ, 0xfc, !UPT ;  /* 0x0000000228047892 */ /* 0x000fe2000f8efc3f */
[----:B0-----:R-:W-:-:S02]  /*18570*/  LOP3.LUT R2, R5, R7, RZ, 0xfc, !PT ;  /* 0x0000000705027212 */ /* 0x001fc400078efcff */
[----:B--2---:R-:W-:-:S03]  /*18580*/  LOP3.LUT R5, R5, R6, RZ, 0xfc, !PT ;  /* 0x0000000605057212 */ /* 0x004fc600078efcff */
[----:B------:R-:W0:Y:S01]  /*18590*/  LDSM.16.MT88.4 R8, [R2+UR46+0x5200] ;  /* 0x0052002e0208783b */ /* 0x000e220008004200 */
[----:B------:R-:W-:Y:S02]  /*185a0*/  IMAD.U32 R6, RZ, RZ, UR4 ;  /* 0x00000004ff067e24 */ /* 0x000fe4000f8e00ff */
[----:B------:R-:W-:-:S03]  /*185b0*/  VIADD R5, R5, UR46 ;  /* 0x0000002e05057c36 */ /* 0x000fc60008000000 */
        /* <DEDUP_REMOVED lines=38> */
.L_x_950:
[----:B-1----:R1:W-:Y:S01]  /*18820*/  SYNCS.ARRIVE.TRANS64.A1T0 RZ, [R3+URZ+0x12450], RZ ;  /* 0x012450ff03ff79a7 */ /* 0x0023e2000810003f */
[----:B------:R-:W-:Y:S06]  /*18830*/  BAR.SYNC.DEFER_BLOCKING 0x2, 0x80 ;  /* 0x0082000000007b1d */ /* 0x000fec0000010000 */
[----:B------:R-:W-:Y:S05]  /*18840*/  @!P1 BRA `(.L_x_951) ;  /* 0x0000000000049947 */ /* 0x000fea0003800000 */
[----:B------:R-:W-:Y:S01]  /*18850*/  BPT.TRAP 0x1 ;  /* 0x000000040000795c */ /* 0x000fe20000300000 */
.L_x_951:
[----:B------:R-:W2:Y:S01]  /*18860*/  S2R R2, SR_CgaCtaId ;  /* 0x0000000000027919 */ /* 0x000ea20000008800 */
[----:B-1----:R-:W-:Y:S02]  /*18870*/  VIADD R3, R3, 0x12480 ;  /* 0x0001248003037836 */ /* 0x002fe40000000000 */
[----:B------:R-:W-:Y:S02]  /*18880*/  VIADD R0, R0, 0xffffff60 ;  /* 0xffffff6000007836 */ /* 0x000fe40000000000 */
[----:B------:R-:W-:Y:S02]  /*18890*/  IMAD.MOV.U32 R20, RZ, RZ, R4 ;  /* 0x000000ffff147224 */ /* 0x000fe400078e0004 */
[----:B------:R-:W-:Y:S01]  /*188a0*/  IMAD.MOV.U32 R21, RZ, RZ, R28 ;  /* 0x000000ffff157224 */ /* 0x000fe200078e001c */
[----:B--2---:R-:W-:-:S04]  /*188b0*/  PRMT R3, R2, 0x654, R3 ;  /* 0x0000065402037816 */ /* 0x004fc80000000003 */
[----:B------:R1:W-:Y:S01]  /*188c0*/  SYNCS.ARRIVE.TRANS64.RED.A1T0 RZ, [R3+URZ], RZ ;  /* 0x000000ff03ff79a7 */ /* 0x0003e2000810043f */
[----:B------:R-:W-:Y:S05]  /*188d0*/  @P0 BRA `(.L_x_952) ;  /* 0xffffffec00280947 */ /* 0x000fea000383ffff */
[----:B------:R-:W-:Y:S05]  /*188e0*/  BRA `(.L_x_953) ;  /* 0x0000000000087947 */ /* 0x000fea0003800000 */
.L_x_937:
[----:B------:R-:W-:Y:S02]  /*188f0*/  IMAD.MOV.U32 R4, RZ, RZ, RZ ;  /* 0x000000ffff047224 */ /* 0x000fe400078e00ff */
[----:B------:R-:W-:-:S07]  /*18900*/  IMAD.MOV.U32 R28, RZ, RZ, 0x1 ;  /* 0x00000001ff1c7424 */ /* 0x000fce00078e00ff */
.L_x_953:
[----:B------:R-:W-:-:S06]  /*18910*/  ULOP3.LUT UR4, UR40, 0x1, URZ, 0xfc, !UPT ;  /* 0x0000000128047892 */ /* 0x000fcc000f8efc3f */
[----:B0-----:R-:W-:-:S05]  /*18920*/  IMAD.U32 R0, RZ, RZ, UR4 ;  /* 0x00000004ff007e24 */ /* 0x001fca000f8e00ff */
[----:B------:R-:W-:-:S13]  /*18930*/  ISETP.NE.AND P1, PT, R0, 0x3, PT ;  /* 0x000000030000780c */ /* 0x000fda0003f25270 */
[----:B------:R-:W-:Y:S05]  /*18940*/  @!P1 BRA `(.L_x_954) ;  /* 0x0000000000049947 */ /* 0x000fea0003800000 */
[----:B------:R-:W-:Y:S01]  /*18950*/  BPT.TRAP 0x1 ;  /* 0x000000040000795c */ /* 0x000fe20000300000 */
.L_x_954:
[----:B-1----:R-:W-:Y:S01]  /*18960*/  LOP3.LUT R3, R28, 0x1, RZ, 0x3c, !PT ;  /* 0x000000011c037812 */ /* 0x002fe200078e3cff */
[----:B------:R-:W-:Y:S01]  /*18970*/  BSSY B0, `(.L_x_955) ;  /* 0x0000005000007945 */ /* 0x000fe20003800000 */
[----:B------:R-:W-:Y:S02]  /*18980*/  LEA R2, R4, UR46, 0x3 ;  /* 0x0000002e04027c11 */ /* 0x000fe4000f8e18ff */
[----:B------:R-:W-:-:S04]  /*18990*/  SHF.L.U32 R3, R3, 0x1f, RZ ;  /* 0x0000001f03037819 */ /* 0x000fc800000006ff */
[----:B------:R-:W0:Y:S02]  /*189a0*/  SYNCS.PHASECHK.TRANS64.TRYWAIT P0, [R2+URZ+0x12470], R3 ;  /* 0x01247003020075a7 */ /* 0x000e24000800017f */
[----:B0-----:R-:W-:Y:S05]  /*189b0*/  @!P0 BRA `(.L_x_956) ;  /* 0x0000002c00548947 */ /* 0x001fea0003800000 */
.L_x_1044:
[----:B------:R-:W-:Y:S05]  /*189c0*/  BSYNC B0 ;  /* 0x0000000000007941 */ /* 0x000fea0003800000 */
.L_x_955:
[----:B------:R-:W-:-:S06]  /*189d0*/  ULOP3.LUT UR4, UR40, 0x2, URZ, 0xfc, !UPT ;  /* 0x0000000228047892 */ /* 0x000fcc000f8efc3f */
[----:B------:R-:W-:-:S05]  /*189e0*/  IMAD.U32 R0, RZ, RZ, UR4 ;  /* 0x00000004ff007e24 */ /* 0x000fca000f8e00ff */
[----:B------:R-:W-:-:S13]  /*189f0*/  ISETP.NE.AND P0, PT, R0, 0x3, PT ;  /* 0x000000030000780c */ /* 0x000fda0003f05270 */
[----:B------:R-:W-:Y:S05]  /*18a00*/  @!P0 BRA `(.L_x_957) ;  /* 0x0000000000048947 */ /* 0x000fea0003800000 */
[----:B------:R-:W-:Y:S01]  /*18a10*/  BPT.TRAP 0x1 ;  /* 0x000000040000795c */ /* 0x000fe20000300000 */
.L_x_957:
[----:B------:R-:W2:Y:S01]  /*18a20*/  LDL.LU R0, [R1+0x18] ;  /* 0x0000180001007983 */ /* 0x000ea20000300800 */
[----:B------:R-:W-:Y:S01]  /*18a30*/  SHF.L.U32 R5, R28, 0x1f, RZ ;  /* 0x0000001f1c057819 */ /* 0x000fe200000006ff */
[----:B0-----:R-:W-:-:S03]  /*18a40*/  IMAD R3, R4, 0x2800, RZ ;  /* 0x0000280004037824 */ /* 0x001fc600078e02ff */
[----:B------:R-:W0:Y:S02]  /*18a50*/  SYNCS.PHASECHK.TRANS64.TRYWAIT P0, [R2+URZ+0x12460], R5 ;  /* 0x01246005020075a7 */ /* 0x000e24000800017f */
[----:B--2---:R-:W-:Y:S01]  /*18a60*/  LOP3.LUT R0, R3, R0, RZ, 0xfc, !PT ;  /* 0x0000000003007212 */ /* 0x004fe200078efcff */
[----:B0-----:R-:W-:Y:S06]  /*18a70*/  @!P0 BRA `(.L_x_958) ;  /* 0x0000002c00388947 */ /* 0x001fec0003800000 */
.L_x_1045:
        /* <DEDUP_REMOVED lines=45> */
.L_x_959:
[----:B-1----:R1:W-:Y:S01]  /*18d50*/  SYNCS.ARRIVE.TRANS64.A1T0 RZ, [R2+URZ+0x12450], RZ ;  /* 0x012450ff02ff79a7 */ /* 0x0023e2000810003f */
[----:B------:R-:W-:Y:S06]  /*18d60*/  BAR.SYNC.DEFER_BLOCKING 0x2, 0x80 ;  /* 0x0082000000007b1d */ /* 0x000fec0000010000 */
[----:B------:R-:W-:Y:S05]  /*18d70*/  @!P1 BRA `(.L_x_960) ;  /* 0x0000000000049947 */ /* 0x000fea0003800000 */
[----:B------:R-:W-:Y:S01]  /*18d80*/  BPT.TRAP 0x1 ;  /* 0x000000040000795c */ /* 0x000fe20000300000 */
.L_x_960:
[----:B------:R-:W2:Y:S01]  /*18d90*/  S2R R0, SR_CgaCtaId ;  /* 0x0000000000007919 */ /* 0x000ea20000008800 */
[----:B-1----:R-:W-:-:S05]  /*18da0*/  VIADD R2, R2, 0x12480 ;  /* 0x0001248002027836 */ /* 0x002fca0000000000 */
        /* <DEDUP_REMOVED lines=8> */
.L_x_911:
[----:B------:R-:W0:Y:S01]  /*18e30*/  S2R R4, SR_CgaCtaId ;  /* 0x0000000000047919 */ /* 0x000e220000008800 */
[----:B------:R-:W-:Y:S02]  /*18e40*/  MOV R3, 0x400 ;  /* 0x0000040000037802 */ /* 0x000fe40000000f00 */
[----:B------:R-:W-:Y:S02]  /*18e50*/  SHF.L.U32 R2, R2, 0x1f, RZ ;  /* 0x0000001f02027819 */ /* 0x000fe400000006ff */
[----:B0-----:R-:W-:-:S04]  /*18e60*/  LEA R7, R4, R3, 0x18 ;  /* 0x0000000304077211 */ /* 0x001fc800078ec0ff */
[----:B------:R-:W0:Y:S02]  /*18e70*/  SYNCS.PHASECHK.TRANS64.TRYWAIT P0, [R7+URZ+0x12420], R2 ;  /* 0x01242002070075a7 */ /* 0x000e24000800017f */
[----:B0-----:R-:W-:Y:S05]  /*18e80*/  @!P0 BRA `(.L_x_961) ;  /* 0x0000002800488947 */ /* 0x001fea0003800000 */
.L_x_1046:
        /* <DEDUP_REMOVED lines=9> */
[----:B------:R-:W-:-:S05]  /*18f20*/  IMAD.U32 R2, RZ, RZ, UR4 ;  /* 0x00000004ff027e24 */ /* 0x000fca000f8e00ff */
[----:B------:R-:W-:-:S13]  /*18f30*/  ISETP.NE.AND P0, PT, R2, 0x3, PT ;  /* 0x000000030200780c */ /* 0x000fda0003f05270 */
[----:B------:R-:W-:Y:S05]  /*18f40*/  @!P0 BRA `(.L_x_962) ;  /* 0x0000000000048947 */ /* 0x000fea0003800000 */
[----:B------:R-:W-:Y:S01]  /*18f50*/  BPT.TRAP 0x1 ;  /* 0x000000040000795c */ /* 0x000fe20000300000 */
.L_x_962:
[----:B------:R-:W-:Y:S01]  /*18f60*/  IMAD R5, R0, 0x8, R7 ;  /* 0x0000000800057824 */ /* 0x000fe200078e0207 */
[----:B------:R-:W-:Y:S01]  /*18f70*/  SHF.L.U32 R2, R28, 0x1f, RZ ;  /* 0x0000001f1c027819 */ /* 0x000fe200000006ff */
[----:B------:R-:W-:-:S03]  /*18f80*/  VIADD R0, R0, 0x1 ;  /* 0x0000000100007836 */ /* 0x000fc60000000000 */
[----:B------:R-:W0:Y:S02]  /*18f90*/  SYNCS.PHASECHK.TRANS64.TRYWAIT P1, [R5+URZ+0x12440], R2 ;  /* 0x01244002050075a7 */ /* 0x000e24000802017f */
[----:B------:R-:W-:-:S04]  /*18fa0*/  ISETP.NE.AND P2, PT, R0, 0x2, PT ;  /* 0x000000020000780c */ /* 0x000fc80003f45270 */
[----:B------:R-:W-:Y:S01]  /*18fb0*/  SEL R3, RZ, 0x1, P2 ;  /* 0x00000001ff037807 */ /* 0x000fe20001000000 */
[----:B0-----:R-:W-:Y:S08]  /*18fc0*/  @!P1 BRA `(.L_x_963) ;  /* 0x00000028000c9947 */ /* 0x001ff00003800000 */
.L_x_1047:
[----:B------:R-:W-:Y:S02]  /*18fd0*/  SEL R0, R0, RZ, P2 ;  /* 0x000000ff00007207 */ /* 0x000fe40001000000 */
[----:B------:R-:W-:Y:S01]  /*18fe0*/  LOP3.LUT R3, R28, R3, RZ, 0x3c, !PT ;  /* 0x000000031c037212 */ /* 0x000fe200078e3cff */
[----:B------:R-:W-:Y:S06]  /*18ff0*/  @!P0 BRA `(.L_x_964) ;  /* 0x0000000000048947 */ /* 0x000fec0003800000 */
[----:B------:R-:W-:Y:S01]  /*19000*/  BPT.TRAP 0x1 ;  /* 0x000000040000795c */ /* 0x000fe20000300000 */
.L_x_964:
[----:B------:R-:W-:Y:S01]  /*19010*/  IMAD R7, R0, 0x8, R7 ;  /* 0x0000000800077824 */ /* 0x000fe200078e0207 */
[----:B------:R-:W-:-:S04]  /*19020*/  SHF.L.U32 R0, R3, 0x1f, RZ ;  /* 0x0000001f03007819 */ /* 0x000fc800000006ff */
[----:B------:R-:W1:Y:S02]  /*19030*/  SYNCS.PHASECHK.TRANS64.TRYWAIT P1, [R7+URZ+0x12440], R0 ;  /* 0x01244000070075a7 */ /* 0x000e64000802017f */
[----:B-1----:R-:W-:Y:S05]  /*19040*/  @!P1 BRA `(.L_x_965) ;  /* 0x0000002800009947 */ /* 0x002fea0003800000 */
.L_x_1048:
[----:B------:R-:W-:Y:S05]  /*19050*/  @!P0 BRA `(.L_x_966) ;  /* 0x0000000000048947 */ /* 0x000fea0003800000 */
[----:B------:R-:W-:Y:S01]  /*19060*/  BPT.TRAP 0x1 ;  /* 0x000000040000795c */ /* 0x000fe20000300000 */
.L_x_966:
[----:B------:R-:W2:Y:S02]  /*19070*/  SYNCS.PHASECHK.TRANS64.TRYWAIT P1, [R5+URZ+0x12460], R2 ;  /* 0x01246002050075a7 */ /* 0x000ea4000802017f */
[----:B--2---:R-:W-:Y:S05]  /*19080*/  @!P1 BRA `(.L_x_967) ;  /* 0x0000002800049947 */ /* 0x004fea0003800000 */
.L_x_1049:
[----:B------:R-:W-:Y:S05]  /*19090*/  @!P0 BRA `(.L_x_968) ;  /* 0x0000000000048947 */ /* 0x000fea0003800000 */
[----:B------:R-:W-:Y:S01]  /*190a0*/  BPT.TRAP 0x1 ;  /* 0x000000040000795c */ /* 0x000fe20000300000 */
.L_x_968:
[----:B------:R-:W3:Y:S02]  /*190b0*/  SYNCS.PHASECHK.TRANS64.TRYWAIT P1, [R7+URZ+0x12460], R0 ;  /* 0x01246000070075a7 */ /* 0x000ee4000802017f */
[----:B---3--:R-:W-:Y:S05]  /*190c0*/  @!P1 BRA `(.L_x_969) ;  /* 0x0000002800089947 */ /* 0x008fea0003800000 */
.L_x_1050:
[----:B------:R-:W-:Y:S05]  /*190d0*/  @!P0 BRA `(.L_x_970) ;  /* 0x0000000000048947 */ /* 0x000fea0003800000 */
[----:B------:R-:W-:Y:S01]  /*190e0*/  BPT.TRAP 0x1 ;  /* 0x000000040000795c */ /* 0x000fe20000300000 */
.L_x_970:
[----:B------:R-:W4:Y:S02]  /*190f0*/  SYNCS.PHASECHK.TRANS64.TRYWAIT P1, [R5+URZ+0x12480], R2 ;  /* 0x01248002050075a7 */ /* 0x000f24000802017f */
[----:B----4-:R-:W-:Y:S05]  /*19100*/  @!P1 BRA `(.L_x_971) ;  /* 0x00000028000c9947 */ /* 0x010fea0003800000 */
.L_x_1051:
[----:B------:R-:W-:Y:S05]  /*19110*/  @!P0 BRA `(.L_x_972) ;  /* 0x0000000000048947 */ /* 0x000fea0003800000 */
[----:B------:R-:W-:Y:S01]  /*19120*/  BPT.TRAP 0x1 ;  /* 0x000000040000795c */ /* 0x000fe20000300000 */
.L_x_972:
[----:B------:R0:W0:Y:S02]  /*19130*/  SYNCS.PHASECHK.TRANS64.TRYWAIT P0, [R7+URZ+0x12480], R0 ;  /* 0x01248000070075a7 */ /* 0x000024000800017f */
[----:B0-----:R-:W-:Y:S05]  /*19140*/  @!P0 NANOSLEEP.SYNCS 0x989680 ;  /* 0x009896800000895d */ /* 0x001fea0003900000 */
[----:B------:R-:W0:Y:S02]  /*19150*/  @!P0 SYNCS.PHASECHK.TRANS64 P0, [R7+URZ+0x12480], R0 ;  /* 0x01248000070085a7 */ /* 0x000e24000800007f */
[----:B0-----:R-:W-:Y:S05]  /*19160*/  @!P0 BRA `(.L_x_972) ;  /* 0xfffffffc00f08947 */ /* 0x001fea000383ffff */
.L_x_819:
[----:B------:R-:W-:Y:S05]  /*19170*/  BSYNC B6 ;  /* 0x0000000000067941 */ /* 0x000fea0003800000 */
.L_x_816:
[----:B------:R-:W-:Y:S05]  /*19180*/  EXIT ;  /* 0x000000000000794d */ /* 0x000fea0003800000 */
.L_x_829:
[----:B0-----:R-:W-:-:S04]  /*19190*/  IMAD.U32 R3, RZ, RZ, UR46 ;  /* 0x0000002eff037e24 */ /* 0x001fc8000f8e00ff */
[----:B------:R0:W1:Y:S03]  /*191a0*/  SYNCS.PHASECHK.TRANS64.TRYWAIT P0, [R3+URZ+0x12400], R8 ;  /* 0x01240008030075a7 */ /* 0x000066000800017f */
[----:B-1----:R-:W-:Y:S05]  /*191b0*/  @!P0 NANOSLEEP.SYNCS 0x989680 ;  /* 0x009896800000895d */ /* 0x002fea0003900000 */
[----:B------:R-:W1:Y:S02]  /*191c0*/  @!P0 SYNCS.PHASECHK.TRANS64 P0, [R3+URZ+0x12400], R8 ;  /* 0x01240008030085a7 */ /* 0x000e64000800007f */
[----:B-1----:R-:W-:Y:S05]  /*191d0*/  @!P0 BRA `(.L_x_829) ;  /* 0xfffffffc00ec8947 */ /* 0x002fea000383ffff */
[----:B------:R-:W-:Y:S05]  /*191e0*/  BRA `(.L_x_973) ;  /* 0xfffffe8400c47947 */ /* 0x000fea000383ffff */
.L_x_833:
[----:B0-----:R-:W-:-:S04]  /*191f0*/  IMAD.U32 R3, RZ, RZ, UR46 ;  /* 0x0000002eff037e24 */ /* 0x001fc8000f8e00ff */
[----:B------:R0:W2:Y:S03]  /*19200*/  SYNCS.PHASECHK.TRANS64.TRYWAIT P1, [R3+URZ+0x12430], R8 ;  /* 0x01243008030075a7 */ /* 0x0000a6000802017f */
[----:B--2---:R-:W-:Y:S05]  /*19210*/  @!P1 NANOSLEEP.SYNCS 0x989680 ;  /* 0x009896800000995d */ /* 0x004fea0003900000 */
[----:B------:R-:W2:Y:S02]  /*19220*/  @!P1 SYNCS.PHASECHK.TRANS64 P1, [R3+URZ+0x12430], R8 ;  /* 0x01243008030095a7 */ /* 0x000ea4000802007f */
[----:B--2---:R-:W-:Y:S05]  /*19230*/  @!P1 BRA `(.L_x_833) ;  /* 0xfffffffc00ec9947 */ /* 0x004fea000383ffff */
[----:B------:R-:W-:Y:S05]  /*19240*/  BRA `(.L_x_832) ;  /* 0xfffffe8400d87947 */ /* 0x000fea000383ffff */
.L_x_850:
[----:B-1----:R-:W-:-:S04]  /*19250*/  IMAD.U32 R11, RZ, RZ, UR22 ;  /* 0x00000016ff0b7e24 */ /* 0x002fc8000f8e00ff */
[----:B------:R1:W2:Y:S03]  /*19260*/  SYNCS.PHASECHK.TRANS64.TRYWAIT P1, [R11+URZ+0x12430], R10 ;  /* 0x0124300a0b0075a7 */ /* 0x0002a6000802017f */
[----:B--2---:R-:W-:Y:S05]  /*19270*/  @!P1 NANOSLEEP.SYNCS 0x989680 ;  /* 0x009896800000995d */ /* 0x004fea0003900000 */
[----:B------:R-:W2:Y:S02]  /*19280*/  @!P1 SYNCS.PHASECHK.TRANS64 P1, [R11+URZ+0x12430], R10 ;  /* 0x0124300a0b0095a7 */ /* 0x000ea4000802007f */
[----:B--2---:R-:W-:Y:S05]  /*19290*/  @!P1 BRA `(.L_x_850) ;  /* 0xfffffffc00ec9947 */ /* 0x004fea000383ffff */
[----:B------:R-:W-:Y:S05]  /*192a0*/  BRA `(.L_x_849) ;  /* 0xfffffed000787947 */ /* 0x000fea000383ffff */
.L_x_854:
[----:B-1----:R-:W-:-:S04]  /*192b0*/  IMAD.U32 R11, RZ, RZ, UR13 ;  /* 0x0000000dff0b7e24 */ /* 0x002fc8000f8e00ff */
[----:B------:R1:W2:Y:S03]  /*192c0*/  SYNCS.PHASECHK.TRANS64.TRYWAIT P1, [R11+URZ+0x12450], R10 ;  /* 0x0124500a0b0075a7 */ /* 0x0002a6000802017f */
[----:B--2---:R-:W-:Y:S05]  /*192d0*/  @!P1 NANOSLEEP.SYNCS 0x989680 ;  /* 0x009896800000995d */ /* 0x004fea0003900000 */
[----:B------:R-:W2:Y:S02]  /*192e0*/  @!P1 SYNCS.PHASECHK.TRANS64 P1, [R11+URZ+0x12450], R10 ;  /* 0x0124500a0b0095a7 */ /* 0x000ea4000802007f */
[----:B--2---:R-:W-:Y:S05]  /*192f0*/  @!P1 BRA `(.L_x_854) ;  /* 0xfffffffc00ec9947 */ /* 0x004fea000383ffff */
[----:B------:R-:W-:Y:S05]  /*19300*/  BRA `(.L_x_853) ;  /* 0xfffffed400847947 */ /* 0x000fea000383ffff */
.L_x_873:
[----:B-1----:R-:W-:-:S04]  /*19310*/  IMAD.U32 R6, RZ, RZ, UR10 ;  /* 0x0000000aff067e24 */ /* 0x002fc8000f8e00ff */
[----:B------:R1:W2:Y:S03]  /*19320*/  SYNCS.PHASECHK.TRANS64.TRYWAIT P1, [R6+URZ+0x12430], R5 ;  /* 0x01243005060075a7 */ /* 0x0002a6000802017f */
[----:B--2---:R-:W-:Y:S05]  /*19330*/  @!P1 NANOSLEEP.SYNCS 0x989680 ;  /* 0x009896800000995d */ /* 0x004fea0003900000 */
[----:B------:R-:W2:Y:S02]  /*19340*/  @!P1 SYNCS.PHASECHK.TRANS64 P1, [R6+URZ+0x12430], R5 ;  /* 0x01243005060095a7 */ /* 0x000ea4000802007f */
[----:B--2---:R-:W-:Y:S05]  /*19350*/  @!P1 BRA `(.L_x_873) ;  /* 0xfffffffc00ec9947 */ /* 0x004fea000383ffff */
[----:B------:R-:W-:Y:S05]  /*19360*/  BRA `(.L_x_872) ;  /* 0xffffff1c005c7947 */ /* 0x000fea000383ffff */
.L_x_877:
[----:B-1----:R-:W-:-:S04]  /*19370*/  IMAD.U32 R6, RZ, RZ, UR13 ;  /* 0x0000000dff067e24 */ /* 0x002fc8000f8e00ff */
[----:B------:R1:W2:Y:S03]  /*19380*/  SYNCS.PHASECHK.TRANS64.TRYWAIT P1, [R6+URZ+0x12450], R5 ;  /* 0x01245005060075a7 */ /* 0x0002a6000802017f */
[----:B--2---:R-:W-:Y:S05]  /*19390*/  @!P1 NANOSLEEP.SYNCS 0x989680 ;  /* 0x009896800000995d */ /* 0x004fea0003900000 */
[----:B------:R-:W2:Y:S02]  /*193a0*/  @!P1 SYNCS.PHASECHK.TRANS64 P1, [R6+URZ+0x12450], R5 ;  /* 0x01245005060095a7 */ /* 0x000ea4000802007f */
[----:B--2---:R-:W-:Y:S05]  /*193b0*/  @!P1 BRA `(.L_x_877) ;  /* 0xfffffffc00ec9947 */ /* 0x004fea000383ffff */
[----:B------:R-:W-:Y:S05]  /*193c0*/  BRA `(.L_x_876) ;  /* 0xffffff2000647947 */ /* 0x000fea000383ffff */
.L_x_885:
[----:B-1----:R-:W-:-:S04]  /*193d0*/  IMAD.U32 R11, RZ, RZ, UR26 ;  /* 0x0000001aff0b7e24 */ /* 0x002fc8000f8e00ff */
[----:B------:R1:W2:Y:S03]  /*193e0*/  SYNCS.PHASECHK.TRANS64.TRYWAIT P1, [R11+URZ+0x12430], R10 ;  /* 0x0124300a0b0075a7 */ /* 0x0002a6000802017f */
[----:B--2---:R-:W-:Y:S05]  /*193f0*/  @!P1 NANOSLEEP.SYNCS 0x989680 ;  /* 0x009896800000995d */ /* 0x004fea0003900000 */
[----:B------:R-:W2:Y:S02]  /*19400*/  @!P1 SYNCS.PHASECHK.TRANS64 P1, [R11+URZ+0x12430], R10 ;  /* 0x0124300a0b0095a7 */ /* 0x000ea4000802007f */
[----:B--2---:R-:W-:Y:S05]  /*19410*/  @!P1 BRA `(.L_x_885) ;  /* 0xfffffffc00ec9947 */ /* 0x004fea000383ffff */
[----:B------:R-:W-:Y:S05]  /*19420*/  BRA `(.L_x_884) ;  /* 0xffffff4800547947 */ /* 0x000fea000383ffff */
.L_x_889:
[----:B-1----:R-:W-:-:S04]  /*19430*/  IMAD.U32 R11, RZ, RZ, UR11 ;  /* 0x0000000bff0b7e24 */ /* 0x002fc8000f8e00ff */
[----:B------:R1:W2:Y:S03]  /*19440*/  SYNCS.PHASECHK.TRANS64.TRYWAIT P1, [R11+URZ+0x12450], R10 ;  /* 0x0124500a0b0075a7 */ /* 0x0002a6000802017f */
[----:B--2---:R-:W-:Y:S05]  /*19450*/  @!P1 NANOSLEEP.SYNCS 0x989680 ;  /* 0x009896800000995d */ /* 0x004fea0003900000 */
[----:B------:R-:W2:Y:S02]  /*19460*/  @!P1 SYNCS.PHASECHK.TRANS64 P1, [R11+URZ+0x12450], R10 ;  /* 0x0124500a0b0095a7 */ /* 0x000ea4000802007f */
[----:B--2---:R-:W-:Y:S05]  /*19470*/  @!P1 BRA `(.L_x_889) ;  /* 0xfffffffc00ec9947 */ /* 0x004fea000383ffff */
[----:B------:R-:W-:Y:S05]  /*19480*/  BRA `(.L_x_888) ;  /* 0xffffff4c005c7947 */ /* 0x000fea000383ffff */
.L_x_904:
[----:B-1----:R-:W-:-:S04]  /*19490*/  IMAD.U32 R3, RZ, RZ, UR17 ;  /* 0x00000011ff037e24 */ /* 0x002fc8000f8e00ff */
[----:B------:R1:W2:Y:S03]  /*194a0*/  SYNCS.PHASECHK.TRANS64.TRYWAIT P1, [R3+URZ+0x12450], R0 ;  /* 0x01245000030075a7 */ /* 0x0002a6000802017f */
[----:B--2---:R-:W-:Y:S05]  /*194b0*/  @!P1 NANOSLEEP.SYNCS 0x989680 ;  /* 0x009896800000995d */ /* 0x004fea0003900000 */
[----:B------:R-:W2:Y:S02]  /*194c0*/  @!P1 SYNCS.PHASECHK.TRANS64 P1, [R3+URZ+0x12450], R0 ;  /* 0x01245000030095a7 */ /* 0x000ea4000802007f */
[----:B--2---:R-:W-:Y:S05]  /*194d0*/  @!P1 BRA `(.L_x_904) ;  /* 0xfffffffc00ec9947 */ /* 0x004fea000383ffff */
[----:B------:R-:W-:Y:S05]  /*194e0*/  BRA `(.L_x_903) ;  /* 0xffffff9000647947 */ /* 0x000fea000383ffff */
.L_x_923:
[----:B------:R-:W-:Y:S02]  /*194f0*/  IMAD.MOV.U32 R13, RZ, RZ, R19 ;  /* 0x000000ffff0d7224 */ /* 0x000fe400078e0013 */
[----:B------:R-:W-:Y:S02]  /*19500*/  IMAD.MOV.U32 R12, RZ, RZ, RZ ;  /* 0x000000ffff0c7224 */ /* 0x000fe400078e00ff */
[----:B------:R-:W-:Y:S02]  /*19510*/  IMAD.MOV.U32 R11, RZ, RZ, 0x1f ;  /* 0x0000001fff0b7424 */ /* 0x000fe400078e00ff */
[----:B------:R-:W-:-:S07]  /*19520*/  IMAD.MOV.U32 R15, RZ, RZ, -0x1 ;  /* 0xffffffffff0f7424 */ /* 0x000fce00078e00ff */
[----:B0----5:R-:W-:Y:S05]  /*19530*/  WARPSYNC.COLLECTIVE R15, `(.L_x_974) ;  /* 0x000000000f087348 */ /* 0x021fea0003c00000 */
[----:B------:R1:W2:Y:S02]  /*19540*/  SHFL.IDX P6, R14, R13, R12, R11 ;  /* 0x0000000c0d0e7389 */ /* 0x0002a400000c000b */
[----:B012--5:R-:W-:Y:S01]  /*19550*/  ENDCOLLECTIVE ;  /* 0x000000000000791b */ /* 0x027fe20003800000 */
.L_x_974:
[----:B------:R-:W-:Y:S05]  /*19560*/  BRA `(.L_x_975) ;  /* 0xffffffc000b87947 */ /* 0x000fea000383ffff */
.L_x_925:
[----:B0-----:R-:W-:-:S04]  /*19570*/  IMAD.U32 R3, RZ, RZ, UR46 ;  /* 0x0000002eff037e24 */ /* 0x001fc8000f8e00ff */
[----:B------:R0:W1:Y:S03]  /*19580*/  SYNCS.PHASECHK.TRANS64.TRYWAIT P0, [R3+URZ+0x12480], R26 ;  /* 0x0124801a030075a7 */ /* 0x000066000800017f */
[----:B-1----:R-:W-:Y:S05]  /*19590*/  @!P0 NANOSLEEP.SYNCS 0x989680 ;  /* 0x009896800000895d */ /* 0x002fea0003900000 */
[----:B------:R-:W1:Y:S02]  /*195a0*/  @!P0 SYNCS.PHASECHK.TRANS64 P0, [R3+URZ+0x12480], R26 ;  /* 0x0124801a030085a7 */ /* 0x000e64000800007f */
[----:B-1----:R-:W-:Y:S05]  /*195b0*/  @!P0 BRA `(.L_x_925) ;  /* 0xfffffffc00ec8947 */ /* 0x002fea000383ffff */
[----:B------:R-:W-:Y:S05]  /*195c0*/  BRA `(.L_x_976) ;  /* 0xffffffc800407947 */ /* 0x000fea000383ffff */
.L_x_926:
[----:B------:R-:W-:Y:S01]  /*195d0*/  BSSY B0, `(.L_x_977) ;  /* 0x0000008000007945 */ /* 0x000fe20003800000 */
[----:B------:R-:W-:Y:S02]  /*195e0*/  IMAD.MOV.U32 R13, RZ, RZ, R7 ;  /* 0x000000ffff0d7224 */ /* 0x000fe400078e0007 */
[----:B------:R-:W-:Y:S02]  /*195f0*/  IMAD.MOV.U32 R12, RZ, RZ, RZ ;  /* 0x000000ffff0c7224 */ /* 0x000fe400078e00ff */
[----:B------:R-:W-:Y:S02]  /*19600*/  IMAD.MOV.U32 R11, RZ, RZ, 0x1c1f ;  /* 0x00001c1fff0b7424 */ /* 0x000fe400078e00ff */
[----:B------:R-:W-:-:S07]  /*19610*/  IMAD.MOV.U32 R15, RZ, RZ, -0x1 ;  /* 0xffffffffff0f7424 */ /* 0x000fce00078e00ff */
[----:B------:R-:W-:Y:S05]  /*19620*/  WARPSYNC.COLLECTIVE R15, `(.L_x_978) ;  /* 0x000000000f087348 */ /* 0x000fea0003c00000 */
[----:B------:R0:W1:Y:S02]  /*19630*/  SHFL.IDX P6, R14, R13, R12, R11 ;  /* 0x0000000c0d0e7389 */ /* 0x00006400000c000b */
[----:B01----:R-:W-:Y:S01]  /*19640*/  ENDCOLLECTIVE ;  /* 0x000000000000791b */ /* 0x003fe20003800000 */
.L_x_978:
[----:B------:R-:W-:Y:S05]  /*19650*/  BSYNC B0 ;  /* 0x0000000000007941 */ /* 0x000fea0003800000 */
.L_x_977:
[----:B------:R0:W5:Y:S01]  /*19660*/  LDL R27, [R1+0x8] ;  /* 0x00000800011b7983 */ /* 0x0001620000100800 */
[----:B------:R-:W-:Y:S01]  /*19670*/  IMAD.MOV.U32 R13, RZ, RZ, R10 ;  /* 0x000000ffff0d7224 */ /* 0x000fe200078e000a */
[C---:B------:R-:W-:Y:S01]  /*19680*/  ISETP.LT.OR P1, PT, R6.reuse, 0x1, P2 ;  /* 0x000000010600780c */ /* 0x040fe20001721670 */
[----:B------:R-:W-:Y:S01]  /*19690*/  IMAD.MOV.U32 R12, RZ, RZ, RZ ;  /* 0x000000ffff0c7224 */ /* 0x000fe200078e00ff */
[----:B------:R-:W-:Y:S01]  /*196a0*/  ISETP.GE.AND P5, PT, R6, 0x81, PT ;  /* 0x000000810600780c */ /* 0x000fe20003fa6270 */
[----:B------:R-:W-:Y:S01]  /*196b0*/  IMAD.MOV.U32 R11, RZ, RZ, 0x1c1f ;  /* 0x00001c1fff0b7424 */ /* 0x000fe200078e00ff */
[----:B------:R-:W-:Y:S01]  /*196c0*/  LOP3.LUT R0, R0, 0xffffffef, RZ, 0xc0, !PT ;  /* 0xffffffef00007812 */ /* 0x000fe200078ec0ff */
[----:B------:R-:W-:Y:S01]  /*196d0*/  IMAD.MOV.U32 R15, RZ, RZ, -0x1 ;  /* 0xffffffffff0f7424 */ /* 0x000fe200078e00ff */
[----:B------:R-:W-:Y:S01]  /*196e0*/  ISETP.GE.AND P3, PT, R6, 0x21, PT ;  /* 0x000000210600780c */ /* 0x000fe20003f66270 */
[----:B0-----:R-:W-:-:S12]  /*196f0*/  IMAD.MOV.U32 R3, RZ, RZ, R14 ;  /* 0x000000ffff037224 */ /* 0x001fd800078e000e */
[----:B-----5:R-:W-:Y:S05]  /*19700*/  WARPSYNC.COLLECTIVE R15, `(.L_x_979) ;  /* 0x000000000f087348 */ /* 0x020fea0003c00000 */
[----:B------:R0:W1:Y:S02]  /*19710*/  SHFL.IDX P6, R14, R13, R12, R11 ;  /* 0x0000000c0d0e7389 */ /* 0x00006400000c000b */
[----:B01---5:R-:W-:Y:S01]  /*19720*/  ENDCOLLECTIVE ;  /* 0x000000000000791b */ /* 0x023fe20003800000 */
.L_x_979:
[----:B------:R-:W-:Y:S01]  /*19730*/  @P5 LOP3.LUT R0, R0, 0x10, RZ, 0xfc, !PT ;  /* 0x0000001000005812 */ /* 0x000fe200078efcff */
[----:B------:R-:W0:Y:S01]  /*19740*/  S2R R15, SR_TID.X ;  /* 0x00000000000f7919 */ /* 0x000e220000002100 */
[----:B------:R-:W-:Y:S02]  /*19750*/  IMAD.MOV.U32 R13, RZ, RZ, R7 ;  /* 0x000000ffff0d7224 */ /* 0x000fe400078e0007 */
[----:B------:R-:W-:Y:S02]  /*19760*/  IMAD.MOV.U32 R12, RZ, RZ, 0x1 ;  /* 0x00000001ff0c7424 */ /* 0x000fe400078e00ff */
[----:B------:R-:W-:Y:S02]  /*19770*/  IMAD.MOV.U32 R2, RZ, RZ, R14 ;  /* 0x000000ffff027224 */ /* 0x000fe400078e000e */
        /* <DEDUP_REMOVED lines=8> */
.L_x_980:
[----:B------:R-:W-:Y:S02]  /*19800*/  IMAD.MOV.U32 R13, RZ, RZ, R10 ;  /* 0x000000ffff0d7224 */ /* 0x000fe400078e000a */
[----:B------:R-:W-:-:S05]  /*19810*/  VIADD R27, R27, UR46 ;  /* 0x0000002e1b1b7c36 */ /* 0x000fca0008000000 */
[----:B------:R-:W-:Y:S01]  /*19820*/  @!PT LDS RZ, [RZ] ;  /* 0x00000000fffff984 */ /* 0x000fe20000000800 */
[----:B------:R-:W-:Y:S01]  /*19830*/  @!PT LDS RZ, [RZ] ;  /* 0x00000000fffff984 */ /* 0x000fe20000000800 */
[----:B------:R-:W-:Y:S01]  /*19840*/  @!PT LDS RZ, [RZ] ;  /* 0x00000000fffff984 */ /* 0x000fe20000000800 */
[----:B------:R0:W-:Y:S01]  /*19850*/  LDGSTS.E.BYPASS.LTC128B.128 [R27+0x5200], desc[UR48][R2.64], !P1 ;  /* 0x05200000021b7fae */ /* 0x0001e2000c901d70 */
[----:B------:R-:W-:Y:S01]  /*19860*/  ISETP.LT.OR P1, PT, R6, 0x21, P2 ;  /* 0x000000210600780c */ /* 0x000fe20001721670 */
[----:B0-----:R-:W-:-:S12]  /*19870*/  IMAD.MOV.U32 R3, RZ, RZ, R14 ;  /* 0x000000ffff037224 */ /* 0x001fd800078e000e */
[----:B------:R-:W-:Y:S05]  /*19880*/  WARPSYNC.COLLECTIVE R15, `(.L_x_981) ;  /* 0x000000000f087348 */ /* 0x000fea0003c00000 */
[----:B------:R0:W1:Y:S02]  /*19890*/  SHFL.IDX P6, R14, R13, R12, R11 ;  /* 0x0000000c0d0e7389 */ /* 0x00006400000c000b */
[----:B01----:R-:W-:Y:S01]  /*198a0*/  ENDCOLLECTIVE ;  /* 0x000000000000791b */ /* 0x003fe20003800000 */
.L_x_981:
        /* <DEDUP_REMOVED lines=12> */
.L_x_982:
[----:B------:R-:W-:Y:S01]  /*19970*/  @!PT LDS RZ, [RZ] ;  /* 0x00000000fffff984 */ /* 0x000fe20000000800 */
[----:B------:R-:W-:Y:S01]  /*19980*/  @!PT LDS RZ, [RZ] ;  /* 0x00000000fffff984 */ /* 0x000fe20000000800 */
[----:B------:R-:W-:Y:S01]  /*19990*/  @!PT LDS RZ, [RZ] ;  /* 0x00000000fffff984 */ /* 0x000fe20000000800 */
[----:B------:R0:W-:Y:S01]  /*199a0*/  LDGSTS.E.BYPASS.LTC128B.128 [R27+0x5a00], desc[UR48][R2.64], !P1 ;  /* 0x05a00000021b7fae */ /* 0x0001e2000c901d70 */
[----:B------:R-:W-:Y:S01]  /*199b0*/  ISETP.LT.OR P1, PT, R6, 0x41, P2 ;  /* 0x000000410600780c */ /* 0x000fe20001721670 */
[----:B------:R-:W-:Y:S02]  /*199c0*/  IMAD.MOV.U32 R13, RZ, RZ, R10 ;  /* 0x000000ffff0d7224 */ /* 0x000fe400078e000a */
[----:B0-----:R-:W-:-:S10]  /*199d0*/  IMAD.MOV.U32 R3, RZ, RZ, R14 ;  /* 0x000000ffff037224 */ /* 0x001fd400078e000e */
[----:B------:R-:W-:Y:S05]  /*199e0*/  WARPSYNC.COLLECTIVE R15, `(.L_x_983) ;  /* 0x000000000f087348 */ /* 0x000fea0003c00000 */
[----:B------:R0:W1:Y:S02]  /*199f0*/  SHFL.IDX P6, R14, R13, R12, R11 ;  /* 0x0000000c0d0e7389 */ /* 0x00006400000c000b */
[----:B01----:R-:W-:Y:S01]  /*19a00*/  ENDCOLLECTIVE ;  /* 0x000000000000791b */ /* 0x003fe20003800000 */
.L_x_983:
        /* <DEDUP_REMOVED lines=12> */
.L_x_984:
        /* <DEDUP_REMOVED lines=11> */
.L_x_985:
[----:B------:R-:W-:Y:S02]  /*19b80*/  IMAD.MOV.U32 R13, RZ, RZ, R17 ;  /* 0x000000ffff0d7224 */ /* 0x000fe400078e0011 */
[----:B------:R-:W-:Y:S02]  /*19b90*/  IMAD.MOV.U32 R12, RZ, RZ, RZ ;  /* 0x000000ffff0c7224 */ /* 0x000fe400078e00ff */
[----:B------:R-:W-:Y:S02]  /*19ba0*/  IMAD.SHL.U32 R3, R3, 0x10, RZ ;  /* 0x0000001003037824 */ /* 0x000fe400078e00ff */
[----:B------:R-:W-:-:S07]  /*19bb0*/  IMAD.MOV.U32 R2, RZ, RZ, R14 ;  /* 0x000000ffff027224 */ /* 0x000fce00078e000e */
[----:B------:R-:W-:Y:S05]  /*19bc0*/  WARPSYNC.COLLECTIVE R15, `(.L_x_986) ;  /* 0x000000000f087348 */ /* 0x000fea0003c00000 */
[----:B------:R0:W1:Y:S02]  /*19bd0*/  SHFL.IDX P6, R14, R13, R12, R11 ;  /* 0x0000000c0d0e7389 */ /* 0x00006400000c000b */
[----:B01----:R-:W-:Y:S01]  /*19be0*/  ENDCOLLECTIVE ;  /* 0x000000000000791b */ /* 0x003fe20003800000 */
.L_x_986:
[----:B------:R-:W-:-:S04]  /*19bf0*/  LOP3.LUT R3, R3, 0x30, RZ, 0xc0, !PT ;  /* 0x0000003003037812 */ /* 0x000fc800078ec0ff */
[----:B------:R-:W-:-:S05]  /*19c00*/  IADD3 R2, P0, R3, R2, RZ ;  /* 0x0000000203027210 */ /* 0x000fca0007f1e0ff */
[----:B------:R-:W-:Y:S01]  /*19c10*/  IMAD.X R3, RZ, RZ, R7, P0 ;  /* 0x000000ffff037224 */ /* 0x000fe200000e0607 */
[----:B------:R-:W-:Y:S01]  /*19c20*/  ISETP.GE.AND P0, PT, R6, 0x41, PT ;  /* 0x000000410600780c */ /* 0x000fe20003f06270 */
[----:B------:R-:W-:-:S03]  /*19c30*/  IMAD.MOV.U32 R13, RZ, RZ, R18 ;  /* 0x000000ffff0d7224 */ /* 0x000fc600078e0012 */
        /* <DEDUP_REMOVED lines=9> */
.L_x_987:
[----:B------:R-:W-:Y:S01]  /*19cd0*/  IMAD.MOV.U32 R2, RZ, RZ, R14 ;  /* 0x000000ffff027224 */ /* 0x000fe200078e000e */
[----:B------:R-:W-:Y:S06]  /*19ce0*/  BRA `(.L_x_988) ;  /* 0xffffffc400c87947 */ /* 0x000fec000383ffff */
.L_x_929:
[----:B-1----:R-:W-:-:S04]  /*19cf0*/  IMAD.U32 R3, RZ, RZ, UR46 ;  /* 0x0000002eff037e24 */ /* 0x002fc8000f8e00ff */
[----:B------:R1:W2:Y:S03]  /*19d00*/  SYNCS.PHASECHK.TRANS64.TRYWAIT P2, [R3+URZ+0x12440], R26 ;  /* 0x0124401a030075a7 */ /* 0x0002a6000804017f */
[----:B--2---:R-:W-:Y:S05]  /*19d10*/  @!P2 NANOSLEEP.SYNCS 0x989680 ;  /* 0x009896800000a95d */ /* 0x004fea0003900000 */
[----:B------:R-:W2:Y:S02]  /*19d20*/  @!P2 SYNCS.PHASECHK.TRANS64 P2, [R3+URZ+0x12440], R26 ;  /* 0x0124401a0300a5a7 */ /* 0x000ea4000804007f */
[----:B--2---:R-:W-:Y:S05]  /*19d30*/  @!P2 BRA `(.L_x_929) ;  /* 0xfffffffc00eca947 */ /* 0x004fea000383ffff */
[----:B------:R-:W-:Y:S05]  /*19d40*/  BRA `(.L_x_989) ;  /* 0xffffffc800107947 */ /* 0x000fea000383ffff */
.L_x_930:
        /* <DEDUP_REMOVED lines=8> */
.L_x_991:
[----:B------:R-:W-:Y:S05]  /*19dd0*/  BSYNC B0 ;  /* 0x0000000000007941 */ /* 0x000fea0003800000 */
.L_x_990:
        /* <DEDUP_REMOVED lines=8> */
.L_x_992:
[----:B------:R-:W-:Y:S02]  /*19e60*/  IMAD.MOV.U32 R13, RZ, RZ, R7 ;  /* 0x000000ffff0d7224 */ /* 0x000fe400078e0007 */
[----:B------:R-:W-:Y:S01]  /*19e70*/  IMAD.MOV.U32 R12, RZ, RZ, 0x1 ;  /* 0x00000001ff0c7424 */ /* 0x000fe200078e00ff */
[----:B------:R-:W-:-:S05]  /*19e80*/  @P4 IADD3 R14, P2, R18, R14, RZ ;  /* 0x0000000e120e4210 */ /* 0x000fca0007f5e0ff */
[----:B------:R-:W-:Y:S02]  /*19e90*/  @P4 IMAD.X R3, RZ, RZ, R2, P2 ;  /* 0x000000ffff034224 */ /* 0x000fe400010e0602 */
[----:B------:R-:W-:-:S07]  /*19ea0*/  @P4 IMAD.MOV.U32 R2, RZ, RZ, R14 ;  /* 0x000000ffff024224 */ /* 0x000fce00078e000e */
[----:B------:R-:W-:Y:S05]  /*19eb0*/  WARPSYNC.COLLECTIVE R15, `(.L_x_993) ;  /* 0x000000000f087348 */ /* 0x000fea0003c00000 */
[----:B------:R0:W1:Y:S02]  /*19ec0*/  SHFL.IDX P6, R14, R13, R12, R11 ;  /* 0x0000000c0d0e7389 */ /* 0x00006400000c000b */
[----:B01----:R-:W-:Y:S01]  /*19ed0*/  ENDCOLLECTIVE ;  /* 0x000000000000791b */ /* 0x003fe20003800000 */
.L_x_993:
        /* <DEDUP_REMOVED lines=9> */
.L_x_994:
        /* <DEDUP_REMOVED lines=8> */
.L_x_995:
        /* <DEDUP_REMOVED lines=9> */
.L_x_996:
[----:B------:R-:W-:Y:S02]  /*1a080*/  IMAD.MOV.U32 R13, RZ, RZ, R7 ;  /* 0x000000ffff0d7224 */ /* 0x000fe400078e0007 */
[----:B------:R-:W-:Y:S01]  /*1a090*/  IMAD.MOV.U32 R12, RZ, RZ, 0x3 ;  /* 0x00000003ff0c7424 */ /* 0x000fe200078e00ff */
[----:B------:R-:W-:-:S13]  /*1a0a0*/  @P0 IADD3 R5, P2, R18, R14, RZ ;  /* 0x0000000e12050210 */ /* 0x000fda0007f5e0ff */
[----:B------:R-:W-:Y:S05]  /*1a0b0*/  WARPSYNC.COLLECTIVE R15, `(.L_x_997) ;  /* 0x000000000f087348 */ /* 0x000fea0003c00000 */
[----:B------:R0:W1:Y:S02]  /*1a0c0*/  SHFL.IDX P6, R14, R13, R12, R11 ;  /* 0x0000000c0d0e7389 */ /* 0x00006400000c000b */
[----:B01----:R-:W-:Y:S01]  /*1a0d0*/  ENDCOLLECTIVE ;  /* 0x000000000000791b */ /* 0x003fe20003800000 */
.L_x_997:
[----:B------:R-:W-:Y:S02]  /*1a0e0*/  @P0 IMAD.X R10, RZ, RZ, R2, P2 ;  /* 0x000000ffff0a0224 */ /* 0x000fe400010e0602 */
[----:B------:R-:W-:Y:S02]  /*1a0f0*/  @P0 IMAD.MOV.U32 R2, RZ, RZ, R5 ;  /* 0x000000ffff020224 */ /* 0x000fe400078e0005 */
[----:B------:R-:W-:-:S05]  /*1a100*/  @P0 IMAD.MOV.U32 R3, RZ, RZ, R10 ;  /* 0x000000ffff030224 */ /* 0x000fca00078e000a */
[----:B------:R-:W-:Y:S01]  /*1a110*/  @!PT LDS RZ, [RZ] ;  /* 0x00000000fffff984 */ /* 0x000fe20000000800 */
[----:B------:R-:W-:Y:S01]  /*1a120*/  @!PT LDS RZ, [RZ] ;  /* 0x00000000fffff984 */ /* 0x000fe20000000800 */
[----:B------:R-:W-:Y:S01]  /*1a130*/  @!PT LDS RZ, [RZ] ;  /* 0x00000000fffff984 */ /* 0x000fe20000000800 */
[----:B------:R0:W-:Y:S01]  /*1a140*/  @P0 LDGSTS.E.BYPASS.LTC128B.128 [R27+0xe200], desc[UR48][R2.64], !P5 ;  /* 0x0e200000021b0fae */ /* 0x0001e2000e901d70 */
[----:B------:R-:W-:Y:S02]  /*1a150*/  IMAD.MOV.U32 R13, RZ, RZ, R6 ;  /* 0x000000ffff0d7224 */ /* 0x000fe400078e0006 */
[----:B------:R-:W-:-:S07]  /*1a160*/  IMAD.MOV.U32 R7, RZ, RZ, R14 ;  /* 0x000000ffff077224 */ /* 0x000fce00078e000e */
[----:B0-----:R-:W-:Y:S05]  /*1a170*/  WARPSYNC.COLLECTIVE R15, `(.L_x_998) ;  /* 0x000000000f087348 */ /* 0x001fea0003c00000 */
[----:B------:R1:W2:Y:S02]  /*1a180*/  SHFL.IDX P6, R14, R13, R12, R11 ;  /* 0x0000000c0d0e7389 */ /* 0x0002a400000c000b */
[----:B012---:R-:W-:Y:S01]  /*1a190*/  ENDCOLLECTIVE ;  /* 0x000000000000791b */ /* 0x007fe20003800000 */
.L_x_998:
[----:B------:R-:W-:Y:S02]  /*1a1a0*/  IMAD.MOV.U32 R13, RZ, RZ, R8 ;  /* 0x000000ffff0d7224 */ /* 0x000fe400078e0008 */
[----:B------:R-:W-:Y:S01]  /*1a1b0*/  IMAD.MOV.U32 R12, RZ, RZ, RZ ;  /* 0x000000ffff0c7224 */ /* 0x000fe200078e00ff */
[----:B------:R-:W-:-:S05]  /*1a1c0*/  @P1 IADD3 R14, P0, R18, R14, RZ ;  /* 0x0000000e120e1210 */ /* 0x000fca0007f1e0ff */
[----:B------:R-:W-:-:S08]  /*1a1d0*/  @P1 IMAD.MOV.U32 R2, RZ, RZ, R14 ;  /* 0x000000ffff021224 */ /* 0x000fd000078e000e */
[----:B------:R-:W-:Y:S05]  /*1a1e0*/  WARPSYNC.COLLECTIVE R15, `(.L_x_999) ;  /* 0x000000000f087348 */ /* 0x000fea0003c00000 */
[----:B------:R0:W1:Y:S02]  /*1a1f0*/  SHFL.IDX P6, R14, R13, R12, R11 ;  /* 0x0000000c0d0e7389 */ /* 0x00006400000c000b */
[----:B01----:R-:W-:Y:S01]  /*1a200*/  ENDCOLLECTIVE ;  /* 0x000000000000791b */ /* 0x003fe20003800000 */
.L_x_999:
[----:B------:R-:W-:-:S04]  /*1a210*/  @P1 IMAD.X R5, RZ, RZ, R7, P0 ;  /* 0x000000ffff051224 */ /* 0x000fc800000e0607 */
        /* <DEDUP_REMOVED lines=10> */
.L_x_1000:
[----:B------:R-:W-:Y:S05]  /*1a2c0*/  BRA `(.L_x_1001) ;  /* 0xffffffc400c47947 */ /* 0x000fea000383ffff */
.L_x_935:
[----:B------:R-:W-:Y:S02]  /*1a2d0*/  IMAD.MOV.U32 R13, RZ, RZ, R4 ;  /* 0x000000ffff0d7224 */ /* 0x000fe400078e0004 */
[----:B------:R-:W-:Y:S02]  /*1a2e0*/  IMAD.MOV.U32 R12, RZ, RZ, RZ ;  /* 0x000000ffff0c7224 */ /* 0x000fe400078e00ff */
[----:B------:R-:W-:Y:S02]  /*1a2f0*/  IMAD.MOV.U32 R11, RZ, RZ, 0x1c1f ;  /* 0x00001c1fff0b7424 */ /* 0x000fe400078e00ff */
[----:B------:R-:W-:Y:S02]  /*1a300*/  IMAD.MOV.U32 R15, RZ, RZ, -0x1 ;  /* 0xffffffffff0f7424 */ /* 0x000fe400078e00ff */
[----:B------:R-:W-:-:S07]  /*1a310*/  VIADD R6, R24, UR41 ;  /* 0x0000002918067c36 */ /* 0x000fce0008000000 */
[----:B-1----:R-:W-:Y:S05]  /*1a320*/  WARPSYNC.COLLECTIVE R15, `(.L_x_1002) ;  /* 0x000000000f087348 */ /* 0x002fea0003c00000 */
[----:B-1----:R0:W1:Y:S02]  /*1a330*/  SHFL.IDX P6, R14, R13, R12, R11 ;  /* 0x0000000c0d0e7389 */ /* 0x00206400000c000b */
[----:B01----:R-:W-:Y:S01]  /*1a340*/  ENDCOLLECTIVE ;  /* 0x000000000000791b */ /* 0x003fe20003800000 */
.L_x_1002:
[----:B------:R-:W-:Y:S02]  /*1a350*/  VIADD R10, R6, 0x20 ;  /* 0x00000020060a7836 */ /* 0x000fe40000000000 */
[----:B------:R-:W-:Y:S02]  /*1a360*/  IMAD.MOV.U32 R13, RZ, RZ, R0 ;  /* 0x000000ffff0d7224 */ /* 0x000fe400078e0000 */
[----:B------:R-:W-:-:S07]  /*1a370*/  IMAD.MOV.U32 R2, RZ, RZ, R14 ;  /* 0x000000ffff027224 */ /* 0x000fce00078e000e */
[----:B------:R-:W-:Y:S05]  /*1a380*/  WARPSYNC.COLLECTIVE R15, `(.L_x_1003) ;  /* 0x000000000f087348 */ /* 0x000fea0003c00000 */
[----:B------:R0:W1:Y:S02]  /*1a390*/  SHFL.IDX P6, R14, R13, R12, R11 ;  /* 0x0000000c0d0e7389 */ /* 0x00006400000c000b */
[----:B01----:R-:W-:Y:S01]  /*1a3a0*/  ENDCOLLECTIVE ;  /* 0x000000000000791b */ /* 0x003fe20003800000 */
.L_x_1003:
[----:B------:R-:W-:Y:S02]  /*1a3b0*/  ULDC UR4, c[0x0][0x288] ;  /* 0x0000a20000047ab9 */ /* 0x000fe40000000800 */
[----:B------:R-:W-:-:S05]  /*1a3c0*/  IMAD R7, R7, UR4, RZ ;  /* 0x0000000407077c24 */ /* 0x000fca000f8e02ff */
[----:B------:R-:W-:Y:S01]  /*1a3d0*/  ISETP.GE.AND P2, PT, R6, R7, PT ;  /* 0x000000070600720c */ /* 0x000fe20003f46270 */
[----:B------:R-:W-:Y:S02]  /*1a3e0*/  IMAD.MOV.U32 R13, RZ, RZ, R4 ;  /* 0x000000ffff0d7224 */ /* 0x000fe400078e0004 */
[----:B------:R-:W-:-:S10]  /*1a3f0*/  IMAD.MOV.U32 R12, RZ, RZ, 0x1 ;  /* 0x00000001ff0c7424 */ /* 0x000fd400078e00ff */
[----:B------:R-:W-:-:S05]  /*1a400*/  @!P2 IADD3 R14, P1, R18, R14, RZ ;  /* 0x0000000e120ea210 */ /* 0x000fca0007f3e0ff */
[----:B------:R-:W-:Y:S01]  /*1a410*/  @!P2 IMAD.X R3, RZ, RZ, R2, P1 ;  /* 0x000000ffff03a224 */ /* 0x000fe200008e0602 */
[----:B------:R-:W-:Y:S01]  /*1a420*/  ISETP.GE.AND P1, PT, R10, R7, PT ;  /* 0x000000070a00720c */ /* 0x000fe20003f26270 */
[----:B------:R-:W-:-:S12]  /*1a430*/  @!P2 IMAD.MOV.U32 R2, RZ, RZ, R14 ;  /* 0x000000ffff02a224 */ /* 0x000fd800078e000e */
[----:B------:R-:W-:Y:S05]  /*1a440*/  WARPSYNC.COLLECTIVE R15, `(.L_x_1004) ;  /* 0x000000000f087348 */ /* 0x000fea0003c00000 */
[----:B------:R0:W1:Y:S02]  /*1a450*/  SHFL.IDX P6, R14, R13, R12, R11 ;  /* 0x0000000c0d0e7389 */ /* 0x00006400000c000b */
[----:B01----:R-:W-:Y:S01]  /*1a460*/  ENDCOLLECTIVE ;  /* 0x000000000000791b */ /* 0x003fe20003800000 */
.L_x_1004:
[----:B------:R-:W-:Y:S01]  /*1a470*/  VIADD R10, R6, 0x40 ;  /* 0x00000040060a7836 */ /* 0x000fe20000000000 */
        /* <DEDUP_REMOVED lines=9> */
.L_x_1005:
[----:B------:R-:W-:Y:S02]  /*1a510*/  IMAD.MOV.U32 R13, RZ, RZ, R4 ;  /* 0x000000ffff0d7224 */ /* 0x000fe400078e0004 */
[----:B------:R-:W-:Y:S02]  /*1a520*/  IMAD.MOV.U32 R12, RZ, RZ, 0x2 ;  /* 0x00000002ff0c7424 */ /* 0x000fe400078e00ff */
[----:B------:R-:W-:-:S05]  /*1a530*/  IMAD.MOV.U32 R11, RZ, RZ, R14 ;  /* 0x000000ffff0b7224 */ /* 0x000fca00078e000e */
[----:B------:R-:W-:Y:S01]  /*1a540*/  @!P1 IADD3 R2, P2, R18, R11, RZ ;  /* 0x0000000b12029210 */ /* 0x000fe20007f5e0ff */
[----:B------:R-:W-:-:S04]  /*1a550*/  IMAD.MOV.U32 R11, RZ, RZ, 0x1c1f ;  /* 0x00001c1fff0b7424 */ /* 0x000fc800078e00ff */
[----:B------:R-:W-:-:S08]  /*1a560*/  @!P1 IMAD.X R3, RZ, RZ, R9, P2 ;  /* 0x000000ffff039224 */ /* 0x000fd000010e0609 */
[----:B------:R-:W-:Y:S05]  /*1a570*/  WARPSYNC.COLLECTIVE R15, `(.L_x_1006) ;  /* 0x000000000f087348 */ /* 0x000fea0003c00000 */
[----:B------:R0:W1:Y:S02]  /*1a580*/  SHFL.IDX P6, R14, R13, R12, R11 ;  /* 0x0000000c0d0e7389 */ /* 0x00006400000c000b */
[----:B01----:R-:W-:Y:S01]  /*1a590*/  ENDCOLLECTIVE ;  /* 0x000000000000791b */ /* 0x003fe20003800000 */
.L_x_1006:
        /* <DEDUP_REMOVED lines=10> */
.L_x_1007:
[----:B------:R-:W-:Y:S02]  /*1a640*/  IMAD.MOV.U32 R13, RZ, RZ, R4 ;  /* 0x000000ffff0d7224 */ /* 0x000fe400078e0004 */
[----:B------:R-:W-:-:S05]  /*1a650*/  IMAD.MOV.U32 R12, RZ, RZ, R14 ;  /* 0x000000ffff0c7224 */ /* 0x000fca00078e000e */
[----:B------:R-:W-:Y:S01]  /*1a660*/  @!P2 IADD3 R2, P1, R18, R12, RZ ;  /* 0x0000000c1202a210 */ /* 0x000fe20007f3e0ff */
[----:B------:R-:W-:-:S04]  /*1a670*/  IMAD.MOV.U32 R12, RZ, RZ, 0x3 ;  /* 0x00000003ff0c7424 */ /* 0x000fc800078e00ff */
[----:B------:R-:W-:-:S08]  /*1a680*/  @!P2 IMAD.X R3, RZ, RZ, R10, P1 ;  /* 0x000000ffff03a224 */ /* 0x000fd000008e060a */
[----:B------:R-:W-:Y:S05]  /*1a690*/  WARPSYNC.COLLECTIVE R15, `(.L_x_1008) ;  /* 0x000000000f087348 */ /* 0x000fea0003c00000 */
[----:B------:R0:W1:Y:S02]  /*1a6a0*/  SHFL.IDX P6, R14, R13, R12, R11 ;  /* 0x0000000c0d0e7389 */ /* 0x00006400000c000b */
[----:B01----:R-:W-:Y:S01]  /*1a6b0*/  ENDCOLLECTIVE ;  /* 0x000000000000791b */ /* 0x003fe20003800000 */
.L_x_1008:
[----:B------:R-:W-:Y:S01]  /*1a6c0*/  @!PT LDS RZ, [RZ] ;  /* 0x00000000fffff984 */ /* 0x000fe20000000800 */
[----:B------:R-:W-:Y:S01]  /*1a6d0*/  @!PT LDS RZ, [RZ] ;  /* 0x00000000fffff984 */ /* 0x000fe20000000800 */
[----:B------:R-:W-:Y:S01]  /*1a6e0*/  @!PT LDS RZ, [RZ] ;  /* 0x00000000fffff984 */ /* 0x000fe20000000800 */
[----:B------:R0:W-:Y:S01]  /*1a6f0*/  @!P2 LDGSTS.E.BYPASS.LTC128B.128 [R27+0xb200], desc[UR48][R2.64], !P0 ;  /* 0x0b200000021bafae */ /* 0x0001e2000c101d70 */
[----:B------:R-:W-:Y:S02]  /*1a700*/  IMAD.MOV.U32 R13, RZ, RZ, R0 ;  /* 0x000000ffff0d7224 */ /* 0x000fe400078e0000 */
[----:B------:R-:W-:-:S05]  /*1a710*/  VIADD R0, R6, 0x60 ;  /* 0x0000006006007836 */ /* 0x000fca0000000000 */
[----:B------:R-:W-:Y:S01]  /*1a720*/  ISETP.GE.AND P1, PT, R0, R7, PT ;  /* 0x000000070000720c */ /* 0x000fe20003f26270 */
[----:B------:R-:W-:Y:S02]  /*1a730*/  VIADD R0, R6, 0x80 ;  /* 0x0000008006007836 */ /* 0x000fe40000000000 */
[----:B------:R-:W-:-:S10]  /*1a740*/  IMAD.MOV.U32 R4, RZ, RZ, R14 ;  /* 0x000000ffff047224 */ /* 0x000fd400078e000e */
[----:B0-----:R-:W-:Y:S05]  /*1a750*/  WARPSYNC.COLLECTIVE R15, `(.L_x_1009) ;  /* 0x000000000f087348 */ /* 0x001fea0003c00000 */
[----:B------:R1:W2:Y:S02]  /*1a760*/  SHFL.IDX P6, R14, R13, R12, R11 ;  /* 0x0000000c0d0e7389 */ /* 0x0002a400000c000b */
[----:B012---:R-:W-:Y:S01]  /*1a770*/  ENDCOLLECTIVE ;  /* 0x000000000000791b */ /* 0x007fe20003800000 */
.L_x_1009:
[----:B------:R-:W-:Y:S02]  /*1a780*/  IMAD.MOV.U32 R13, RZ, RZ, R8 ;  /* 0x000000ffff0d7224 */ /* 0x000fe400078e0008 */
[----:B------:R-:W-:Y:S01]  /*1a790*/  IMAD.MOV.U32 R12, RZ, RZ, RZ ;  /* 0x000000ffff0c7224 */ /* 0x000fe200078e00ff */
[----:B------:R-:W-:-:S13]  /*1a7a0*/  @!P1 IADD3 R2, P2, R18, R14, RZ ;  /* 0x0000000e12029210 */ /* 0x000fda0007f5e0ff */
[----:B------:R-:W-:Y:S05]  /*1a7b0*/  WARPSYNC.COLLECTIVE R15, `(.L_x_1010) ;  /* 0x000000000f087348 */ /* 0x000fea0003c00000 */
[----:B------:R0:W1:Y:S02]  /*1a7c0*/  SHFL.IDX P6, R14, R13, R12, R11 ;  /* 0x0000000c0d0e7389 */ /* 0x00006400000c000b */
[----:B01----:R-:W-:Y:S01]  /*1a7d0*/  ENDCOLLECTIVE ;  /* 0x000000000000791b */ /* 0x003fe20003800000 */
.L_x_1010:
[----:B------:R-:W-:-:S05]  /*1a7e0*/  @!P1 IMAD.X R3, RZ, RZ, R4, P2 ;  /* 0x000000ffff039224 */ /* 0x000fca00010e0604 */
[----:B------:R-:W-:Y:S01]  /*1a7f0*/  @!PT LDS RZ, [RZ] ;  /* 0x00000000fffff984 */ /* 0x000fe20000000800 */
[----:B------:R-:W-:Y:S01]  /*1a800*/  @!PT LDS RZ, [RZ] ;  /* 0x00000000fffff984 */ /* 0x000fe20000000800 */
[----:B------:R-:W-:Y:S01]  /*1a810*/  @!PT LDS RZ, [RZ] ;  /* 0x00000000fffff984 */ /* 0x000fe20000000800 */
[----:B------:R0:W-:Y:S01]  /*1a820*/  @!P1 LDGSTS.E.BYPASS.LTC128B.128 [R27+0xba00], desc[UR48][R2.64], !P0 ;  /* 0x0ba00000021b9fae */ /* 0x0001e2000c101d70 */
[----:B------:R-:W-:Y:S01]  /*1a830*/  ISETP.GE.AND P1, PT, R0, R7, PT ;  /* 0x000000070000720c */ /* 0x000fe20003f26270 */
[----:B------:R-:W-:Y:S02]  /*1a840*/  IMAD.MOV.U32 R13, RZ, RZ, R5 ;  /* 0x000000ffff0d7224 */ /* 0x000fe400078e0005 */
[----:B------:R-:W-:-:S10]  /*1a850*/  IMAD.MOV.U32 R9, RZ, RZ, R14 ;  /* 0x000000ffff097224 */ /* 0x000fd400078e000e */
[----:B0-----:R-:W-:Y:S05]  /*1a860*/  WARPSYNC.COLLECTIVE R15, `(.L_x_1011) ;  /* 0x000000000f087348 */ /* 0x001fea0003c00000 */
[----:B------:R1:W2:Y:S02]  /*1a870*/  SHFL.IDX P6, R14, R13, R12, R11 ;  /* 0x0000000c0d0e7389 */ /* 0x0002a400000c000b */
[----:B012---:R-:W-:Y:S01]  /*1a880*/  ENDCOLLECTIVE ;  /* 0x000000000000791b */ /* 0x007fe20003800000 */
.L_x_1011:
[----:B------:R-:W-:Y:S02]  /*1a890*/  IMAD.MOV.U32 R13, RZ, RZ, R8 ;  /* 0x000000ffff0d7224 */ /* 0x000fe400078e0008 */
[----:B------:R-:W-:Y:S02]  /*1a8a0*/  IMAD.MOV.U32 R12, RZ, RZ, 0x1 ;  /* 0x00000001ff0c7424 */ /* 0x000fe400078e00ff */
[----:B------:R-:W-:-:S07]  /*1a8b0*/  IMAD.MOV.U32 R10, RZ, RZ, R14 ;  /* 0x000000ffff0a7224 */ /* 0x000fce00078e000e */
[----:B------:R-:W-:Y:S05]  /*1a8c0*/  WARPSYNC.COLLECTIVE R15, `(.L_x_1012) ;  /* 0x000000000f087348 */ /* 0x000fea0003c00000 */
[----:B------:R0:W1:Y:S02]  /*1a8d0*/  SHFL.IDX P6, R14, R13, R12, R11 ;  /* 0x0000000c0d0e7389 */ /* 0x00006400000c000b */
[----:B01----:R-:W-:Y:S01]  /*1a8e0*/  ENDCOLLECTIVE ;  /* 0x000000000000791b */ /* 0x003fe20003800000 */
.L_x_1012:
[----:B------:R-:W-:-:S05]  /*1a8f0*/  @!P1 IADD3 R10, P3, R18, R10, RZ ;  /* 0x0000000a120a9210 */ /* 0x000fca0007f7e0ff */
[----:B------:R-:W-:Y:S02]  /*1a900*/  @!P1 IMAD.X R9, RZ, RZ, R9, P3 ;  /* 0x000000ffff099224 */ /* 0x000fe400018e0609 */
[----:B------:R-:W-:Y:S02]  /*1a910*/  @!P1 IMAD.MOV.U32 R2, RZ, RZ, R10 ;  /* 0x000000ffff029224 */ /* 0x000fe400078e000a */
[----:B------:R-:W-:Y:S02]  /*1a920*/  @!P1 IMAD.MOV.U32 R3, RZ, RZ, R9 ;  /* 0x000000ffff039224 */ /* 0x000fe400078e0009 */
[----:B------:R-:W-:-:S03]  /*1a930*/  IMAD.MOV.U32 R13, RZ, RZ, R5 ;  /* 0x000000ffff0d7224 */ /* 0x000fc600078e0005 */
        /* <DEDUP_REMOVED lines=8> */
.L_x_1013:
[----:B------:R-:W-:Y:S05]  /*1a9c0*/  BRA `(.L_x_1014) ;  /* 0xffffffc800607947 */ /* 0x000fea000383ffff */
.L_x_936:
[----:B0-----:R-:W-:-:S04]  /*1a9d0*/  IMAD.U32 R3, RZ, RZ, UR46 ;  /* 0x0000002eff037e24 */ /* 0x001fc8000f8e00ff */
[----:B------:R0:W1:Y:S03]  /*1a9e0*/  SYNCS.PHASECHK.TRANS64.TRYWAIT P0, [R3+URZ+0x12420], R0 ;  /* 0x01242000030075a7 */ /* 0x000066000800017f */
[----:B-1----:R-:W-:Y:S05]  /*1a9f0*/  @!P0 NANOSLEEP.SYNCS 0x989680 ;  /* 0x009896800000895d */ /* 0x002fea0003900000 */
[----:B------:R-:W1:Y:S02]  /*1aa00*/  @!P0 SYNCS.PHASECHK.TRANS64 P0, [R3+URZ+0x12420], R0 ;  /* 0x01242000030085a7 */ /* 0x000e64000800007f */
[----:B-1----:R-:W-:Y:S05]  /*1aa10*/  @!P0 BRA `(.L_x_936) ;  /* 0xfffffffc00ec8947 */ /* 0x002fea000383ffff */
[----:B------:R-:W-:Y:S05]  /*1aa20*/  BRA `(.L_x_1015) ;  /* 0xffffffc8008c7947 */ /* 0x000fea000383ffff */
.L_x_939:
[----:B0-----:R0:W1:Y:S02]  /*1aa30*/  SYNCS.PHASECHK.TRANS64.TRYWAIT P1, [R5+URZ+0x12480], R26 ;  /* 0x0124801a050075a7 */ /* 0x001064000802017f */
[----:B-1----:R-:W-:Y:S05]  /*1aa40*/  @!P1 NANOSLEEP.SYNCS 0x989680 ;  /* 0x009896800000995d */ /* 0x002fea0003900000 */
[----:B------:R-:W1:Y:S02]  /*1aa50*/  @!P1 SYNCS.PHASECHK.TRANS64 P1, [R5+URZ+0x12480], R26 ;  /* 0x0124801a050095a7 */ /* 0x000e64000802007f */
[----:B-1----:R-:W-:Y:S05]  /*1aa60*/  @!P1 BRA `(.L_x_939) ;  /* 0xfffffffc00f09947 */ /* 0x002fea000383ffff */
[----:B------:R-:W-:Y:S05]  /*1aa70*/  BRA `(.L_x_1016) ;  /* 0xffffffcc00947947 */ /* 0x000fea000383ffff */
.L_x_940:
        /* <DEDUP_REMOVED lines=8> */
.L_x_1018:
[----:B------:R-:W-:Y:S05]  /*1ab00*/  BSYNC B0 ;  /* 0x0000000000007941 */ /* 0x000fea0003800000 */
.L_x_1017:
        /* <DEDUP_REMOVED lines=8> */
.L_x_1019:
[----:B------:R-:W-:Y:S02]  /*1ab90*/  IMAD.MOV.U32 R13, RZ, RZ, R17 ;  /* 0x000000ffff0d7224 */ /* 0x000fe400078e0011 */
[----:B------:R-:W-:Y:S02]  /*1aba0*/  IMAD.MOV.U32 R12, RZ, RZ, 0x1 ;  /* 0x00000001ff0c7424 */ /* 0x000fe400078e00ff */
[----:B------:R-:W-:-:S07]  /*1abb0*/  IMAD.MOV.U32 R2, RZ, RZ, R14 ;  /* 0x000000ffff027224 */ /* 0x000fce00078e000e */
[----:B------:R-:W-:Y:S05]  /*1abc0*/  WARPSYNC.COLLECTIVE R15, `(.L_x_1020) ;  /* 0x000000000f087348 */ /* 0x000fea0003c00000 */
[----:B------:R0:W1:Y:S02]  /*1abd0*/  SHFL.IDX P6, R14, R13, R12, R11 ;  /* 0x0000000c0d0e7389 */ /* 0x00006400000c000b */
[----:B01----:R-:W-:Y:S01]  /*1abe0*/  ENDCOLLECTIVE ;  /* 0x000000000000791b */ /* 0x003fe20003800000 */
.L_x_1020:
        /* <DEDUP_REMOVED lines=12> */
.L_x_1021:
        /* <DEDUP_REMOVED lines=12> */
.L_x_1022:
        /* <DEDUP_REMOVED lines=9> */
.L_x_1023:
        /* <DEDUP_REMOVED lines=12> */
.L_x_1024:
        /* <DEDUP_REMOVED lines=10> */
.L_x_1025:
[----:B------:R-:W-:Y:S02]  /*1af60*/  IMAD.MOV.U32 R13, RZ, RZ, R18 ;  /* 0x000000ffff0d7224 */ /* 0x000fe400078e0012 */
[----:B------:R-:W-:Y:S02]  /*1af70*/  IMAD.MOV.U32 R12, RZ, RZ, RZ ;  /* 0x000000ffff0c7224 */ /* 0x000fe400078e00ff */
[----:B------:R-:W-:Y:S02]  /*1af80*/  IMAD.SHL.U32 R3, R3, 0x10, RZ ;  /* 0x0000001003037824 */ /* 0x000fe400078e00ff */
[----:B------:R-:W-:-:S07]  /*1af90*/  IMAD.MOV.U32 R2, RZ, RZ, R14 ;  /* 0x000000ffff027224 */ /* 0x000fce00078e000e */
[----:B------:R-:W-:Y:S05]  /*1afa0*/  WARPSYNC.COLLECTIVE R15, `(.L_x_1026) ;  /* 0x000000000f087348 */ /* 0x000fea0003c00000 */
[----:B------:R0:W1:Y:S02]  /*1afb0*/  SHFL.IDX P6, R14, R13, R12, R11 ;  /* 0x0000000c0d0e7389 */ /* 0x00006400000c000b */
[----:B01----:R-:W-:Y:S01]  /*1afc0*/  ENDCOLLECTIVE ;  /* 0x000000000000791b */ /* 0x003fe20003800000 */
.L_x_1026:
[----:B------:R-:W-:-:S04]  /*1afd0*/  LOP3.LUT R3, R3, 0x30, RZ, 0xc0, !PT ;  /* 0x0000003003037812 */ /* 0x000fc800078ec0ff */
[----:B------:R-:W-:-:S05]  /*1afe0*/  IADD3 R2, P1, R3, R2, RZ ;  /* 0x0000000203027210 */ /* 0x000fca0007f3e0ff */
[----:B------:R-:W-:Y:S02]  /*1aff0*/  IMAD.X R3, RZ, RZ, R17, P1 ;  /* 0x000000ffff037224 */ /* 0x000fe400008e0611 */
[----:B------:R-:W-:-:S03]  /*1b000*/  IMAD.MOV.U32 R13, RZ, RZ, R19 ;  /* 0x000000ffff0d7224 */ /* 0x000fc600078e0013 */
        /* <DEDUP_REMOVED lines=8> */
.L_x_1027:
[----:B------:R-:W-:Y:S01]  /*1b090*/  IMAD.MOV.U32 R2, RZ, RZ, R14 ;  /* 0x000000ffff027224 */ /* 0x000fe200078e000e */
[----:B------:R-:W-:Y:S06]  /*1b0a0*/  BRA `(.L_x_1028) ;  /* 0xffffffcc00307947 */ /* 0x000fec000383ffff */
.L_x_943:
[----:B---3--:R3:W4:Y:S02]  /*1b0b0*/  SYNCS.PHASECHK.TRANS64.TRYWAIT P1, [R5+URZ+0x12440], R26 ;  /* 0x0124401a050075a7 */ /* 0x008724000802017f */
[----:B----4-:R-:W-:Y:S05]  /*1b0c0*/  @!P1 NANOSLEEP.SYNCS 0x989680 ;  /* 0x009896800000995d */ /* 0x010fea0003900000 */
[----:B------:R-:W4:Y:S02]  /*1b0d0*/  @!P1 SYNCS.PHASECHK.TRANS64 P1, [R5+URZ+0x12440], R26 ;  /* 0x0124401a050095a7 */ /* 0x000f24000802007f */
[----:B----4-:R-:W-:Y:S05]  /*1b0e0*/  @!P1 BRA `(.L_x_943) ;  /* 0xfffffffc00f09947 */ /* 0x010fea000383ffff */
[----:B------:R-:W-:Y:S05]  /*1b0f0*/  BRA `(.L_x_1029) ;  /* 0xffffffcc007c7947 */ /* 0x000fea000383ffff */
.L_x_944:
        /* <DEDUP_REMOVED lines=8> */
.L_x_1031:
[----:B------:R-:W-:Y:S05]  /*1b180*/  BSYNC B0 ;  /* 0x0000000000007941 */ /* 0x000fea0003800000 */
.L_x_1030:
[----:B------:R0:W5:Y:S01]  /*1b190*/  LDL R16, [R1+0x8] ;  /* 0x0000080001107983 */ /* 0x0001620000100800 */
[----:B------:R-:W-:Y:S02]  /*1b1a0*/  IMAD.MOV.U32 R13, RZ, RZ, R9 ;  /* 0x000000ffff0d7224 */ /* 0x000fe400078e0009 */
[----:B------:R-:W-:Y:S02]  /*1b1b0*/  IMAD.MOV.U32 R12, RZ, RZ, RZ ;  /* 0x000000ffff0c7224 */ /* 0x000fe400078e00ff */
[----:B------:R-:W-:Y:S02]  /*1b1c0*/  IMAD.MOV.U32 R11, RZ, RZ, 0x1c1f ;  /* 0x00001c1fff0b7424 */ /* 0x000fe400078e00ff */
[----:B------:R-:W-:Y:S02]  /*1b1d0*/  IMAD.MOV.U32 R15, RZ, RZ, -0x1 ;  /* 0xffffffffff0f7424 */ /* 0x000fe400078e00ff */
[----:B0-----:R-:W-:-:S07]  /*1b1e0*/  IMAD.MOV.U32 R3, RZ, RZ, R14 ;  /* 0x000000ffff037224 */ /* 0x001fce00078e000e */
[----:B-----5:R-:W-:Y:S05]  /*1b1f0*/  WARPSYNC.COLLECTIVE R15, `(.L_x_1032) ;  /* 0x000000000f087348 */ /* 0x020fea0003c00000 */
[----:B------:R0:W1:Y:S02]  /*1b200*/  SHFL.IDX P6, R14, R13, R12, R11 ;  /* 0x0000000c0d0e7389 */ /* 0x00006400000c000b */
[----:B01---5:R-:W-:Y:S01]  /*1b210*/  ENDCOLLECTIVE ;  /* 0x000000000000791b */ /* 0x023fe20003800000 */
.L_x_1032:
[----:B------:R-:W-:Y:S02]  /*1b220*/  IMAD.MOV.U32 R13, RZ, RZ, R10 ;  /* 0x000000ffff0d7224 */ /* 0x000fe400078e000a */
[----:B------:R-:W-:Y:S01]  /*1b230*/  IMAD.MOV.U32 R12, RZ, RZ, 0x1 ;  /* 0x00000001ff0c7424 */ /* 0x000fe200078e00ff */
[----:B------:R-:W-:-:S13]  /*1b240*/  IADD3 R2, P1, R17, R14, RZ ;  /* 0x0000000e11027210 */ /* 0x000fda0007f3e0ff */
[----:B------:R-:W-:Y:S05]  /*1b250*/  WARPSYNC.COLLECTIVE R15, `(.L_x_1033) ;  /* 0x000000000f087348 */ /* 0x000fea0003c00000 */
[----:B------:R0:W1:Y:S02]  /*1b260*/  SHFL.IDX P6, R14, R13, R12, R11 ;  /* 0x0000000c0d0e7389 */ /* 0x00006400000c000b */
[----:B01----:R-:W-:Y:S01]  /*1b270*/  ENDCOLLECTIVE ;  /* 0x000000000000791b */ /* 0x003fe20003800000 */
.L_x_1033:
[----:B------:R-:W-:Y:S02]  /*1b280*/  IMAD.X R3, RZ, RZ, R3, P1 ;  /* 0x000000ffff037224 */ /* 0x000fe400008e0603 */
        /* <DEDUP_REMOVED lines=11> */
.L_x_1034:
[----:B------:R-:W-:Y:S02]  /*1b340*/  IMAD.MOV.U32 R13, RZ, RZ, R10 ;  /* 0x000000ffff0d7224 */ /* 0x000fe400078e000a */
[----:B------:R-:W-:Y:S01]  /*1b350*/  IMAD.MOV.U32 R12, RZ, RZ, 0x2 ;  /* 0x00000002ff0c7424 */ /* 0x000fe200078e00ff */
[----:B------:R-:W-:-:S13]  /*1b360*/  IADD3 R2, P1, R17, R14, RZ ;  /* 0x0000000e11027210 */ /* 0x000fda0007f3e0ff */
[----:B------:R-:W-:Y:S05]  /*1b370*/  WARPSYNC.COLLECTIVE R15, `(.L_x_1035) ;  /* 0x000000000f087348 */ /* 0x000fea0003c00000 */
[----:B------:R0:W1:Y:S02]  /*1b380*/  SHFL.IDX P6, R14, R13, R12, R11 ;  /* 0x0000000c0d0e7389 */ /* 0x00006400000c000b */
[----:B01----:R-:W-:Y:S01]  /*1b390*/  ENDCOLLECTIVE ;  /* 0x000000000000791b */ /* 0x003fe20003800000 */
.L_x_1035:
        /* <DEDUP_REMOVED lines=10> */
.L_x_1036:
[----:B------:R-:W-:Y:S02]  /*1b440*/  IMAD.MOV.U32 R13, RZ, RZ, R10 ;  /* 0x000000ffff0d7224 */ /* 0x000fe400078e000a */
[----:B------:R-:W-:Y:S02]  /*1b450*/  IMAD.MOV.U32 R12, RZ, RZ, 0x3 ;  /* 0x00000003ff0c7424 */ /* 0x000fe400078e00ff */
[----:B------:R-:W-:-:S07]  /*1b460*/  IMAD.MOV.U32 R2, RZ, RZ, R14 ;  /* 0x000000ffff027224 */ /* 0x000fce00078e000e */
[----:B------:R-:W-:Y:S05]  /*1b470*/  WARPSYNC.COLLECTIVE R15, `(.L_x_1037) ;  /* 0x000000000f087348 */ /* 0x000fea0003c00000 */
[----:B------:R0:W1:Y:S02]  /*1b480*/  SHFL.IDX P6, R14, R13, R12, R11 ;  /* 0x0000000c0d0e7389 */ /* 0x00006400000c000b */
[----:B01----:R-:W-:Y:S01]  /*1b490*/  ENDCOLLECTIVE ;  /* 0x000000000000791b */ /* 0x003fe20003800000 */
.L_x_1037:
        /* <DEDUP_REMOVED lines=11> */
.L_x_1038:
[----:B------:R-:W-:Y:S02]  /*1b550*/  IMAD.MOV.U32 R13, RZ, RZ, R8 ;  /* 0x000000ffff0d7224 */ /* 0x000fe400078e0008 */
[----:B------:R-:W-:Y:S02]  /*1b560*/  IMAD.MOV.U32 R12, RZ, RZ, RZ ;  /* 0x000000ffff0c7224 */ /* 0x000fe400078e00ff */
[----:B------:R-:W-:-:S07]  /*1b570*/  IMAD.MOV.U32 R9, RZ, RZ, R14 ;  /* 0x000000ffff097224 */ /* 0x000fce00078e000e */
[----:B------:R-:W-:Y:S05]  /*1b580*/  WARPSYNC.COLLECTIVE R15, `(.L_x_1039) ;  /* 0x000000000f087348 */ /* 0x000fea0003c00000 */
[----:B------:R0:W1:Y:S02]  /*1b590*/  SHFL.IDX P6, R14, R13, R12, R11 ;  /* 0x0000000c0d0e7389 */ /* 0x00006400000c000b */
[----:B01----:R-:W-:Y:S01]  /*1b5a0*/  ENDCOLLECTIVE ;  /* 0x000000000000791b */ /* 0x003fe20003800000 */
.L_x_1039:
        /* <DEDUP_REMOVED lines=11> */
.L_x_1040:
[----:B------:R-:W-:Y:S05]  /*1b660*/  BRA `(.L_x_1041) ;  /* 0xffffffcc00207947 */ /* 0x000fea000383ffff */
.L_x_947:
[----:B0-----:R0:W1:Y:S02]  /*1b670*/  SYNCS.PHASECHK.TRANS64.TRYWAIT P2, [R3+URZ+0x12470], R2 ;  /* 0x01247002030075a7 */ /* 0x001064000804017f */
[----:B-1----:R-:W-:Y:S05]  /*1b680*/  @!P2 NANOSLEEP.SYNCS 0x989680 ;  /* 0x009896800000a95d */ /* 0x002fea0003900000 */
[----:B------:R-:W1:Y:S02]  /*1b690*/  @!P2 SYNCS.PHASECHK.TRANS64 P2, [R3+URZ+0x12470], R2 ;  /* 0x012470020300a5a7 */ /* 0x000e64000804007f */
[----:B-1----:R-:W-:Y:S05]  /*1b6a0*/  @!P2 BRA `(.L_x_947) ;  /* 0xfffffffc00f0a947 */ /* 0x002fea000383ffff */
[----:B------:R-:W-:Y:S05]  /*1b6b0*/  BRA `(.L_x_1042) ;  /* 0xffffffcc00787947 */ /* 0x000fea000383ffff */
.L_x_949:
[----:B0-----:R0:W1:Y:S02]  /*1b6c0*/  SYNCS.PHASECHK.TRANS64.TRYWAIT P2, [R3+URZ+0x12460], R2 ;  /* 0x01246002030075a7 */ /* 0x001064000804017f */
[----:B-1----:R-:W-:Y:S05]  /*1b6d0*/  @!P2 NANOSLEEP.SYNCS 0x989680 ;  /* 0x009896800000a95d */ /* 0x002fea0003900000 */
[----:B------:R-:W1:Y:S02]  /*1b6e0*/  @!P2 SYNCS.PHASECHK.TRANS64 P2, [R3+URZ+0x12460], R2 ;  /* 0x012460020300a5a7 */ /* 0x000e64000804007f */
[----:B-1----:R-:W-:Y:S05]  /*1b6f0*/  @!P2 BRA `(.L_x_949) ;  /* 0xfffffffc00f0a947 */ /* 0x002fea000383ffff */
[----:B------:R-:W-:Y:S05]  /*1b700*/  BRA `(.L_x_1043) ;  /* 0xffffffcc00887947 */ /* 0x000fea000383ffff */
.L_x_956:
[----:B0-----:R0:W1:Y:S02]  /*1b710*/  SYNCS.PHASECHK.TRANS64.TRYWAIT P0, [R2+URZ+0x12470], R3 ;  /* 0x01247003020075a7 */ /* 0x001064000800017f */
[----:B-1----:R-:W-:Y:S05]  /*1b720*/  @!P0 NANOSLEEP.SYNCS 0x989680 ;  /* 0x009896800000895d */ /* 0x002fea0003900000 */
[----:B------:R-:W1:Y:S02]  /*1b730*/  @!P0 SYNCS.PHASECHK.TRANS64 P0, [R2+URZ+0x12470], R3 ;  /* 0x01247003020085a7 */ /* 0x000e64000800007f */
[----:B-1----:R-:W-:Y:S05]  /*1b740*/  @!P0 BRA `(.L_x_956) ;  /* 0xfffffffc00f08947 */ /* 0x002fea000383ffff */
[----:B------:R-:W-:Y:S05]  /*1b750*/  BRA `(.L_x_1044) ;  /* 0xffffffd000987947 */ /* 0x000fea000383ffff */
.L_x_958:
[----:B0-----:R0:W1:Y:S02]  /*1b760*/  SYNCS.PHASECHK.TRANS64.TRYWAIT P0, [R2+URZ+0x12460], R5 ;  /* 0x01246005020075a7 */ /* 0x001064000800017f */
[----:B-1----:R-:W-:Y:S05]  /*1b770*/  @!P0 NANOSLEEP.SYNCS 0x989680 ;  /* 0x009896800000895d */ /* 0x002fea0003900000 */
[----:B------:R-:W1:Y:S02]  /*1b780*/  @!P0 SYNCS.PHASECHK.TRANS64 P0, [R2+URZ+0x12460], R5 ;  /* 0x01246005020085a7 */ /* 0x000e64000800007f */
[----:B-1----:R-:W-:Y:S05]  /*1b790*/  @!P0 BRA `(.L_x_958) ;  /* 0xfffffffc00f08947 */ /* 0x002fea000383ffff */
[----:B------:R-:W-:Y:S05]  /*1b7a0*/  BRA `(.L_x_1045) ;  /* 0xffffffd000b47947 */ /* 0x000fea000383ffff */
.L_x_961:
[----:B0-----:R0:W1:Y:S02]  /*1b7b0*/  SYNCS.PHASECHK.TRANS64.TRYWAIT P0, [R7+URZ+0x12420], R2 ;  /* 0x01242002070075a7 */ /* 0x001064000800017f */
[----:B-1----:R-:W-:Y:S05]  /*1b7c0*/  @!P0 NANOSLEEP.SYNCS 0x989680 ;  /* 0x009896800000895d */ /* 0x002fea0003900000 */
[----:B------:R-:W1:Y:S02]  /*1b7d0*/  @!P0 SYNCS.PHASECHK.TRANS64 P0, [R7+URZ+0x12420], R2 ;  /* 0x01242002070085a7 */ /* 0x000e64000800007f */
[----:B-1----:R-:W-:Y:S05]  /*1b7e0*/  @!P0 BRA `(.L_x_961) ;  /* 0xfffffffc00f08947 */ /* 0x002fea000383ffff */
[----:B------:R-:W-:Y:S05]  /*1b7f0*/  BRA `(.L_x_1046) ;  /* 0xffffffd400a47947 */ /* 0x000fea000383ffff */
.L_x_963:
[----:B0-----:R0:W1:Y:S02]  /*1b800*/  SYNCS.PHASECHK.TRANS64.TRYWAIT P1, [R5+URZ+0x12440], R2 ;  /* 0x01244002050075a7 */ /* 0x001064000802017f */
[----:B-1----:R-:W-:Y:S05]  /*1b810*/  @!P1 NANOSLEEP.SYNCS 0x989680 ;  /* 0x009896800000995d */ /* 0x002fea0003900000 */
[----:B------:R-:W1:Y:S02]  /*1b820*/  @!P1 SYNCS.PHASECHK.TRANS64 P1, [R5+URZ+0x12440], R2 ;  /* 0x01244002050095a7 */ /* 0x000e64000802007f */
[----:B-1----:R-:W-:Y:S05]  /*1b830*/  @!P1 BRA `(.L_x_963) ;  /* 0xfffffffc00f09947 */ /* 0x002fea000383ffff */
[----:B------:R-:W-:Y:S05]  /*1b840*/  BRA `(.L_x_1047) ;  /* 0xffffffd400e07947 */ /* 0x000fea000383ffff */
.L_x_965:
[----:B-1----:R1:W2:Y:S02]  /*1b850*/  SYNCS.PHASECHK.TRANS64.TRYWAIT P1, [R7+URZ+0x12440], R0 ;  /* 0x01244000070075a7 */ /* 0x0022a4000802017f */
[----:B--2---:R-:W-:Y:S05]  /*1b860*/  @!P1 NANOSLEEP.SYNCS 0x989680 ;  /* 0x009896800000995d */ /* 0x004fea0003900000 */
[----:B------:R-:W2:Y:S02]  /*1b870*/  @!P1 SYNCS.PHASECHK.TRANS64 P1, [R7+URZ+0x12440], R0 ;  /* 0x01244000070095a7 */ /* 0x000ea4000802007f */
[----:B--2---:R-:W-:Y:S05]  /*1b880*/  @!P1 BRA `(.L_x_965) ;  /* 0xfffffffc00f09947 */ /* 0x004fea000383ffff */
[----:B------:R-:W-:Y:S05]  /*1b890*/  BRA `(.L_x_1048) ;  /* 0xffffffd400ec7947 */ /* 0x000fea000383ffff */
.L_x_967:
[----:B--2---:R2:W3:Y:S02]  /*1b8a0*/  SYNCS.PHASECHK.TRANS64.TRYWAIT P1, [R5+URZ+0x12460], R2 ;  /* 0x01246002050075a7 */ /* 0x0044e4000802017f */
[----:B---3--:R-:W-:Y:S05]  /*1b8b0*/  @!P1 NANOSLEEP.SYNCS 0x989680 ;  /* 0x009896800000995d */ /* 0x008fea0003900000 */
[----:B------:R-:W3:Y:S02]  /*1b8c0*/  @!P1 SYNCS.PHASECHK.TRANS64 P1, [R5+URZ+0x12460], R2 ;  /* 0x01246002050095a7 */ /* 0x000ee4000802007f */
[----:B---3--:R-:W-:Y:S05]  /*1b8d0*/  @!P1 BRA `(.L_x_967) ;  /* 0xfffffffc00f09947 */ /* 0x008fea000383ffff */
[----:B------:R-:W-:Y:S05]  /*1b8e0*/  BRA `(.L_x_1049) ;  /* 0xffffffd400e87947 */ /* 0x000fea000383ffff */
.L_x_969:
[----:B---3--:R3:W4:Y:S02]  /*1b8f0*/  SYNCS.PHASECHK.TRANS64.TRYWAIT P1, [R7+URZ+0x12460], R0 ;  /* 0x01246000070075a7 */ /* 0x008724000802017f */
[----:B----4-:R-:W-:Y:S05]  /*1b900*/  @!P1 NANOSLEEP.SYNCS 0x989680 ;  /* 0x009896800000995d */ /* 0x010fea0003900000 */
[----:B------:R-:W4:Y:S02]  /*1b910*/  @!P1 SYNCS.PHASECHK.TRANS64 P1, [R7+URZ+0x12460], R0 ;  /* 0x01246000070095a7 */ /* 0x000f24000802007f */
[----:B----4-:R-:W-:Y:S05]  /*1b920*/  @!P1 BRA `(.L_x_969) ;  /* 0xfffffffc00f09947 */ /* 0x010fea000383ffff */
[----:B------:R-:W-:Y:S05]  /*1b930*/  BRA `(.L_x_1050) ;  /* 0xffffffd400e47947 */ /* 0x000fea000383ffff */
.L_x_971:
[----:B----4-:R4:W0:Y:S02]  /*1b940*/  SYNCS.PHASECHK.TRANS64.TRYWAIT P1, [R5+URZ+0x12480], R2 ;  /* 0x01248002050075a7 */ /* 0x010824000802017f */
[----:B0-----:R-:W-:Y:S05]  /*1b950*/  @!P1 NANOSLEEP.SYNCS 0x989680 ;  /* 0x009896800000995d */ /* 0x001fea0003900000 */
[----:B------:R-:W0:Y:S02]  /*1b960*/  @!P1 SYNCS.PHASECHK.TRANS64 P1, [R5+URZ+0x12480], R2 ;  /* 0x01248002050095a7 */ /* 0x000e24000802007f */
[----:B0-----:R-:W-:Y:S05]  /*1b970*/  @!P1 BRA `(.L_x_971) ;  /* 0xfffffffc00f09947 */ /* 0x001fea000383ffff */
[----:B------:R-:W-:Y:S05]  /*1b980*/  BRA `(.L_x_1051) ;  /* 0xffffffd400e07947 */ /* 0x000fea000383ffff */
.L_x_1052:
        /* <DEDUP_REMOVED lines=15> */
.L_x_2722:


//--------------------- .text._ZN7cutlass13device_kernelIN5flash11enable_sm90INS1_16FlashAttnFwdSm90INS1_25CollectiveMainloopFwdSm90ILi2EN4cute5tupleIJNS5_1CILi1EEES8_S8_EEENS6_IJNS7_ILi192EEENS7_ILi160EEENS7_ILi64EEEEEELi64ENS_12float_e4m3_tEfNS_4arch4Sm90ELb0ELb1ELb1ELb1ELb1ELb0ELb0ELb1ELb1ELb1ELb1ELb0EEENS1_21CollectiveEpilogueFwdINS6_IJSA_SC_SB_EEES9_NS_10bfloat16_tESG_Li384ELb1ELb1ELb1ELb1EEENS1_36VarlenDynamicPersistentTileSchedulerILi192ELi160ELi384ELi128ELb1ELb1ELb1ELb1ELb0ELb1EEEEEEEEEvNT_6ParamsE --------------------------
	.section	.text._ZN7cutlass13device_kernelIN5flash11enable_sm90INS1_16FlashAttnFwdSm90INS1_25CollectiveMainloopFwdSm90ILi2EN4cute5tupleIJNS5_1CILi1EEES8_S8_EEENS6_IJNS7_ILi192EEENS7_ILi160EEENS7_ILi64EEEEEELi64ENS_12float_e4m3_tEfNS_4arch4Sm90ELb0ELb1ELb1ELb1ELb1ELb0ELb0ELb1ELb1ELb1ELb1ELb0EEENS1_21CollectiveEpilogueFwdINS6_IJSA_SC_SB_EEES9_NS_10bfloat16_tESG_Li384ELb1ELb1ELb1ELb1EEENS1_36VarlenDynamicPersistentTileSchedulerILi192ELi160ELi384ELi128ELb1ELb1ELb1ELb1ELb0ELb1EEEEEEEEEvNT_6ParamsE,"ax",@progbits
	.align	128
.text._ZN7cutlass13device_kernelIN5flash11enable_sm90INS1_16FlashAttnFwdSm90INS1_25CollectiveMainloopFwdSm90ILi2EN4cute5tupleIJNS5_1CILi1EEES8_S8_EEENS6_IJNS7_ILi192EEENS7_ILi160EEENS7_ILi64EEEEEELi64ENS_12float_e4m3_tEfNS_4arch4Sm90ELb0ELb1ELb1ELb1ELb1ELb0ELb0ELb1ELb1ELb1ELb1ELb0EEENS1_21CollectiveEpilogueFwdINS6_IJSA_SC_SB_EEES9_NS_10bfloat16_tESG_Li384ELb1ELb1ELb1ELb1EEENS1_36VarlenDynamicPersistentTileSchedulerILi192ELi160ELi384ELi128ELb1ELb1ELb1ELb1ELb0ELb1EEEEEEEEEvNT_6ParamsE:
        .type           _ZN7cutlass13device_kernelIN5flash11enable_sm90INS1_16FlashAttnFwdSm90INS1_25CollectiveMainloopFwdSm90ILi2EN4cute5tupleIJNS5_1CILi1EEES8_S8_EEENS6_IJNS7_ILi192EEENS7_ILi160EEENS7_ILi64EEEEEELi64ENS_12float_e4m3_tEfNS_4arch4Sm90ELb0ELb1ELb1ELb1ELb1ELb0ELb0ELb1ELb1ELb1ELb1ELb0EEENS1_21CollectiveEpilogueFwdINS6_IJSA_SC_SB_EEES9_NS_10bfloat16_tESG_Li384ELb1ELb1ELb1ELb1EEENS1_36VarlenDynamicPersistentTileSchedulerILi192ELi160ELi384ELi128ELb1ELb1ELb1ELb1ELb0ELb1EEEEEEEEEvNT_6ParamsE,@function
        .size           _ZN7cutlass13device_kernelIN5flash11enable_sm90INS1_16FlashAttnFwdSm90INS1_25CollectiveMainloopFwdSm90ILi2EN4cute5tupleIJNS5_1CILi1EEES8_S8_EEENS6_IJNS7_ILi192EEENS7_ILi160EEENS7_ILi64EEEEEELi64ENS_12float_e4m3_tEfNS_4arch4Sm90ELb0ELb1ELb1ELb1ELb1ELb0ELb0ELb1ELb1ELb1ELb1ELb0EEENS1_21CollectiveEpilogueFwdINS6_IJSA_SC_SB_EEES9_NS_10bfloat16_tESG_Li384ELb1ELb1ELb1ELb1EEENS1_36VarlenDynamicPersistentTileSchedulerILi192ELi160ELi384ELi128ELb1ELb1ELb1ELb1ELb0ELb1EEEEEEEEEvNT_6ParamsE,(.L_x_2723 - _ZN7cutlass13device_kernelIN5flash11enable_sm90INS1_16FlashAttnFwdSm90INS1_25CollectiveMainloopFwdSm90ILi2EN4cute5tupleIJNS5_1CILi1EEES8_S8_EEENS6_IJNS7_ILi192EEENS7_ILi160EEENS7_ILi64EEEEEELi64ENS_12float_e4m3_tEfNS_4arch4Sm90ELb0ELb1ELb1ELb1ELb1ELb0ELb0ELb1ELb1ELb1ELb1ELb0EEENS1_21CollectiveEpilogueFwdINS6_IJSA_SC_SB_EEES9_NS_10bfloat16_tESG_Li384ELb1ELb1ELb1ELb1EEENS1_36VarlenDynamicPersistentTileSchedulerILi192ELi160ELi384ELi128ELb1ELb1ELb1ELb1ELb0ELb1EEEEEEEEEvNT_6ParamsE)
        .other          _ZN7cutlass13device_kernelIN5flash11enable_sm90INS1_16FlashAttnFwdSm90INS1_25CollectiveMainloopFwdSm90ILi2EN4cute5tupleIJNS5_1CILi1EEES8_S8_EEENS6_IJNS7_ILi192EEENS7_ILi160EEENS7_ILi64EEEEEELi64ENS_12float_e4m3_tEfNS_4arch4Sm90ELb0ELb1ELb1ELb1ELb1ELb0ELb0ELb1ELb1ELb1ELb1ELb0EEENS1_21CollectiveEpilogueFwdINS6_IJSA_SC_SB_EEES9_NS_10bfloat16_tESG_Li384ELb1ELb1ELb1ELb1EEENS1_36VarlenDynamicPersistentTileSchedulerILi192ELi160ELi384ELi128ELb1ELb1ELb1ELb1ELb0ELb1EEEEEEEEEvNT_6ParamsE,@"STO_CUDA_ENTRY STV_DEFAULT"
_ZN7cutlass13device_kernelIN5flash11enable_sm90INS1_16FlashAttnFwdSm90INS1_25CollectiveMainloopFwdSm90ILi2EN4cute5tupleIJNS5_1CILi1EEES8_S8_EEENS6_IJNS7_ILi192EEENS7_ILi160EEENS7_ILi64EEEEEELi64ENS_12float_e4m3_tEfNS_4arch4Sm90ELb0ELb1ELb1ELb1ELb1ELb0ELb0ELb1ELb1ELb1ELb1ELb0EEENS1_21CollectiveEpilogueFwdINS6_IJSA_SC_SB_EEES9_NS_10bfloat16_tESG_Li384ELb1ELb1ELb1ELb1EEENS1_36VarlenDynamicPersistentTileSchedulerILi192ELi160ELi384ELi128ELb1ELb1ELb1ELb1ELb0ELb1EEEEEEEEEvNT_6ParamsE:
        /* <DEDUP_REMOVED lines=45> */
.L_x_1053:
        /* <DEDUP_REMOVED lines=22> */
.L_x_1054:
        /* <DEDUP_REMOVED lines=18> */
.L_x_1055:
        /* <DEDUP_REMOVED lines=22> */
.L_x_1056:
        /* <DEDUP_REMOVED lines=24> */
.L_x_1057:
        /* <DEDUP_REMOVED lines=8> */
.L_x_1059:
        /* <DEDUP_REMOVED lines=19> */
[----:B------:R-:W-:Y:S01]  /*09e0*/  R2UR UR47, R11 ;  /* 0x000000000b2f72ca */ /* 0x000fe200000e0000 */
[----:B------:R-:W-:Y:S01]  /*09f0*/  UMOV UR51, URZ ;  /* 0x0000003f00337c82 */ /* 0x000fe20008000000 */
[----:B------:R-:W-:Y:S01]  /*0a00*/  UMOV UR50, URZ ;  /* 0x0000003f00327c82 */ /* 0x000fe20008000000 */
[----:B0-----:R-:W-:-:S05]  /*0a10*/  VIADD R156, R0, 0xffffff80 ;  /* 0xffffff80009c7836 */ /* 0x001fca0000000000 */
[----:B------:R-:W-:-:S04]  /*0a20*/  SHF.R.S32.HI R3, RZ, 0x1f, R156 ;  /* 0x0000001fff037819 */ /* 0x000fc8000001149c */
[CC--:B------:R-:W-:Y:S02]  /*0a30*/  LEA.HI R157, R3.reuse, R156.reuse, RZ, 0x7 ;  /* 0x0000009c039d7211 */ /* 0x0c0fe400078f38ff */
[----:B------:R-:W-:Y:S02]  /*0a40*/  LEA.HI R0, R3, R156, RZ, 0x2 ;  /* 0x0000009c03007211 */ /* 0x000fe400078f10ff */
[----:B------:R-:W-:Y:S02]  /*0a50*/  LOP3.LUT R23, R157, 0xffffff80, RZ, 0xc0, !PT ;  /* 0xffffff809d177812 */ /* 0x000fe400078ec0ff */
[----:B------:R-:W-:Y:S02]  /*0a60*/  SHF.R.S32.HI R157, RZ, 0x7, R157 ;  /* 0x00000007ff9d7819 */ /* 0x000fe4000001149d */
[----:B------:R-:W-:Y:S01]  /*0a70*/  LOP3.LUT R5, R0, 0xfffffffc, RZ, 0xc0, !PT ;  /* 0xfffffffc00057812 */ /* 0x000fe200078ec0ff */
[----:B------:R-:W-:Y:S02]  /*0a80*/  IMAD.IADD R23, R156, 0x1, -R23 ;  /* 0x000000019c177824 */ /* 0x000fe400078e0a17 */
[----:B------:R-:W-:-:S03]  /*0a90*/  IMAD.HI R0, R157, 0x55555556, RZ ;  /* 0x555555569d007827 */ /* 0x000fc600078e02ff */
[----:B------:R-:W-:Y:S01]  /*0aa0*/  SHF.R.S32.HI R2, RZ, 0x1f, R23 ;  /* 0x0000001fff027819 */ /* 0x000fe20000011417 */
[----:B------:R-:W-:Y:S01]  /*0ab0*/  IMAD.IADD R5, R156, 0x1, -R5 ;  /* 0x000000019c057824 */ /* 0x000fe200078e0a05 */
[----:B------:R-:W-:Y:S02]  /*0ac0*/  LEA.HI R0, R0, R0, RZ, 0x1 ;  /* 0x0000000000007211 */ /* 0x000fe400078f08ff */
[CC--:B------:R-:W-:Y:S02]  /*0ad0*/  LEA.HI R4, R2.reuse, R23.reuse, RZ, 0x2 ;  /* 0x0000001702047211 */ /* 0x0c0fe400078f10ff */
[----:B------:R-:W-:Y:S01]  /*0ae0*/  LEA.HI R2, R2, R23, RZ, 0x5 ;  /* 0x0000001702027211 */ /* 0x000fe200078f28ff */
[----:B------:R-:W-:Y:S01]  /*0af0*/  IMAD R0, R0, -0x3, R157 ;  /* 0xfffffffd00007824 */ /* 0x000fe200078e029d */
[--C-:B------:R-:W-:Y:S02]  /*0b00*/  SHF.R.S32.HI R3, RZ, 0x2, R4.reuse ;  /* 0x00000002ff037819 */ /* 0x100fe40000011404 */
[----:B------:R-:W-:-:S02]  /*0b10*/  SHF.R.S32.HI R6, RZ, 0x1f, R4 ;  /* 0x0000001fff067819 */ /* 0x000fc40000011404 */
[----:B------:R-:W-:Y:S02]  /*0b20*/  SHF.R.S32.HI R2, RZ, 0x5, R2 ;  /* 0x00000005ff027819 */ /* 0x000fe40000011402 */
[----:B------:R-:W-:Y:S02]  /*0b30*/  LEA.HI R6, R6, R3, RZ, 0x3 ;  /* 0x0000000306067211 */ /* 0x000fe400078f18ff */
[----:B------:R-:W-:Y:S02]  /*0b40*/  LEA.HI R7, R5, R5, RZ, 0x1 ;  /* 0x0000000505077211 */ /* 0x000fe400078f08ff */
[----:B------:R-:W-:Y:S02]  /*0b50*/  LOP3.LUT R6, R6, 0xfffffff8, RZ, 0xc0, !PT ;  /* 0xfffffff806067812 */ /* 0x000fe400078ec0ff */
[----:B------:R-:W-:-:S03]  /*0b60*/  LOP3.LUT R4, R4, 0x7ffffffc, RZ, 0xc0, !PT ;  /* 0x7ffffffc04047812 */ /* 0x000fc600078ec0ff */
[----:B------:R-:W-:Y:S01]  /*0b70*/  IMAD.IADD R3, R3, 0x1, -R6 ;  /* 0x0000000103037824 */ /* 0x000fe200078e0a06 */
[----:B------:R-:W-:Y:S01]  /*0b80*/  LOP3.LUT R6, R7, 0x1ffffffe, RZ, 0xc0, !PT ;  /* 0x1ffffffe07067812 */ /* 0x000fe200078ec0ff */
[----:B------:R-:W-:Y:S02]  /*0b90*/  IMAD.IADD R4, R23, 0x1, -R4 ;  /* 0x0000000117047824 */ /* 0x000fe400078e0a04 */
[----:B------:R-:W-:Y:S02]  /*0ba0*/  IMAD R3, R2, 0x10, R3 ;  /* 0x0000001002037824 */ /* 0x000fe400078e0203 */
[----:B------:R-:W-:Y:S02]  /*0bb0*/  IMAD.IADD R6, R5, 0x1, -R6 ;  /* 0x0000000105067824 */ /* 0x000fe400078e0a06 */
[----:B------:R-:W-:Y:S02]  /*0bc0*/  IMAD R8, R0, 0x40, R3 ;  /* 0x0000004000087824 */ /* 0x000fe400078e0203 */
[----:B------:R-:W-:-:S02]  /*0bd0*/  IMAD.SHL.U32 R19, R4, 0x2, RZ ;  /* 0x0000000204137824 */ /* 0x000fc400078e00ff */
[----:B------:R-:W-:Y:S01]  /*0be0*/  IMAD R22, R6, 0x8, R8 ;  /* 0x0000000806167824 */ /* 0x000fe200078e0208 */
[----:B------:R0:W-:Y:S06]  /*0bf0*/  STL [R1], R8 ;  /* 0x0000000801007387 */ /* 0x0001ec0000100800 */
.L_x_1159:
[----:B012---:R-:W1:Y:S01]  /*0c00*/  LDC.64 R6, c[0x0][0xa18] ;  /* 0x00028600ff067b82 */ /* 0x007e620000000a00 */
[----:B---3--:R-:W-:Y:S01]  /*0c10*/  IMAD.U32 R3, RZ, RZ, UR47 ;  /* 0x0000002fff037e24 */ /* 0x008fe2000f8e00ff */
[----:B------:R-:W-:Y:S01]  /*0c20*/  ULDC.64 UR8, c[0x0][0xa20] ;  /* 0x0002880000087ab9 */ /* 0x000fe20000000a00 */
[----:B0---4-:R-:W-:-:S05]  /*0c30*/  IMAD.MOV.U32 R8, RZ, RZ, RZ ;  /* 0x000000ffff087224 */ /* 0x011fca00078e00ff */
[----:B------:R-:W0:Y:S08]  /*0c40*/  LDC.64 R4, c[0x0][0xa28] ;  /* 0x00028a00ff047b82 */ /* 0x000e300000000a00 */
[----:B------:R-:W2:Y:S01]  /*0c50*/  LDC.64 R10, c[0x0][0x418] ;  /* 0x00010600ff0a7b82 */ /* 0x000ea20000000a00 */
[----:B-1----:R-:W-:-:S07]  /*0c60*/  ISETP.NE.U32.AND P1, PT, R6, RZ, PT ;  /* 0x000000ff0600720c */ /* 0x002fce0003f25070 */
[----:B------:R-:W1:Y:S01]  /*0c70*/  LDC R0, c[0x0][0x424] ;  /* 0x00010900ff007b82 */ /* 0x000e620000000800 */
[----:B------:R-:W-:Y:S02]  /*0c80*/  ISETP.NE.AND.EX P1, PT, R7, RZ, PT, P1 ;  /* 0x000000ff0700720c */ /* 0x000fe40003f25310 */
[----:B0-----:R-:W-:-:S05]  /*0c90*/  ISETP.NE.U32.AND P0, PT, R4, RZ, PT ;  /* 0x000000ff0400720c */ /* 0x001fca0003f05070 */
[----:B------:R-:W0:Y:S01]  /*0ca0*/  LDC R17, c[0x0][0x2f0] ;  /* 0x0000bc00ff117b82 */ /* 0x000e220000000800 */
[----:B------:R-:W-:-:S07]  /*0cb0*/  ISETP.NE.AND.EX P0, PT, R5, RZ, PT, P0 ;  /* 0x000000ff0500720c */ /* 0x000fce0003f05300 */
[----:B------:R-:W3:Y:S08]  /*0cc0*/  @P1 LDC.64 R6, c[0x0][0xa18] ;  /* 0x00028600ff061b82 */ /* 0x000ef00000000a00 */
[----:B------:R-:W4:Y:S01]  /*0cd0*/  @P0 LDC.64 R4, c[0x0][0xa28] ;  /* 0x00028a00ff040b82 */ /* 0x000f220000000a00 */
[----:B---3--:R-:W-:-:S05]  /*0ce0*/  @P1 IMAD.WIDE R6, R3, 0x4, R6 ;  /* 0x0000000403061825 */ /* 0x008fca00078e0206 */
[----:B-----5:R3:W5:Y:S01]  /*0cf0*/  @P1 LDG.E R18, desc[UR52][R6.64] ;  /* 0x0000003406121981 */ /* 0x020762000c1e1900 */
[----:B----4-:R-:W-:Y:S01]  /*0d00*/  @P0 IMAD.WIDE R4, R3, 0x4, R4 ;  /* 0x0000000403040825 */ /* 0x010fe200078e0204 */
[----:B------:R-:W-:-:S04]  /*0d10*/  ISETP.NE.U32.AND P2, PT, RZ, UR8, PT ;  /* 0x00000008ff007c0c */ /* 0x000fc8000bf45070 */
[----:B------:R3:W5:Y:S01]  /*0d20*/  @P0 LDG.E R8, desc[UR52][R4.64] ;  /* 0x0000003404080981 */ /* 0x000762000c1e1900 */
[----:B--2---:R-:W-:Y:S01]  /*0d30*/  ISETP.NE.U32.AND P0, PT, R10, RZ, PT ;  /* 0x000000ff0a00720c */ /* 0x004fe20003f05070 */
[----:B------:R-:W-:Y:S01]  /*0d40*/  ULOP3.LUT UR38, UR5, 0xffff, URZ, 0xc0, !UPT ;  /* 0x0000ffff05267892 */ /* 0x000fe2000f8ec03f */
[----:B------:R-:W-:Y:S02]  /*0d50*/  ISETP.NE.AND.EX P2, PT, RZ, UR9, PT, P2 ;  /* 0x00000009ff007c0c */ /* 0x000fe4000bf45320 */
[----:B------:R-:W-:-:S04]  /*0d60*/  ISETP.NE.AND.EX P0, PT, R11, RZ, PT, P0 ;  /* 0x000000ff0b00720c */ /* 0x000fc80003f05300 */
[----:B-1----:R-:W-:Y:S01]  /*0d70*/  SEL R0, R0, 0x1, P0 ;  /* 0x0000000100007807 */ /* 0x002fe20000000000 */
[----:B0--3--:R-:W-:Y:S08]  /*0d80*/  @P1 BRA `(.L_x_1060) ;  /* 0x00000000002c1947 */ /* 0x009ff00003800000 */
[----:B------:R-:W-:Y:S01]  /*0d90*/  ULDC.64 UR8, c[0x0][0xa00] ;  /* 0x0002800000087ab9 */ /* 0x000fe20000000a00 */
[----:B-----5:R-:W0:Y:S01]  /*0da0*/  LDC R18, c[0x0][0x288] ;  /* 0x0000a200ff127b82 */ /* 0x020e220000000800 */
[----:B------:R-:W-:-:S04]  /*0db0*/  ISETP.NE.U32.AND P0, PT, RZ, UR8, PT ;  /* 0x00000008ff007c0c */ /* 0x000fc8000bf05070 */
[----:B------:R-:W-:-:S13]  /*0dc0*/  ISETP.NE.AND.EX P0, PT, RZ, UR9, PT, P0 ;  /* 0x00000009ff007c0c */ /* 0x000fda000bf05300 */
[----:B------:R-:W-:Y:S05]  /*0dd0*/  @!P0 BRA `(.L_x_1060) ;  /* 0x0000000000188947 */ /* 0x000fea0003800000 */
[----:B------:R-:W1:Y:S01]  /*0de0*/  LDC.64 R4, c[0x0][0xa00] ;  /* 0x00028000ff047b82 */ /* 0x000e620000000a00 */
[----:B------:R-:W-:-:S04]  /*0df0*/  IMAD.U32 R3, RZ, RZ, UR47 ;  /* 0x0000002fff037e24 */ /* 0x000fc8000f8e00ff */
[----:B-1----:R-:W-:-:S05]  /*0e00*/  IMAD.WIDE R4, R3, 0x4, R4 ;  /* 0x0000000403047825 */ /* 0x002fca00078e0204 */
[----:B0-----:R-:W2:Y:S04]  /*0e10*/  LDG.E R18, desc[UR52][R4.64] ;  /* 0x0000003404127981 */ /* 0x001ea8000c1e1900 */
[----:B------:R-:W2:Y:S02]  /*0e20*/  LDG.E R3, desc[UR52][R4.64+0x4] ;  /* 0x0000043404037981 */ /* 0x000ea4000c1e1900 */
[----:B--2---:R-:W-:-:S07]  /*0e30*/  IMAD.IADD R18, R3, 0x1, -R18 ;  /* 0x0000000103127824 */ /* 0x004fce00078e0a12 */
.L_x_1060:
[----:B------:R-:W-:Y:S01]  /*0e40*/  UMOV UR39, UR47 ;  /* 0x0000002f00277c82 */ /* 0x000fe20008000000 */
[----:B------:R-:W-:Y:S01]  /*0e50*/  IMAD R17, R0, R17, RZ ;  /* 0x0000001100117224 */ /* 0x000fe200078e02ff */
[----:B------:R-:W-:Y:S06]  /*0e60*/  @!P2 BRA `(.L_x_1061) ;  /* 0x000000000018a947 */ /* 0x000fec0003800000 */
[----:B------:R-:W-:Y:S02]  /*0e70*/  ULDC.64 UR8, c[0x0][0xa20] ;  /* 0x0002880000087ab9 */ /* 0x000fe40000000a00 */
[----:B------:R-:W-:-:S06]  /*0e80*/  UIMAD.WIDE UR8, UR47, 0x4, UR8 ;  /* 0x000000042f0878a5 */ /* 0x000fcc000f8e0208 */
[----:B------:R-:W-:Y:S02]  /*0e90*/  IMAD.U32 R4, RZ, RZ, UR8 ;  /* 0x00000008ff047e24 */ /* 0x000fe4000f8e00ff */
[----:B------:R-:W-:-:S05]  /*0ea0*/  IMAD.U32 R5, RZ, RZ, UR9 ;  /* 0x00000009ff057e24 */ /* 0x000fca000f8e00ff */
[----:B------:R1:W5:Y:S01]  /*0eb0*/  LDG.E R17, desc[UR52][R4.64] ;  /* 0x0000003404117981 */ /* 0x000362000c1e1900 */
[----:B------:R-:W-:Y:S05]  /*0ec0*/  BRA `(.L_x_1062) ;  /* 0x0000000000287947 */ /* 0x000fea0003800000 */
.L_x_1061:
[----:B------:R-:W-:Y:S02]  /*0ed0*/  ULDC.64 UR8, c[0x0][0xa08] ;  /* 0x0002820000087ab9 */ /* 0x000fe40000000a00 */
[----:B------:R-:W-:-:S04]  /*0ee0*/  ISETP.NE.U32.AND P0, PT, RZ, UR8, PT ;  /* 0x00000008ff007c0c */ /* 0x000fc8000bf05070 */
[----:B------:R-:W-:-:S13]  /*0ef0*/  ISETP.NE.AND.EX P0, PT, RZ, UR9, PT, P0 ;  /* 0x00000009ff007c0c */ /* 0x000fda000bf05300 */
[----:B------:R-:W-:Y:S05]  /*0f00*/  @!P0 BRA `(.L_x_1062) ;  /* 0x0000000000188947 */ /* 0x000fea0003800000 */
[----:B------:R-:W1:Y:S01]  /*0f10*/  LDC.64 R4, c[0x0][0xa08] ;  /* 0x00028200ff047b82 */ /* 0x000e620000000a00 */
[----:B------:R-:W-:-:S04]  /*0f20*/  IMAD.U32 R3, RZ, RZ, UR47 ;  /* 0x0000002fff037e24 */ /* 0x000fc8000f8e00ff */
[----:B-1----:R-:W-:-:S05]  /*0f30*/  IMAD.WIDE R4, R3, 0x4, R4 ;  /* 0x0000000403047825 */ /* 0x002fca00078e0204 */
[----:B------:R-:W2:Y:S04]  /*0f40*/  LDG.E R17, desc[UR52][R4.64] ;  /* 0x0000003404117981 */ /* 0x000ea8000c1e1900 */
[----:B------:R-:W2:Y:S02]  /*0f50*/  LDG.E R0, desc[UR52][R4.64+0x4] ;  /* 0x0000043404007981 */ /* 0x000ea4000c1e1900 */
[----:B--2---:R-:W-:-:S07]  /*0f60*/  IMAD.IADD R17, R0, 0x1, -R17 ;  /* 0x0000000100117824 */ /* 0x004fce00078e0a11 */
.L_x_1062:
[----:B------:R-:W-:Y:S01]  /*0f70*/  ULDC UR4, c[0x0][0x448] ;  /* 0x0001120000047ab9 */ /* 0x000fe20000000800 */
[----:B-----5:R-:W-:Y:S01]  /*0f80*/  IMAD.IADD R17, R17, 0x1, -R8 ;  /* 0x0000000111117824 */ /* 0x020fe200078e0a08 */
[----:B------:R-:W-:Y:S02]  /*0f90*/  UISETP.NE.AND UP0, UPT, UR4, 0x1, UPT ;  /* 0x000000010400788c */ /* 0x000fe4000bf05270 */
[----:B------:R-:W-:Y:S02]  /*0fa0*/  UIMAD UR40, UR6, 0xc0, URZ ;  /* 0x000000c0062878a4 */ /* 0x000fe4000f8e023f */
[----:B0-----:R-:W-:Y:S01]  /*0fb0*/  IADD3 R0, R17, 0x1, -R18 ;  /* 0x0000000111007810 */ /* 0x001fe20007ffe812 */
[----:B------:R-:W-:Y:S01]  /*0fc0*/  ULDC.64 UR6, c[0x0][0x9e0] ;  /* 0x0002780000067ab9 */ /* 0x000fe20000000a00 */
[----:B------:R-:W-:Y:S02]  /*0fd0*/  UIADD3 UR4, UR40, 0xbf, URZ ;  /* 0x000000bf28047890 */ /* 0x000fe4000fffe03f */
[----:B------:R-:W-:Y:S01]  /*0fe0*/  R2UR UR10, R0 ;  /* 0x00000000000a72ca */ /* 0x000fe200000e0000 */
[----:B------:R-:W-:-:S02]  /*0ff0*/  UP2UR UR49, UPR, URZ, 0x1 ;  /* 0x000000013f317883 */ /* 0x000fc40008000000 */
[----:B------:R-:W-:Y:S01]  /*1000*/  @UP0 ULDC UR8, c[0x0][0x44c] ;  /* 0x0001130000080ab9 */ /* 0x000fe20000000800 */
[----:B------:R-:W-:Y:S01]  /*1010*/  @UP0 ULDC UR11, c[0x0][0x450] ;  /* 0x00011400000b0ab9 */ /* 0x000fe20000000800 */
[----:B------:R-:W-:-:S04]  /*1020*/  UIMAD.WIDE.U32 UR8, UR4, UR8, URZ ;  /* 0x00000008040872a5 */ /* 0x000fc8000f8e003f */
[----:B------:R-:W-:Y:S02]  /*1030*/  @UP0 USHF.R.U32.HI UR4, URZ, UR11, UR9 ;  /* 0x0000000b3f040299 */ /* 0x000fe40008011609 */
[----:B------:R-:W-:Y:S02]  /*1040*/  UISETP.GE.AND UP0, UPT, UR7, 0x1, UPT ;  /* 0x000000010700788c */ /* 0x000fe4000bf06270 */
[----:B------:R-:W-:Y:S02]  /*1050*/  UIADD3 UR8, UR10, UR4, URZ ;  /* 0x000000040a087290 */ /* 0x000fe4000fffe03f */
[----:B------:R-:W-:Y:S02]  /*1060*/  UP2UR UR48, UPR, URZ, 0x1 ;  /* 0x000000013f307883 */ /* 0x000fe40008000000 */
[----:B------:R-:W-:Y:S01]  /*1070*/  PLOP3.LUT P0, PT, PT, PT, UP0, 0x40, 0x0 ;  /* 0x000000000000781c */ /* 0x000fe20003f0e808 */
[----:B------:R-:W-:-:S06]  /*1080*/  UIADD3 UR6, UR8, UR6, URZ ;  /* 0x0000000608067290 */ /* 0x000fcc000fffe03f */
[----:B------:R-:W-:-:S06]  /*1090*/  IMAD.U32 R0, RZ, RZ, UR6 ;  /* 0x00000006ff007e24 */ /* 0x000fcc000f8e00ff */
[----:B------:R-:W-:Y:S05]  /*10a0*/  @P0 BRA `(.L_x_1063) ;  /* 0x0000000000400947 */ /* 0x000fea0003800000 */
        /* <DEDUP_REMOVED lines=10> */
.L_x_1064:
[----:B------:R-:W-:-:S11]  /*1150*/  UISETP.NE.AND UP0, UPT, UR7, 0x1, UPT ;  /* 0x000000010700788c */ /* 0x000fd6000bf05270 */
[----:B------:R-:W-:Y:S02]  /*1160*/  @UP0 ULDC.64 UR10, c[0x0][0x9e8] ;  /* 0x00027a00000a0ab9 */ /* 0x000fe40000000a00 */
[----:B------:R-:W-:-:S04]  /*1170*/  UIMAD.WIDE.U32 UR8, UR4, UR10, URZ ;  /* 0x0000000a040872a5 */ /* 0x000fc8000f8e003f */
[----:B------:R-:W-:-:S12]  /*1180*/  @UP0 USHF.R.U32.HI UR4, URZ, UR11, UR9 ;  /* 0x0000000b3f040299 */ /* 0x000fd80008011609 */
.L_x_1065:
[----:B------:R-:W-:-:S06]  /*1190*/  UIMAD UR4, UR4, UR7, UR7 ;  /* 0x00000007040472a4 */ /* 0x000fcc000f8e0207 */
[----:B------:R-:W-:-:S07]  /*11a0*/  VIMNMX R0, R0, UR4, PT ;  /* 0x0000000400007c48 */ /* 0x000fce000bfe0100 */
.L_x_1063:
[----:B------:R-:W-:Y:S01]  /*11b0*/  UISETP.NE.AND UP0, UPT, UR49, URZ, UPT ;  /* 0x0000003f3100728c */ /* 0x000fe2000bf05270 */
[C---:B------:R-:W-:Y:S01]  /*11c0*/  IMAD.IADD R105, R17.reuse, 0x1, -R18 ;  /* 0x0000000111697824 */ /* 0x040fe200078e0a12 */
[----:B------:R-:W-:Y:S01]  /*11d0*/  UMOV UR4, UR40 ;  /* 0x0000002800047c82 */ /* 0x000fe20008000000 */
[----:B------:R-:W-:Y:S02]  /*11e0*/  VIADD R3, R0, 0x9f ;  /* 0x0000009f00037836 */ /* 0x000fe40000000000 */
[----:B------:R-:W-:Y:S01]  /*11f0*/  VIADD R0, R17, 0x9f ;  /* 0x0000009f11007836 */ /* 0x000fe20000000000 */
[----:B------:R-:W-:Y:S01]  /*1200*/  R2UR UR6, R105 ;  /* 0x00000000690672ca */ /* 0x000fe200000e0000 */
[----:B-1----:R-:W-:-:S04]  /*1210*/  IMAD.HI R4, R3, 0x66666667, RZ ;  /* 0x6666666703047827 */ /* 0x002fc800078e02ff */
        /* <DEDUP_REMOVED lines=26> */
.L_x_1067:
[----:B------:R-:W-:-:S11]  /*13c0*/  UISETP.NE.AND UP0, UPT, UR7, 0x1, UPT ;  /* 0x000000010700788c */ /* 0x000fd6000bf05270 */
[----:B------:R-:W-:Y:S02]  /*13d0*/  @UP0 ULDC.64 UR10, c[0x0][0x9e8] ;  /* 0x00027a00000a0ab9 */ /* 0x000fe40000000a00 */
[----:B------:R-:W-:-:S04]  /*13e0*/  UIMAD.WIDE.U32 UR8, UR4, UR10, URZ ;  /* 0x0000000a040872a5 */ /* 0x000fc8000f8e003f */
[----:B------:R-:W-:-:S12]  /*13f0*/  @UP0 USHF.R.U32.HI UR4, URZ, UR11, UR9 ;  /* 0x0000000b3f040299 */ /* 0x000fd80008011609 */
.L_x_1068:
[----:B------:R-:W-:-:S04]  /*1400*/  UIMAD UR4, UR4, UR7, URZ ;  /* 0x00000007040472a4 */ /* 0x000fc8000f8e023f */
[----:B------:R-:W-:-:S04]  /*1410*/  UISETP.LT.AND UP0, UPT, UR6, UR4, UPT ;  /* 0x000000040600728c */ /* 0x000fc8000bf01270 */
[----:B------:R-:W-:-:S12]  /*1420*/  USEL UR6, UR6, UR4, !UP0 ;  /* 0x0000000406067287 */ /* 0x000fd8000c000000 */
.L_x_1066:
[----:B------:R-:W-:-:S04]  /*1430*/  UIMAD.WIDE UR6, UR6, 0x66666667, URZ ;  /* 0x66666667060678a5 */ /* 0x000fc8000f8e023f */
[----:B------:R-:W-:-:S04]  /*1440*/  USHF.R.U32.HI UR4, URZ, 0x1f, UR7 ;  /* 0x0000001f3f047899 */ /* 0x000fc80008011607 */
[----:B------:R-:W-:Y:S02]  /*1450*/  ULEA.HI.SX32 UR7, UR7, UR4, 0x1a ;  /* 0x0000000407077291 */ /* 0x000fe4000f8fd23f */
[----:B------:R-:W-:Y:S02]  /*1460*/  ULOP3.LUT UR4, UR5, 0xff000000, URZ, 0xc0, !UPT ;  /* 0xff00000005047892 */ /* 0x000fe4000f8ec03f */
[----:B------:R-:W-:Y:S02]  /*1470*/  UISETP.LT.AND UP0, UPT, URZ, UR7, UPT ;  /* 0x000000073f00728c */ /* 0x000fe4000bf01270 */
[----:B------:R-:W-:Y:S02]  /*1480*/  ULOP3.LUT UR5, UR5, 0xff0000, URZ, 0xc0, !UPT ;  /* 0x00ff000005057892 */ /* 0x000fe4000f8ec03f */
[----:B------:R-:W-:Y:S02]  /*1490*/  USEL UR43, URZ, UR7, !UP0 ;  /* 0x000000073f2b7287 */ /* 0x000fe4000c000000 */
[----:B------:R-:W-:-:S04]  /*14a0*/  USHF.R.U32.HI UR4, URZ, 0x8, UR4 ;  /* 0x000000083f047899 */ /* 0x000fc80008011604 */
[----:B------:R-:W-:Y:S01]  /*14b0*/  ISETP.GT.AND P0, PT, R104, UR43, PT ;  /* 0x0000002b68007c0c */ /* 0x000fe2000bf04270 */
[----:B------:R-:W-:-:S03]  /*14c0*/  ULEA.HI UR5, UR5, UR4, URZ, 0x10 ;  /* 0x0000000405057291 */ /* 0x000fc6000f8f803f */
[----:B------:R-:W-:Y:S01]  /*14d0*/  UMOV UR4, URZ ;  /* 0x0000003f00047c82 */ /* 0x000fe20008000000 */
[----:B------:R-:W-:Y:S02]  /*14e0*/  ULOP3.LUT UR41, UR5, 0xff, URZ, 0xc0, !UPT ;  /* 0x000000ff05297892 */ /* 0x000fe4000f8ec03f */
[----:B------:R-:W-:-:S06]  /*14f0*/  USHF.R.U32.HI UR42, URZ, 0x10, UR5 ;  /* 0x000000103f2a7899 */ /* 0x000fcc0008011605 */
[----:B------:R-:W-:Y:S06]  /*1500*/  @!P0 BRA `(.L_x_1069) ;  /* 0x0000000000988947 */ /* 0x000fec0003800000 */
[----:B------:R-:W-:Y:S01]  /*1510*/  UISETP.NE.AND UP0, UPT, UR42, URZ, UPT ;  /* 0x0000003f2a00728c */ /* 0x000fe2000bf05270 */
[----:B------:R-:W-:-:S03]  /*1520*/  ULDC UR4, c[0x0][0x9f0] ;  /* 0x00027c0000047ab9 */ /* 0x000fc60000000800 */
[----:B------:R-:W-:-:S03]  /*1530*/  USEL UR9, UR42, UR4, UP0 ;  /* 0x000000042a097287 */ /* 0x000fc60008000000 */
[----:B------:R-:W-:-:S03]  /*1540*/  UMOV UR4, URZ ;  /* 0x0000003f00047c82 */ /* 0x000fc60008000000 */
[----:B------:R-:W-:-:S05]  /*1550*/  IMAD.U32 R5, RZ, RZ, UR9 ;  /* 0x00000009ff057e24 */ /* 0x000fca000f8e00ff */
        /* <DEDUP_REMOVED lines=33> */
.L_x_1069:
[----:B------:R-:W-:Y:S02]  /*1770*/  UIMAD UR43, UR41, UR4, UR43 ;  /* 0x00000004292b72a4 */ /* 0x000fe4000f8e022b */
[----:B------:R-:W-:Y:S01]  /*1780*/  IMAD.U32 R3, RZ, RZ, UR4 ;  /* 0x00000004ff037e24 */ /* 0x000fe2000f8e00ff */
[----:B------:R-:W-:Y:S02]  /*1790*/  PLOP3.LUT P0, PT, PT, PT, PT, 0x80, 0x0 ;  /* 0x000000000000781c */ /* 0x000fe40003f0f070 */
[----:B------:R-:W-:Y:S02]  /*17a0*/  CS2R R28, SRZ ;  /* 0x00000000001c7805 */ /* 0x000fe4000001ff00 */
[----:B------:R-:W-:Y:S02]  /*17b0*/  CS2R R6, SRZ ;  /* 0x0000000000067805 */ /* 0x000fe4000001ff00 */
[----:B------:R-:W-:Y:S02]  /*17c0*/  CS2R R24, SRZ ;  /* 0x0000000000187805 */ /* 0x000fe4000001ff00 */
[----:B------:R-:W-:-:S02]  /*17d0*/  VIADDMNMX R104, R3, UR43, R104, PT ;  /* 0x0000002b03687c46 */ /* 0x000fc4000b800168 */
[----:B------:R-:W-:Y:S02]  /*17e0*/  CS2R R30, SRZ ;  /* 0x00000000001e7805 */ /* 0x000fe4000001ff00 */
[----:B------:R-:W-:Y:S02]  /*17f0*/  CS2R R26, SRZ ;  /* 0x00000000001a7805 */ /* 0x000fe4000001ff00 */
[----:B------:R-:W-:Y:S02]  /*1800*/  CS2R R36, SRZ ;  /* 0x0000000000247805 */ /* 0x000fe4000001ff00 */
[----:B------:R-:W-:Y:S02]  /*1810*/  ISETP.GT.AND P1, PT, R104, UR43, PT ;  /* 0x0000002b68007c0c */ /* 0x000fe4000bf24270 */
        /* <DEDUP_REMOVED lines=10> */
[----:B------:R-:W-:Y:S01]  /*18c0*/  CS2R R50, SRZ ;  /* 0x0000000000327805 */ /* 0x000fe2000001ff00 */
[----:B------:R-:W-:Y:S06]  /*18d0*/  @!P1 BRA `(.L_x_1070) ;  /* 0x0000011400f89947 */ /* 0x000fec0003800000 */
[----:B------:R-:W0:Y:S01]  /*18e0*/  SHFL.IDX PT, R0, R157, RZ, 0x1f ;  /* 0x00001fff9d007589 */ /* 0x000e2200000e0000 */
[----:B------:R-:W1:Y:S01]  /*18f0*/  S2UR UR44, SR_CgaCtaId ;  /* 0x00000000002c79c3 */ /* 0x000e620000008800 */
[----:B------:R-:W-:Y:S01]  /*1900*/  UMOV UR45, 0x400 ;  /* 0x00000400002d7882 */ /* 0x000fe20000000000 */
[----:B0-----:R-:W-:Y:S01]  /*1910*/  R2UR UR6, R0 ;  /* 0x00000000000672ca */ /* 0x001fe200000e0000 */
[----:B-1----:R-:W-:-:S12]  /*1920*/  ULEA UR45, UR44, UR45, 0x18 ;  /* 0x0000002d2c2d7291 */ /* 0x002fd8000f8ec03f */
        /* <DEDUP_REMOVED lines=26> */
.L_x_1071:
        /* <DEDUP_REMOVED lines=10> */
[----:B------:R-:W-:Y:S02]  /*1b70*/  @UP0 USHF.R.S32.HI UR10, URZ, 0x1f, UR47 ;  /* 0x0000001f3f0a0899 */ /* 0x000fe4000801142f */
[----:B------:R-:W-:Y:S01]  /*1b80*/  @UP1 USHF.R.S32.HI UR13, URZ, 0x1f, UR47 ;  /* 0x0000001f3f0d1899 */ /* 0x000fe2000801142f */
[----:B------:R-:W-:Y:S01]  /*1b90*/  @UP0 ULDC.64 UR14, c[0x0][0x9a8] ;  /* 0x00026a00000e0ab9 */ /* 0x000fe20000000a00 */
[----:B------:R-:W-:Y:S01]  /*1ba0*/  @UP1 ULDC.64 UR16, c[0x0][0x9b8] ;  /* 0x00026e0000101ab9 */ /* 0x000fe20000000a00 */
[----:B------:R-:W-:Y:S02]  /*1bb0*/  @UP0 UIMAD UR10, UR10, UR14, URZ ;  /* 0x0000000e0a0a02a4 */ /* 0x000fe4000f8e023f */
[----:B------:R-:W-:Y:S02]  /*1bc0*/  @UP1 UIMAD UR13, UR13, UR16, URZ ;  /* 0x000000100d0d12a4 */ /* 0x000fe4000f8e023f */
[----:B------:R-:W-:Y:S02]  /*1bd0*/  @UP0 UIMAD UR12, UR47, UR15, UR10 ;  /* 0x0000000f2f0c02a4 */ /* 0x000fe4000f8e020a */
[----:B------:R-:W-:-:S02]  /*1be0*/  @UP1 UIMAD UR13, UR47, UR17, UR13 ;  /* 0x000000112f0d12a4 */ /* 0x000fc4000f8e020d */
[----:B------:R-:W-:Y:S02]  /*1bf0*/  @UP0 UIMAD.WIDE.U32 UR8, UR47, UR14, URZ ;  /* 0x0000000e2f0802a5 */ /* 0x000fe4000f8e003f */
[----:B------:R-:W-:Y:S02]  /*1c00*/  @UP1 UIMAD.WIDE.U32 UR10, UR47, UR16, URZ ;  /* 0x000000102f0a12a5 */ /* 0x000fe4000f8e003f */
[----:B------:R-:W-:Y:S02]  /*1c10*/  @UP0 UIADD3 UR9, UR9, UR12, URZ ;  /* 0x0000000c09090290 */ /* 0x000fe4000fffe03f */
[----:B------:R-:W-:Y:S01]  /*1c20*/  @UP1 UIADD3 UR11, UR11, UR13, URZ ;  /* 0x0000000d0b0b1290 */ /* 0x000fe2000fffe03f */
[----:B------:R-:W-:Y:S02]  /*1c30*/  @UP1 ULDC.64 UR14, c[0x0][0x9c0] ;  /* 0x00027000000e1ab9 */ /* 0x000fe40000000a00 */
[----:B------:R-:W-:Y:S01]  /*1c40*/  @UP0 ULDC.64 UR12, c[0x0][0x9b0] ;  /* 0x00026c00000c0ab9 */ /* 0x000fe20000000a00 */
[----:B------:R-:W-:-:S02]  /*1c50*/  @UP1 UIMAD.WIDE.U32 UR10, UR38, UR14, UR10 ;  /* 0x0000000e260a12a5 */ /* 0x000fc4000f8e000a */
[----:B------:R-:W-:Y:S02]  /*1c60*/  @UP0 UIMAD.WIDE.U32 UR8, UR38, UR12, UR8 ;  /* 0x0000000c260802a5 */ /* 0x000fe4000f8e0008 */
[----:B------:R-:W-:Y:S02]  /*1c70*/  @UP1 ULEA UR4, UP3, UR10, UR4, 0x2 ;  /* 0x000000040a041291 */ /* 0x000fe4000f86103f */
[----:B------:R-:W-:Y:S02]  /*1c80*/  @UP0 UIMAD UR12, UR38, UR13, UR9 ;  /* 0x0000000d260c02a4 */ /* 0x000fe4000f8e0209 */
[----:B------:R-:W-:Y:S02]  /*1c90*/  @UP1 UIMAD UR9, UR38, UR15, UR11 ;  /* 0x0000000f260912a4 */ /* 0x000fe4000f8e020b */
[----:B------:R-:W-:Y:S01]  /*1ca0*/  @UP0 ULEA UR6, UP2, UR8, UR6, 0x2 ;  /* 0x0000000608060291 */ /* 0x000fe2000f84103f */
[----:B------:R-:W-:Y:S01]  /*1cb0*/  IMAD.U32 R6, RZ, RZ, UR4 ;  /* 0x00000004ff067e24 */ /* 0x000fe2000f8e00ff */
[----:B------:R-:W-:-:S02]  /*1cc0*/  @UP1 ULEA.HI.X UR5, UR10, UR5, UR9, 0x2, UP3 ;  /* 0x000000050a051291 */ /* 0x000fc400098f1409 */
[----:B------:R-:W-:Y:S02]  /*1cd0*/  @UP0 ULEA.HI.X UR7, UR8, UR7, UR12, 0x2, UP2 ;  /* 0x0000000708070291 */ /* 0x000fe400090f140c */
[----:B------:R-:W-:Y:S02]  /*1ce0*/  IMAD.U32 R4, RZ, RZ, UR6 ;  /* 0x00000006ff047e24 */ /* 0x000fe4000f8e00ff */
[----:B------:R-:W-:Y:S02]  /*1cf0*/  IMAD.U32 R7, RZ, RZ, UR5 ;  /* 0x00000005ff077e24 */ /* 0x000fe4000f8e00ff */
[----:B------:R-:W-:-:S03]  /*1d00*/  IMAD.U32 R5, RZ, RZ, UR7 ;  /* 0x00000007ff057e24 */ /* 0x000fc6000f8e00ff */
        /* <DEDUP_REMOVED lines=8> */
[----:B------:R-:W0:Y:S01]  /*1d90*/  SYNCS.PHASECHK.TRANS64.TRYWAIT P1, [UR45+0x13200], R8 ;  /* 0x01320008ff0075a7 */ /* 0x000e22000802016d */
[----:B------:R-:W-:-:S05]  /*1da0*/  IMAD.U32 R9, RZ, RZ, UR46 ;  /* 0x0000002eff097e24 */ /* 0x000fca000f8e00ff */
[----:B------:R-:W-:Y:S01]  /*1db0*/  ISETP.NE.AND P0, PT, R9, 0x3, PT ;  /* 0x000000030900780c */ /* 0x000fe20003f05270 */
[----:B--2---:R-:W-:-:S04]  /*1dc0*/  FMUL.FTZ R0, R3, R0 ;  /* 0x0000000003007220 */ /* 0x004fc80000410000 */
[----:B------:R-:W-:Y:S01]  /*1dd0*/  FMUL.FTZ R0, R0, UR4 ;  /* 0x0000000400007c20 */ /* 0x000fe20008410000 */
[----:B0-----:R-:W-:Y:S07]  /*1de0*/  @!P1 BRA `(.L_x_1072) ;  /* 0x000001b4004c9947 */ /* 0x001fee0003800000 */
.L_x_1268:
[----:B------:R-:W-:Y:S05]  /*1df0*/  @!P0 BRA `(.L_x_1073) ;  /* 0x0000000000048947 */ /* 0x000fea0003800000 */
[----:B------:R-:W-:Y:S01]  /*1e00*/  BPT.TRAP 0x1 ;  /* 0x000000040000795c */ /* 0x000fe20000300000 */
.L_x_1073:
[----:B------:R-:W-:Y:S02]  /*1e10*/  IMAD.U32 R106, RZ, RZ, UR50 ;  /* 0x00000032ff6a7e24 */ /* 0x000fe4000f8e00ff */
[----:B0-----:R-:W-:-:S03]  /*1e20*/  IMAD.U32 R3, RZ, RZ, UR51 ;  /* 0x00000033ff037e24 */ /* 0x001fc6000f8e00ff */
[----:B------:R-:W-:Y:S02]  /*1e30*/  LEA R106, R106, UR45, 0x3 ;  /* 0x0000002d6a6a7c11 */ /* 0x000fe4000f8e18ff */
[----:B------:R-:W-:-:S04]  /*1e40*/  SHF.L.U32 R3, R3, 0x1f, RZ ;  /* 0x0000001f03037819 */ /* 0x000fc800000006ff */
[----:B------:R0:W1:Y:S01]  /*1e50*/  SYNCS.PHASECHK.TRANS64.TRYWAIT P1, [R106+URZ+0x13230], R3 ;  /* 0x013230036a0075a7 */ /* 0x000062000802017f */
[----:B------:R-:W-:Y:S05]  /*1e60*/  @!P0 BRA `(.L_x_1074) ;  /* 0x0000000000048947 */ /* 0x000fea0003800000 */
[----:B------:R-:W-:Y:S01]  /*1e70*/  BPT.TRAP 0x1 ;  /* 0x000000040000795c */ /* 0x000fe20000300000 */
.L_x_1074:
[----:B-1----:R-:W-:Y:S05]  /*1e80*/  @P1 BRA `(.L_x_1075) ;  /* 0x0000000000081947 */ /* 0x002fea0003800000 */
[----:B------:R-:W1:Y:S02]  /*1e90*/  SYNCS.PHASECHK.TRANS64.TRYWAIT P1, [R106+URZ+0x13230], R3 ;  /* 0x013230036a0075a7 */ /* 0x000e64000802017f */
[----:B-1----:R-:W-:Y:S05]  /*1ea0*/  @!P1 BRA `(.L_x_1076) ;  /* 0x000001b400349947 */ /* 0x002fea0003800000 */
.L_x_1075:
[----:B------:R-:W-:-:S04]  /*1eb0*/  UIADD3 UR4, UR45, 0xe000, URZ ;  /* 0x0000e0002d047890 */ /* 0x000fc8000fffe03f */
[----:B------:R-:W-:-:S04]  /*1ec0*/  USHF.R.U32.HI UR4, URZ, 0x4, UR4 ;  /* 0x000000043f047899 */ /* 0x000fc80008011604 */
[----:B------:R-:W-:-:S06]  /*1ed0*/  ULOP3.LUT UR4, UR4, 0x3fff, URZ, 0xc0, !UPT ;  /* 0x00003fff04047892 */ /* 0x000fcc000f8ec03f */
[----:B------:R-:W-:Y:S01]  /*1ee0*/  IMAD.U32 R10, RZ, RZ, UR4 ;  /* 0x00000004ff0a7e24 */ /* 0x000fe2000f8e00ff */
[----:B------:R-:W-:Y:S05]  /*1ef0*/  WARPSYNC.ALL ;  /* 0x0000000000007948 */ /* 0x000fea0003800000 */
[----:B------:R-:W-:-:S04]  /*1f00*/  LOP3.LUT R10, R10, 0x10000, RZ, 0xfc, !PT ;  /* 0x000100000a0a7812 */ /* 0x000fc800078efcff */
[----:B------:R-:W-:Y:S01]  /*1f10*/  R2UR UR12, R10 ;  /* 0x000000000a0c72ca */ /* 0x000fe200000e0000 */
[----:B------:R-:W-:Y:S01]  /*1f20*/  ULOP3.LUT UR54, UR54, 0x10000, URZ, 0xfc, !UPT ;  /* 0x0001000036367892 */ /* 0x000fe2000f8efc3f */
[----:B------:R-:W-:Y:S01]  /*1f30*/  WARPGROUP.ARRIVE ;  /* 0x00000000000079c5 */ /* 0x000fe20000000000 */
[----:B------:R-:W-:Y:S01]  /*1f40*/  UMOV UR9, 0x80000020 ;  /* 0x8000002000097882 */ /* 0x000fe20000000000 */
[----:B------:R-:W-:Y:S01]  /*1f50*/  UMOV UR11, 0x80000020 ;  /* 0x80000020000b7882 */ /* 0x000fe20000000000 */
[----:B------:R-:W-:-:S03]  /*1f60*/  UMOV UR7, 0x80000020 ;  /* 0x8000002000077882 */ /* 0x000fc60000000000 */
[----:B------:R-:W-:-:S05]  /*1f70*/  UMOV UR8, UR54 ;  /* 0x0000003600087c82 */ /* 0x000fca0008000000 */
        /* <DEDUP_REMOVED lines=60> */
.L_x_1077:
[----:B------:R-:W-:Y:S01]  /*2340*/  UISETP.NE.AND UP1, UPT, UR49, URZ, UPT ;  /* 0x0000003f3100728c */ /* 0x000fe2000bf25270 */
[C---:B------:R-:W-:Y:S01]  /*2350*/  FMUL.FTZ R4, R0.reuse, R91 ;  /* 0x0000005b00047220 */ /* 0x040fe20000410000 */
[C---:B------:R-:W-:Y:S01]  /*2360*/  FMUL.FTZ R91, R0.reuse, R101 ;  /* 0x00000065005b7220 */ /* 0x040fe20000410000 */
[----:B------:R-:W-:Y:S01]  /*2370*/  FMUL.FTZ R101, R0, R45 ;  /* 0x0000002d00657220 */ /* 0x000fe20000410000 */
[----:B------:R-:W-:Y:S01]  /*2380*/  R2UR UR6, R106 ;  /* 0x000000006a0672ca */ /* 0x000fe200000e0000 */
[----:B------:R-:W-:Y:S01]  /*2390*/  FMUL.FTZ R45, R0, R51 ;  /* 0x00000033002d7220 */ /* 0x000fe20000410000 */
[----:B------:R-:W-:Y:S01]  /*23a0*/  PLOP3.LUT P1, PT, PT, PT, UP1, 0x80, 0x0 ;  /* 0x000000000000781c */ /* 0x000fe20003f2f018 */
[----:B01----:R-:W-:Y:S01]  /*23b0*/  VIADD R106, R22, UR40 ;  /* 0x00000028166a7c36 */ /* 0x003fe20008000000 */
[----:B------:R-:W-:Y:S01]  /*23c0*/  PLOP3.LUT P2, PT, PT, PT, UP1, 0x80, 0x0 ;  /* 0x000000000000781c */ /* 0x000fe20003f4f018 */
[C---:B------:R-:W-:Y:S01]  /*23d0*/  FMUL.FTZ R51, R0.reuse, R24 ;  /* 0x0000001800337220 */ /* 0x040fe20000410000 */
[C---:B------:R-:W-:Y:S01]  /*23e0*/  FMUL.FTZ R24, R0.reuse, R26 ;  /* 0x0000001a00187220 */ /* 0x040fe20000410000 */
[----:B------:R-:W-:Y:S01]  /*23f0*/  @UP1 ULDC UR7, c[0x0][0x44c] ;  /* 0x0001130000071ab9 */ /* 0x000fe20000000800 */
[C---:B------:R-:W-:Y:S01]  /*2400*/  FMUL.FTZ R26, R0.reuse, R30 ;  /* 0x0000001e001a7220 */ /* 0x040fe20000410000 */
[C---:B------:R-:W-:Y:S01]  /*2410*/  FMUL.FTZ R6, R0.reuse, R94 ;  /* 0x0000005e00067220 */ /* 0x040fe20000410000 */
[C---:B------:R-:W-:Y:S01]  /*2420*/  FMUL.FTZ R11, R0.reuse, R102 ;  /* 0x00000066000b7220 */ /* 0x040fe20000410000 */
[C---:B------:R-:W-:Y:S01]  /*2430*/  FMUL.FTZ R94, R0.reuse, R72 ;  /* 0x00000048005e7220 */ /* 0x040fe20000410000 */
[C---:B------:R-:W-:Y:S01]  /*2440*/  FMUL.FTZ R102, R0.reuse, R25 ;  /* 0x0000001900667220 */ /* 0x040fe20000410000 */
[C---:B------:R-:W-:Y:S01]  /*2450*/  FMUL.FTZ R72, R0.reuse, R79 ;  /* 0x0000004f00487220 */ /* 0x040fe20000410000 */
        /* <DEDUP_REMOVED lines=8> */
[C---:B------:R-:W-:Y:S01]  /*24e0*/  FMUL.FTZ R27, R0.reuse, R31 ;  /* 0x0000001f001b7220 */ /* 0x040fe20000410000 */
[----:B------:R-:W-:Y:S01]  /*24f0*/  UIADD3 UR6, UR6, 0x13240, URZ ;  /* 0x0001324006067890 */ /* 0x000fe2000fffe03f */
[C---:B------:R-:W-:Y:S01]  /*2500*/  FMUL.FTZ R88, R0.reuse, R92 ;  /* 0x0000005c00587220 */ /* 0x040fe20000410000 */
[----:B------:R-:W0:Y:S01]  /*2510*/  SHFL.IDX PT, R36, R106, RZ, 0x1c1f ;  /* 0x001c1fff6a247589 */ /* 0x000e2200000e0000 */
[C---:B------:R-:W-:Y:S01]  /*2520*/  FMUL.FTZ R13, R0.reuse, R93 ;  /* 0x0000005d000d7220 */ /* 0x040fe20000410000 */
[C---:B------:R-:W-:Y:S01]  /*2530*/  FMUL.FTZ R90, R0.reuse, R96 ;  /* 0x00000060005a7220 */ /* 0x040fe20000410000 */
[C---:B------:R-:W-:Y:S01]  /*2540*/  FMUL.FTZ R15, R0.reuse, R74 ;  /* 0x0000004a000f7220 */ /* 0x040fe20000410000 */
[----:B------:R-:W-:Y:S01]  /*2550*/  FMUL.FTZ R80, R0, R81 ;  /* 0x0000005100507220 */ /* 0x000fe20000410000 */
[----:B------:R-:W-:-:S02]  /*2560*/  IMAD.MOV.U32 R31, RZ, RZ, -0xa0 ;  /* 0xffffff60ff1f7424 */ /* 0x000fc400078e00ff */
        /* <DEDUP_REMOVED lines=28> */
[----:B------:R-:W-:Y:S01]  /*2730*/  UPRMT UR6, UR44, 0x654, UR6 ;  /* 0x000006542c067896 */ /* 0x000fe20008000006 */
        /* <DEDUP_REMOVED lines=11> */
[----:B------:R-:W-:-:S02]  /*27f0*/  IMAD R34, R104, R31, 0xa1 ;  /* 0x000000a168227424 */ /* 0x000fc400078e021f */
        /* <DEDUP_REMOVED lines=19> */
[----:B------:R-:W-:Y:S01]  /*2930*/  PLOP3.LUT P1, PT, PT, PT, UP0, 0x40, 0x0 ;  /* 0x000000000000781c */ /* 0x000fe20003f2e808 */
[----:B------:R-:W1:Y:S01]  /*2940*/  MUFU.TANH R5, R5 ;  /* 0x0000000500057308 */ /* 0x000e620000002400 */
[----:B------:R-:W-:Y:S01]  /*2950*/  IADD3 R33, R17, R34, -R19 ;  /* 0x0000002211217210 */ /* 0x000fe20007ffe813 */
[----:B------:R-:W-:Y:S01]  /*2960*/  ULDC UR22, c[0x0][0x9dc] ;  /* 0x0002770000167ab9 */ /* 0x000fe20000000800 */
[----:B------:R-:W-:Y:S01]  /*2970*/  SYNCS.ARRIVE.TRANS64.RED.A1T0 RZ, [UR6], RZ ;  /* 0x000000ffffff79a7 */ /* 0x000fe20008100406 */
[----:B------:R-:W-:Y:S01]  /*2980*/  ULOP3.LUT UR6, URZ, UR22, URZ, 0x33, !UPT ;  /* 0x000000163f067292 */ /* 0x000fe2000f8e333f */
[----:B------:R-:W-:Y:S01]  /*2990*/  IMAD R32, R104, -0xa0, R17 ;  /* 0xffffff6068207824 */ /* 0x000fe200078e0211 */
[----:B------:R-:W-:Y:S01]  /*29a0*/  ULDC UR11, c[0x0][0x9e0] ;  /* 0x00027800000b7ab9 */ /* 0x000fe20000000800 */
[----:B------:R-:W-:Y:S01]  /*29b0*/  IMAD.IADD R33, R33, 0x1, -R18 ;  /* 0x0000000121217824 */ /* 0x000fe200078e0a12 */
[----:B------:R-:W2:Y:S01]  /*29c0*/  MUFU.TANH R12, R12 ;  /* 0x0000000c000c7308 */ /* 0x000ea20000002400 */
[----:B------:R-:W-:Y:S01]  /*29d0*/  VIADD R118, R34, 0xffffffff ;  /* 0xffffffff22767836 */ /* 0x000fe20000000000 */
[----:B------:R-:W-:Y:S01]  /*29e0*/  IADD3 R115, -R19, 0xa0, R32 ;  /* 0x000000a013737810 */ /* 0x000fe20007ffe120 */
[----:B------:R-:W-:-:S02]  /*29f0*/  VIADD R116, R33, UR11 ;  /* 0x0000000b21747c36 */ /* 0x000fc40008000000 */
[----:B------:R-:W-:Y:S02]  /*2a00*/  VIADD R117, R33, UR6 ;  /* 0x0000000621757c36 */ /* 0x000fe40008000000 */
[----:B------:R-:W-:Y:S01]  /*2a10*/  IMAD.IADD R110, R118, 0x1, -R19 ;  /* 0x00000001766e7824 */ /* 0x000fe200078e0a13 */
[----:B------:R-:W3:Y:S01]  /*2a20*/  MUFU.TANH R3, R3 ;  /* 0x0000000300037308 */ /* 0x000ee20000002400 */
[----:B0-----:R-:W-:Y:S01]  /*2a30*/  VIADDMNMX R113, R36, R116, R115, PT ;  /* 0x0000007424717246 */ /* 0x001fe20003800173 */
[----:B------:R-:W-:-:S06]  /*2a40*/  IMAD.IADD R114, R117, 0x1, R36 ;  /* 0x0000000175727824 */ /* 0x000fcc00078e0224 */
[----:B------:R-:W0:Y:S08]  /*2a50*/  MUFU.TANH R4, R4 ;  /* 0x0000000400047308 */ /* 0x000e300000002400 */
        /* <DEDUP_REMOVED lines=77> */
[----:B------:R-:W-:Y:S01]  /*2f30*/  IADD3 R35, -R18, R17, R36 ;  /* 0x0000001112237210 */ /* 0x000fe20007ffe124 */
        /* <DEDUP_REMOVED lines=12> */
.L_x_1080:
[----:B------:R-:W-:Y:S02]  /*3000*/  ULDC UR6, c[0x0][0x9e4] ;  /* 0x0002790000067ab9 */ /* 0x000fe40000000800 */
[----:B------:R-:W-:-:S05]  /*3010*/  IMAD.U32 R34, RZ, RZ, UR6 ;  /* 0x00000006ff227e24 */ /* 0x000fca000f8e00ff */
[----:B------:R-:W-:-:S13]  /*3020*/  ISETP.NE.AND P1, PT, R34, 0x1, PT ;  /* 0x000000012200780c */ /* 0x000fda0003f25270 */
[----:B------:R-:W1:Y:S02]  /*3030*/  @P1 LDC.64 R32, c[0x0][0x9e8] ;  /* 0x00027a00ff201b82 */ /* 0x000e640000000a00 */
[----:B-1----:R-:W-:-:S05]  /*3040*/  @P1 IMAD.HI.U32 R32, R35, R32, RZ ;  /* 0x0000002023201227 */ /* 0x002fca00078e00ff */
[----:B------:R-:W-:-:S07]  /*3050*/  @P1 SHF.R.U32.HI R35, RZ, R33, R32 ;  /* 0x00000021ff231219 */ /* 0x000fce0000011620 */
.L_x_1081:
[----:B------:R-:W-:Y:S05]  /*3060*/  BSYNC B0 ;  /* 0x0000000000007941 */ /* 0x000fea0003800000 */
.L_x_1079:
[----:B------:R-:W-:-:S05]  /*3070*/  IMAD R35, R35, R34, R110 ;  /* 0x0000002223237224 */ /* 0x000fca00078e026e */
[----:B------:R-:W-:Y:S02]  /*3080*/  VIADDMNMX R113, R35, R34, R113, PT ;  /* 0x0000002223717246 */ /* 0x000fe40003800171 */
[----:B------:R-:W-:-:S07]  /*3090*/  VIMNMX R114, R114, R35, !PT ;  /* 0x0000002372727248 */ /* 0x000fce0007fe0100 */
.L_x_1078:
[C---:B------:R-:W-:Y:S01]  /*30a0*/  ISETP.GE.AND P2, PT, R118.reuse, 0x9, PT ;  /* 0x000000097600780c */ /* 0x040fe20003f46270 */
[----:B------:R-:W1:Y:S01]  /*30b0*/  SHFL.IDX PT, R106, R106, 0x1, 0x1c1f ;  /* 0x003c1f006a6a7f89 */ /* 0x000e6200000e0000 */
[C---:B------:R-:W-:Y:S01]  /*30c0*/  ISETP.GE.AND P1, PT, R118.reuse, 0x2, PT ;  /* 0x000000027600780c */ /* 0x040fe20003f26270 */
[----:B------:R-:W-:Y:S01]  /*30d0*/  UISETP.NE.AND UP0, UPT, UR48, URZ, UPT ;  /* 0x0000003f3000728c */ /* 0x000fe2000bf05270 */
        /* <DEDUP_REMOVED lines=41> */
[----:B------:R-:W-:Y:S02]  /*3370*/  ISETP.GT.AND P2, PT, R114, 0x20, !P3 ;  /* 0x000000207200780c */ /* 0x000fe40005f44270 */
[----:B-1----:R-:W-:Y:S02]  /*3380*/  VIADDMNMX R92, R106, R116, R115, PT ;  /* 0x000000746a5c7246 */ /* 0x002fe40003800173 */
[----:B------:R-:W-:Y:S02]  /*3390*/  ISETP.LT.OR P2, PT, R113, 0x21, P2 ;  /* 0x000000217100780c */ /* 0x000fe40001741670 */
[----:B------:R-:W-:Y:S02]  /*33a0*/  @P3 LOP3.LUT R16, R16, 0x40000000, RZ, 0xfc, !PT ;  /* 0x4000000010103812 */ /* 0x000fe400078efcff */
[----:B------:R-:W-:-:S02]  /*33b0*/  ISETP.GE.AND P3, PT, R118, 0x22, PT ;  /* 0x000000227600780c */ /* 0x000fc40003f66270 */
[----:B------:R-:W-:Y:S02]  /*33c0*/  LOP3.LUT R16, R16, 0xdfffffff, RZ, 0xc0, !PT ;  /* 0xdfffffff10107812 */ /* 0x000fe400078ec0ff */
[----:B------:R-:W-:Y:S02]  /*33d0*/  FSEL R70, R94, -INF , !P2 ;  /* 0xff8000005e467808 */ /* 0x000fe40005000000 */
[----:B------:R-:W-:-:S04]  /*33e0*/  ISETP.GT.AND P2, PT, R114, 0x21, !P3 ;  /* 0x000000217200780c */ /* 0x000fc80005f44270 */
[----:B------:R-:W-:-:S03]  /*33f0*/  ISETP.LT.OR P2, PT, R113, 0x22, P2 ;  /* 0x000000227100780c */ /* 0x000fc60001741670 */
[----:B------:R-:W-:Y:S02]  /*3400*/  @P3 LOP3.LUT R16, R16, 0x20000000, RZ, 0xfc, !PT ;  /* 0x2000000010103812 */ /* 0x000fe400078efcff */
[----:B------:R-:W-:Y:S02]  /*3410*/  ISETP.GE.AND P3, PT, R118, 0x29, PT ;  /* 0x000000297600780c */ /* 0x000fe40003f66270 */
[----:B------:R-:W-:Y:S02]  /*3420*/  LOP3.LUT R16, R16, 0xefffffff, RZ, 0xc0, !PT ;  /* 0xefffffff10107812 */ /* 0x000fe400078ec0ff */
[----:B------:R-:W-:Y:S01]  /*3430*/  FSEL R71, R93, -INF , !P2 ;  /* 0xff8000005d477808 */ /* 0x000fe20005000000 */
[----:B------:R-:W-:Y:S01]  /*3440*/  IMAD.IADD R93, R117, 0x1, R106 ;  /* 0x00000001755d7824 */ /* 0x000fe200078e026a */
        /* <DEDUP_REMOVED lines=190> */
.L_x_1084:
[----:B------:R-:W-:Y:S02]  /*4030*/  ULDC UR6, c[0x0][0x9e4] ;  /* 0x0002790000067ab9 */ /* 0x000fe40000000800 */
[----:B------:R-:W-:-:S05]  /*4040*/  IMAD.U32 R94, RZ, RZ, UR6 ;  /* 0x00000006ff5e7e24 */ /* 0x000fca000f8e00ff */
[----:B------:R-:W-:-:S13]  /*4050*/  ISETP.NE.AND P6, PT, R94, 0x1, PT ;  /* 0x000000015e00780c */ /* 0x000fda0003fc5270 */
[----:B------:R-:W0:Y:S02]  /*4060*/  @P6 LDC.64 R12, c[0x0][0x9e8] ;  /* 0x00027a00ff0c6b82 */ /* 0x000e240000000a00 */
[----:B0-----:R-:W-:-:S05]  /*4070*/  @P6 IMAD.HI.U32 R12, R5, R12, RZ ;  /* 0x0000000c050c6227 */ /* 0x001fca00078e00ff */
[----:B------:R-:W-:-:S07]  /*4080*/  @P6 SHF.R.U32.HI R5, RZ, R13, R12 ;  /* 0x0000000dff056219 */ /* 0x000fce000001160c */
.L_x_1085:
[----:B------:R-:W-:Y:S05]  /*4090*/  BSYNC B0 ;  /* 0x0000000000007941 */ /* 0x000fea0003800000 */
.L_x_1083:
[----:B------:R-:W-:-:S05]  /*40a0*/  IMAD R5, R5, R94, R110 ;  /* 0x0000005e05057224 */ /* 0x000fca00078e026e */
[----:B------:R-:W-:Y:S02]  /*40b0*/  VIADDMNMX R92, R5, R94, R92, PT ;  /* 0x0000005e055c7246 */ /* 0x000fe4000380015c */
[----:B------:R-:W-:-:S07]  /*40c0*/  VIMNMX R93, R93, R5, !PT ;  /* 0x000000055d5d7248 */ /* 0x000fce0007fe0100 */
.L_x_1082:
        /* <DEDUP_REMOVED lines=8> */
[----:B------:R-:W-:Y:S01]  /*4150*/  FSEL R12, R4, -INF , !P1 ;  /* 0xff800000040c7808 */ /* 0x000fe20004800000 */
[----:B------:R-:W-:Y:S01]  /*4160*/  UMOV UR10, UR40 ;  /* 0x00000028000a7c82 */ /* 0x000fe20008000000 */
        /* <DEDUP_REMOVED lines=96> */
[C---:B------:R-:W-:Y:S01]  /*4770*/  ISETP.GT.AND P2, PT, R93.reuse, 0x89, !P2 ;  /* 0x000000895d00780c */ /* 0x040fe20005744270 */
        /* <DEDUP_REMOVED lines=13> */
[C---:B------:R-:W-:Y:S02]  /*4850*/  ISETP.GT.AND P1, PT, R93.reuse, 0x41, !P1 ;  /* 0x000000415d00780c */ /* 0x040fe40004f24270 */
        /* <DEDUP_REMOVED lines=20> */
[----:B------:R-:W-:-:S01]  /*49a0*/  FFMA.FTZ R96, R5, R96, -8 ;  /* 0xc100000005607423 */ /* 0x000fc20000010060 */
        /* <DEDUP_REMOVED lines=62> */
[----:B------:R-:W-:-:S01]  /*4d90*/  FFMA.FTZ R13, R88, UR20, -R96 ;  /* 0x00000014580d7c23 */ /* 0x000fc20008010860 */
[----:B------:R-:W-:Y:S01]  /*4da0*/  ISETP.LT.OR P1, PT, R92, 0x1, P1 ;  /* 0x000000015c00780c */ /* 0x000fe20000f21670 */
[----:B------:R-:W-:-:S01]  /*4db0*/  FFMA.FTZ R88, R67, UR20, -R96 ;  /* 0x0000001443587c23 */ /* 0x000fc20008010860 */
[--C-:B------:R-:W-:Y:S01]  /*4dc0*/  FFMA.FTZ R67, R90, UR20, -R96.reuse ;  /* 0x000000145a437c23 */ /* 0x100fe20008010860 */
[----:B------:R-:W-:-:S01]  /*4dd0*/  FFMA.FTZ R90, R89, UR20, -R96 ;  /* 0x00000014595a7c23 */ /* 0x000fc20008010860 */
[----:B------:R-:W-:Y:S01]  /*4de0*/  FSEL R97, R3, -INF , !P1 ;  /* 0xff80000003617808 */ /* 0x000fe20004800000 */
[----:B------:R-:W-:-:S01]  /*4df0*/  FFMA.FTZ R94, R91, UR20, -R96 ;  /* 0x000000145b5e7c23 */ /* 0x000fc20008010860 */
[----:B------:R-:W-:Y:S01]  /*4e00*/  LOP3.LUT P1, RZ, R2, 0x2, RZ, 0xc0, !PT ;  /* 0x0000000202ff7812 */ /* 0x000fe2000782c0ff */
[----:B------:R-:W-:-:S01]  /*4e10*/  FFMA.FTZ R91, R37, UR20, -R96 ;  /* 0x00000014255b7c23 */ /* 0x000fc20008010860 */
[----:B------:R-:W-:Y:S01]  /*4e20*/  FMNMX.FTZ R89, R97, R12, !PT ;  /* 0x0000000c61597209 */ /* 0x000fe20007810000 */
[----:B------:R-:W-:-:S01]  /*4e30*/  FFMA.FTZ R3, R95, UR20, -R96 ;  /* 0x000000145f037c23 */ /* 0x000fc20008010860 */
[----:B------:R-:W-:Y:S01]  /*4e40*/  ISETP.GT.AND P1, PT, R93, 0x88, !P1 ;  /* 0x000000885d00780c */ /* 0x000fe20004f24270 */
[----:B------:R-:W-:-:S01]  /*4e50*/  FFMA.FTZ R66, R66, UR20, -R96 ;  /* 0x0000001442427c23 */ /* 0x000fc20008010860 */
[----:B------:R-:W-:Y:S01]  /*4e60*/  FMNMX.FTZ R4, R6, R89, !PT ;  /* 0x0000005906047209 */ /* 0x000fe20007810000 */
[----:B------:R-:W-:Y:S01]  /*4e70*/  MUFU.EX2 R13, R13 ;  /* 0x0000000d000d7308 */ /* 0x000fe20000000800 */
[----:B------:R-:W-:Y:S01]  /*4e80*/  ISETP.LT.OR P1, PT, R92, 0x89, P1 ;  /* 0x000000895c00780c */ /* 0x000fe20000f21670 */
[--C-:B------:R-:W-:Y:S01]  /*4e90*/  FFMA.FTZ R68, R68, UR20, -R96.reuse ;  /* 0x0000001444447c23 */ /* 0x100fe20008010860 */
[----:B------:R-:W-:Y:S01]  /*4ea0*/  FMNMX.FTZ R89, R7, R4, !PT ;  /* 0x0000000407597209 */ /* 0x000fe20007810000 */
[--C-:B------:R-:W-:Y:S01]  /*4eb0*/  FFMA.FTZ R69, R69, UR20, -R96.reuse ;  /* 0x0000001445457c23 */ /* 0x100fe20008010860 */
[----:B------:R-:W-:Y:S01]  /*4ec0*/  FSEL R26, R26, -INF , !P1 ;  /* 0xff8000001a1a7808 */ /* 0x000fe20004800000 */
[--C-:B------:R-:W-:Y:S01]  /*4ed0*/  FFMA.FTZ R70, R70, UR20, -R96.reuse ;  /* 0x0000001446467c23 */ /* 0x100fe20008010860 */
[----:B------:R-:W-:Y:S01]  /*4ee0*/  FMNMX.FTZ R4, R8, R89, !PT ;  /* 0x0000005908047209 */ /* 0x000fe20007810000 */
[----:B------:R-:W-:Y:S01]  /*4ef0*/  MUFU.EX2 R3, R3 ;  /* 0x0000000300037308 */ /* 0x000fe20000000800 */
[----:B------:R-:W-:Y:S01]  /*4f00*/  ISETP.GT.AND P6, PT, R93, 0x99, !P6 ;  /* 0x000000995d00780c */ /* 0x000fe200077c4270 */
[--C-:B------:R-:W-:Y:S01]  /*4f10*/  FFMA.FTZ R93, R55, UR20, -R96.reuse ;  /* 0x00000014375d7c23 */ /* 0x100fe20008010860 */
[----:B------:R-:W-:Y:S01]  /*4f20*/  FMNMX.FTZ R4, R9, R4, !PT ;  /* 0x0000000409047209 */ /* 0x000fe20007810000 */
[--C-:B------:R-:W-:Y:S01]  /*4f30*/  FFMA.FTZ R55, R54, UR20, -R96.reuse ;  /* 0x0000001436377c23 */ /* 0x100fe20008010860 */
[----:B------:R-:W-:Y:S01]  /*4f40*/  ISETP.LT.OR P6, PT, R92, 0x9a, P6 ;  /* 0x0000009a5c00780c */ /* 0x000fe200037c1670 */
[--C-:B------:R-:W-:Y:S01]  /*4f50*/  FFMA.FTZ R71, R71, UR20, -R96.reuse ;  /* 0x0000001447477c23 */ /* 0x100fe20008010860 */
[----:B------:R-:W-:Y:S01]  /*4f60*/  FMNMX.FTZ R89, R11, R4, !PT ;  /* 0x000000040b597209 */ /* 0x000fe20007810000 */
[----:B------:R-:W-:Y:S01]  /*4f70*/  MUFU.EX2 R66, R66 ;  /* 0x0000004200427308 */ /* 0x000fe20000000800 */
[----:B------:R-:W-:Y:S01]  /*4f80*/  FSEL R31, R31, -INF , !P6 ;  /* 0xff8000001f1f7808 */ /* 0x000fe20007000000 */
[--C-:B------:R-:W-:Y:S01]  /*4f90*/  FFMA.FTZ R77, R77, UR20, -R96.reuse ;  /* 0x000000144d4d7c23 */ /* 0x100fe20008010860 */
        /* <DEDUP_REMOVED lines=39> */
[----:B0-----:R-:W-:-:S02]  /*5210*/  F2FP.SATFINITE.E4M3.F32.PACK_AB_MERGE_C R152, R88, R13, RZ ;  /* 0x0000000d5898723e */ /* 0x001fc400048070ff */
[----:B------:R-:W-:Y:S02]  /*5220*/  FMNMX.FTZ R89, R57, R4, !PT ;  /* 0x0000000439597209 */ /* 0x000fe40007810000 */
[----:B------:R-:W-:Y:S02]  /*5230*/  F2FP.SATFINITE.E4M3.F32.PACK_AB_MERGE_C R152, R66, R3, R152 ;  /* 0x000000034298723e */ /* 0x000fe40004807098 */
        /* <DEDUP_REMOVED lines=38> */
[----:B------:R-:W-:-:S03]  /*54a0*/  F2FP.SATFINITE.E4M3.F32.PACK_AB_MERGE_C R150, R80, R79, R150 ;  /* 0x0000004f5096723e */ /* 0x000fc60004807096 */
[----:B------:R-:W0:Y:S01]  /*54b0*/  SHFL.BFLY PT, R89, R4, 0x2, 0x1f ;  /* 0x0c401f0004597f89 */ /* 0x000e2200000e0000 */
[----:B------:R-:W-:Y:S08]  /*54c0*/  MUFU.EX2 R37, R93 ;  /* 0x0000005d00257308 */ /* 0x000ff00000000800 */
[----:B------:R-:W-:Y:S08]  /*54d0*/  MUFU.EX2 R85, R85 ;  /* 0x0000005500557308 */ /* 0x000ff00000000800 */
[----:B------:R-:W1:Y:S01]  /*54e0*/  MUFU.EX2 R86, R86 ;  /* 0x0000005600567308 */ /* 0x000e620000000800 */
[----:B0-----:R-:W-:-:S07]  /*54f0*/  FMNMX.FTZ R89, R4, R89, !PT ;  /* 0x0000005904597209 */ /* 0x001fce0007810000 */
[----:B------:R-:W-:Y:S01]  /*5500*/  MUFU.EX2 R65, R65 ;  /* 0x0000004100417308 */ /* 0x000fe20000000800 */
[----:B------:R-:W0:Y:S07]  /*5510*/  SHFL.BFLY PT, R4, R89, 0x1, 0x1f ;  /* 0x0c201f0059047f89 */ /* 0x000e2e00000e0000 */
[----:B------:R-:W2:Y:S01]  /*5520*/  MUFU.EX2 R64, R64 ;  /* 0x0000004000407308 */ /* 0x000ea20000000800 */
[----:B-1----:R-:W-:-:S04]  /*5530*/  F2FP.SATFINITE.E4M3.F32.PACK_AB_MERGE_C R144, R86, R85, RZ ;  /* 0x000000555690723e */ /* 0x002fc800048070ff */
[----:B------:R-:W-:-:S03]  /*5540*/  F2FP.SATFINITE.E4M3.F32.PACK_AB_MERGE_C R144, R84, R83, R144 ;  /* 0x000000535490723e */ /* 0x000fc60004807090 */
[----:B------:R-:W-:Y:S08]  /*5550*/  MUFU.EX2 R36, R36 ;  /* 0x0000002400247308 */ /* 0x000ff00000000800 */
[----:B------:R-:W-:Y:S01]  /*5560*/  MUFU.EX2 R87, R87 ;  /* 0x0000005700577308 */ /* 0x000fe20000000800 */
[----:B--2---:R-:W-:Y:S02]  /*5570*/  F2FP.SATFINITE.E4M3.F32.PACK_AB_MERGE_C R146, R64, R65, RZ ;  /* 0x000000414092723e */ /* 0x004fe400048070ff */
[----:B0-----:R-:W-:Y:S01]  /*5580*/  FMNMX.FTZ R4, R89, R4, !PT ;  /* 0x0000000459047209 */ /* 0x001fe20007810000 */
[----:B------:R-:W-:-:S03]  /*5590*/  IMAD.U32 R89, RZ, RZ, UR20 ;  /* 0x00000014ff597e24 */ /* 0x000fc6000f8e00ff */
[C---:B------:R-:W-:Y:S01]  /*55a0*/  FSETP.NEU.FTZ.AND P1, PT, R4.reuse, -INF , PT ;  /* 0xff8000000400780b */ /* 0x040fe20003f3d000 */
[----:B------:R-:W-:-:S01]  /*55b0*/  FFMA.FTZ R54, R4, R89, -8 ;  /* 0xc100000004367423 */ /* 0x000fc20000010059 */
[----:B------:R-:W-:Y:S01]  /*55c0*/  FFMA.FTZ R89, R33, UR20, -R96 ;  /* 0x0000001421597c23 */ /* 0x000fe20008010860 */
[----:B------:R-:W-:Y:S03]  /*55d0*/  MUFU.EX2 R94, R94 ;  /* 0x0000005e005e7308 */ /* 0x000fe60000000800 */
[----:B------:R-:W-:Y:S02]  /*55e0*/  FSEL R33, R54, RZ, P1 ;  /* 0x000000ff36217208 */ /* 0x000fe40000800000 */
[----:B------:R-:W-:-:S03]  /*55f0*/  PLOP3.LUT P1, PT, PT, PT, UP0, 0x40, 0x0 ;  /* 0x000000000000781c */ /* 0x000fc60003f2e808 */
        /* <DEDUP_REMOVED lines=11> */
[----:B------:R-:W-:-:S01]  /*56b0*/  FADD.FTZ R76, R3, R66 ;  /* 0x00000042034c7221 */ /* 0x000fc20000010000 */
[--C-:B------:R-:W-:Y:S01]  /*56c0*/  FFMA.FTZ R75, R59, UR20, -R33.reuse ;  /* 0x000000143b4b7c23 */ /* 0x100fe20008010821 */
[----:B------:R-:W-:-:S01]  /*56d0*/  FFMA.FTZ R6, R6, UR20, -R33 ;  /* 0x0000001406067c23 */ /* 0x000fc20008010821 */
[--C-:B------:R-:W-:Y:S01]  /*56e0*/  FFMA.FTZ R59, R60, UR20, -R33.reuse ;  /* 0x000000143c3b7c23 */ /* 0x100fe20008010821 */
[----:B------:R-:W-:-:S01]  /*56f0*/  FFMA.FTZ R60, R61, UR20, -R33 ;  /* 0x000000143d3c7c23 */ /* 0x000fc20008010821 */
[----:B------:R-:W-:Y:S01]  /*5700*/  MUFU.EX2 R54, R54 ;  /* 0x0000003600367308 */ /* 0x000fe20000000800 */
[----:B------:R-:W-:-:S01]  /*5710*/  FADD.FTZ R61, R13, R76 ;  /* 0x0000004c0d3d7221 */ /* 0x000fc20000010000 */
[--C-:B------:R-:W-:Y:S01]  /*5720*/  FFMA.FTZ R7, R7, UR20, -R33.reuse ;  /* 0x0000001407077c23 */ /* 0x100fe20008010821 */
[----:B------:R-:W-:-:S01]  /*5730*/  FFMA.FTZ R8, R8, UR20, -R33 ;  /* 0x0000001408087c23 */ /* 0x000fc20008010821 */
[----:B------:R-:W-:Y:S01]  /*5740*/  FFMA.FTZ R9, R9, UR20, -R33 ;  /* 0x0000001409097c23 */ /* 0x000fe20008010821 */
[----:B------:R-:W-:-:S01]  /*5750*/  FADD.FTZ R76, R88, R61 ;  /* 0x0000003d584c7221 */ /* 0x000fc20000010000 */
[--C-:B------:R-:W-:Y:S01]  /*5760*/  FFMA.FTZ R11, R11, UR20, -R33.reuse ;  /* 0x000000140b0b7c23 */ /* 0x100fe20008010821 */
[----:B------:R-:W-:-:S01]  /*5770*/  FFMA.FTZ R61, R62, UR20, -R33 ;  /* 0x000000143e3d7c23 */ /* 0x000fc20008010821 */
[----:B------:R-:W0:Y:S01]  /*5780*/  MUFU.EX2 R91, R91 ;  /* 0x0000005b005b7308 */ /* 0x000e220000000800 */
[----:B------:R-:W-:-:S01]  /*5790*/  FADD.FTZ R95, R67, R76 ;  /* 0x0000004c435f7221 */ /* 0x000fc20000010000 */
[--C-:B------:R-:W-:Y:S01]  /*57a0*/  FFMA.FTZ R62, R63, UR20, -R33.reuse ;  /* 0x000000143f3e7c23 */ /* 0x100fe20008010821 */
[----:B------:R-:W-:-:S01]  /*57b0*/  FFMA.FTZ R66, R43, UR20, -R33 ;  /* 0x000000142b427c23 */ /* 0x000fc20008010821 */
[----:B------:R-:W-:Y:S01]  /*57c0*/  FFMA.FTZ R56, R56, UR20, -R33 ;  /* 0x0000001438387c23 */ /* 0x000fe20008010821 */
[----:B------:R-:W-:-:S01]  /*57d0*/  FADD.FTZ R95, R90, R95 ;  /* 0x0000005f5a5f7221 */ /* 0x000fc20000010000 */
[--C-:B------:R-:W-:Y:S01]  /*57e0*/  FFMA.FTZ R57, R57, UR20, -R33.reuse ;  /* 0x0000001439397c23 */ /* 0x100fe20008010821 */
[----:B------:R-:W-:-:S01]  /*57f0*/  FFMA.FTZ R58, R58, UR20, -R33 ;  /* 0x000000143a3a7c23 */ /* 0x000fc20008010821 */
[----:B------:R-:W1:Y:S01]  /*5800*/  MUFU.EX2 R6, R6 ;  /* 0x0000000600067308 */ /* 0x000e620000000800 */
[----:B------:R-:W-:-:S01]  /*5810*/  FADD.FTZ R76, R68, R95 ;  /* 0x0000005f444c7221 */ /* 0x000fc20000010000 */
[--C-:B------:R-:W-:Y:S01]  /*5820*/  FFMA.FTZ R40, R40, UR20, -R33.reuse ;  /* 0x0000001428287c23 */ /* 0x100fe20008010821 */
[----:B------:R-:W-:-:S01]  /*5830*/  FFMA.FTZ R46, R46, UR20, -R33 ;  /* 0x000000142e2e7c23 */ /* 0x000fc20008010821 */
[----:B------:R-:W-:Y:S01]  /*5840*/  FFMA.FTZ R47, R47, UR20, -R33 ;  /* 0x000000142f2f7c23 */ /* 0x000fe20008010821 */
[----:B------:R-:W-:-:S01]  /*5850*/  FADD.FTZ R95, R69, R76 ;  /* 0x0000004c455f7221 */ /* 0x000fc20000010000 */
[--C-:B------:R-:W-:Y:S01]  /*5860*/  FFMA.FTZ R24, R24, UR20, -R33.reuse ;  /* 0x0000001418187c23 */ /* 0x100fe20008010821 */
[----:B------:R-:W-:-:S01]  /*5870*/  FFMA.FTZ R25, R25, UR20, -R33 ;  /* 0x0000001419197c23 */ /* 0x000fc20008010821 */
[----:B------:R-:W2:Y:S01]  /*5880*/  MUFU.EX2 R7, R7 ;  /* 0x0000000700077308 */ /* 0x000ea20000000800 */
[----:B0-----:R-:W-:-:S01]  /*5890*/  FADD.FTZ R63, R54, R91 ;  /* 0x0000005b363f7221 */ /* 0x001fc20000010000 */
[----:B------:R-:W-:Y:S01]  /*58a0*/  FADD.FTZ R96, R70, R95 ;  /* 0x0000005f46607221 */ /* 0x000fe20000010000 */
[----:B------:R-:W-:-:S01]  /*58b0*/  FFMA.FTZ R26, R26, UR20, -R33 ;  /* 0x000000141a1a7c23 */ /* 0x000fc20008010821 */
[--C-:B------:R-:W-:Y:S01]  /*58c0*/  FFMA.FTZ R27, R27, UR20, -R33.reuse ;  /* 0x000000141b1b7c23 */ /* 0x100fe20008010821 */
[----:B------:R-:W-:-:S01]  /*58d0*/  FFMA.FTZ R28, R28, UR20, -R33 ;  /* 0x000000141c1c7c23 */ /* 0x000fc20008010821 */
[----:B------:R-:W-:Y:S01]  /*58e0*/  FADD.FTZ R96, R71, R96 ;  /* 0x0000006047607221 */ /* 0x000fe20000010000 */
[----:B------:R-:W-:-:S01]  /*58f0*/  FFMA.FTZ R29, R29, UR20, -R33 ;  /* 0x000000141d1d7c23 */ /* 0x000fc20008010821 */
[----:B------:R-:W0:Y:S01]  /*5900*/  MUFU.EX2 R8, R8 ;  /* 0x0000000800087308 */ /* 0x000e220000000800 */
[----:B-1----:R-:W-:-:S01]  /*5910*/  FADD.FTZ R76, R6, R63 ;  /* 0x0000003f064c7221 */ /* 0x002fc20000010000 */
[----:B------:R-:W-:Y:S01]  /*5920*/  FFMA.FTZ R63, R41, UR20, -R33 ;  /* 0x00000014293f7c23 */ /* 0x000fe20008010821 */
[----:B------:R-:W-:-:S01]  /*5930*/  FADD.FTZ R41, R77, R96 ;  /* 0x000000604d297221 */ /* 0x000fc20000010000 */
[--C-:B------:R-:W-:Y:S01]  /*5940*/  FFMA.FTZ R30, R30, UR20, -R33.reuse ;  /* 0x000000141e1e7c23 */ /* 0x100fe20008010821 */
[----:B------:R-:W-:-:S01]  /*5950*/  FFMA.FTZ R31, R31, UR20, -R33 ;  /* 0x000000141f1f7c23 */ /* 0x000fc20008010821 */
[----:B------:R-:W-:Y:S01]  /*5960*/  F2FP.SATFINITE.E4M3.F32.PACK_AB_MERGE_C R146, R94, R87, R146 ;  /* 0x000000575e92723e */ /* 0x000fe20004807092 */
[----:B------:R-:W-:-:S01]  /*5970*/  FADD.FTZ R68, R78, R41 ;  /* 0x000000294e447221 */ /* 0x000fc20000010000 */
[----:B------:R-:W1:Y:S01]  /*5980*/  MUFU.EX2 R9, R9 ;  /* 0x0000000900097308 */ /* 0x000e620000000800 */
[----:B--2---:R-:W-:-:S01]  /*5990*/  FADD.FTZ R95, R7, R76 ;  /* 0x0000004c075f7221 */ /* 0x004fc20000010000 */
[----:B------:R-:W-:Y:S01]  /*59a0*/  FFMA.FTZ R41, R42, UR20, -R33 ;  /* 0x000000142a297c23 */ /* 0x000fe20008010821 */
[----:B------:R-:W-:-:S04]  /*59b0*/  FADD.FTZ R77, R79, R68 ;  /* 0x000000444f4d7221 */ /* 0x000fc80000010000 */
[----:B------:R-:W-:Y:S01]  /*59c0*/  FADD.FTZ R68, R80, R77 ;  /* 0x0000004d50447221 */ /* 0x000fe20000010000 */
[----:B------:R-:W2:Y:S01]  /*59d0*/  MUFU.EX2 R11, R11 ;  /* 0x0000000b000b7308 */ /* 0x000ea20000000800 */
[----:B0-----:R-:W-:-:S02]  /*59e0*/  FADD.FTZ R76, R8, R95 ;  /* 0x0000005f084c7221 */ /* 0x001fc40000010000 */
[----:B------:R-:W-:-:S04]  /*59f0*/  FADD.FTZ R3, R81, R68 ;  /* 0x0000004451037221 */ /* 0x000fc80000010000 */
[----:B------:R-:W-:Y:S01]  /*5a00*/  FADD.FTZ R82, R82, R3 ;  /* 0x0000000352527221 */ /* 0x000fe20000010000 */
[----:B------:R-:W0:Y:S01]  /*5a10*/  MUFU.EX2 R12, R12 ;  /* 0x0000000c000c7308 */ /* 0x000e220000000800 */
[----:B-1----:R-:W-:-:S01]  /*5a20*/  FADD.FTZ R76, R9, R76 ;  /* 0x0000004c094c7221 */ /* 0x002fc20000010000 */
[----:B------:R-:W-:-:S06]  /*5a30*/  FFMA.FTZ R3, R44, UR20, -R33 ;  /* 0x000000142c037c23 */ /* 0x000fcc0008010821 */
[----:B------:R-:W1:Y:S01]  /*5a40*/  MUFU.EX2 R14, R14 ;  /* 0x0000000e000e7308 */ /* 0x000e620000000800 */
[----:B--2---:R-:W-:-:S07]  /*5a50*/  FADD.FTZ R69, R11, R76 ;  /* 0x0000004c0b457221 */ /* 0x004fce0000010000 */
[----:B------:R-:W2:Y:S01]  /*5a60*/  MUFU.EX2 R15, R15 ;  /* 0x0000000f000f7308 */ /* 0x000ea20000000800 */
[----:B0-----:R-:W-:-:S01]  /*5a70*/  FADD.FTZ R69, R12, R69 ;  /* 0x000000450c457221 */ /* 0x001fc20000010000 */
[----:B------:R-:W-:-:S04]  /*5a80*/  F2FP.SATFINITE.E4M3.F32.PACK_AB_MERGE_C R11, R12, R11, RZ ;  /* 0x0000000b0c0b723e */ /* 0x000fc800048070ff */
[----:B------:R-:W-:Y:S02]  /*5a90*/  F2FP.SATFINITE.E4M3.F32.PACK_AB_MERGE_C R155, R9, R8, R11 ;  /* 0x00000008099b723e */ /* 0x000fe4000480700b */
[----:B------:R-:W0:Y:S01]  /*5aa0*/  MUFU.EX2 R20, R20 ;  /* 0x0000001400147308 */ /* 0x000e220000000800 */
[----:B-1----:R-:W-:-:S07]  /*5ab0*/  FADD.FTZ R42, R14, R69 ;  /* 0x000000450e2a7221 */ /* 0x002fce0000010000 */
[----:B------:R-:W1:Y:S01]  /*5ac0*/  MUFU.EX2 R93, R93 ;  /* 0x0000005d005d7308 */ /* 0x000e620000000800 */
[----:B--2---:R-:W-:-:S07]  /*5ad0*/  FADD.FTZ R43, R15, R42 ;  /* 0x0000002a0f2b7221 */ /* 0x004fce0000010000 */
[----:B------:R-:W2:Y:S01]  /*5ae0*/  MUFU.EX2 R21, R21 ;  /* 0x0000001500157308 */ /* 0x000ea20000000800 */
[----:B0-----:R-:W-:-:S01]  /*5af0*/  FADD.FTZ R42, R20, R43 ;  /* 0x0000002b142a7221 */ /* 0x001fc20000010000 */
[----:B------:R-:W-:-:S04]  /*5b00*/  FADD.FTZ R43, R83, R82 ;  /* 0x00000052532b7221 */ /* 0x000fc80000010000 */
[----:B------:R-:W-:Y:S02]  /*5b10*/  FADD.FTZ R68, R84, R43 ;  /* 0x0000002b54447221 */ /* 0x000fe40000010000 */
[----:B------:R-:W0:Y:S01]  /*5b20*/  MUFU.EX2 R72, R72 ;  /* 0x0000004800487308 */ /* 0x000e220000000800 */
[----:B-1----:R-:W-:-:S01]  /*5b30*/  FADD.FTZ R44, R93, R42 ;  /* 0x0000002a5d2c7221 */ /* 0x002fc20000010000 */
[----:B------:R-:W-:Y:S01]  /*5b40*/  FADD.FTZ R85, R85, R68 ;  /* 0x0000004455557221 */ /* 0x000fe20000010000 */
[----:B------:R-:W-:-:S01]  /*5b50*/  FFMA.FTZ R42, R45, UR20, -R33 ;  /* 0x000000142d2a7c23 */ /* 0x000fc20008010821 */
[----:B------:R-:W-:Y:S02]  /*5b60*/  F2FP.SATFINITE.E4M3.F32.PACK_AB_MERGE_C R33, R7, R6, RZ ;  /* 0x000000060721723e */ /* 0x000fe400048070ff */
[----:B------:R-:W-:-:S01]  /*5b70*/  FADD.FTZ R86, R86, R85 ;  /* 0x0000005556567221 */ /* 0x000fc20000010000 */
[----:B------:R-:W-:Y:S01]  /*5b80*/  F2FP.SATFINITE.E4M3.F32.PACK_AB_MERGE_C R6, R36, R37, RZ ;  /* 0x000000252406723e */ /* 0x000fe200048070ff */
[----:B------:R-:W1:Y:S01]  /*5b90*/  MUFU.EX2 R73, R73 ;  /* 0x0000004900497308 */ /* 0x000e620000000800 */
[----:B--2---:R-:W-:-:S01]  /*5ba0*/  FADD.FTZ R43, R21, R44 ;  /* 0x0000002c152b7221 */ /* 0x004fc20000010000 */
[----:B------:R-:W-:Y:S01]  /*5bb0*/  FADD.FTZ R45, R87, R86 ;  /* 0x00000056572d7221 */ /* 0x000fe20000010000 */
[----:B------:R-:W-:-:S02]  /*5bc0*/  F2FP.SATFINITE.E4M3.F32.PACK_AB_MERGE_C R20, R93, R20, RZ ;  /* 0x000000145d14723e */ /* 0x000fc400048070ff */
[----:B------:R-:W-:Y:S01]  /*5bd0*/  F2FP.SATFINITE.E4M3.F32.PACK_AB_MERGE_C R153, R91, R54, R33 ;  /* 0x000000365b99723e */ /* 0x000fe20004807021 */
[----:B------:R-:W-:-:S01]  /*5be0*/  FADD.FTZ R94, R94, R45 ;  /* 0x0000002d5e5e7221 */ /* 0x000fc20000010000 */
[----:B------:R-:W-:Y:S01]  /*5bf0*/  F2FP.SATFINITE.E4M3.F32.PACK_AB_MERGE_C R149, R15, R14, R20 ;  /* 0x0000000e0f95723e */ /* 0x000fe20004807014 */
[----:B------:R-:W2:Y:S01]  /*5c00*/  MUFU.EX2 R74, R74 ;  /* 0x0000004a004a7308 */ /* 0x000ea20000000800 */
[----:B0-----:R-:W-:-:S01]  /*5c10*/  FADD.FTZ R44, R72, R43 ;  /* 0x0000002b482c7221 */ /* 0x001fc20000010000 */
[----:B------:R-:W-:-:S04]  /*5c20*/  FADD.FTZ R65, R65, R94 ;  /* 0x0000005e41417221 */ /* 0x000fc80000010000 */
[----:B------:R-:W-:Y:S02]  /*5c30*/  FADD.FTZ R64, R64, R65 ;  /* 0x0000004140407221 */ /* 0x000fe40000010000 */
[----:B------:R-:W0:Y:S01]  /*5c40*/  MUFU.EX2 R56, R56 ;  /* 0x0000003800387308 */ /* 0x000e220000000800 */
[----:B-1----:R-:W-:-:S07]  /*5c50*/  FADD.FTZ R43, R73, R44 ;  /* 0x0000002c492b7221 */ /* 0x002fce0000010000 */
[----:B------:R-:W1:Y:S01]  /*5c60*/  MUFU.EX2 R57, R57 ;  /* 0x0000003900397308 */ /* 0x000e620000000800 */
[----:B--2---:R-:W-:-:S01]  /*5c70*/  FADD.FTZ R43, R74, R43 ;  /* 0x0000002b4a2b7221 */ /* 0x004fc20000010000 */
[----:B------:R-:W-:-:S04]  /*5c80*/  F2FP.SATFINITE.E4M3.F32.PACK_AB_MERGE_C R73, R74, R73, RZ ;  /* 0x000000494a49723e */ /* 0x000fc800048070ff */
[----:B------:R-:W-:Y:S02]  /*5c90*/  F2FP.SATFINITE.E4M3.F32.PACK_AB_MERGE_C R151, R72, R21, R73 ;  /* 0x000000154897723e */ /* 0x000fe40004807049 */
        /* <DEDUP_REMOVED lines=13> */
[----:B--2---:R-:W-:Y:S01]  /*5d70*/  F2FP.SATFINITE.E4M3.F32.PACK_AB_MERGE_C R140, R92, R35, R6 ;  /* 0x000000235c8c723e */ /* 0x004fe20004807006 */
[----:B------:R-:W-:-:S04]  /*5d80*/  FADD.FTZ R35, R35, R64 ;  /* 0x0000004023237221 */ /* 0x000fc80000010000 */
[----:B------:R-:W-:Y:S02]  /*5d90*/  FADD.FTZ R92, R92, R35 ;  /* 0x000000235c5c7221 */ /* 0x000fe40000010000 */
        /* <DEDUP_REMOVED lines=12> */
[----:B------:R-:W-:Y:S01]  /*5e60*/  MUFU.EX2 R53, R53 ;  /* 0x0000003500357308 */ /* 0x000fe20000000800 */
[----:B-1----:R-:W-:-:S07]  /*5e70*/  FADD.FTZ R6, R13, R6 ;  /* 0x000000060d067221 */ /* 0x002fce0000010000 */
[----:B------:R-:W0:Y:S01]  /*5e80*/  MUFU.EX2 R52, R52 ;  /* 0x0000003400347308 */ /* 0x000e220000000800 */
[----:B--2---:R-:W-:-:S07]  /*5e90*/  FADD.FTZ R7, R41, R6 ;  /* 0x0000000629077221 */ /* 0x004fce0000010000 */
        /* <DEDUP_REMOVED lines=8> */
[----:B------:R-:W-:Y:S01]  /*5f20*/  MUFU.EX2 R50, R50 ;  /* 0x0000003200327308 */ /* 0x000fe20000000800 */
[----:B0-----:R-:W-:Y:S01]  /*5f30*/  F2FP.SATFINITE.E4M3.F32.PACK_AB_MERGE_C R142, R55, R38, R12 ;  /* 0x00000026378e723e */ /* 0x001fe2000480700c */
[----:B------:R-:W-:-:S04]  /*5f40*/  FADD.FTZ R38, R38, R37 ;  /* 0x0000002526267221 */ /* 0x000fc80000010000 */
[----:B------:R-:W-:Y:S02]  /*5f50*/  FADD.FTZ R38, R55, R38 ;  /* 0x0000002637267221 */ /* 0x000fe40000010000 */
[----:B------:R-:W0:Y:S01]  /*5f60*/  MUFU.EX2 R49, R49 ;  /* 0x0000003100317308 */ /* 0x000e220000000800 */
[----:B-1----:R-:W-:-:S01]  /*5f70*/  FADD.FTZ R7, R3, R66 ;  /* 0x0000004203077221 */ /* 0x002fc20000010000 */
[----:B------:R-:W-:-:S04]  /*5f80*/  FADD.FTZ R53, R53, R38 ;  /* 0x0000002635357221 */ /* 0x000fc80000010000 */
[----:B------:R-:W-:Y:S02]  /*5f90*/  FADD.FTZ R53, R52, R53 ;  /* 0x0000003534357221 */ /* 0x000fe40000010000 */
[----:B------:R-:W1:Y:S08]  /*5fa0*/  MUFU.EX2 R42, R42 ;  /* 0x0000002a002a7308 */ /* 0x000e700000000800 */
[----:B------:R-:W-:Y:S01]  /*5fb0*/  MUFU.EX2 R34, R34 ;  /* 0x0000002200227308 */ /* 0x000fe20000000800 */
[----:B0-----:R-:W-:-:S07]  /*5fc0*/  F2FP.SATFINITE.E4M3.F32.PACK_AB_MERGE_C R6, R49, R50, RZ ;  /* 0x000000323106723e */ /* 0x001fce00048070ff */
[----:B------:R-:W0:Y:S01]  /*5fd0*/  MUFU.EX2 R51, R51 ;  /* 0x0000003300337308 */ /* 0x000e220000000800 */
[----:B-1----:R-:W-:-:S07]  /*5fe0*/  FADD.FTZ R7, R42, R7 ;  /* 0x000000072a077221 */ /* 0x002fce0000010000 */
[----:B------:R-:W1:Y:S08]  /*5ff0*/  MUFU.EX2 R46, R46 ;  /* 0x0000002e002e7308 */ /* 0x000e700000000800 */
[----:B------:R-:W2:Y:S01]  /*6000*/  MUFU.EX2 R47, R47 ;  /* 0x0000002f002f7308 */ /* 0x000ea20000000800 */
[----:B0-----:R-:W-:Y:S01]  /*6010*/  F2FP.SATFINITE.E4M3.F32.PACK_AB_MERGE_C R136, R51, R34, R6 ;  /* 0x000000223388723e */ /* 0x001fe20004807006 */
[----:B------:R-:W-:-:S04]  /*6020*/  FADD.FTZ R34, R34, R53 ;  /* 0x0000003522227221 */ /* 0x000fc80000010000 */
[----:B------:R-:W-:Y:S02]  /*6030*/  FADD.FTZ R51, R51, R34 ;  /* 0x0000002233337221 */ /* 0x000fe40000010000 */
[----:B------:R-:W0:Y:S01]  /*6040*/  MUFU.EX2 R24, R24 ;  /* 0x0000001800187308 */ /* 0x000e220000000800 */
[----:B-1----:R-:W-:-:S01]  /*6050*/  FADD.FTZ R6, R46, R7 ;  /* 0x000000072e067221 */ /* 0x002fc20000010000 */
[----:B------:R-:W-:-:S04]  /*6060*/  FADD.FTZ R50, R50, R51 ;  /* 0x0000003332327221 */ /* 0x000fc80000010000 */
[----:B------:R-:W-:Y:S02]  /*6070*/  FADD.FTZ R49, R49, R50 ;  /* 0x0000003231317221 */ /* 0x000fe40000010000 */
[----:B------:R-:W1:Y:S01]  /*6080*/  MUFU.EX2 R25, R25 ;  /* 0x0000001900197308 */ /* 0x000e620000000800 */
[C---:B--2---:R-:W-:Y:S01]  /*6090*/  F2FP.SATFINITE.E4M3.F32.PACK_AB_MERGE_C R46, R47.reuse, R46, RZ ;  /* 0x0000002e2f2e723e */ /* 0x044fe200048070ff */
[----:B------:R-:W-:-:S03]  /*60a0*/  FADD.FTZ R47, R47, R6 ;  /* 0x000000062f2f7221 */ /* 0x000fc60000010000 */
[----:B------:R-:W-:-:S03]  /*60b0*/  F2FP.SATFINITE.E4M3.F32.PACK_AB_MERGE_C R143, R42, R3, R46 ;  /* 0x000000032a8f723e */ /* 0x000fc6000480702e */
        /* <DEDUP_REMOVED lines=19> */
[----:B-1----:R-:W-:-:S01]  /*61f0*/  FADD.FTZ R6, R28, R27 ;  /* 0x0000001b1c067221 */ /* 0x002fc20000010000 */
[----:B------:R-:W-:-:S06]  /*6200*/  FADD.FTZ R32, R32, R39 ;  /* 0x0000002720207221 */ /* 0x000fcc0000010000 */
[----:B------:R-:W1:Y:S01]  /*6210*/  MUFU.EX2 R31, R31 ;  /* 0x0000001f001f7308 */ /* 0x000e620000000800 */
[----:B--2---:R-:W-:-:S04]  /*6220*/  FADD.FTZ R3, R29, R6 ;  /* 0x000000061d037221 */ /* 0x004fc80000010000 */
[----:B0-----:R-:W-:Y:S01]  /*6230*/  FADD.FTZ R6, R30, R3 ;  /* 0x000000031e067221 */ /* 0x001fe20000010000 */
[----:B------:R-:W-:Y:S01]  /*6240*/  VIADD R3, R104, 0xfffffffe ;  /* 0xfffffffe68037836 */ /* 0x000fe20000000000 */
[C---:B-1----:R-:W-:Y:S02]  /*6250*/  F2FP.SATFINITE.E4M3.F32.PACK_AB_MERGE_C R7, R31.reuse, R30, RZ ;  /* 0x0000001e1f07723e */ /* 0x042fe400048070ff */
[----:B------:R-:W-:-:S02]  /*6260*/  FADD.FTZ R6, R31, R6 ;  /* 0x000000061f067221 */ /* 0x000fc40000010000 */
[----:B------:R-:W-:Y:S01]  /*6270*/  F2FP.SATFINITE.E4M3.F32.PACK_AB_MERGE_C R139, R29, R28, R7 ;  /* 0x0000001c1d8b723e */ /* 0x000fe20004807007 */
[----:B------:R-:W-:-:S01]  /*6280*/  FADD.FTZ R7, R89, R32 ;  /* 0x0000002059077221 */ /* 0x000fc20000010000 */
        /* <DEDUP_REMOVED lines=12> */
.L_x_1087:
[----:B------:R-:W-:Y:S02]  /*6350*/  ULDC UR12, c[0x0][0x9e4] ;  /* 0x00027900000c7ab9 */ /* 0x000fe40000000800 */
[----:B------:R-:W-:-:S11]  /*6360*/  UISETP.NE.AND UP0, UPT, UR12, 0x1, UPT ;  /* 0x000000010c00788c */ /* 0x000fd6000bf05270 */
[----:B------:R-:W-:Y:S02]  /*6370*/  @UP0 ULDC.64 UR14, c[0x0][0x9e8] ;  /* 0x00027a00000e0ab9 */ /* 0x000fe40000000a00 */
[----:B------:R-:W-:-:S04]  /*6380*/  UIMAD.WIDE.U32 UR6, UR11, UR14, URZ ;  /* 0x0000000e0b0672a5 */ /* 0x000fc8000f8e003f */
[----:B------:R-:W-:-:S12]  /*6390*/  @UP0 USHF.R.U32.HI UR11, URZ, UR15, UR7 ;  /* 0x0000000f3f0b0299 */ /* 0x000fd80008011607 */
.L_x_1088:
[----:B------:R-:W-:-:S04]  /*63a0*/  UIMAD UR11, UR11, UR12, UR12 ;  /* 0x0000000c0b0b72a4 */ /* 0x000fc8000f8e020c */
[----:B------:R-:W-:-:S04]  /*63b0*/  UISETP.LT.AND UP0, UPT, UR10, UR11, UPT ;  /* 0x0000000b0a00728c */ /* 0x000fc8000bf01270 */
[----:B------:R-:W-:-:S12]  /*63c0*/  USEL UR10, UR10, UR11, UP0 ;  /* 0x0000000b0a0a7287 */ /* 0x000fd80008000000 */
.L_x_1086:
[----:B------:R-:W-:Y:S01]  /*63d0*/  UIMAD.WIDE UR6, UR10, 0x66666667, URZ ;  /* 0x666666670a0678a5 */ /* 0x000fe2000f8e023f */
[----:B------:R-:W-:Y:S02]  /*63e0*/  CS2R R24, SRZ ;  /* 0x0000000000187805 */ /* 0x000fe4000001ff00 */
        /* <DEDUP_REMOVED lines=8> */
[----:B------:R-:W-:Y:S02]  /*6470*/  CS2R R38, SRZ ;  /* 0x0000000000267805 */ /* 0x000fe4000001ff00 */
[----:B------:R-:W-:Y:S01]  /*6480*/  CS2R R40, SRZ ;  /* 0x0000000000287805 */ /* 0x000fe2000001ff00 */
[----:B------:R-:W-:Y:S01]  /*6490*/  UISETP.LT.AND UP0, UPT, UR43, UR6, UPT ;  /* 0x000000062b00728c */ /* 0x000fe2000bf01270 */
[----:B------:R-:W-:Y:S02]  /*64a0*/  CS2R R42, SRZ ;  /* 0x00000000002a7805 */ /* 0x000fe4000001ff00 */
[----:B------:R-:W-:Y:S02]  /*64b0*/  CS2R R44, SRZ ;  /* 0x00000000002c7805 */ /* 0x000fe4000001ff00 */
[----:B------:R-:W-:Y:S01]  /*64c0*/  CS2R R46, SRZ ;  /* 0x00000000002e7805 */ /* 0x000fe2000001ff00 */
[----:B------:R-:W-:Y:S01]  /*64d0*/  USEL UR27, UR43, UR6, !UP0 ;  /* 0x000000062b1b7287 */ /* 0x000fe2000c000000 */
[----:B------:R-:W-:-:S02]  /*64e0*/  CS2R R48, SRZ ;  /* 0x0000000000307805 */ /* 0x000fc4000001ff00 */
[----:B------:R-:W-:Y:S02]  /*64f0*/  CS2R R50, SRZ ;  /* 0x0000000000327805 */ /* 0x000fe4000001ff00 */
[----:B------:R-:W-:Y:S02]  /*6500*/  CS2R R52, SRZ ;  /* 0x0000000000347805 */ /* 0x000fe4000001ff00 */
[----:B------:R-:W-:Y:S02]  /*6510*/  CS2R R54, SRZ ;  /* 0x0000000000367805 */ /* 0x000fe4000001ff00 */
[----:B------:R-:W-:-:S13]  /*6520*/  ISETP.GE.AND P1, PT, R3, UR27, PT ;  /* 0x0000001b03007c0c */ /* 0x000fda000bf26270 */
[----:B------:R-:W-:Y:S05]  /*6530*/  @!P1 BRA `(.L_x_1089) ;  /* 0x0000004800989947 */ /* 0x000fea0003800000 */
        /* <DEDUP_REMOVED lines=16> */
[----:B------:R-:W-:Y:S01]  /*6640*/  ULDC UR21, c[0x0][0x9e4] ;  /* 0x0002790000157ab9 */ /* 0x000fe20000000800 */
[----:B------:R-:W-:Y:S01]  /*6650*/  ULDC UR22, c[0x0][0x9dc] ;  /* 0x0002770000167ab9 */ /* 0x000fe20000000800 */
[----:B------:R-:W-:Y:S01]  /*6660*/  ULDC UR20, c[0x0][0x988] ;  /* 0x0002620000147ab9 */ /* 0x000fe20000000800 */
[----:B------:R-:W-:-:S05]  /*6670*/  ULDC UR23, c[0x0][0x9e0] ;  /* 0x0002780000177ab9 */ /* 0x000fca0000000800 */
.L_x_1108:
[----:B------:R-:W-:-:S04]  /*6680*/  UIADD3 UR26, UR50, 0x1, URZ ;  /* 0x00000001321a7890 */ /* 0x000fc8000fffe03f */
[----:B------:R-:W-:-:S04]  /*6690*/  UISETP.NE.AND UP0, UPT, UR26, 0x2, UPT ;  /* 0x000000021a00788c */ /* 0x000fc8000bf05270 */
[----:B------:R-:W-:Y:S02]  /*66a0*/  USEL UR25, URZ, 0x1, UP0 ;  /* 0x000000013f197887 */ /* 0x000fe40008000000 */
[----:B------:R-:W-:Y:S02]  /*66b0*/  USEL UR26, UR26, URZ, UP0 ;  /* 0x0000003f1a1a7287 */ /* 0x000fe40008000000 */
[----:B------:R-:W-:Y:S01]  /*66c0*/  ULOP3.LUT UR25, UR51, UR25, URZ, 0x3c, !UPT ;  /* 0x0000001933197292 */ /* 0x000fe2000f8e3c3f */
[----:B------:R-:W-:Y:S11]  /*66d0*/  @!P0 BRA `(.L_x_1090) ;  /* 0x0000000000048947 */ /* 0x000ff60003800000 */
[----:B------:R-:W-:Y:S01]  /*66e0*/  BPT.TRAP 0x1 ;  /* 0x000000040000795c */ /* 0x000fe20000300000 */
.L_x_1090:
[----:B------:R-:W-:Y:S01]  /*66f0*/  ULEA UR24, UR26, UR45, 0x3 ;  /* 0x0000002d1a187291 */ /* 0x000fe2000f8e183f */
[----:B------:R-:W-:-:S05]  /*6700*/  IMAD.U32 R8, RZ, RZ, UR25 ;  /* 0x00000019ff087e24 */ /* 0x000fca000f8e00ff */
[----:B------:R-:W-:-:S04]  /*6710*/  SHF.L.U32 R8, R8, 0x1f, RZ ;  /* 0x0000001f08087819 */ /* 0x000fc800000006ff */
[----:B------:R0:W1:Y:S01]  /*6720*/  SYNCS.PHASECHK.TRANS64.TRYWAIT P1, [UR24+0x13230], R8 ;  /* 0x01323008ff0075a7 */ /* 0x0000620008020158 */
[----:B------:R-:W-:Y:S05]  /*6730*/  @!P0 BRA `(.L_x_1091) ;  /* 0x0000000000048947 */ /* 0x000fea0003800000 */
[----:B------:R-:W-:Y:S01]  /*6740*/  BPT.TRAP 0x1 ;  /* 0x000000040000795c */ /* 0x000fe20000300000 */
.L_x_1091:
[----:B-1----:R-:W-:Y:S05]  /*6750*/  @P1 BRA `(.L_x_1092) ;  /* 0x0000000000081947 */ /* 0x002fea0003800000 */
[----:B------:R-:W1:Y:S02]  /*6760*/  SYNCS.PHASECHK.TRANS64.TRYWAIT P1, [UR24+0x13230], R8 ;  /* 0x01323008ff0075a7 */ /* 0x000e640008020158 */
[----:B-1----:R-:W-:Y:S05]  /*6770*/  @!P1 BRA `(.L_x_1093) ;  /* 0x0000016c00149947 */ /* 0x002fea0003800000 */
.L_x_1092:
        /* <DEDUP_REMOVED lines=64> */
.L_x_1094:
[----:B------:R-:W-:Y:S01]  /*6b80*/  ULEA UR11, UR50, UR45, 0x3 ;  /* 0x0000002d320b7291 */ /* 0x000fe2000f8e183f */
[----:B01----:R-:W-:-:S05]  /*6b90*/  IMAD.U32 R8, RZ, RZ, UR51 ;  /* 0x00000033ff087e24 */ /* 0x003fca000f8e00ff */
[----:B------:R-:W-:-:S04]  /*6ba0*/  SHF.L.U32 R8, R8, 0x1f, RZ ;  /* 0x0000001f08087819 */ /* 0x000fc800000006ff */
[----:B------:R0:W1:Y:S01]  /*6bb0*/  SYNCS.PHASECHK.TRANS64.TRYWAIT P1, [UR11+0x13250], R8 ;  /* 0x01325008ff0075a7 */ /* 0x000062000802014b */
[----:B------:R-:W-:Y:S05]  /*6bc0*/  @!P0 BRA `(.L_x_1095) ;  /* 0x0000000000048947 */ /* 0x000fea0003800000 */
[----:B------:R-:W-:Y:S01]  /*6bd0*/  BPT.TRAP 0x1 ;  /* 0x000000040000795c */ /* 0x000fe20000300000 */
.L_x_1095:
[----:B-1----:R-:W-:Y:S05]  /*6be0*/  @P1 BRA `(.L_x_1096) ;  /* 0x0000000000081947 */ /* 0x002fea0003800000 */
[----:B------:R-:W1:Y:S02]  /*6bf0*/  SYNCS.PHASECHK.TRANS64.TRYWAIT P1, [UR11+0x13250], R8 ;  /* 0x01325008ff0075a7 */ /* 0x000e64000802014b */
[----:B-1----:R-:W-:Y:S05]  /*6c00*/  @!P1 BRA `(.L_x_1097) ;  /* 0x0000016800089947 */ /* 0x002fea0003800000 */
.L_x_1096:
        /* <DEDUP_REMOVED lines=32> */
.L_x_1098:
        /* <DEDUP_REMOVED lines=10> */
[----:B------:R-:W-:Y:S01]  /*6eb0*/  FMUL.FTZ R74, R0, R78 ;  /* 0x0000004e004a7220 */ /* 0x000fe20000410000 */
[----:B------:R-:W-:-:S02]  /*6ec0*/  VIADD R132, R22, UR40 ;  /* 0x0000002816847c36 */ /* 0x000fc40008000000 */
[C---:B------:R-:W-:Y:S01]  /*6ed0*/  FMUL.FTZ R78, R0.reuse, R82 ;  /* 0x00000052004e7220 */ /* 0x040fe20000410000 */
[C---:B------:R-:W-:Y:S01]  /*6ee0*/  FMUL.FTZ R82, R0.reuse, R86 ;  /* 0x0000005600527220 */ /* 0x040fe20000410000 */
[----:B------:R-:W-:Y:S01]  /*6ef0*/  @UP1 ULDC UR6, c[0x0][0x44c] ;  /* 0x0001130000061ab9 */ /* 0x000fe20000000800 */
[C---:B------:R-:W-:Y:S01]  /*6f00*/  FMUL.FTZ R86, R0.reuse, R56 ;  /* 0x0000003800567220 */ /* 0x040fe20000410000 */
[C---:B------:R-:W-:Y:S01]  /*6f10*/  FMUL.FTZ R21, R0.reuse, R128 ;  /* 0x0000008000157220 */ /* 0x040fe20000410000 */
[C---:B------:R-:W-:Y:S01]  /*6f20*/  FMUL.FTZ R128, R0.reuse, R101 ;  /* 0x0000006500807220 */ /* 0x040fe20000410000 */
[----:B01----:R-:W-:Y:S01]  /*6f30*/  FMUL.FTZ R8, R0, R120 ;  /* 0x0000007800087220 */ /* 0x003fe20000410000 */
        /* <DEDUP_REMOVED lines=8> */
[C---:B------:R-:W-:Y:S01]  /*6fc0*/  FMUL.FTZ R129, R0.reuse, R60 ;  /* 0x0000003c00817220 */ /* 0x040fe20000410000 */
[----:B------:R-:W-:Y:S01]  /*6fd0*/  UISETP.NE.AND UP0, UPT, UR48, URZ, UPT ;  /* 0x0000003f3000728c */ /* 0x000fe2000bf05270 */
[----:B------:R-:W0:Y:S01]  /*6fe0*/  SHFL.IDX PT, R136, R132, RZ, 0x1c1f ;  /* 0x001c1fff84887589 */ /* 0x000e2200000e0000 */
        /* <DEDUP_REMOVED lines=59> */
[----:B------:R-:W-:-:S02]  /*73a0*/  IMAD R70, R3, -0xa0, RZ ;  /* 0xffffff6003467824 */ /* 0x000fc400078e02ff */
[----:B------:R-:W-:Y:S01]  /*73b0*/  FMUL.FTZ R68, R0, R71 ;  /* 0x0000004700447220 */ /* 0x000fe20000410000 */
[----:B------:R-:W-:Y:S01]  /*73c0*/  UIADD3 UR24, UR24, 0x13240, URZ ;  /* 0x0001324018187890 */ /* 0x000fe2000fffe03f */
[----:B------:R-:W-:Y:S01]  /*73d0*/  PLOP3.LUT P1, PT, PT, PT, UP0, 0x40, 0x0 ;  /* 0x000000000000781c */ /* 0x000fe20003f2e808 */
[----:B------:R-:W1:Y:S01]  /*73e0*/  MUFU.TANH R8, R8 ;  /* 0x0000000800087308 */ /* 0x000e620000002400 */
[----:B------:R-:W-:Y:S01]  /*73f0*/  IADD3 R56, -R19, 0x1, R70 ;  /* 0x0000000113387810 */ /* 0x000fe20007ffe146 */
[----:B------:R-:W-:Y:S01]  /*7400*/  UPRMT UR24, UR44, 0x654, UR24 ;  /* 0x000006542c187896 */ /* 0x000fe20008000018 */
[----:B------:R-:W-:Y:S01]  /*7410*/  IMAD.IADD R67, R70, 0x1, -R19 ;  /* 0x0000000146437824 */ /* 0x000fe200078e0a13 */
[----:B------:R-:W-:Y:S01]  /*7420*/  ULOP3.LUT UR6, URZ, UR22, URZ, 0x33, !UPT ;  /* 0x000000163f067292 */ /* 0x000fe2000f8e333f */
[----:B------:R-:W-:-:S03]  /*7430*/  IADD3 R56, -R18, R56, R17 ;  /* 0x0000003812387210 */ /* 0x000fc60007ffe111 */
[----:B------:R-:W2:Y:S02]  /*7440*/  MUFU.TANH R9, R9 ;  /* 0x0000000900097308 */ /* 0x000ea40000002400 */
[C---:B------:R-:W-:Y:S01]  /*7450*/  VIADD R135, R56.reuse, UR23 ;  /* 0x0000001738877c36 */ /* 0x040fe20008000000 */
[----:B------:R-:W-:Y:S01]  /*7460*/  SYNCS.ARRIVE.TRANS64.RED.A1T0 RZ, [UR24], RZ ;  /* 0x000000ffffff79a7 */ /* 0x000fe20008100418 */
[----:B------:R-:W-:Y:S02]  /*7470*/  VIADD R134, R56, UR6 ;  /* 0x0000000638867c36 */ /* 0x000fe40008000000 */
[--C-:B0-----:R-:W-:Y:S02]  /*7480*/  IMAD.IADD R133, R135, 0x1, R136.reuse ;  /* 0x0000000187857824 */ /* 0x101fe400078e0288 */
        /* <DEDUP_REMOVED lines=92> */
.L_x_1101:
[----:B------:R-:W-:-:S05]  /*7a50*/  IMAD.U32 R138, RZ, RZ, UR21 ;  /* 0x00000015ff8a7e24 */ /* 0x000fca000f8e00ff */
[----:B------:R-:W-:-:S13]  /*7a60*/  ISETP.NE.AND P1, PT, R138, 0x1, PT ;  /* 0x000000018a00780c */ /* 0x000fda0003f25270 */
[----:B------:R-:W1:Y:S02]  /*7a70*/  @P1 LDC.64 R56, c[0x0][0x9e8] ;  /* 0x00027a00ff381b82 */ /* 0x000e640000000a00 */
[----:B-1----:R-:W-:-:S05]  /*7a80*/  @P1 IMAD.HI.U32 R56, R136, R56, RZ ;  /* 0x0000003888381227 */ /* 0x002fca00078e00ff */
[----:B------:R-:W-:-:S07]  /*7a90*/  @P1 SHF.R.U32.HI R136, RZ, R57, R56 ;  /* 0x00000039ff881219 */ /* 0x000fce0000011638 */
.L_x_1102:
[----:B------:R-:W-:Y:S05]  /*7aa0*/  BSYNC B0 ;  /* 0x0000000000007941 */ /* 0x000fea0003800000 */
.L_x_1100:
[----:B------:R-:W-:-:S05]  /*7ab0*/  IMAD R136, R136, R138, R67 ;  /* 0x0000008a88887224 */ /* 0x000fca00078e0243 */
[----:B------:R-:W-:Y:S02]  /*7ac0*/  VIADDMNMX R133, R136, R138, R133, PT ;  /* 0x0000008a88857246 */ /* 0x000fe40003800185 */
[----:B------:R-:W-:-:S07]  /*7ad0*/  VIMNMX R71, R71, R136, !PT ;  /* 0x0000008847477248 */ /* 0x000fce0007fe0100 */
.L_x_1099:
        /* <DEDUP_REMOVED lines=8> */
[----:B------:R-:W-:Y:S02]  /*7b60*/  ISETP.LT.OR P3, PT, R133, 0x2, P3 ;  /* 0x000000028500780c */ /* 0x000fe40001f61670 */
[----:B------:R-:W-:Y:S02]  /*7b70*/  @P2 LOP3.LUT R16, R16, 0x2, RZ, 0xfc, !PT ;  /* 0x0000000210102812 */ /* 0x000fe400078efcff */
[----:B------:R-:W-:Y:S02]  /*7b80*/  ISETP.GT.AND P2, PT, R71, 0x8, !P2 ;  /* 0x000000084700780c */ /* 0x000fe40005744270 */
[----:B------:R-:W-:Y:S02]  /*7b90*/  LOP3.LUT R16, R16, 0xfffffffb, RZ, 0xc0, !PT ;  /* 0xfffffffb10107812 */ /* 0x000fe400078ec0ff */
[----:B------:R-:W-:Y:S02]  /*7ba0*/  ISETP.LT.OR P2, PT, R133, 0x9, P2 ;  /* 0x000000098500780c */ /* 0x000fe40001741670 */
[----:B------:R-:W-:-:S02]  /*7bb0*/  FSEL R56, R9, -INF , !P3 ;  /* 0xff80000009387808 */ /* 0x000fc40005800000 */
[----:B------:R-:W-:Y:S01]  /*7bc0*/  @P5 LOP3.LUT R16, R16, 0x4, RZ, 0xfc, !PT ;  /* 0x0000000410105812 */ /* 0x000fe200078efcff */
[--C-:B-1----:R-:W-:Y:S01]  /*7bd0*/  IMAD.IADD R135, R135, 0x1, R57.reuse ;  /* 0x0000000187877824 */ /* 0x102fe200078e0239 */
[----:B------:R-:W-:Y:S01]  /*7be0*/  ISETP.GT.AND P3, PT, R71, 0x9, !P5 ;  /* 0x000000094700780c */ /* 0x000fe20006f64270 */
[----:B------:R-:W-:Y:S01]  /*7bf0*/  IMAD.IADD R134, R134, 0x1, R57 ;  /* 0x0000000186867824 */ /* 0x000fe200078e0239 */
        /* <DEDUP_REMOVED lines=230> */
.L_x_1105:
[----:B------:R-:W-:-:S05]  /*8a60*/  IMAD.U32 R70, RZ, RZ, UR21 ;  /* 0x00000015ff467e24 */ /* 0x000fca000f8e00ff */
[----:B------:R-:W-:-:S13]  /*8a70*/  ISETP.NE.AND P6, PT, R70, 0x1, PT ;  /* 0x000000014600780c */ /* 0x000fda0003fc5270 */
[----:B------:R-:W0:Y:S02]  /*8a80*/  @P6 LDC.64 R8, c[0x0][0x9e8] ;  /* 0x00027a00ff086b82 */ /* 0x000e240000000a00 */
[----:B0-----:R-:W-:-:S05]  /*8a90*/  @P6 IMAD.HI.U32 R8, R57, R8, RZ ;  /* 0x0000000839086227 */ /* 0x001fca00078e00ff */
[----:B------:R-:W-:-:S07]  /*8aa0*/  @P6 SHF.R.U32.HI R57, RZ, R9, R8 ;  /* 0x00000009ff396219 */ /* 0x000fce0000011608 */
.L_x_1106:
[----:B------:R-:W-:Y:S05]  /*8ab0*/  BSYNC B0 ;  /* 0x0000000000007941 */ /* 0x000fea0003800000 */
.L_x_1104:
[----:B------:R-:W-:-:S05]  /*8ac0*/  IMAD R57, R57, R70, R67 ;  /* 0x0000004639397224 */ /* 0x000fca00078e0243 */
[----:B------:R-:W-:Y:S02]  /*8ad0*/  VIADDMNMX R135, R57, R70, R135, PT ;  /* 0x0000004639877246 */ /* 0x000fe40003800187 */
[----:B------:R-:W-:-:S07]  /*8ae0*/  VIMNMX R134, R134, R57, !PT ;  /* 0x0000003986867248 */ /* 0x000fce0007fe0100 */
.L_x_1103:
        /* <DEDUP_REMOVED lines=111> */
[C---:B------:R-:W-:Y:S02]  /*91e0*/  ISETP.LT.OR P3, PT, R135.reuse, 0x91, P3 ;  /* 0x000000918700780c */ /* 0x040fe40001f61670 */
[C---:B------:R-:W-:Y:S02]  /*91f0*/  ISETP.GT.AND P1, PT, R134.reuse, 0x41, !P1 ;  /* 0x000000418600780c */ /* 0x040fe40004f24270 */
[----:B------:R-:W-:Y:S02]  /*9200*/  ISETP.GT.AND P5, PT, R134, 0x98, !P5 ;  /* 0x000000988600780c */ /* 0x000fe40006fa4270 */
        /* <DEDUP_REMOVED lines=78> */
[----:B------:R-:W-:Y:S02]  /*96f0*/  ISETP.GT.AND P1, PT, R134, RZ, !P6 ;  /* 0x000000ff8600720c */ /* 0x000fe40007724270 */
[----:B------:R-:W-:Y:S02]  /*9700*/  LOP3.LUT P6, RZ, R2, 0x4, RZ, 0xc0, !PT ;  /* 0x0000000402ff7812 */ /* 0x000fe400078cc0ff */
[----:B------:R-:W-:Y:S02]  /*9710*/  ISETP.LT.OR P1, PT, R135, 0x1, P1 ;  /* 0x000000018700780c */ /* 0x000fe40000f21670 */
[----:B------:R-:W-:Y:S02]  /*9720*/  ISETP.GT.AND P6, PT, R134, 0x99, !P6 ;  /* 0x000000998600780c */ /* 0x000fe400077c4270 */
[----:B------:R-:W-:-:S02]  /*9730*/  FSEL R11, R11, -INF , !P1 ;  /* 0xff8000000b0b7808 */ /* 0x000fc40004800000 */
[----:B------:R-:W-:Y:S02]  /*9740*/  FSETP.NEU.FTZ.AND P1, PT, R8, -INF , PT ;  /* 0xff8000000800780b */ /* 0x000fe40003f3d000 */
[----:B------:R-:W-:Y:S02]  /*9750*/  ISETP.LT.OR P6, PT, R135, 0x9a, P6 ;  /* 0x0000009a8700780c */ /* 0x000fe400037c1670 */
[----:B------:R-:W-:-:S05]  /*9760*/  FSEL R9, R67, RZ, P1 ;  /* 0x000000ff43097208 */ /* 0x000fca0000800000 */
        /* <DEDUP_REMOVED lines=46> */
[----:B------:R-:W-:Y:S03]  /*9a50*/  MUFU.EX2 R70, R70 ;  /* 0x0000004600467308 */ /* 0x000fe60000000800 */
[----:B------:R-:W-:Y:S01]  /*9a60*/  FMNMX.FTZ R116, R114, R123, !PT ;  /* 0x0000007b72747209 */ /* 0x000fe20007810000 */
[----:B------:R-:W-:-:S03]  /*9a70*/  FFMA.FTZ R123, R117, UR20, -R9 ;  /* 0x00000014757b7c23 */ /* 0x000fc60008010809 */
[----:B------:R-:W-:Y:S01]  /*9a80*/  FMNMX.FTZ R117, R115, R116, !PT ;  /* 0x0000007473757209 */ /* 0x000fe20007810000 */
[----:B------:R-:W-:Y:S03]  /*9a90*/  MUFU.EX2 R57, R57 ;  /* 0x0000003900397308 */ /* 0x000fe60000000800 */
[----:B------:R-:W-:-:S04]  /*9aa0*/  FMNMX.FTZ R124, R118, R117, !PT ;  /* 0x00000075767c7209 */ /* 0x000fc80007810000 */
[----:B------:R-:W-:Y:S01]  /*9ab0*/  FMNMX.FTZ R117, R119, R124, !PT ;  /* 0x0000007c77757209 */ /* 0x000fe20007810000 */
[----:B------:R0:W-:Y:S03]  /*9ac0*/  MUFU.EX2 R116, R123 ;  /* 0x0000007b00747308 */ /* 0x0001e60000000800 */
        /* <DEDUP_REMOVED lines=15> */
[----:B------:R-:W-:Y:S01]  /*9bc0*/  FMNMX.FTZ R124, R74, R117, !PT ;  /* 0x000000754a7c7209 */ /* 0x000fe20007810000 */
[--C-:B------:R-:W-:Y:S01]  /*9bd0*/  FFMA.FTZ R117, R127, UR20, -R9.reuse ;  /* 0x000000147f757c23 */ /* 0x100fe20008010809 */
[----:B------:R-:W-:-:S02]  /*9be0*/  FFMA.FTZ R127, R128, UR20, -R9 ;  /* 0x00000014807f7c23 */ /* 0x000fc40008010809 */
[----:B0-----:R-:W-:Y:S01]  /*9bf0*/  FMNMX.FTZ R123, R75, R124, !PT ;  /* 0x0000007c4b7b7209 */ /* 0x001fe20007810000 */
[----:B------:R-:W-:Y:S03]  /*9c00*/  MUFU.EX2 R120, R120 ;  /* 0x0000007800787308 */ /* 0x000fe60000000800 */
[----:B------:R-:W-:-:S04]  /*9c10*/  FMNMX.FTZ R124, R78, R123, !PT ;  /* 0x0000007b4e7c7209 */ /* 0x000fc80007810000 */
[----:B------:R-:W-:Y:S01]  /*9c20*/  FMNMX.FTZ R123, R79, R124, !PT ;  /* 0x0000007c4f7b7209 */ /* 0x000fe20007810000 */
[----:B------:R-:W-:Y:S03]  /*9c30*/  MUFU.EX2 R71, R71 ;  /* 0x0000004700477308 */ /* 0x000fe60000000800 */
[----:B------:R-:W-:-:S04]  /*9c40*/  FMNMX.FTZ R128, R82, R123, !PT ;  /* 0x0000007b52807209 */ /* 0x000fc80007810000 */
[----:B------:R-:W-:Y:S01]  /*9c50*/  FMNMX.FTZ R123, R83, R128, !PT ;  /* 0x00000080537b7209 */ /* 0x000fe20007810000 */
[----:B------:R0:W-:Y:S03]  /*9c60*/  MUFU.EX2 R124, R127 ;  /* 0x0000007f007c7308 */ /* 0x0001e60000000800 */
[----:B------:R-:W-:-:S04]  /*9c70*/  FMNMX.FTZ R128, R58, R123, !PT ;  /* 0x0000007b3a807209 */ /* 0x000fc80007810000 */
[----:B------:R-:W-:Y:S01]  /*9c80*/  FMNMX.FTZ R123, R59, R128, !PT ;  /* 0x000000803b7b7209 */ /* 0x000fe20007810000 */
[----:B------:R-:W-:Y:S01]  /*9c90*/  MUFU.EX2 R104, R104 ;  /* 0x0000006800687308 */ /* 0x000fe20000000800 */
[----:B0-----:R-:W-:-:S01]  /*9ca0*/  FFMA.FTZ R127, R103, UR20, -R9 ;  /* 0x00000014677f7c23 */ /* 0x001fc20008010809 */
[----:B------:R-:W-:Y:S02]  /*9cb0*/  FSEL R103, R61, -INF , !P2 ;  /* 0xff8000003d677808 */ /* 0x000fe40005000000 */
        /* <DEDUP_REMOVED lines=10> */
[----:B------:R0:W-:Y:S04]  /*9d60*/  MUFU.EX2 R68, R127 ;  /* 0x0000007f00447308 */ /* 0x0001e80000000800 */
[----:B------:R-:W1:Y:S04]  /*9d70*/  SHFL.BFLY PT, R123, R128, 0x2, 0x1f ;  /* 0x0c401f00807b7f89 */ /* 0x000e6800000e0000 */
[----:B------:R-:W-:Y:S01]  /*9d80*/  MUFU.EX2 R109, R133 ;  /* 0x00000085006d7308 */ /* 0x000fe20000000800 */
[----:B0-----:R-:W-:-:S01]  /*9d90*/  FFMA.FTZ R127, R131, UR20, -R9 ;  /* 0x00000014837f7c23 */ /* 0x001fc20008010809 */
[----:B------:R-:W-:-:S06]  /*9da0*/  FFMA.FTZ R131, R69, UR20, -R9 ;  /* 0x0000001445837c23 */ /* 0x000fcc0008010809 */
[----:B------:R-:W-:Y:S08]  /*9db0*/  MUFU.EX2 R112, R136 ;  /* 0x0000008800707308 */ /* 0x000ff00000000800 */
[----:B------:R-:W-:Y:S01]  /*9dc0*/  MUFU.EX2 R113, R113 ;  /* 0x0000007100717308 */ /* 0x000fe20000000800 */
[----:B-1----:R-:W-:Y:S01]  /*9dd0*/  FMNMX.FTZ R132, R128, R123, !PT ;  /* 0x0000007b80847209 */ /* 0x002fe20007810000 */
[--C-:B------:R-:W-:Y:S01]  /*9de0*/  FFMA.FTZ R123, R129, UR20, -R9.reuse ;  /* 0x00000014817b7c23 */ /* 0x100fe20008010809 */
[----:B------:R-:W-:-:S01]  /*9df0*/  FFMA.FTZ R128, R130, UR20, -R9 ;  /* 0x0000001482807c23 */ /* 0x000fc20008010809 */
[----:B------:R-:W-:-:S04]  /*9e00*/  FSEL R130, R8, RZ, P1 ;  /* 0x000000ff08827208 */ /* 0x000fc80000800000 */
[----:B------:R-:W-:Y:S01]  /*9e10*/  MUFU.EX2 R88, R88 ;  /* 0x0000005800587308 */ /* 0x000fe20000000800 */
[----:B------:R-:W0:Y:S01]  /*9e20*/  SHFL.BFLY PT, R129, R132, 0x1, 0x1f ;  /* 0x0c201f0084817f89 */ /* 0x000e2200000e0000 */
[----:B------:R-:W-:-:S06]  /*9e30*/  FADD.FTZ R5, -R130, R5 ;  /* 0x0000000582057221 */ /* 0x000fcc0000010100 */
[----:B------:R-:W-:Y:S01]  /*9e40*/  MUFU.EX2 R130, R131 ;  /* 0x0000008300827308 */ /* 0x000fe20000000800 */
[----:B------:R-:W-:-:S07]  /*9e50*/  FMUL.FTZ R5, R5, UR20 ;  /* 0x0000001405057c20 */ /* 0x000fce0008410000 */
[----:B------:R-:W1:Y:S08]  /*9e60*/  MUFU.EX2 R5, R5 ;  /* 0x0000000500057308 */ /* 0x000e700000000800 */
[----:B------:R-:W-:Y:S01]  /*9e70*/  MUFU.EX2 R89, R89 ;  /* 0x0000005900597308 */ /* 0x000fe20000000800 */
[----:B0-----:R-:W-:Y:S01]  /*9e80*/  FMNMX.FTZ R9, R132, R129, !PT ;  /* 0x0000008184097209 */ /* 0x001fe20007810000 */
[----:B------:R-:W-:-:S03]  /*9e90*/  IMAD.U32 R132, RZ, RZ, UR20 ;  /* 0x00000014ff847e24 */ /* 0x000fc6000f8e00ff */
[C---:B------:R-:W-:Y:S01]  /*9ea0*/  FSETP.NEU.FTZ.AND P1, PT, R9.reuse, -INF , PT ;  /* 0xff8000000900780b */ /* 0x040fe20003f3d000 */
[----:B------:R-:W-:-:S02]  /*9eb0*/  FFMA.FTZ R69, R9, R132, -8 ;  /* 0xc100000009457423 */ /* 0x000fc40000010084 */
[----:B------:R-:W-:Y:S01]  /*9ec0*/  MUFU.EX2 R92, R92 ;  /* 0x0000005c005c7308 */ /* 0x000fe20000000800 */
[----:B------:R-:W-:Y:S01]  /*9ed0*/  FSEL R129, R9, RZ, P1 ;  /* 0x000000ff09817208 */ /* 0x000fe20000800000 */
[----:B-1----:R-:W-:Y:S01]  /*9ee0*/  FFMA.FTZ R132, R5, R7, R70 ;  /* 0x0000000705847223 */ /* 0x002fe20000010046 */
[----:B------:R-:W-:-:S03]  /*9ef0*/  FSEL R69, R69, RZ, P1 ;  /* 0x000000ff45457208 */ /* 0x000fc60000800000 */
[----:B------:R-:W-:Y:S01]  /*9f00*/  FADD.FTZ R129, -R129, R4 ;  /* 0x0000000481817221 */ /* 0x000fe20000010100 */
[----:B------:R-:W-:-:S01]  /*9f10*/  FADD.FTZ R132, R57, R132 ;  /* 0x0000008439847221 */ /* 0x000fc20000010000 */
[--C-:B------:R-:W-:Y:S01]  /*9f20*/  FFMA.FTZ R131, R94, UR20, -R69.reuse ;  /* 0x000000145e837c23 */ /* 0x100fe20008010845 */
[----:B------:R-:W-:-:S01]  /*9f30*/  FFMA.FTZ R11, R11, UR20, -R69 ;  /* 0x000000140b0b7c23 */ /* 0x000fc20008010845 */
[----:B------:R-:W-:Y:S01]  /*9f40*/  FMUL.FTZ R94, R129, UR20 ;  /* 0x00000014815e7c20 */ /* 0x000fe20008410000 */
[----:B------:R-:W-:-:S01]  /*9f50*/  FFMA.FTZ R12, R12, UR20, -R69 ;  /* 0x000000140c0c7c23 */ /* 0x000fc20008010845 */
[--C-:B------:R-:W-:Y:S01]  /*9f60*/  FFMA.FTZ R15, R15, UR20, -R69.reuse ;  /* 0x000000140f0f7c23 */ /* 0x100fe20008010845 */
[----:B------:R-:W-:-:S01]  /*9f70*/  FFMA.FTZ R20, R20, UR20, -R69 ;  /* 0x0000001414147c23 */ /* 0x000fc20008010845 */
[--C-:B------:R-:W-:Y:S01]  /*9f80*/  FFMA.FTZ R121, R121, UR20, -R69.reuse ;  /* 0x0000001479797c23 */ /* 0x100fe20008010845 */
        /* <DEDUP_REMOVED lines=25> */
[----:B0-----:R-:W-:-:S01]  /*a120*/  FFMA.FTZ R7, R94, R6, R11 ;  /* 0x000000065e077223 */ /* 0x001fc2000001000b */
        /* <DEDUP_REMOVED lines=12> */
[--C-:B------:R-:W-:Y:S01]  /*a1f0*/  FFMA.FTZ R62, R62, UR20, -R69.reuse ;  /* 0x000000143e3e7c23 */ /* 0x100fe20008010845 */
[----:B------:R-:W-:-:S01]  /*a200*/  FFMA.FTZ R66, R66, UR20, -R69 ;  /* 0x0000001442427c23 */ /* 0x000fc20008010845 */
        /* <DEDUP_REMOVED lines=13> */
[----:B--2---:R-:W-:-:S07]  /*a2e0*/  FADD.FTZ R132, R122, R129 ;  /* 0x000000817a847221 */ /* 0x004fce0000010000 */
[----:B------:R-:W2:Y:S01]  /*a2f0*/  MUFU.EX2 R106, R106 ;  /* 0x0000006a006a7308 */ /* 0x000ea20000000800 */
[----:B0-----:R-:W-:-:S01]  /*a300*/  FADD.FTZ R129, R125, R132 ;  /* 0x000000847d817221 */ /* 0x001fc20000010000 */
[----:B------:R-:W-:-:S06]  /*a310*/  FADD.FTZ R132, R104, R7 ;  /* 0x0000000768847221 */ /* 0x000fcc0000010000 */
[----:B------:R-:W0:Y:S01]  /*a320*/  MUFU.EX2 R107, R107 ;  /* 0x0000006b006b7308 */ /* 0x000e220000000800 */
[----:B-1----:R-:W-:-:S07]  /*a330*/  FADD.FTZ R129, R126, R129 ;  /* 0x000000817e817221 */ /* 0x002fce0000010000 */
        /* <DEDUP_REMOVED lines=106> */
[----:B--2---:R-:W-:-:S01]  /*a9e0*/  FADD.FTZ R77, R127, R6 ;  /* 0x000000067f4d7221 */ /* 0x004fc20000010000 */
[----:B0-----:R-:W-:-:S03]  /*a9f0*/  FADD.FTZ R6, R66, R7 ;  /* 0x0000000742067221 */ /* 0x001fc60000010000 */
[----:B------:R-:W-:Y:S01]  /*aa00*/  FADD.FTZ R7, R130, R77 ;  /* 0x0000004d82077221 */ /* 0x000fe20000010000 */
[----:B-1----:R-:W-:-:S01]  /*aa10*/  FADD.FTZ R6, R69, R6 ;  /* 0x0000000645067221 */ /* 0x002fc20000010000 */
[----:B------:R-:W-:Y:S06]  /*aa20*/  @!P0 BRA `(.L_x_1107) ;  /* 0x0000000000048947 */ /* 0x000fec0003800000 */
[----:B------:R-:W-:Y:S01]  /*aa30*/  BPT.TRAP 0x1 ;  /* 0x000000040000795c */ /* 0x000fe20000300000 */
.L_x_1107:
        /* <DEDUP_REMOVED lines=86> */
.L_x_1089:
[----:B------:R-:W-:Y:S01]  /*afa0*/  UISETP.NE.AND UP1, UPT, UR49, URZ, UPT ;  /* 0x0000003f3100728c */ /* 0x000fe2000bf25270 */
[----:B------:R-:W-:Y:S01]  /*afb0*/  IADD3 R8, R17, 0x1, -R18 ;  /* 0x0000000111087810 */ /* 0x000fe20007ffe812 */
[----:B------:R-:W-:Y:S02]  /*afc0*/  UISETP.NE.AND UP0, UPT, UR48, URZ, UPT ;  /* 0x0000003f3000728c */ /* 0x000fe4000bf05270 */
[----:B------:R-:W-:Y:S01]  /*afd0*/  UIADD3 UR10, UR40, 0xbf, URZ ;  /* 0x000000bf280a7890 */ /* 0x000fe2000fffe03f */
[----:B------:R-:W-:-:S03]  /*afe0*/  R2UR UR11, R8 ;  /* 0x00000000080b72ca */ /* 0x000fc600000e0000 */
[----:B------:R-:W-:-:S03]  /*aff0*/  PLOP3.LUT P1, PT, PT, PT, UP0, 0x40, 0x0 ;  /* 0x000000000000781c */ /* 0x000fc60003f2e808 */
[----:B------:R-:W-:Y:S01]  /*b000*/  @UP1 ULDC UR6, c[0x0][0x44c] ;  /* 0x0001130000061ab9 */ /* 0x000fe20000000800 */
[----:B------:R-:W-:Y:S01]  /*b010*/  @UP1 ULDC UR12, c[0x0][0x450] ;  /* 0x00011400000c1ab9 */ /* 0x000fe20000000800 */
[----:B------:R-:W-:-:S04]  /*b020*/  UIMAD.WIDE.U32 UR6, UR10, UR6, URZ ;  /* 0x000000060a0672a5 */ /* 0x000fc8000f8e003f */
[----:B------:R-:W-:-:S04]  /*b030*/  @UP1 USHF.R.U32.HI UR10, URZ, UR12, UR7 ;  /* 0x0000000c3f0a1299 */ /* 0x000fc80008011607 */
[----:B------:R-:W-:-:S04]  /*b040*/  UIADD3 UR10, UR11, UR10, URZ ;  /* 0x0000000a0b0a7290 */ /* 0x000fc8000fffe03f */
        /* <DEDUP_REMOVED lines=13> */
.L_x_1110:
[----:B------:R-:W-:Y:S02]  /*b120*/  ULDC UR11, c[0x0][0x9e4] ;  /* 0x00027900000b7ab9 */ /* 0x000fe40000000800 */
[----:B------:R-:W-:-:S11]  /*b130*/  UISETP.NE.AND UP0, UPT, UR11, 0x1, UPT ;  /* 0x000000010b00788c */ /* 0x000fd6000bf05270 */
[----:B------:R-:W-:Y:S02]  /*b140*/  @UP0 ULDC.64 UR12, c[0x0][0x9e8] ;  /* 0x00027a00000c0ab9 */ /* 0x000fe40000000a00 */
[----:B------:R-:W-:-:S04]  /*b150*/  UIMAD.WIDE.U32 UR6, UR10, UR12, URZ ;  /* 0x0000000c0a0672a5 */ /* 0x000fc8000f8e003f */
[----:B------:R-:W-:-:S12]  /*b160*/  @UP0 USHF.R.U32.HI UR10, URZ, UR13, UR7 ;  /* 0x0000000d3f0a0299 */ /* 0x000fd80008011607 */
.L_x_1111:
[----:B------:R-:W-:-:S04]  /*b170*/  UIMAD UR10, UR10, UR11, URZ ;  /* 0x0000000b0a0a72a4 */ /* 0x000fc8000f8e023f */
[----:B------:R-:W-:-:S04]  /*b180*/  UISETP.LT.AND UP0, UPT, UR22, UR10, UPT ;  /* 0x0000000a1600728c */ /* 0x000fc8000bf01270 */
[----:B------:R-:W-:-:S12]  /*b190*/  USEL UR22, UR22, UR10, !UP0 ;  /* 0x0000000a16167287 */ /* 0x000fd8000c000000 */
.L_x_1109:
        /* <DEDUP_REMOVED lines=13> */
.L_x_1123:
[----:B------:R-:W-:-:S04]  /*b270*/  UISETP.NE.AND UP0, UPT, UR23, 0x1, UPT ;  /* 0x000000011700788c */ /* 0x000fc8000bf05270 */
[----:B------:R-:W-:-:S04]  /*b280*/  USEL UR51, URZ, 0x1, UP0 ;  /* 0x000000013f337887 */ /* 0x000fc80008000000 */
[----:B------:R-:W-:Y:S01]  /*b290*/  ULOP3.LUT UR51, UR24, UR51, URZ, 0x3c, !UPT ;  /* 0x0000003318337292 */ /* 0x000fe2000f8e3c3f */
[----:B------:R-:W-:Y:S11]  /*b2a0*/  @!P0 BRA `(.L_x_1113) ;  /* 0x0000000000048947 */ /* 0x000ff60003800000 */
[----:B------:R-:W-:Y:S01]  /*b2b0*/  BPT.TRAP 0x1 ;  /* 0x000000040000795c */ /* 0x000fe20000300000 */
.L_x_1113:
        /* <DEDUP_REMOVED lines=9> */
.L_x_1114:
[----:B-1----:R-:W-:Y:S05]  /*b350*/  @P1 BRA `(.L_x_1115) ;  /* 0x0000000000081947 */ /* 0x002fea0003800000 */
[----:B------:R-:W1:Y:S02]  /*b360*/  SYNCS.PHASECHK.TRANS64.TRYWAIT P1, [UR21+0x13230], R4 ;  /* 0x01323004ff0075a7 */ /* 0x000e640008020155 */
[----:B-1----:R-:W-:Y:S05]  /*b370*/  @!P1 BRA `(.L_x_1116) ;  /* 0x0000012000449947 */ /* 0x002fea0003800000 */
.L_x_1115:
        /* <DEDUP_REMOVED lines=64> */
.L_x_1117:
[----:B------:R-:W-:Y:S01]  /*b780*/  ULEA UR11, UR23, UR45, 0x3 ;  /* 0x0000002d170b7291 */ /* 0x000fe2000f8e183f */
[----:B01----:R-:W-:-:S05]  /*b790*/  IMAD.U32 R4, RZ, RZ, UR24 ;  /* 0x00000018ff047e24 */ /* 0x003fca000f8e00ff */
[----:B------:R-:W-:-:S04]  /*b7a0*/  SHF.L.U32 R4, R4, 0x1f, RZ ;  /* 0x0000001f04047819 */ /* 0x000fc800000006ff */
[----:B------:R0:W1:Y:S01]  /*b7b0*/  SYNCS.PHASECHK.TRANS64.TRYWAIT P1, [UR11+0x13250], R4 ;  /* 0x01325004ff0075a7 */ /* 0x000062000802014b */
[----:B------:R-:W-:Y:S05]  /*b7c0*/  @!P0 BRA `(.L_x_1118) ;  /* 0x0000000000048947 */ /* 0x000fea0003800000 */
[----:B------:R-:W-:Y:S01]  /*b7d0*/  BPT.TRAP 0x1 ;  /* 0x000000040000795c */ /* 0x000fe20000300000 */
.L_x_1118:
[----:B-1----:R-:W-:Y:S05]  /*b7e0*/  @P1 BRA `(.L_x_1119) ;  /* 0x0000000000081947 */ /* 0x002fea0003800000 */
[----:B------:R-:W1:Y:S02]  /*b7f0*/  SYNCS.PHASECHK.TRANS64.TRYWAIT P1, [UR11+0x13250], R4 ;  /* 0x01325004ff0075a7 */ /* 0x000e64000802014b */
[----:B-1----:R-:W-:Y:S05]  /*b800*/  @!P1 BRA `(.L_x_1120) ;  /* 0x0000011c00389947 */ /* 0x002fea0003800000 */
.L_x_1119:
        /* <DEDUP_REMOVED lines=32> */
.L_x_1121:
        /* <DEDUP_REMOVED lines=100> */
[----:B------:R-:W-:Y:S01]  /*c050*/  FMUL.FTZ R140, R0, R71 ;  /* 0x00000047008c7220 */ /* 0x000fe20000410000 */
[----:B------:R-:W-:Y:S01]  /*c060*/  IMAD.U32 R62, RZ, RZ, UR20 ;  /* 0x00000014ff3e7e24 */ /* 0x000fe2000f8e00ff */
[----:B------:R-:W1:Y:S01]  /*c070*/  MUFU.TANH R125, R125 ;  /* 0x0000007d007d7308 */ /* 0x000e620000002400 */
[----:B0-----:R-:W-:Y:S01]  /*c080*/  FMNMX.FTZ R4, R122, R5, !PT ;  /* 0x000000057a047209 */ /* 0x001fe20007810000 */
[----:B------:R-:W-:-:S04]  /*c090*/  UIADD3 UR21, UR21, 0x13240, URZ ;  /* 0x0001324015157890 */ /* 0x000fc8000fffe03f */
[----:B------:R-:W-:Y:S02]  /*c0a0*/  UPRMT UR21, UR44, 0x654, UR21 ;  /* 0x000006542c157896 */ /* 0x000fe40008000015 */
[----:B------:R-:W0:Y:S01]  /*c0b0*/  MUFU.TANH R127, R127 ;  /* 0x0000007f007f7308 */ /* 0x000e220000002400 */
[----:B--2---:R-:W-:Y:S01]  /*c0c0*/  FMNMX.FTZ R56, R124, R131, !PT ;  /* 0x000000837c387209 */ /* 0x004fe20007810000 */
[----:B------:R-:W-:-:S05]  /*c0d0*/  FMUL.FTZ R131, R0, R58 ;  /* 0x0000003a00837220 */ /* 0x000fca0000410000 */
[----:B------:R-:W-:Y:S01]  /*c0e0*/  SYNCS.ARRIVE.TRANS64.RED.A1T0 RZ, [UR21], RZ ;  /* 0x000000ffffff79a7 */ /* 0x000fe20008100415 */
[----:B------:R-:W2:Y:S01]  /*c0f0*/  MUFU.TANH R126, R126 ;  /* 0x0000007e007e7308 */ /* 0x000ea20000002400 */
[----:B-1----:R-:W-:-:S07]  /*c100*/  FMNMX.FTZ R5, R125, R4, !PT ;  /* 0x000000047d057209 */ /* 0x002fce0007810000 */
[----:B------:R-:W1:Y:S01]  /*c110*/  MUFU.TANH R128, R128 ;  /* 0x0000008000807308 */ /* 0x000e620000002400 */
[----:B0-----:R-:W-:-:S07]  /*c120*/  FMNMX.FTZ R57, R127, R56, !PT ;  /* 0x000000387f397209 */ /* 0x001fce0007810000 */
[----:B------:R-:W0:Y:S01]  /*c130*/  MUFU.TANH R104, R104 ;  /* 0x0000006800687308 */ /* 0x000e220000002400 */
[----:B--2---:R-:W-:-:S07]  /*c140*/  FMNMX.FTZ R5, R126, R5, !PT ;  /* 0x000000057e057209 */ /* 0x004fce0007810000 */
        /* <DEDUP_REMOVED lines=125> */
[----:B--2---:R-:W-:Y:S02]  /*c920*/  FMNMX.FTZ R5, R139, R4, !PT ;  /* 0x000000048b057209 */ /* 0x004fe40007810000 */
[----:B-1----:R-:W-:Y:S02]  /*c930*/  FMNMX.FTZ R56, R69, R56, !PT ;  /* 0x0000003845387209 */ /* 0x002fe40007810000 */
[----:B0-----:R-:W-:-:S03]  /*c940*/  FMNMX.FTZ R57, R140, R5, !PT ;  /* 0x000000058c397209 */ /* 0x001fc60007810000 */
[----:B------:R-:W0:Y:S04]  /*c950*/  SHFL.BFLY PT, R5, R56, 0x2, 0x1f ;  /* 0x0c401f0038057f89 */ /* 0x000e2800000e0000 */
[----:B------:R-:W1:Y:S01]  /*c960*/  SHFL.BFLY PT, R4, R57, 0x2, 0x1f ;  /* 0x0c401f0039047f89 */ /* 0x000e6200000e0000 */
[----:B0-----:R-:W-:Y:S02]  /*c970*/  FMNMX.FTZ R58, R56, R5, !PT ;  /* 0x00000005383a7209 */ /* 0x001fe40007810000 */
[----:B-1----:R-:W-:-:S03]  /*c980*/  FMNMX.FTZ R59, R57, R4, !PT ;  /* 0x00000004393b7209 */ /* 0x002fc60007810000 */
[----:B------:R-:W0:Y:S04]  /*c990*/  SHFL.BFLY PT, R5, R58, 0x1, 0x1f ;  /* 0x0c201f003a057f89 */ /* 0x000e2800000e0000 */
[----:B------:R-:W1:Y:S01]  /*c9a0*/  SHFL.BFLY PT, R4, R59, 0x1, 0x1f ;  /* 0x0c201f003b047f89 */ /* 0x000e6200000e0000 */
[----:B0-----:R-:W-:Y:S02]  /*c9b0*/  FMNMX.FTZ R5, R58, R5, !PT ;  /* 0x000000053a057209 */ /* 0x001fe40007810000 */
[----:B-1----:R-:W-:-:S03]  /*c9c0*/  FMNMX.FTZ R4, R59, R4, !PT ;  /* 0x000000043b047209 */ /* 0x002fc60007810000 */
[C---:B------:R-:W-:Y:S01]  /*c9d0*/  FADD.FTZ R8, -R5.reuse, R8 ;  /* 0x0000000805087221 */ /* 0x040fe20000010100 */
[----:B------:R-:W-:-:S03]  /*c9e0*/  FFMA.FTZ R141, R5, R62, -8 ;  /* 0xc1000000058d7423 */ /* 0x000fc6000001003e */
[----:B------:R-:W-:Y:S01]  /*c9f0*/  FMUL.FTZ R61, R8, UR20 ;  /* 0x00000014083d7c20 */ /* 0x000fe20008410000 */
[----:B------:R-:W-:-:S01]  /*ca00*/  FADD.FTZ R8, -R4, R9 ;  /* 0x0000000904087221 */ /* 0x000fc20000010100 */
[--C-:B------:R-:W-:Y:S01]  /*ca10*/  FFMA.FTZ R142, R15, UR20, -R141.reuse ;  /* 0x000000140f8e7c23 */ /* 0x100fe2000801088d */
[----:B------:R-:W-:-:S01]  /*ca20*/  FFMA.FTZ R15, R122, UR20, -R141 ;  /* 0x000000147a0f7c23 */ /* 0x000fc2000801088d */
[--C-:B------:R-:W-:Y:S01]  /*ca30*/  FFMA.FTZ R122, R126, UR20, -R141.reuse ;  /* 0x000000147e7a7c23 */ /* 0x100fe2000801088d */
[----:B------:R-:W-:Y:S01]  /*ca40*/  FMUL.FTZ R9, R8, UR20 ;  /* 0x0000001408097c20 */ /* 0x000fe20008410000 */
[--C-:B------:R-:W-:Y:S01]  /*ca50*/  FFMA.FTZ R8, R11, UR20, -R141.reuse ;  /* 0x000000140b087c23 */ /* 0x100fe2000801088d */
[----:B------:R-:W-:-:S01]  /*ca60*/  FFMA.FTZ R11, R12, UR20, -R141 ;  /* 0x000000140c0b7c23 */ /* 0x000fc2000801088d */
[--C-:B------:R-:W-:Y:S01]  /*ca70*/  FFMA.FTZ R12, R121, UR20, -R141.reuse ;  /* 0x00000014790c7c23 */ /* 0x100fe2000801088d */
[----:B------:R-:W-:-:S01]  /*ca80*/  FFMA.FTZ R121, R125, UR20, -R141 ;  /* 0x000000147d797c23 */ /* 0x000fc2000801088d */
[----:B------:R-:W-:Y:S01]  /*ca90*/  IMAD.U32 R125, RZ, RZ, UR20 ;  /* 0x00000014ff7d7e24 */ /* 0x000fe2000f8e00ff */
[----:B------:R-:W-:Y:S01]  /*caa0*/  MUFU.EX2 R61, R61 ;  /* 0x0000003d003d7308 */ /* 0x000fe20000000800 */
[----:B------:R-:W-:-:S01]  /*cab0*/  FFMA.FTZ R66, R72, UR20, -R141 ;  /* 0x0000001448427c23 */ /* 0x000fc2000801088d */
[----:B------:R-:W-:Y:S01]  /*cac0*/  FFMA.FTZ R143, R20, UR20, -R141 ;  /* 0x00000014148f7c23 */ /* 0x000fe2000801088d */
[----:B------:R-:W-:-:S01]  /*cad0*/  FFMA.FTZ R125, R4, R125, -8 ;  /* 0xc1000000047d7423 */ /* 0x000fc2000001007d */
[--C-:B------:R-:W-:Y:S01]  /*cae0*/  FFMA.FTZ R72, R129, UR20, -R141.reuse ;  /* 0x0000001481487c23 */ /* 0x100fe2000801088d */
[----:B------:R-:W-:-:S01]  /*caf0*/  FFMA.FTZ R56, R112, UR20, -R141 ;  /* 0x0000001470387c23 */ /* 0x000fc2000801088d */
[----:B------:R-:W-:Y:S01]  /*cb00*/  FFMA.FTZ R58, R88, UR20, -R141 ;  /* 0x00000014583a7c23 */ /* 0x000fe2000801088d */
[----:B------:R-:W-:-:S01]  /*cb10*/  FFMA.FTZ R14, R14, UR20, -R125 ;  /* 0x000000140e0e7c23 */ /* 0x000fc2000801087d */
[--C-:B------:R-:W-:Y:S01]  /*cb20*/  FFMA.FTZ R13, R13, UR20, -R125.reuse ;  /* 0x000000140d0d7c23 */ /* 0x100fe2000801087d */
        /* <DEDUP_REMOVED lines=20> */
[--C-:B------:R-:W-:Y:S01]  /*cc70*/  FFMA.FTZ R108, R116, UR20, -R141.reuse ;  /* 0x00000014746c7c23 */ /* 0x100fe2000801088d */
[----:B------:R-:W-:-:S01]  /*cc80*/  FFMA.FTZ R116, R68, UR20, -R141 ;  /* 0x0000001444747c23 */ /* 0x000fc2000801088d */
[----:B------:R-:W-:Y:S01]  /*cc90*/  FFMA.FTZ R57, R105, UR20, -R141 ;  /* 0x0000001469397c23 */ /* 0x000fe2000801088d */
[----:B------:R-:W-:-:S01]  /*cca0*/  FFMA.FTZ R68, R106, UR20, -R125 ;  /* 0x000000146a447c23 */ /* 0x000fc2000801087d */
[----:B------:R-:W0:Y:S01]  /*ccb0*/  MUFU.EX2 R11, R11 ;  /* 0x0000000b000b7308 */ /* 0x000e220000000800 */
[----:B------:R-:W-:-:S01]  /*ccc0*/  FFMA.FTZ R105, R109, UR20, -R141 ;  /* 0x000000146d697c23 */ /* 0x000fc2000801088d */
[--C-:B------:R-:W-:Y:S01]  /*ccd0*/  FFMA.FTZ R109, R117, UR20, -R141.reuse ;  /* 0x00000014756d7c23 */ /* 0x100fe2000801088d */
[----:B------:R-:W-:-:S01]  /*cce0*/  FFMA.FTZ R117, R69, UR20, -R141 ;  /* 0x0000001445757c23 */ /* 0x000fc2000801088d */
[----:B------:R-:W-:Y:S01]  /*ccf0*/  FFMA.FTZ R69, R107, UR20, -R125 ;  /* 0x000000146b457c23 */ /* 0x000fe2000801087d */
[----:B------:R-:W-:-:S01]  /*cd00*/  FFMA.FTZ R63, R89, UR20, -R141 ;  /* 0x00000014593f7c23 */ /* 0x000fc2000801088d */
[----:B------:R-:W-:Y:S01]  /*cd10*/  FFMA.FTZ R89, R93, UR20, -R141 ;  /* 0x000000145d597c23 */ /* 0x000fe2000801088d */
[----:B------:R-:W-:-:S01]  /*cd20*/  FFMA.FTZ R106, R110, UR20, -R125 ;  /* 0x000000146e6a7c23 */ /* 0x000fc2000801087d */
[----:B------:R-:W2:Y:S01]  /*cd30*/  MUFU.EX2 R13, R13 ;  /* 0x0000000d000d7308 */ /* 0x000ea20000000800 */
[----:B-1----:R-:W-:-:S01]  /*cd40*/  FFMA.FTZ R6, R9, R6, R14 ;  /* 0x0000000609067223 */ /* 0x002fc2000001000e */
[--C-:B------:R-:W-:Y:S01]  /*cd50*/  FFMA.FTZ R93, R101, UR20, -R141.reuse ;  /* 0x00000014655d7c23 */ /* 0x100fe2000801088d */
[----:B------:R-:W-:-:S01]  /*cd60*/  FFMA.FTZ R101, R85, UR20, -R141 ;  /* 0x0000001455657c23 */ /* 0x000fc2000801088d */
[--C-:B------:R-:W-:Y:S01]  /*cd70*/  FFMA.FTZ R85, R91, UR20, -R125.reuse ;  /* 0x000000145b557c23 */ /* 0x100fe2000801087d */
[----:B------:R-:W-:-:S01]  /*cd80*/  FFMA.FTZ R107, R111, UR20, -R125 ;  /* 0x000000146f6b7c23 */ /* 0x000fc2000801087d */
[--C-:B------:R-:W-:Y:S01]  /*cd90*/  FFMA.FTZ R91, R99, UR20, -R125.reuse ;  /* 0x00000014635b7c23 */ /* 0x100fe2000801087d */
        /* <DEDUP_REMOVED lines=21> */
[--C-:B------:R-:W-:Y:S01]  /*cef0*/  FFMA.FTZ R75, R75, UR20, -R125.reuse ;  /* 0x000000144b4b7c23 */ /* 0x100fe2000801087d */
[----:B------:R-:W-:-:S01]  /*cf00*/  FFMA.FTZ R102, R86, UR20, -R125 ;  /* 0x0000001456667c23 */ /* 0x000fc2000801087d */
[--C-:B------:R-:W-:Y:S01]  /*cf10*/  FFMA.FTZ R97, R77, UR20, -R141.reuse ;  /* 0x000000144d617c23 */ /* 0x100fe2000801088d */
        /* <DEDUP_REMOVED lines=132> */
[--C-:B------:R-:W-:Y:S01]  /*d760*/  FFMA.FTZ R118, R139, UR20, -R125.reuse ;  /* 0x000000148b767c23 */ /* 0x100fe2000801087d */
[----:B------:R-:W-:-:S05]  /*d770*/  FFMA.FTZ R125, R140, UR20, -R125 ;  /* 0x000000148c7d7c23 */ /* 0x000fca000801087d */
        /* <DEDUP_REMOVED lines=32> */
.L_x_1122:
        /* <DEDUP_REMOVED lines=10> */
[-C--:B------:R-:W-:Y:S01]  /*da20*/  FMUL.FTZ R27, R27, R9.reuse ;  /* 0x000000091b1b7220 */ /* 0x080fe20000410000 */
[----:B------:R-:W-:Y:S01]  /*da30*/  F2FP.SATFINITE.E4M3.F32.PACK_AB_MERGE_C R104, R105, R104, RZ ;  /* 0x000000686968723e */ /* 0x000fe200048070ff */
[-C--:B------:R-:W-:Y:S01]  /*da40*/  FMUL.FTZ R30, R30, R9.reuse ;  /* 0x000000091e1e7220 */ /* 0x080fe20000410000 */
[----:B------:R-:W-:Y:S01]  /*da50*/  F2FP.SATFINITE.E4M3.F32.PACK_AB_MERGE_C R106, R107, R106, RZ ;  /* 0x0000006a6b6a723e */ /* 0x000fe200048070ff */
[----:B------:R-:W-:Y:S01]  /*da60*/  SYNCS.ARRIVE.TRANS64.RED.A1T0 RZ, [UR6], RZ ;  /* 0x000000ffffff79a7 */ /* 0x000fe20008100406 */
        /* <DEDUP_REMOVED lines=67> */
.L_x_1112:
[----:B------:R-:W-:-:S13]  /*dea0*/  ISETP.GE.AND P1, PT, R3, UR43, PT ;  /* 0x0000002b03007c0c */ /* 0x000fda000bf26270 */
[----:B------:R-:W-:Y:S05]  /*deb0*/  @!P1 BRA `(.L_x_1124) ;  /* 0x00000048005c9947 */ /* 0x000fea0003800000 */
[----:B------:R-:W-:Y:S01]  /*dec0*/  ULDC UR21, c[0x0][0x9e4] ;  /* 0x0002790000157ab9 */ /* 0x000fe20000000800 */
[----:B------:R-:W-:Y:S01]  /*ded0*/  ULDC UR23, c[0x0][0x9dc] ;  /* 0x0002770000177ab9 */ /* 0x000fe20000000800 */
[----:B------:R-:W-:Y:S01]  /*dee0*/  ULDC UR20, c[0x0][0x988] ;  /* 0x0002620000147ab9 */ /* 0x000fe20000000800 */
[----:B------:R-:W-:-:S05]  /*def0*/  ULDC UR22, c[0x0][0x9e0] ;  /* 0x0002780000167ab9 */ /* 0x000fca0000000800 */
.L_x_1143:
[----:B------:R-:W-:-:S04]  /*df00*/  UIADD3 UR25, UR50, 0x1, URZ ;  /* 0x0000000132197890 */ /* 0x000fc8000fffe03f */
[----:B------:R-:W-:-:S04]  /*df10*/  UISETP.NE.AND UP0, UPT, UR25, 0x2, UPT ;  /* 0x000000021900788c */ /* 0x000fc8000bf05270 */
[----:B------:R-:W-:Y:S02]  /*df20*/  USEL UR24, URZ, 0x1, UP0 ;  /* 0x000000013f187887 */ /* 0x000fe40008000000 */
[----:B------:R-:W-:Y:S02]  /*df30*/  USEL UR25, UR25, URZ, UP0 ;  /* 0x0000003f19197287 */ /* 0x000fe40008000000 */
[----:B------:R-:W-:Y:S01]  /*df40*/  ULOP3.LUT UR24, UR51, UR24, URZ, 0x3c, !UPT ;  /* 0x0000001833187292 */ /* 0x000fe2000f8e3c3f */
[----:B------:R-:W-:Y:S11]  /*df50*/  @!P0 BRA `(.L_x_1125) ;  /* 0x0000000000048947 */ /* 0x000ff60003800000 */
[----:B------:R-:W-:Y:S01]  /*df60*/  BPT.TRAP 0x1 ;  /* 0x000000040000795c */ /* 0x000fe20000300000 */
.L_x_1125:
[----:B------:R-:W-:Y:S01]  /*df70*/  ULEA UR6, UR25, UR45, 0x3 ;  /* 0x0000002d19067291 */ /* 0x000fe2000f8e183f */
[----:B------:R-:W-:-:S05]  /*df80*/  IMAD.U32 R8, RZ, RZ, UR24 ;  /* 0x00000018ff087e24 */ /* 0x000fca000f8e00ff */
[----:B------:R-:W-:-:S04]  /*df90*/  SHF.L.U32 R8, R8, 0x1f, RZ ;  /* 0x0000001f08087819 */ /* 0x000fc800000006ff */
[----:B------:R0:W1:Y:S01]  /*dfa0*/  SYNCS.PHASECHK.TRANS64.TRYWAIT P1, [UR6+0x13230], R8 ;  /* 0x01323008ff0075a7 */ /* 0x0000620008020146 */
[----:B------:R-:W-:Y:S05]  /*dfb0*/  @!P0 BRA `(.L_x_1126) ;  /* 0x0000000000048947 */ /* 0x000fea0003800000 */
[----:B------:R-:W-:Y:S01]  /*dfc0*/  BPT.TRAP 0x1 ;  /* 0x000000040000795c */ /* 0x000fe20000300000 */
.L_x_1126:
[----:B-1----:R-:W-:Y:S05]  /*dfd0*/  @P1 BRA `(.L_x_1127) ;  /* 0x0000000000081947 */ /* 0x002fea0003800000 */
[----:B------:R-:W1:Y:S02]  /*dfe0*/  SYNCS.PHASECHK.TRANS64.TRYWAIT P1, [UR6+0x13230], R8 ;  /* 0x01323008ff0075a7 */ /* 0x000e640008020146 */
[----:B-1----:R-:W-:Y:S05]  /*dff0*/  @!P1 BRA `(.L_x_1128) ;  /* 0x000000f400549947 */ /* 0x002fea0003800000 */
.L_x_1127:
        /* <DEDUP_REMOVED lines=64> */
.L_x_1129:
[----:B------:R-:W-:Y:S01]  /*e400*/  ULEA UR11, UR50, UR45, 0x3 ;  /* 0x0000002d320b7291 */ /* 0x000fe2000f8e183f */
[----:B01----:R-:W-:-:S05]  /*e410*/  IMAD.U32 R8, RZ, RZ, UR51 ;  /* 0x00000033ff087e24 */ /* 0x003fca000f8e00ff */
[----:B------:R-:W-:-:S04]  /*e420*/  SHF.L.U32 R8, R8, 0x1f, RZ ;  /* 0x0000001f08087819 */ /* 0x000fc800000006ff */
[----:B------:R0:W1:Y:S01]  /*e430*/  SYNCS.PHASECHK.TRANS64.TRYWAIT P1, [UR11+0x13250], R8 ;  /* 0x01325008ff0075a7 */ /* 0x000062000802014b */
[----:B------:R-:W-:Y:S05]  /*e440*/  @!P0 BRA `(.L_x_1130) ;  /* 0x0000000000048947 */ /* 0x000fea0003800000 */
[----:B------:R-:W-:Y:S01]  /*e450*/  BPT.TRAP 0x1 ;  /* 0x000000040000795c */ /* 0x000fe20000300000 */
.L_x_1130:
[----:B-1----:R-:W-:Y:S05]  /*e460*/  @P1 BRA `(.L_x_1131) ;  /* 0x0000000000081947 */ /* 0x002fea0003800000 */
[----:B------:R-:W1:Y:S02]  /*e470*/  SYNCS.PHASECHK.TRANS64.TRYWAIT P1, [UR11+0x13250], R8 ;  /* 0x01325008ff0075a7 */ /* 0x000e64000802014b */
[----:B-1----:R-:W-:Y:S05]  /*e480*/  @!P1 BRA `(.L_x_1132) ;  /* 0x000000f000489947 */ /* 0x002fea0003800000 */
.L_x_1131:
        /* <DEDUP_REMOVED lines=32> */
.L_x_1133:
        /* <DEDUP_REMOVED lines=16> */
[----:B------:R-:W-:Y:S01]  /*e790*/  ULEA UR6, UR25, UR45, 0x3 ;  /* 0x0000002d19067291 */ /* 0x000fe2000f8e183f */
[C---:B------:R-:W-:Y:S01]  /*e7a0*/  FMUL.FTZ R21, R0.reuse, R128 ;  /* 0x0000008000157220 */ /* 0x040fe20000410000 */
[----:B------:R-:W-:Y:S01]  /*e7b0*/  FMUL.FTZ R128, R0, R101 ;  /* 0x0000006500807220 */ /* 0x000fe20000410000 */
[----:B------:R-:W-:Y:S01]  /*e7c0*/  @P1 IMAD.HI.U32 R56, R132, UR7, RZ ;  /* 0x0000000784381c27 */ /* 0x000fe2000f8e00ff */
[----:B------:R-:W-:-:S03]  /*e7d0*/  @UP1 ULDC UR7, c[0x0][0x450] ;  /* 0x0001140000071ab9 */ /* 0x000fc60000000800 */
[C---:B01----:R-:W-:Y:S01]  /*e7e0*/  FMUL.FTZ R8, R0.reuse, R120 ;  /* 0x0000007800087220 */ /* 0x043fe20000410000 */
[C---:B------:R-:W-:Y:S01]  /*e7f0*/  FMUL.FTZ R101, R0.reuse, R103 ;  /* 0x0000006700657220 */ /* 0x040fe20000410000 */
[----:B------:R-:W-:Y:S01]  /*e800*/  UIADD3 UR6, UR6, 0x13240, URZ ;  /* 0x0001324006067890 */ /* 0x000fe2000fffe03f */
[----:B------:R-:W-:Y:S01]  /*e810*/  @P2 SHF.R.U32.HI R132, RZ, UR7, R56 ;  /* 0x00000007ff842c19 */ /* 0x000fe20008011638 */
[C---:B------:R-:W-:Y:S01]  /*e820*/  FMUL.FTZ R120, R0.reuse, R129 ;  /* 0x0000008100787220 */ /* 0x040fe20000410000 */
[C---:B------:R-:W-:Y:S01]  /*e830*/  FMUL.FTZ R103, R0.reuse, R73 ;  /* 0x0000004900677220 */ /* 0x040fe20000410000 */
[C---:B------:R-:W-:Y:S01]  /*e840*/  FMUL.FTZ R9, R0.reuse, R121 ;  /* 0x0000007900097220 */ /* 0x040fe20000410000 */
[C---:B------:R-:W-:Y:S01]  /*e850*/  FMUL.FTZ R73, R0.reuse, R75 ;  /* 0x0000004b00497220 */ /* 0x040fe20000410000 */
[----:B------:R-:W0:Y:S01]  /*e860*/  SHFL.IDX PT, R136, R132, RZ, 0x1c1f ;  /* 0x001c1fff84887589 */ /* 0x000e2200000e0000 */
        /* <DEDUP_REMOVED lines=64> */
[----:B------:R-:W-:Y:S01]  /*ec70*/  PLOP3.LUT P1, PT, PT, PT, UP0, 0x40, 0x0 ;  /* 0x000000000000781c */ /* 0x000fe20003f2e808 */
[----:B------:R-:W1:Y:S01]  /*ec80*/  MUFU.TANH R8, R8 ;  /* 0x0000000800087308 */ /* 0x000e620000002400 */
[----:B------:R-:W-:Y:S01]  /*ec90*/  SYNCS.ARRIVE.TRANS64.RED.A1T0 RZ, [UR6], RZ ;  /* 0x000000ffffff79a7 */ /* 0x000fe20008100406 */
[----:B------:R-:W-:Y:S01]  /*eca0*/  IADD3 R56, -R19, 0x1, R70 ;  /* 0x0000000113387810 */ /* 0x000fe20007ffe146 */
[----:B------:R-:W-:Y:S01]  /*ecb0*/  ULOP3.LUT UR6, URZ, UR23, URZ, 0x33, !UPT ;  /* 0x000000173f067292 */ /* 0x000fe2000f8e333f */
[----:B------:R-:W-:Y:S02]  /*ecc0*/  IMAD.IADD R67, R70, 0x1, -R19 ;  /* 0x0000000146437824 */ /* 0x000fe400078e0a13 */
[----:B------:R-:W-:Y:S02]  /*ecd0*/  IADD3 R56, -R18, R56, R17 ;  /* 0x0000003812387210 */ /* 0x000fe40007ffe111 */
[----:B------:R-:W2:Y:S03]  /*ece0*/  MUFU.TANH R9, R9 ;  /* 0x0000000900097308 */ /* 0x000ea60000002400 */
[----:B------:R-:W-:-:S02]  /*ecf0*/  VIADD R135, R56, UR22 ;  /* 0x0000001638877c36 */ /* 0x000fc40008000000 */
[----:B------:R-:W-:Y:S02]  /*ed00*/  VIADD R134, R56, UR6 ;  /* 0x0000000638867c36 */ /* 0x000fe40008000000 */
[--C-:B0-----:R-:W-:Y:S01]  /*ed10*/  IMAD.IADD R133, R135, 0x1, R136.reuse ;  /* 0x0000000187857824 */ /* 0x101fe200078e0288 */
        /* <DEDUP_REMOVED lines=92> */
.L_x_1136:
[----:B------:R-:W-:-:S05]  /*f2e0*/  IMAD.U32 R138, RZ, RZ, UR21 ;  /* 0x00000015ff8a7e24 */ /* 0x000fca000f8e00ff */
[----:B------:R-:W-:-:S13]  /*f2f0*/  ISETP.NE.AND P1, PT, R138, 0x1, PT ;  /* 0x000000018a00780c */ /* 0x000fda0003f25270 */
[----:B------:R-:W1:Y:S02]  /*f300*/  @P1 LDC.64 R56, c[0x0][0x9e8] ;  /* 0x00027a00ff381b82 */ /* 0x000e640000000a00 */
[----:B-1----:R-:W-:-:S05]  /*f310*/  @P1 IMAD.HI.U32 R56, R136, R56, RZ ;  /* 0x0000003888381227 */ /* 0x002fca00078e00ff */
[----:B------:R-:W-:-:S07]  /*f320*/  @P1 SHF.R.U32.HI R136, RZ, R57, R56 ;  /* 0x00000039ff881219 */ /* 0x000fce0000011638 */
.L_x_1137:
[----:B------:R-:W-:Y:S05]  /*f330*/  BSYNC B0 ;  /* 0x0000000000007941 */ /* 0x000fea0003800000 */
.L_x_1135:
[----:B------:R-:W-:-:S05]  /*f340*/  IMAD R136, R136, R138, R67 ;  /* 0x0000008a88887224 */ /* 0x000fca00078e0243 */
[----:B------:R-:W-:Y:S02]  /*f350*/  VIADDMNMX R133, R136, R138, R133, PT ;  /* 0x0000008a88857246 */ /* 0x000fe40003800185 */
[----:B------:R-:W-:-:S07]  /*f360*/  VIMNMX R71, R71, R136, !PT ;  /* 0x0000008847477248 */ /* 0x000fce0007fe0100 */
.L_x_1134:
        /* <DEDUP_REMOVED lines=248> */
.L_x_1140:
[----:B------:R-:W-:-:S05]  /*102f0*/  IMAD.U32 R70, RZ, RZ, UR21 ;  /* 0x00000015ff467e24 */ /* 0x000fca000f8e00ff */
[----:B------:R-:W-:-:S13]  /*10300*/  ISETP.NE.AND P6, PT, R70, 0x1, PT ;  /* 0x000000014600780c */ /* 0x000fda0003fc5270 */
[----:B------:R-:W0:Y:S02]  /*10310*/  @P6 LDC.64 R8, c[0x0][0x9e8] ;  /* 0x00027a00ff086b82 */ /* 0x000e240000000a00 */
[----:B0-----:R-:W-:-:S05]  /*10320*/  @P6 IMAD.HI.U32 R8, R57, R8, RZ ;  /* 0x0000000839086227 */ /* 0x001fca00078e00ff */
[----:B------:R-:W-:-:S07]  /*10330*/  @P6 SHF.R.U32.HI R57, RZ, R9, R8 ;  /* 0x00000009ff396219 */ /* 0x000fce0000011608 */
.L_x_1141:
[----:B------:R-:W-:Y:S05]  /*10340*/  BSYNC B0 ;  /* 0x0000000000007941 */ /* 0x000fea0003800000 */
.L_x_1139:
[----:B------:R-:W-:-:S05]  /*10350*/  IMAD R57, R57, R70, R67 ;  /* 0x0000004639397224 */ /* 0x000fca00078e0243 */
[----:B------:R-:W-:Y:S02]  /*10360*/  VIADDMNMX R135, R57, R70, R135, PT ;  /* 0x0000004639877246 */ /* 0x000fe40003800187 */
[----:B------:R-:W-:-:S07]  /*10370*/  VIMNMX R134, R134, R57, !PT ;  /* 0x0000003986867248 */ /* 0x000fce0007fe0100 */
.L_x_1138:
        /* <DEDUP_REMOVED lines=501> */
.L_x_1142:
        /* <DEDUP_REMOVED lines=86> */
.L_x_1124:
[----:B------:R-:W-:Y:S06]  /*12830*/  BAR.ARV 0x8, 0x200 ;  /* 0x0208000000007b1d */ /* 0x000fec0000002000 */
[----:B------:R-:W-:Y:S05]  /*12840*/  @!P0 BRA `(.L_x_1144) ;  /* 0x0000000000048947 */ /* 0x000fea0003800000 */
[----:B------:R-:W-:Y:S01]  /*12850*/  BPT.TRAP 0x1 ;  /* 0x000000040000795c */ /* 0x000fe20000300000 */
.L_x_1144:
[----:B------:R-:W-:Y:S01]  /*12860*/  ULEA UR14, UR50, UR45, 0x3 ;  /* 0x0000002d320e7291 */ /* 0x000fe2000f8e183f */
[----:B------:R-:W-:-:S05]  /*12870*/  IMAD.U32 R0, RZ, RZ, UR51 ;  /* 0x00000033ff007e24 */ /* 0x000fca000f8e00ff */
[----:B------:R-:W-:-:S04]  /*12880*/  SHF.L.U32 R0, R0, 0x1f, RZ ;  /* 0x0000001f00007819 */ /* 0x000fc800000006ff */
[----:B------:R0:W1:Y:S01]  /*12890*/  SYNCS.PHASECHK.TRANS64.TRYWAIT P1, [UR14+0x13250], R0 ;  /* 0x01325000ff0075a7 */ /* 0x000062000802014e */
[----:B------:R-:W-:Y:S05]  /*128a0*/  @!P0 BRA `(.L_x_1145) ;  /* 0x0000000000048947 */ /* 0x000fea0003800000 */
[----:B------:R-:W-:Y:S01]  /*128b0*/  BPT.TRAP 0x1 ;  /* 0x000000040000795c */ /* 0x000fe20000300000 */
.L_x_1145:
[----:B-1----:R-:W-:Y:S05]  /*128c0*/  @P1 BRA `(.L_x_1146) ;  /* 0x0000000000081947 */ /* 0x002fea0003800000 */
[----:B------:R-:W1:Y:S02]  /*128d0*/  SYNCS.PHASECHK.TRANS64.TRYWAIT P1, [UR14+0x13250], R0 ;  /* 0x01325000ff0075a7 */ /* 0x000e64000802014e */
[----:B-1----:R-:W-:Y:S05]  /*128e0*/  @!P1 BRA `(.L_x_1147) ;  /* 0x000000ac00489947 */ /* 0x002fea0003800000 */
.L_x_1146:
[----:B------:R-:W-:Y:S01]  /*128f0*/  ULDC.64 UR4, c[0x0][0x9a0] ;  /* 0x0002680000047ab9 */ /* 0x000fe20000000a00 */
[----:B------:R-:W-:Y:S01]  /*12900*/  UIADD3 UR45, UR45, 0x1000, URZ ;  /* 0x000010002d2d7890 */ /* 0x000fe2000fffe03f */
[----:B------:R-:W-:Y:S01]  /*12910*/  WARPGROUP.ARRIVE ;  /* 0x00000000000079c5 */ /* 0x000fe20000000000 */
[----:B------:R-:W-:Y:S01]  /*12920*/  UISETP.NE.U32.AND UP0, UPT, UR4, URZ, UPT ;  /* 0x0000003f0400728c */ /* 0x000fe2000bf05070 */
[----:B01----:R-:W-:Y:S01]  /*12930*/  IMAD.MOV.U32 R0, RZ, RZ, 0x3f800000 ;  /* 0x3f800000ff007424 */ /* 0x003fe200078e00ff */
[----:B------:R-:W-:Y:S02]  /*12940*/  USHF.R.U32.HI UR45, URZ, 0x4, UR45 ;  /* 0x000000043f2d7899 */ /* 0x000fe4000801162d */
[----:B------:R-:W-:Y:S02]  /*12950*/  UISETP.NE.AND.EX UP0, UPT, UR5, URZ, UPT, UP0 ;  /* 0x0000003f0500728c */ /* 0x000fe4000bf05300 */
[----:B------:R-:W-:Y:S01]  /*12960*/  ULOP3.LUT UR45, UR45, 0x3fff, URZ, 0xc0, !UPT ;  /* 0x00003fff2d2d7892 */ /* 0x000fe2000f8ec03f */
[----:B------:R-:W-:-:S03]  /*12970*/  UMOV UR7, 0xc0000010 ;  /* 0xc000001000077882 */ /* 0x000fc60000000000 */
[----:B------:R-:W-:-:S05]  /*12980*/  PLOP3.LUT P1, PT, PT, PT, UP0, 0x80, 0x0 ;  /* 0x000000000000781c */ /* 0x000fca0003f2f008 */
[----:B------:R-:W-:Y:S01]  /*12990*/  @UP0 USHF.R.S32.HI UR6, URZ, 0x1f, UR47 ;  /* 0x0000001f3f060899 */ /* 0x000fe2000801142f */
[----:B------:R-:W-:Y:S01]  /*129a0*/  @UP0 ULDC.64 UR10, c[0x0][0x9c8] ;  /* 0x00027200000a0ab9 */ /* 0x000fe20000000a00 */
[----:B------:R-:W-:Y:S02]  /*129b0*/  @UP0 ULDC.64 UR12, c[0x0][0x9d0] ;  /* 0x00027400000c0ab9 */ /* 0x000fe40000000a00 */
[----:B------:R-:W-:Y:S02]  /*129c0*/  @UP0 UIMAD UR6, UR6, UR10, URZ ;  /* 0x0000000a060602a4 */ /* 0x000fe4000f8e023f */
[----:B------:R-:W-:Y:S02]  /*129d0*/  @UP0 UIMAD.WIDE.U32 UR8, UR47, UR10, URZ ;  /* 0x0000000a2f0802a5 */ /* 0x000fe4000f8e003f */
[----:B------:R-:W-:Y:S02]  /*129e0*/  ULOP3.LUT UR10, UR45, 0x10000, URZ, 0xfc, !UPT ;  /* 0x000100002d0a7892 */ /* 0x000fe4000f8efc3f */
[----:B------:R-:W-:-:S02]  /*129f0*/  @UP0 UIMAD UR6, UR47, UR11, UR6 ;  /* 0x0000000b2f0602a4 */ /* 0x000fc4000f8e0206 */
[----:B------:R-:W-:Y:S02]  /*12a00*/  UIMAD UR10, UR50, 0x280, UR10 ;  /* 0x00000280320a78a4 */ /* 0x000fe4000f8e020a */
[----:B------:R-:W-:-:S05]  /*12a10*/  @UP0 UIADD3 UR9, UR9, UR6, URZ ;  /* 0x0000000609090290 */ /* 0x000fca000fffe03f */
[----:B------:R-:W-:Y:S02]  /*12a20*/  UMOV UR6, UR10 ;  /* 0x0000000a00067c82 */ /* 0x000fe40008000000 */
[----:B------:R-:W-:Y:S01]  /*12a30*/  QGMMA.64x64x32.F32.E4M3.E4M3 R24, R152, gdesc[UR4], R24, gsb0 ;  /* 0x00e0000498187df3 */ /* 0x000fe20008000818 */
[----:B------:R-:W-:-:S04]  /*12a40*/  @UP0 UIMAD.WIDE.U32 UR6, UR38, UR12, UR8 ;  /* 0x0000000c260602a5 */ /* 0x000fc8000f8e0008 */
[----:B------:R-:W-:Y:S02]  /*12a50*/  @UP0 UIMAD UR7, UR38, UR13, UR7 ;  /* 0x0000000d260702a4 */ /* 0x000fe4000f8e0207 */
[----:B------:R-:W-:-:S04]  /*12a60*/  @UP0 ULEA UR4, UP1, UR6, UR4, 0x2 ;  /* 0x0000000406040291 */ /* 0x000fc8000f82103f */
[----:B------:R-:W-:Y:S02]  /*12a70*/  @UP0 ULEA.HI.X UR5, UR6, UR5, UR7, 0x2, UP1 ;  /* 0x0000000506050291 */ /* 0x000fe400088f1407 */
[----:B------:R-:W-:-:S04]  /*12a80*/  IMAD.U32 R8, RZ, RZ, UR4 ;  /* 0x00000004ff087e24 */ /* 0x000fc8000f8e00ff */
[----:B------:R-:W-:Y:S01]  /*12a90*/  IMAD.U32 R9, RZ, RZ, UR5 ;  /* 0x00000005ff097e24 */ /* 0x000fe2000f8e00ff */
        /* <DEDUP_REMOVED lines=14> */
[----:B0-----:R-:W0:Y:S01]  /*12b80*/  SHFL.BFLY PT, R9, R6, 0x2, 0x1f ;  /* 0x0c401f0006097f89 */ /* 0x001e2200000e0000 */
[----:B------:R-:W-:Y:S02]  /*12b90*/  WARPGROUP.DEPBAR.LE gsb0, 0x0 ;  /* 0x00008000000079c5 */ /* 0x000fe40000010000 */
[----:B------:R-:W-:-:S06]  /*12ba0*/  WARPGROUP.ARRIVE ;  /* 0x00000000000079c5 */ /* 0x000fcc0000000000 */
[----:B------:R-:W-:Y:S01]  /*12bb0*/  QGMMA.64x64x32.F32.E4M3.E4M3 R24, R140, gdesc[UR4], R24, gsb0 ;  /* 0x00e000048c187df3 */ /* 0x000fe20008000818 */
[----:B-1----:R-:W-:-:S01]  /*12bc0*/  FADD.FTZ R10, R10, R7 ;  /* 0x000000070a0a7221 */ /* 0x002fc20000010000 */
[----:B------:R-:W-:Y:S01]  /*12bd0*/  UIADD3 UR10, UR10, 0x200, URZ ;  /* 0x000002000a0a7890 */ /* 0x000fe2000fffe03f */
[----:B0-----:R-:W-:-:S01]  /*12be0*/  FADD.FTZ R9, R9, R6 ;  /* 0x0000000609097221 */ /* 0x001fc20000010000 */
[----:B------:R-:W-:Y:S02]  /*12bf0*/  UMOV UR11, 0xc0000010 ;  /* 0xc0000010000b7882 */ /* 0x000fe40000000000 */
[----:B------:R-:W0:Y:S04]  /*12c00*/  SHFL.BFLY PT, R3, R10, 0x1, 0x1f ;  /* 0x0c201f000a037f89 */ /* 0x000e2800000e0000 */
[----:B------:R-:W1:Y:S01]  /*12c10*/  SHFL.BFLY PT, R8, R9, 0x1, 0x1f ;  /* 0x0c201f0009087f89 */ /* 0x000e6200000e0000 */
[----:B0-----:R-:W-:-:S01]  /*12c20*/  FADD.FTZ R12, R10, R3 ;  /* 0x000000030a0c7221 */ /* 0x001fc20000010000 */
        /* <DEDUP_REMOVED lines=31> */
.L_x_1148:
        /* <DEDUP_REMOVED lines=42> */
.L_x_1070:
[----:B------:R-:W0:Y:S01]  /*130c0*/  S2R R3, SR_CgaCtaId ;  /* 0x0000000000037919 */ /* 0x000e220000008800 */
[----:B------:R-:W-:Y:S01]  /*130d0*/  MOV R4, 0x400 ;  /* 0x0000040000047802 */ /* 0x000fe20000000f00 */
[----:B------:R-:W-:Y:S01]  /*130e0*/  UISETP.NE.AND UP0, UPT, UR42, URZ, UPT ;  /* 0x0000003f2a00728c */ /* 0x000fe2000bf05270 */
[----:B------:R-:W-:Y:S01]  /*130f0*/  SHF.R.S32.HI R13, RZ, 0x1f, R156 ;  /* 0x0000001fff0d7819 */ /* 0x000fe2000001149c */
[----:B------:R-:W-:Y:S03]  /*13100*/  BAR.SYNC.DEFER_BLOCKING 0x5, 0x200 ;  /* 0x0148000000007b1d */ /* 0x000fe60000010000 */
[----:B------:R-:W-:-:S03]  /*13110*/  LEA.HI R5, R13, R156, RZ, 0x3 ;  /* 0x0000009c0d057211 */ /* 0x000fc600078f18ff */
[----:B------:R-:W-:Y:S03]  /*13120*/  BSSY B0, `(.L_x_1149) ;  /* 0x00002b0000007945 */ /* 0x000fe60003800000 */
[----:B------:R-:W-:Y:S01]  /*13130*/  @!UP0 ULDC UR42, c[0x0][0xad4] ;  /* 0x0002b500002a8ab9 */ /* 0x000fe20000000800 */
[----:B0-----:R-:W-:Y:S02]  /*13140*/  LEA R4, R3, R4, 0x18 ;  /* 0x0000000403047211 */ /* 0x001fe400078ec0ff */
[----:B------:R-:W-:Y:S02]  /*13150*/  LOP3.LUT R3, R5, 0xfffffff8, RZ, 0xc0, !PT ;  /* 0xfffffff805037812 */ /* 0x000fe400078ec0ff */
[----:B------:R-:W-:Y:S01]  /*13160*/  SHF.R.S32.HI R5, RZ, 0x3, R5 ;  /* 0x00000003ff057819 */ /* 0x000fe20000011405 */
[----:B------:R-:W0:Y:S02]  /*13170*/  LDS.128 R8, [R4+0x132d0] ;  /* 0x0132d00004087984 */ /* 0x000e240000000c00 */
[----:B0-----:R-:W-:Y:S01]  /*13180*/  IMAD.IADD R8, R156, 0x1, -R3 ;  /* 0x000000019c087824 */ /* 0x001fe200078e0a03 */
[----:B------:R-:W-:-:S02]  /*13190*/  R2UR UR6, R9 ;  /* 0x00000000090672ca */ /* 0x000fc400000e0000 */
[----:B------:R-:W-:Y:S01]  /*131a0*/  R2UR UR5, R10 ;  /* 0x000000000a0572ca */ /* 0x000fe200000e0000 */
[----:B------:R-:W-:Y:S01]  /*131b0*/  IMAD.SHL.U32 R0, R8, 0x8, RZ ;  /* 0x0000000808007824 */ /* 0x000fe200078e00ff */
[----:B------:R-:W-:-:S04]  /*131c0*/  R2UR UR47, R11 ;  /* 0x000000000b2f72ca */ /* 0x000fc800000e0000 */
[----:B------:R-:W-:Y:S01]  /*131d0*/  SHF.R.S32.HI R3, RZ, 0x1f, R0 ;  /* 0x0000001fff037819 */ /* 0x000fe20000011400 */
[----:B------:R-:W-:Y:S06]  /*131e0*/  BAR.ARV 0x4, 0x200 ;  /* 0x0108000000007b1d */ /* 0x000fec0000002000 */
[----:B------:R-:W-:Y:S05]  /*131f0*/  @P0 BRA `(.L_x_1150) ;  /* 0x0000001c00dc0947 */ /* 0x000fea0003800000 */
[----:B------:R-:W0:Y:S01]  /*13200*/  S2R R12, SR_TID.X ;  /* 0x00000000000c7919 */ /* 0x000e220000002100 */
[----:B------:R-:W-:Y:S01]  /*13210*/  ULDC.64 UR8, c[0x4][0x38] ;  /* 0x01000e0000087ab9 */ /* 0x000fe20000000a00 */
[----:B------:R-:W-:Y:S01]  /*13220*/  ULDC.64 UR10, c[0x0][0xc00] ;  /* 0x00030000000a7ab9 */ /* 0x000fe20000000a00 */
[----:B0-----:R-:W-:-:S05]  /*13230*/  IMAD.SHL.U32 R9, R12, 0x4, RZ ;  /* 0x000000040c097824 */ /* 0x001fca00078e00ff */
[----:B------:R-:W-:Y:S01]  /*13240*/  LOP3.LUT R9, R9, 0xc, RZ, 0xc0, !PT ;  /* 0x0000000c09097812 */ /* 0x000fe200078ec0ff */
[----:B------:R-:W-:Y:S03]  /*13250*/  BAR.SYNC.DEFER_BLOCKING 0x1, 0x180 ;  /* 0x0046000000007b1d */ /* 0x000fe60000010000 */
[----:B------:R-:W-:-:S05]  /*13260*/  IADD3 R10, P0, R9, UR8, RZ ;  /* 0x00000008090a7c10 */ /* 0x000fca000ff1e0ff */
[----:B------:R-:W-:Y:S01]  /*13270*/  IMAD.X R11, RZ, RZ, UR9, P0 ;  /* 0x00000009ff0b7e24 */ /* 0x000fe200080e06ff */
[----:B------:R-:W-:-:S04]  /*13280*/  ULDC.64 UR8, c[0x0][0xc00] ;  /* 0x0003000000087ab9 */ /* 0x000fc80000000a00 */
[----:B------:R0:W2:Y:S01]  /*13290*/  LDG.E.CONSTANT R17, desc[UR52][R10.64] ;  /* 0x000000340a117981 */ /* 0x0000a2000c1e9900 */
[----:B------:R-:W-:Y:S01]  /*132a0*/  LOP3.LUT P0, R9, R12, 0x3, RZ, 0xc0, !PT ;  /* 0x000000030c097812 */ /* 0x000fe2000780c0ff */
[----:B------:R-:W-:Y:S01]  /*132b0*/  UIMAD.WIDE UR8, UR39, 0x4, UR8 ;  /* 0x00000004270878a5 */ /* 0x000fe2000f8e0208 */
[-C--:B------:R-:W-:Y:S02]  /*132c0*/  LEA.HI R12, R13, R156.reuse, RZ, 0x4 ;  /* 0x0000009c0d0c7211 */ /* 0x080fe400078f20ff */
[----:B------:R-:W-:Y:S02]  /*132d0*/  ISETP.EQ.OR P0, PT, R9, 0x3, !P0 ;  /* 0x000000030900780c */ /* 0x000fe40004702670 */
[----:B------:R-:W1:Y:S01]  /*132e0*/  S2R R9, SR_SWINHI ;  /* 0x0000000000097919 */ /* 0x000e620000002f00 */
[----:B------:R-:W-:Y:S01]  /*132f0*/  LEA.HI R13, R13, R156, RZ, 0x5 ;  /* 0x0000009c0d0d7211 */ /* 0x000fe200078f28ff */
[----:B------:R-:W-:Y:S01]  /*13300*/  IMAD.U32 R68, RZ, RZ, UR8 ;  /* 0x00000008ff447e24 */ /* 0x000fe2000f8e00ff */
[----:B------:R-:W-:-:S02]  /*13310*/  SHF.R.S32.HI R15, RZ, 0x4, R12 ;  /* 0x00000004ff0f7819 */ /* 0x000fc4000001140c */
[C---:B0-----:R-:W-:Y:S01]  /*13320*/  LOP3.LUT R11, R12.reuse, 0x3fffff0, RZ, 0xc0, !PT ;  /* 0x03fffff00c0b7812 */ /* 0x041fe200078ec0ff */
[----:B------:R-:W-:Y:S01]  /*13330*/  IMAD.SHL.U32 R13, R13, 0x20, RZ ;  /* 0x000000200d0d7824 */ /* 0x000fe200078e00ff */
[----:B------:R-:W-:Y:S02]  /*13340*/  LEA.HI R12, R12, R15, RZ, 0x1 ;  /* 0x0000000f0c0c7211 */ /* 0x000fe400078f08ff */
[----:B------:R-:W-:Y:S01]  /*13350*/  SEL R62, R36, R37, P0 ;  /* 0x00000025243e7207 */ /* 0x000fe20000000000 */
[----:B------:R-:W-:Y:S01]  /*13360*/  IMAD.IADD R11, R156, 0x1, -R11 ;  /* 0x000000019c0b7824 */ /* 0x000fe200078e0a0b */
[----:B------:R-:W-:Y:S02]  /*13370*/  LOP3.LUT R10, R13, 0xfffffc00, RZ, 0xc0, !PT ;  /* 0xfffffc000d0a7812 */ /* 0x000fe400078ec0ff */
[----:B------:R-:W-:Y:S02]  /*13380*/  LOP3.LUT R12, R12, 0x1ffffffe, RZ, 0xc0, !PT ;  /* 0x1ffffffe0c0c7812 */ /* 0x000fe400078ec0ff */
[----:B------:R-:W-:Y:S01]  /*13390*/  SEL R77, R37, R36, P0 ;  /* 0x00000024254d7207 */ /* 0x000fe20000000000 */
[----:B------:R-:W-:Y:S01]  /*133a0*/  IMAD R11, R11, 0x40, R10 ;  /* 0x000000400b0b7824 */ /* 0x000fe200078e020a */
[----:B------:R-:W-:Y:S01]  /*133b0*/  SEL R36, R26, R27, P0 ;  /* 0x0000001b1a247207 */ /* 0x000fe20000000000 */
[----:B------:R-:W-:Y:S01]  /*133c0*/  IMAD.IADD R12, R15, 0x1, -R12 ;  /* 0x000000010f0c7824 */ /* 0x000fe200078e0a0c */
[----:B------:R-:W-:-:S02]  /*133d0*/  SEL R63, R27, R26, P0 ;  /* 0x0000001a1b3f7207 */ /* 0x000fc40000000000 */
[----:B------:R-:W-:Y:S01]  /*133e0*/  SEL R64, R24, R25, P0 ;  /* 0x0000001918407207 */ /* 0x000fe20000000000 */
[----:B------:R-:W-:Y:S01]  /*133f0*/  IMAD R13, R12, 0x8, R11 ;  /* 0x000000080c0d7824 */ /* 0x000fe200078e020b */
[----:B------:R-:W-:Y:S02]  /*13400*/  SEL R79, R25, R24, P0 ;  /* 0x00000018194f7207 */ /* 0x000fe40000000000 */
[----:B------:R-:W-:Y:S02]  /*13410*/  SEL R66, R28, R29, P0 ;  /* 0x0000001d1c427207 */ /* 0x000fe40000000000 */
[----:B------:R-:W-:Y:S02]  /*13420*/  SEL R81, R29, R28, P0 ;  /* 0x0000001c1d517207 */ /* 0x000fe40000000000 */
[----:B------:R-:W-:Y:S02]  /*13430*/  SEL R60, R32, R33, P0 ;  /* 0x00000021203c7207 */ /* 0x000fe40000000000 */
[----:B------:R-:W-:-:S02]  /*13440*/  SEL R75, R33, R32, P0 ;  /* 0x00000020214b7207 */ /* 0x000fc40000000000 */
[----:B------:R-:W-:Y:S02]  /*13450*/  MOV R10, R4 ;  /* 0x00000004000a7202 */ /* 0x000fe40000000f00 */
[----:B-1----:R-:W-:Y:S02]  /*13460*/  MOV R11, R9 ;  /* 0x00000009000b7202 */ /* 0x002fe40000000f00 */
[----:B------:R-:W-:Y:S02]  /*13470*/  SEL R28, R40, R41, P0 ;  /* 0x00000029281c7207 */ /* 0x000fe40000000000 */
[----:B------:R-:W-:Y:S01]  /*13480*/  SEL R29, R41, R40, P0 ;  /* 0x00000028291d7207 */ /* 0x000fe20000000000 */
[----:B------:R-:W-:Y:S01]  /*13490*/  IMAD.WIDE R12, R13, 0x2, R10 ;  /* 0x000000020d0c7825 */ /* 0x000fe200078e020a */
[----:B------:R-:W-:Y:S02]  /*134a0*/  SEL R58, R44, R45, P0 ;  /* 0x0000002d2c3a7207 */ /* 0x000fe40000000000 */
[----:B------:R-:W-:-:S02]  /*134b0*/  SEL R69, R45, R44, P0 ;  /* 0x0000002c2d457207 */ /* 0x000fc40000000000 */
[C---:B------:R-:W-:Y:S02]  /*134c0*/  LOP3.LUT R9, R12.reuse, 0x380, RZ, 0xc0, !PT ;  /* 0x000003800c097812 */ /* 0x040fe400078ec0ff */
[C---:B------:R-:W-:Y:S02]  /*134d0*/  IADD3 R18, P2, R12.reuse, 0x40, RZ ;  /* 0x000000400c127810 */ /* 0x040fe40007f5e0ff */
[C---:B------:R-:W-:Y:S02]  /*134e0*/  IADD3 R27, P1, R12.reuse, 0x60, RZ ;  /* 0x000000600c1b7810 */ /* 0x040fe40007f3e0ff */
[----:B------:R-:W-:Y:S01]  /*134f0*/  IADD3 R25, P3, R12, 0x20, RZ ;  /* 0x000000200c197810 */ /* 0x000fe20007f7e0ff */
[--C-:B------:R-:W-:Y:S01]  /*13500*/  IMAD.X R21, RZ, RZ, R13.reuse, P2 ;  /* 0x000000ffff157224 */ /* 0x100fe200010e060d */
[----:B------:R-:W-:Y:S01]  /*13510*/  SHF.R.U64 R9, R9, 0x3, RZ ;  /* 0x0000000309097819 */ /* 0x000fe200000012ff */
[----:B------:R-:W-:Y:S01]  /*13520*/  IMAD.X R15, RZ, RZ, R13, P1 ;  /* 0x000000ffff0f7224 */ /* 0x000fe200008e060d */
[----:B------:R-:W-:-:S02]  /*13530*/  LOP3.LUT R14, R18, 0x380, RZ, 0xc0, !PT ;  /* 0x00000380120e7812 */ /* 0x000fc400078ec0ff */
[----:B------:R-:W-:Y:S02]  /*13540*/  LOP3.LUT R20, R27, 0x380, RZ, 0xc0, !PT ;  /* 0x000003801b147812 */ /* 0x000fe400078ec0ff */
[----:B------:R-:W-:Y:S02]  /*13550*/  LOP3.LUT R24, R25, 0x380, RZ, 0xc0, !PT ;  /* 0x0000038019187812 */ /* 0x000fe400078ec0ff */
[----:B------:R-:W-:Y:S02]  /*13560*/  LOP3.LUT R12, R9, R12, RZ, 0x3c, !PT ;  /* 0x0000000c090c7212 */ /* 0x000fe400078e3cff */
[----:B------:R-:W-:Y:S02]  /*13570*/  SHF.R.U64 R9, R14, 0x3, RZ ;  /* 0x000000030e097819 */ /* 0x000fe400000012ff */
[----:B------:R-:W-:Y:S02]  /*13580*/  SHF.R.U64 R14, R20, 0x3, RZ ;  /* 0x00000003140e7819 */ /* 0x000fe400000012ff */
[----:B------:R-:W-:-:S02]  /*13590*/  SHF.R.U64 R24, R24, 0x3, RZ ;  /* 0x0000000318187819 */ /* 0x000fc400000012ff */
[----:B------:R-:W-:Y:S02]  /*135a0*/  LOP3.LUT R20, R9, R18, RZ, 0x3c, !PT ;  /* 0x0000001209147212 */ /* 0x000fe400078e3cff */
[----:B------:R-:W-:Y:S02]  /*135b0*/  LOP3.LUT R14, R14, R27, RZ, 0x3c, !PT ;  /* 0x0000001b0e0e7212 */ /* 0x000fe400078e3cff */
[----:B------:R-:W-:Y:S01]  /*135c0*/  LOP3.LUT R24, R24, R25, RZ, 0x3c, !PT ;  /* 0x0000001918187212 */ /* 0x000fe200078e3cff */
[----:B------:R-:W-:Y:S01]  /*135d0*/  IMAD.X R25, RZ, RZ, R13, P3 ;  /* 0x000000ffff197224 */ /* 0x000fe200018e060d */
[----:B------:R-:W-:Y:S02]  /*135e0*/  MOV R70, R14 ;  /* 0x0000000e00467202 */ /* 0x000fe40000000f00 */
[----:B------:R-:W-:Y:S02]  /*135f0*/  SEL R40, R48, R49, P0 ;  /* 0x0000003130287207 */ /* 0x000fe40000000000 */
[----:B------:R-:W-:-:S02]  /*13600*/  SEL R41, R49, R48, P0 ;  /* 0x0000003031297207 */ /* 0x000fc40000000000 */
[----:B------:R-:W-:Y:S02]  /*13610*/  SEL R32, R52, R53, P0 ;  /* 0x0000003534207207 */ /* 0x000fe40000000000 */
[----:B------:R-:W-:Y:S02]  /*13620*/  SEL R44, R34, R35, P0 ;  /* 0x00000023222c7207 */ /* 0x000fe40000000000 */
[----:B------:R-:W-:Y:S02]  /*13630*/  MOV R71, R20 ;  /* 0x0000001400477202 */ /* 0x000fe40000000f00 */
[----:B------:R-:W-:Y:S02]  /*13640*/  SEL R67, R53, R52, P0 ;  /* 0x0000003435437207 */ /* 0x000fe40000000000 */
[----:B------:R-:W-:Y:S02]  /*13650*/  MOV R72, R24 ;  /* 0x0000001800487202 */ /* 0x000fe40000000f00 */
        /* <DEDUP_REMOVED lines=13> */
[----:B------:R-:W-:Y:S02]  /*13730*/  MOV R73, R12 ;  /* 0x0000000c00497202 */ /* 0x000fe40000000f00 */
[----:B--2---:R-:W-:Y:S01]  /*13740*/  LOP3.LUT R18, R17, 0x2, RZ, 0x3c, !PT ;  /* 0x0000000211127812 */ /* 0x004fe200078e3cff */
[----:B------:R-:W-:Y:S04]  /*13750*/  SHFL.IDX PT, R14, R64, R17, 0x1c1f ;  /* 0x001c1f11400e7589 */ /* 0x000fe800000e0000 */
[----:B------:R-:W0:Y:S04]  /*13760*/  SHFL.IDX PT, R15, R79, R18, 0x1c1f ;  /* 0x001c1f124f0f7589 */ /* 0x000e2800000e0000 */
[----:B------:R-:W-:Y:S04]  /*13770*/  SHFL.IDX PT, R9, R66, R17, 0x1c1f ;  /* 0x001c1f1142097589 */ /* 0x000fe800000e0000 */
[----:B------:R-:W1:Y:S04]  /*13780*/  SHFL.IDX PT, R20, R81, R18, 0x1c1f ;  /* 0x001c1f1251147589 */ /* 0x000e6800000e0000 */
[----:B------:R-:W-:Y:S04]  /*13790*/  SHFL.IDX PT, R24, R60, R17, 0x1c1f ;  /* 0x001c1f113c187589 */ /* 0x000fe800000e0000 */
[----:B------:R-:W2:Y:S04]  /*137a0*/  SHFL.IDX PT, R21, R75, R18, 0x1c1f ;  /* 0x001c1f124b157589 */ /* 0x000ea800000e0000 */
[----:B------:R-:W-:Y:S04]  /*137b0*/  SHFL.IDX PT, R25, R62, R17, 0x1c1f ;  /* 0x001c1f113e197589 */ /* 0x000fe800000e0000 */
[----:B------:R-:W-:Y:S01]  /*137c0*/  SHFL.IDX PT, R28, R28, R17, 0x1c1f ;  /* 0x001c1f111c1c7589 */ /* 0x000fe200000e0000 */
[----:B0-----:R-:W-:-:S02]  /*137d0*/  SEL R12, R14, R15, P0 ;  /* 0x0000000f0e0c7207 */ /* 0x001fc40000000000 */
[----:B------:R-:W-:Y:S01]  /*137e0*/  SEL R14, R15, R14, P0 ;  /* 0x0000000e0f0e7207 */ /* 0x000fe20000000000 */
[----:B------:R-:W0:Y:S04]  /*137f0*/  SHFL.IDX PT, R26, R77, R18, 0x1c1f ;  /* 0x001c1f124d1a7589 */ /* 0x000e2800000e0000 */
[----:B------:R-:W-:Y:S01]  /*13800*/  SHFL.IDX PT, R29, R29, R18, 0x1c1f ;  /* 0x001c1f121d1d7589 */ /* 0x000fe200000e0000 */
[----:B-1----:R-:W-:Y:S02]  /*13810*/  SEL R13, R9, R20, P0 ;  /* 0x00000014090d7207 */ /* 0x002fe40000000000 */
[----:B------:R-:W-:Y:S01]  /*13820*/  SEL R15, R20, R9, P0 ;  /* 0x00000009140f7207 */ /* 0x000fe20000000000 */
[----:B------:R-:W-:Y:S01]  /*13830*/  SHFL.IDX PT, R40, R40, R17, 0x1c1f ;  /* 0x001c1f1128287589 */ /* 0x000fe200000e0000 */
[----:B------:R-:W-:-:S02]  /*13840*/  F2FP.BF16.F32.PACK_AB R64, R13, R12 ;  /* 0x0000000c0d40723e */ /* 0x000fc400000010ff */
[----:B------:R-:W-:Y:S01]  /*13850*/  F2FP.BF16.F32.PACK_AB R66, R15, R14 ;  /* 0x0000000e0f42723e */ /* 0x000fe200000010ff */
[----:B------:R-:W-:Y:S01]  /*13860*/  SHFL.IDX PT, R33, R32, R17, 0x1c1f ;  /* 0x001c1f1120217589 */ /* 0x000fe200000e0000 */
[----:B--2---:R-:W-:Y:S02]  /*13870*/  SEL R20, R24, R21, P0 ;  /* 0x0000001518147207 */ /* 0x004fe40000000000 */
[----:B------:R-:W-:Y:S01]  /*13880*/  SEL R24, R21, R24, P0 ;  /* 0x0000001815187207 */ /* 0x000fe20000000000 */
[----:B------:R-:W-:Y:S04]  /*13890*/  SHFL.IDX PT, R45, R44, R17, 0x1c1f ;  /* 0x001c1f112c2d7589 */ /* 0x000fe800000e0000 */
[----:B------:R-:W-:Y:S04]  /*138a0*/  SHFL.IDX PT, R41, R41, R18, 0x1c1f ;  /* 0x001c1f1229297589 */ /* 0x000fe800000e0000 */
[----:B------:R-:W-:Y:S01]  /*138b0*/  SHFL.IDX PT, R27, R58, R17, 0x1c1f ;  /* 0x001c1f113a1b7589 */ /* 0x000fe200000e0000 */
[----:B0-----:R-:W-:-:S02]  /*138c0*/  SEL R21, R25, R26, P0 ;  /* 0x0000001a19157207 */ /* 0x001fc40000000000 */
[----:B------:R-:W-:Y:S01]  /*138d0*/  SEL R25, R26, R25, P0 ;  /* 0x000000191a197207 */ /* 0x000fe20000000000 */
[----:B------:R-:W-:Y:S04]  /*138e0*/  SHFL.IDX PT, R39, R36, R17, 0x1c1f ;  /* 0x001c1f1124277589 */ /* 0x000fe800000e0000 */
[----:B------:R0:W-:Y:S04]  /*138f0*/  SHFL.IDX PT, R32, R69, R18, 0x1c1f ;  /* 0x001c1f1245207589 */ /* 0x0001e800000e0000 */
[----:B------:R-:W1:Y:S04]  /*13900*/  SHFL.IDX PT, R44, R63, R18, 0x1c1f ;  /* 0x001c1f123f2c7589 */ /* 0x000e6800000e0000 */
[----:B------:R-:W-:Y:S01]  /*13910*/  SHFL.IDX PT, R37, R52, R17, 0x1c1f ;  /* 0x001c1f1134257589 */ /* 0x000fe200000e0000 */
[----:B0-----:R-:W-:-:S03]  /*13920*/  IMAD.U32 R69, RZ, RZ, UR9 ;  /* 0x00000009ff457e24 */ /* 0x001fc6000f8e00ff */
[----:B------:R-:W-:Y:S04]  /*13930*/  SHFL.IDX PT, R43, R48, R17, 0x1c1f ;  /* 0x001c1f11302b7589 */ /* 0x000fe800000e0000 */
[----:B------:R-:W-:Y:S04]  /*13940*/  SHFL.IDX PT, R36, R67, R18, 0x1c1f ;  /* 0x001c1f1243247589 */ /* 0x000fe800000e0000 */
[----:B------:R-:W0:Y:S04]  /*13950*/  SHFL.IDX PT, R42, R65, R18, 0x1c1f ;  /* 0x001c1f12412a7589 */ /* 0x000e2800000e0000 */
[----:B------:R-:W-:Y:S04]  /*13960*/  SHFL.IDX PT, R46, R61, R18, 0x1c1f ;  /* 0x001c1f123d2e7589 */ /* 0x000fe800000e0000 */
[----:B------:R-:W2:Y:S01]  /*13970*/  SHFL.IDX PT, R48, R59, R18, 0x1c1f ;  /* 0x001c1f123b307589 */ /* 0x000ea200000e0000 */
[----:B-1----:R-:W-:-:S03]  /*13980*/  SEL R26, R44, R39, P0 ;  /* 0x000000272c1a7207 */ /* 0x002fc60000000000 */
[----:B------:R1:W-:Y:S04]  /*13990*/  SHFL.IDX PT, R49, R38, R17, 0x1c1f ;  /* 0x001c1f1126317589 */ /* 0x0003e800000e0000 */
[----:B------:R-:W-:Y:S04]  /*139a0*/  SHFL.IDX PT, R47, R56, R17, 0x1c1f ;  /* 0x001c1f11382f7589 */ /* 0x000fe800000e0000 */
[----:B------:R-:W-:Y:S01]  /*139b0*/  SHFL.IDX PT, R50, R57, R18, 0x1c1f ;  /* 0x001c1f1239327589 */ /* 0x000fe200000e0000 */
[----:B-1----:R-:W-:-:S03]  /*139c0*/  SEL R38, R39, R44, P0 ;  /* 0x0000002c27267207 */ /* 0x002fc60000000000 */
[----:B------:R1:W3:Y:S01]  /*139d0*/  SHFL.IDX PT, R52, R31, R18, 0x1c1f ;  /* 0x001c1f121f347589 */ /* 0x0002e200000e0000 */
[----:B0-----:R-:W-:-:S03]  /*139e0*/  SEL R39, R37, R42, P0 ;  /* 0x0000002a25277207 */ /* 0x001fc60000000000 */
[----:B------:R0:W-:Y:S01]  /*139f0*/  SHFL.IDX PT, R51, R34, R17, 0x1c1f ;  /* 0x001c1f1122337589 */ /* 0x0001e200000e0000 */
[----:B------:R-:W-:-:S03]  /*13a00*/  F2FP.BF16.F32.PACK_AB R65, R39, R38 ;  /* 0x000000262741723e */ /* 0x000fc600000010ff */
[----:B------:R4:W-:Y:S01]  /*13a10*/  SHFL.IDX PT, R53, R30, R17, 0x1c1f ;  /* 0x001c1f111e357589 */ /* 0x0009e200000e0000 */
[----:B-1----:R-:W-:-:S03]  /*13a20*/  SEL R31, R27, R32, P0 ;  /* 0x000000201b1f7207 */ /* 0x002fc60000000000 */
[----:B------:R-:W-:Y:S01]  /*13a30*/  SHFL.IDX PT, R54, R55, R18, 0x1c1f ;  /* 0x001c1f1237367589 */ /* 0x000fe200000e0000 */
[----:B0-----:R-:W-:-:S03]  /*13a40*/  SEL R34, R40, R41, P0 ;  /* 0x0000002928227207 */ /* 0x001fc60000000000 */
[----:B------:R0:W1:Y:S01]  /*13a50*/  SHFL.IDX PT, R56, R35, R18, 0x1c1f ;  /* 0x001c1f1223387589 */ /* 0x00006200000e0000 */
[----:B------:R-:W-:Y:S02]  /*13a60*/  SEL R40, R41, R40, P0 ;  /* 0x0000002829287207 */ /* 0x000fe40000000000 */
[----:B----4-:R-:W-:Y:S02]  /*13a70*/  SEL R30, R28, R29, P0 ;  /* 0x0000001d1c1e7207 */ /* 0x010fe40000000000 */
[----:B------:R-:W-:Y:S02]  /*13a80*/  SEL R28, R29, R28, P0 ;  /* 0x0000001c1d1c7207 */ /* 0x000fe40000000000 */
[----:B------:R-:W-:Y:S02]  /*13a90*/  SEL R29, R32, R27, P0 ;  /* 0x0000001b201d7207 */ /* 0x000fe40000000000 */
[----:B------:R-:W-:Y:S02]  /*13aa0*/  SEL R41, R36, R33, P0 ;  /* 0x0000002124297207 */ /* 0x000fe40000000000 */
[----:B0-----:R-:W-:-:S02]  /*13ab0*/  SEL R35, R33, R36, P0 ;  /* 0x0000002421237207 */ /* 0x001fc40000000000 */
[----:B------:R-:W-:Y:S02]  /*13ac0*/  SEL R27, R42, R37, P0 ;  /* 0x000000252a1b7207 */ /* 0x000fe40000000000 */
[----:B--2---:R-:W-:Y:S02]  /*13ad0*/  SEL R32, R45, R48, P0 ;  /* 0x000000302d207207 */ /* 0x004fe40000000000 */
[----:B------:R-:W-:Y:S02]  /*13ae0*/  SEL R36, R48, R45, P0 ;  /* 0x0000002d30247207 */ /* 0x000fe40000000000 */
[----:B------:R-:W-:Y:S02]  /*13af0*/  SEL R33, R43, R46, P0 ;  /* 0x0000002e2b217207 */ /* 0x000fe40000000000 */
[----:B------:R-:W-:Y:S02]  /*13b00*/  SEL R37, R46, R43, P0 ;  /* 0x0000002b2e257207 */ /* 0x000fe40000000000 */
[----:B---3--:R-:W-:-:S02]  /*13b10*/  SEL R42, R49, R52, P0 ;  /* 0x00000034312a7207 */ /* 0x008fc40000000000 */
[----:B------:R-:W-:Y:S02]  /*13b20*/  SEL R44, R52, R49, P0 ;  /* 0x00000031342c7207 */ /* 0x000fe40000000000 */
[----:B------:R-:W-:Y:S02]  /*13b30*/  SEL R43, R47, R50, P0 ;  /* 0x000000322f2b7207 */ /* 0x000fe40000000000 */
[----:B------:R-:W-:Y:S02]  /*13b40*/  SEL R45, R50, R47, P0 ;  /* 0x0000002f322d7207 */ /* 0x000fe40000000000 */
[----:B-1----:R-:W-:Y:S02]  /*13b50*/  SEL R46, R53, R56, P0 ;  /* 0x00000038352e7207 */ /* 0x002fe40000000000 */
[----:B------:R-:W-:Y:S02]  /*13b60*/  SEL R48, R56, R53, P0 ;  /* 0x0000003538307207 */ /* 0x000fe40000000000 */
[----:B------:R-:W-:-:S02]  /*13b70*/  SEL R47, R51, R54, P0 ;  /* 0x00000036332f7207 */ /* 0x000fc40000000000 */
[----:B------:R-:W-:Y:S02]  /*13b80*/  SEL R49, R54, R51, P0 ;  /* 0x0000003336317207 */ /* 0x000fe40000000000 */
[----:B------:R-:W-:Y:S01]  /*13b90*/  F2FP.BF16.F32.PACK_AB R67, R27, R26 ;  /* 0x0000001a1b43723e */ /* 0x000fe200000010ff */
[----:B------:R-:W0:Y:S01]  /*13ba0*/  LDC.64 R50, c[0x0][0xc08] ;  /* 0x00030200ff327b82 */ /* 0x000e220000000a00 */
[----:B------:R-:W-:Y:S02]  /*13bb0*/  F2FP.BF16.F32.PACK_AB R52, R21, R20 ;  /* 0x000000141534723e */ /* 0x000fe400000010ff */
[----:B------:R-:W-:Y:S01]  /*13bc0*/  F2FP.BF16.F32.PACK_AB R54, R25, R24 ;  /* 0x000000181936723e */ /* 0x000fe200000010ff */
[----:B------:R-:W-:Y:S01]  /*13bd0*/  STSM.16.M88.4 [R73], R64 ;  /* 0x0000004049007844 */ /* 0x000fe20000000200 */
[----:B------:R-:W-:Y:S02]  /*13be0*/  F2FP.BF16.F32.PACK_AB R55, R37, R36 ;  /* 0x000000242537723e */ /* 0x000fe400000010ff */
[----:B------:R-:W-:-:S02]  /*13bf0*/  F2FP.BF16.F32.PACK_AB R53, R33, R32 ;  /* 0x000000202135723e */ /* 0x000fc400000010ff */
[----:B------:R-:W-:Y:S02]  /*13c00*/  F2FP.BF16.F32.PACK_AB R56, R31, R30 ;  /* 0x0000001e1f38723e */ /* 0x000fe400000010ff */
[----:B------:R-:W-:Y:S01]  /*13c10*/  F2FP.BF16.F32.PACK_AB R58, R29, R28 ;  /* 0x0000001c1d3a723e */ /* 0x000fe200000010ff */
[----:B------:R1:W-:Y:S01]  /*13c20*/  STSM.16.M88.4 [R72], R52 ;  /* 0x0000003448007844 */ /* 0x0003e20000000200 */
[----:B------:R-:W-:Y:S02]  /*13c30*/  F2FP.BF16.F32.PACK_AB R59, R45, R44 ;  /* 0x0000002c2d3b723e */ /* 0x000fe400000010ff */
[----:B------:R-:W-:Y:S02]  /*13c40*/  F2FP.BF16.F32.PACK_AB R57, R43, R42 ;  /* 0x0000002a2b39723e */ /* 0x000fe400000010ff */
[----:B------:R-:W-:Y:S02]  /*13c50*/  F2FP.BF16.F32.PACK_AB R61, R47, R46 ;  /* 0x0000002e2f3d723e */ /* 0x000fe400000010ff */
[----:B------:R-:W-:Y:S01]  /*13c60*/  F2FP.BF16.F32.PACK_AB R62, R41, R40 ;  /* 0x00000028293e723e */ /* 0x000fe200000010ff */
[----:B------:R2:W-:Y:S01]  /*13c70*/  STSM.16.M88.4 [R71], R56 ;  /* 0x0000003847007844 */ /* 0x0005e20000000200 */
[----:B------:R-:W-:-:S02]  /*13c80*/  F2FP.BF16.F32.PACK_AB R63, R49, R48 ;  /* 0x00000030313f723e */ /* 0x000fc400000010ff */
[----:B------:R-:W-:Y:S02]  /*13c90*/  F2FP.BF16.F32.PACK_AB R60, R35, R34 ;  /* 0x00000022233c723e */ /* 0x000fe400000010ff */
[----:B------:R-:W-:-:S03]  /*13ca0*/  ISETP.NE.U32.AND P0, PT, RZ, UR10, PT ;  /* 0x0000000aff007c0c */ /* 0x000fc6000bf05070 */
[----:B------:R3:W-:Y:S01]  /*13cb0*/  STSM.16.M88.4 [R70], R60 ;  /* 0x0000003c46007844 */ /* 0x0007e20000000200 */
[----:B------:R-:W-:Y:S01]  /*13cc0*/  ISETP.NE.AND.EX P0, PT, RZ, UR11, PT, P0 ;  /* 0x0000000bff007c0c */ /* 0x000fe2000bf05300 */
[----:B-1----:R-:W1:Y:S08]  /*13cd0*/  LDC R54, c[0x0][0xbe8] ;  /* 0x0002fa00ff367b82 */ /* 0x002e700000000800 */
[----:B------:R-:W-:Y:S06]  /*13ce0*/  BAR.SYNC.DEFER_BLOCKING 0x1, 0x180 ;  /* 0x0046000000007b1d */ /* 0x000fec0000010000 */
[----:B------:R-:W4:Y:S01]  /*13cf0*/  @P0 LDG.E R17, desc[UR52][R68.64] ;  /* 0x0000003444110981 */ /* 0x000f22000c1e1900 */
[----:B0-----:R-:W-:-:S02]  /*13d00*/  ISETP.NE.U32.AND P1, PT, R50, RZ, PT ;  /* 0x000000ff3200720c */ /* 0x001fc40003f25070 */
[----:B------:R-:W-:-:S11]  /*13d10*/  R2UR UR4, R51 ;  /* 0x00000000330472ca */ /* 0x000fd600000e0000 */
[----:B------:R-:W-:Y:S01]  /*13d20*/  VOTEU.ANY UP0, P1 ;  /* 0x00000000003f7886 */ /* 0x000fe20000800100 */
[----:B-1----:R-:W-:Y:S01]  /*13d30*/  ISETP.NE.AND P1, PT, R54, 0x1, PT ;  /* 0x000000013600780c */ /* 0x002fe20003f25270 */
[----:B------:R-:W-:Y:S02]  /*13d40*/  UISETP.NE.AND.EX UP0, UPT, UR4, URZ, UPT, UP0 ;  /* 0x0000003f0400728c */ /* 0x000fe4000bf05300 */
[----:B------:R-:W-:Y:S01]  /*13d50*/  UISETP.GT.AND UP1, UPT, UR42, 0x1, UPT ;  /* 0x000000012a00788c */ /* 0x000fe2000bf24270 */
[----:B------:R-:W-:Y:S01]  /*13d60*/  UMOV UR18, 0x9b8 ;  /* 0x000009b800127882 */ /* 0x000fe20000000000 */
[----:B------:R-:W-:Y:S02]  /*13d70*/  ULDC UR4, c[0x0][0xa88] ;  /* 0x0002a20000047ab9 */ /* 0x000fe40000000800 */
[----:B------:R-:W-:Y:S01]  /*13d80*/  USEL UR18, UR18, 0x978, UP1 ;  /* 0x0000097812127887 */ /* 0x000fe20008800000 */
[----:B------:R-:W-:Y:S01]  /*13d90*/  PLOP3.LUT P4, PT, PT, PT, UP0, 0x80, 0x0 ;  /* 0x000000000000781c */ /* 0x000fe20003f8f008 */
[----:B------:R-:W-:-:S03]  /*13da0*/  IMAD.U32 R9, RZ, RZ, UR4 ;  /* 0x00000004ff097e24 */ /* 0x000fc6000f8e00ff */
[----:B------:R-:W-:Y:S01]  /*13db0*/  @UP0 ULDC.64 UR8, c[0x0][0xc08] ;  /* 0x0003020000080ab9 */ /* 0x000fe20000000a00 */
[----:B------:R-:W0:Y:S01]  /*13dc0*/  @P1 LDC R18, c[0x0][0xbec] ;  /* 0x0002fb00ff121b82 */ /* 0x000e220000000800 */
[----:B------:R-:W-:-:S07]  /*13dd0*/  @UP0 UIMAD.WIDE UR8, UR39, 0x4, UR8 ;  /* 0x00000004270808a5 */ /* 0x000fce000f8e0208 */
[----:B------:R-:W1:Y:S01]  /*13de0*/  @P1 LDC R53, c[0x0][0xbf0] ;  /* 0x0002fc00ff351b82 */ /* 0x000e620000000800 */
[----:B------:R-:W-:Y:S01]  /*13df0*/  UISETP.NE.U32.AND UP0, UPT, UR10, URZ, UPT ;  /* 0x0000003f0a00728c */ /* 0x000fe2000bf05070 */
[----:B------:R-:W-:Y:S01]  /*13e00*/  IMAD.U32 R50, RZ, RZ, UR8 ;  /* 0x00000008ff327e24 */ /* 0x000fe2000f8e00ff */
[----:B------:R-:W-:Y:S01]  /*13e10*/  ULDC.64 UR12, c[0x0][UR18+0x218] ;  /* 0x00008600120c7abb */ /* 0x000fe20008000a00 */
[----:B------:R-:W-:Y:S01]  /*13e20*/  IMAD.U32 R51, RZ, RZ, UR9 ;  /* 0x00000009ff337e24 */ /* 0x000fe2000f8e00ff */
[----:B------:R-:W-:Y:S02]  /*13e30*/  UISETP.NE.AND.EX UP0, UPT, UR11, URZ, UPT, UP0 ;  /* 0x0000003f0b00728c */ /* 0x000fe4000bf05300 */
[----:B------:R-:W-:Y:S01]  /*13e40*/  USEL UR16, UR41, URZ, UP1 ;  /* 0x0000003f29107287 */ /* 0x000fe20008800000 */
[----:B--2---:R-:W-:Y:S01]  /*13e50*/  VIADD R57, R22, UR40 ;  /* 0x0000002816397c36 */ /* 0x004fe20008000000 */
[----:B------:R-:W-:Y:S01]  /*13e60*/  UMOV UR4, URZ ;  /* 0x0000003f00047c82 */ /* 0x000fe20008000000 */
[----:B------:R-:W-:Y:S01]  /*13e70*/  UIMAD.WIDE.U32 UR8, UR12, UR38, URZ ;  /* 0x000000260c0872a5 */ /* 0x000fe2000f8e003f */
[----:B------:R2:W5:Y:S01]  /*13e80*/  @P4 LDG.E R9, desc[UR52][R50.64] ;  /* 0x0000003432094981 */ /* 0x000562000c1e1900 */
[----:B------:R-:W-:Y:S01]  /*13e90*/  ULDC.64 UR14, c[0x0][UR18+0x228] ;  /* 0x00008a00120e7abb */ /* 0x000fe20008000a00 */
[----:B------:R-:W-:-:S02]  /*13ea0*/  UIMAD UR12, UR13, UR38, URZ ;  /* 0x000000260d0c72a4 */ /* 0x000fc4000f8e023f */
[----:B------:R-:W-:Y:S01]  /*13eb0*/  USHF.R.S32.HI UR17, URZ, 0x1f, UR39 ;  /* 0x0000001f3f117899 */ /* 0x000fe20008011427 */
[----:B0-----:R-:W-:Y:S01]  /*13ec0*/  @P1 IMAD.HI.U32 R18, R57, R18, RZ ;  /* 0x0000001239121227 */ /* 0x001fe200078e00ff */
[----:B------:R-:W-:Y:S02]  /*13ed0*/  USEL UR7, UR39, URZ, !UP0 ;  /* 0x0000003f27077287 */ /* 0x000fe4000c000000 */
[----:B------:R-:W-:Y:S01]  /*13ee0*/  UIMAD.WIDE.U32 UR20, UR14, UR16, URZ ;  /* 0x000000100e1472a5 */ /* 0x000fe2000f8e003f */
[----:B------:R-:W-:Y:S01]  /*13ef0*/  ULDC.64 UR10, c[0x0][UR18+0x220] ;  /* 0x00008800120a7abb */ /* 0x000fe20008000a00 */
[----:B------:R-:W-:Y:S02]  /*13f00*/  UIMAD UR14, UR15, UR16, URZ ;  /* 0x000000100f0e72a4 */ /* 0x000fe4000f8e023f */
[----:B------:R-:W-:Y:S02]  /*13f10*/  UIADD3 UR15, UR9, UR12, URZ ;  /* 0x0000000c090f7290 */ /* 0x000fe4000fffe03f */
[----:B--2---:R-:W-:Y:S01]  /*13f20*/  IMAD.U32 R50, RZ, RZ, UR20 ;  /* 0x00000014ff327e24 */ /* 0x004fe2000f8e00ff */
[----:B------:R-:W-:Y:S01]  /*13f30*/  USEL UR17, UR17, URZ, !UP0 ;  /* 0x0000003f11117287 */ /* 0x000fe2000c000000 */
[----:B------:R-:W-:Y:S01]  /*13f40*/  IMAD.U32 R51, RZ, RZ, UR21 ;  /* 0x00000015ff337e24 */ /* 0x000fe2000f8e00ff */
[----:B------:R-:W-:-:S02]  /*13f50*/  UIMAD UR9, UR11, UR7, URZ ;  /* 0x000000070b0972a4 */ /* 0x000fc4000f8e023f */
[----:B------:R-:W-:Y:S02]  /*13f60*/  UIMAD.WIDE.U32 UR12, UR10, UR7, URZ ;  /* 0x000000070a0c72a5 */ /* 0x000fe4000f8e003f */
[----:B------:R-:W-:Y:S02]  /*13f70*/  UIMAD UR9, UR10, UR17, UR9 ;  /* 0x000000110a0972a4 */ /* 0x000fe4000f8e0209 */
[----:B------:R-:W-:Y:S02]  /*13f80*/  UIADD3 UR14, UR21, UR14, URZ ;  /* 0x0000000e150e7290 */ /* 0x000fe4000fffe03f */
[----:B------:R-:W-:-:S04]  /*13f90*/  UIADD3 UR9, UR13, UR9, URZ ;  /* 0x000000090d097290 */ /* 0x000fc8000fffe03f */
[----:B------:R-:W-:Y:S01]  /*13fa0*/  IMAD.U32 R51, RZ, RZ, UR14 ;  /* 0x0000000eff337e24 */ /* 0x000fe2000f8e00ff */
[----:B----4-:R-:W-:Y:S01]  /*13fb0*/  @P0 R2UR UR4, R17 ;  /* 0x00000000110402ca */ /* 0x010fe200000e0000 */
[----:B------:R-:W-:Y:S01]  /*13fc0*/  IMAD.MOV.U32 R17, RZ, RZ, R57 ;  /* 0x000000ffff117224 */ /* 0x000fe200078e0039 */
[----:B-1----:R-:W-:-:S04]  /*13fd0*/  @P1 SHF.R.U32.HI R17, RZ, R53, R18 ;  /* 0x00000035ff111219 */ /* 0x002fc80000011612 */
[--C-:B------:R-:W-:Y:S01]  /*13fe0*/  SHF.R.S32.HI R18, RZ, 0x1f, R17.reuse ;  /* 0x0000001fff127819 */ /* 0x100fe20000011411 */
[----:B------:R-:W-:-:S04]  /*13ff0*/  IMAD.MOV R53, RZ, RZ, -R17 ;  /* 0x000000ffff357224 */ /* 0x000fc800078e0a11 */
[----:B------:R-:W-:Y:S02]  /*14000*/  IMAD R53, R54, R53, R57 ;  /* 0x0000003536357224 */ /* 0x000fe400078e0239 */
[----:B------:R-:W-:Y:S02]  /*14010*/  UIADD3 UR8, UP0, UP2, UR12, UR8, UR4 ;  /* 0x000000080c087290 */ /* 0x000fe4000fa1e004 */
[----:B------:R-:W-:Y:S01]  /*14020*/  USHF.R.S32.HI UR11, URZ, 0x1f, UR4 ;  /* 0x0000001f3f0b7899 */ /* 0x000fe20008011404 */
[----:B------:R-:W-:Y:S01]  /*14030*/  ULDC.64 UR12, c[0x0][0xba8] ;  /* 0x0002ea00000c7ab9 */ /* 0x000fe20000000a00 */
[----:B------:R-:W-:Y:S02]  /*14040*/  @!UP1 ULDC UR12, c[0x0][0xb50] ;  /* 0x0002d400000c9ab9 */ /* 0x000fe40000000800 */
[----:B------:R-:W-:Y:S01]  /*14050*/  UIADD3.X UR10, UR9, UR15, UR11, UP0, UP2 ;  /* 0x0000000f090a7290 */ /* 0x000fe200087e440b */
[----:B------:R-:W-:Y:S01]  /*14060*/  IADD3 R50, P2, P3, R17, UR8, R50 ;  /* 0x0000000811327c10 */ /* 0x000fe2000fb5e032 */
[----:B------:R-:W-:Y:S01]  /*14070*/  @!UP1 ULDC UR13, c[0x0][0xb54] ;  /* 0x0002d500000d9ab9 */ /* 0x000fe20000000800 */
[----:B------:R-:W-:Y:S01]  /*14080*/  ULDC.64 UR8, c[0x0][UR18+0x210] ;  /* 0x0000840012087abb */ /* 0x000fe20008000a00 */
[----:B------:R-:W-:Y:S01]  /*14090*/  SHF.R.S32.HI R17, RZ, 0x1f, R53 ;  /* 0x0000001fff117819 */ /* 0x000fe20000011435 */
[----:B------:R-:W-:Y:S01]  /*140a0*/  IMAD R52, R53, UR9, RZ ;  /* 0x0000000935347c24 */ /* 0x000fe2000f8e02ff */
[----:B------:R-:W-:-:S03]  /*140b0*/  IADD3.X R51, R18, UR10, R51, P2, P3 ;  /* 0x0000000a12337c10 */ /* 0x000fc600097e6433 */
[----:B------:R-:W-:Y:S02]  /*140c0*/  IMAD R17, R17, UR8, R52 ;  /* 0x0000000811117c24 */ /* 0x000fe4000f8e0234 */
[----:B------:R-:W-:-:S04]  /*140d0*/  IMAD.WIDE.U32 R50, R53, UR8, R50 ;  /* 0x0000000835327c25 */ /* 0x000fc8000f8e0032 */
[----:B------:R-:W-:Y:S01]  /*140e0*/  IMAD.IADD R17, R51, 0x1, R17 ;  /* 0x0000000133117824 */ /* 0x000fe200078e0211 */
[----:B------:R-:W-:-:S04]  /*140f0*/  LEA R18, P2, R50, UR12, 0x2 ;  /* 0x0000000c32127c11 */ /* 0x000fc8000f8410ff */
[----:B------:R-:W-:Y:S01]  /*14100*/  LEA.HI.X R17, R50, UR13, R17, 0x2, P2 ;  /* 0x0000000d32117c11 */ /* 0x000fe200090f1411 */
[----:B---3--:R-:W-:Y:S08]  /*14110*/  @P4 BRA `(.L_x_1151) ;  /* 0x0000000000104947 */ /* 0x008ff00003800000 */
[----:B------:R-:W-:Y:S05]  /*14120*/  @!P0 BRA `(.L_x_1151) ;  /* 0x00000000000c8947 */ /* 0x000fea0003800000 */
[----:B------:R-:W2:Y:S04]  /*14130*/  LDG.E R50, desc[UR52][R68.64] ;  /* 0x0000003444327981 */ /* 0x000ea8000c1e1900 */
[----:B-----5:R-:W2:Y:S02]  /*14140*/  LDG.E R9, desc[UR52][R68.64+0x4] ;  /* 0x0000043444097981 */ /* 0x020ea4000c1e1900 */
[----:B--2---:R-:W-:-:S07]  /*14150*/  IMAD.IADD R9, R9, 0x1, -R50 ;  /* 0x0000000109097824 */ /* 0x004fce00078e0a32 */
.L_x_1151:
[----:B------:R-:W2:Y:S01]  /*14160*/  LDL R55, [R1] ;  /* 0x0000000001377983 */ /* 0x000ea20000100800 */
[----:B-----5:R-:W-:Y:S01]  /*14170*/  IMAD R56, R9, R54, RZ ;  /* 0x0000003609387224 */ /* 0x020fe200078e02ff */
[----:B------:R-:W-:Y:S02]  /*14180*/  LOP3.LUT P0, RZ, R23, 0x3, RZ, 0xc0, !PT ;  /* 0x0000000317ff7812 */ /* 0x000fe4000780c0ff */
[----:B------:R-:W-:Y:S01]  /*14190*/  SHFL.IDX PT, R50, R18, RZ, 0x1c1f ;  /* 0x001c1fff12327589 */ /* 0x000fe200000e0000 */
[----:B------:R-:W-:-:S03]  /*141a0*/  PLOP3.LUT P3, PT, PT, PT, UP1, 0x80, 0x0 ;  /* 0x000000000000781c */ /* 0x000fc60003f6f018 */
[----:B------:R-:W0:Y:S04]  /*141b0*/  SHFL.IDX PT, R51, R17, RZ, 0x1c1f ;  /* 0x001c1fff11337589 */ /* 0x000e2800000e0000 */
[----:B------:R-:W-:Y:S04]  /*141c0*/  SHFL.IDX PT, R52, R18, 0x1, 0x1c1f ;  /* 0x003c1f0012347f89 */ /* 0x000fe800000e0000 */
[----:B------:R-:W1:Y:S01]  /*141d0*/  SHFL.IDX PT, R53, R17, 0x1, 0x1c1f ;  /* 0x003c1f0011357f89 */ /* 0x000e6200000e0000 */
[----:B--2---:R-:W-:-:S04]  /*141e0*/  VIADD R55, R55, UR40 ;  /* 0x0000002837377c36 */ /* 0x004fc80008000000 */
[C---:B------:R-:W-:Y:S01]  /*141f0*/  VIADD R9, R55.reuse, 0x8 ;  /* 0x0000000837097836 */ /* 0x040fe20000000000 */
[----:B------:R-:W-:-:S04]  /*14200*/  ISETP.GE.OR P2, PT, R55, R56, P0 ;  /* 0x000000383700720c */ /* 0x000fc80000746670 */
[----:B------:R-:W-:-:S09]  /*14210*/  ISETP.GE.OR P0, PT, R9, R56, P0 ;  /* 0x000000380900720c */ /* 0x000fd20000706670 */
[----:B0-----:R0:W-:Y:S01]  /*14220*/  @!P2 ST.E desc[UR52][R50.64], R6 ;  /* 0x000000063200a985 */ /* 0x0011e2000c101934 */
[----:B------:R-:W-:-:S03]  /*14230*/  ISETP.GE.AND P2, PT, R55, R56, PT ;  /* 0x000000383700720c */ /* 0x000fc60003f46270 */
[----:B-1----:R0:W-:Y:S01]  /*14240*/  @!P0 ST.E desc[UR52][R52.64], R7 ;  /* 0x0000000734008985 */ /* 0x0021e2000c101934 */
[----:B------:R-:W-:Y:S01]  /*14250*/  ISETP.GE.AND P0, PT, R9, R56, PT ;  /* 0x000000380900720c */ /* 0x000fe20003f06270 */
[----:B------:R-:W-:-:S12]  /*14260*/  @P3 BRA `(.L_x_1152) ;  /* 0x0000000400ac3947 */ /* 0x000fd80003800000 */
[----:B0-----:R-:W-:Y:S01]  /*14270*/  IMAD R7, R5, 0x40, R0 ;  /* 0x0000004005077824 */ /* 0x001fe200078e0200 */
[----:B------:R-:W-:-:S03]  /*14280*/  ULDC.64 UR12, c[0x0][0xaa0] ;  /* 0x0002a800000c7ab9 */ /* 0x000fc60000000a00 */
        /* <DEDUP_REMOVED lines=15> */
[----:B------:R-:W2:Y:S04]  /*14380*/  LD.E.128 R12, desc[UR52][R12.64] ;  /* 0x000000340c0c7980 */ /* 0x000ea8000c101d00 */
[----:B------:R-:W3:Y:S04]  /*14390*/  LD.E.128 R24, desc[UR52][R24.64] ;  /* 0x0000003418187980 */ /* 0x000ee8000c101d00 */
[----:B------:R-:W4:Y:S01]  /*143a0*/  LD.E.128 R32, desc[UR52][R32.64] ;  /* 0x0000003420207980 */ /* 0x000f22000c101d00 */
[----:B------:R-:W-:-:S04]  /*143b0*/  IADD3 R7, P0, R10, 0x4800, RZ ;  /* 0x000048000a077810 */ /* 0x000fc80007f1e0ff */
[----:B------:R-:W-:Y:S01]  /*143c0*/  LOP3.LUT R6, R7, 0x380, RZ, 0xc0, !PT ;  /* 0x0000038007067812 */ /* 0x000fe200078ec0ff */
[----:B------:R-:W-:Y:S01]  /*143d0*/  IMAD.X R29, RZ, RZ, R11, P0 ;  /* 0x000000ffff1d7224 */ /* 0x000fe200000e060b */
[----:B------:R-:W-:Y:S01]  /*143e0*/  UIMAD UR10, UR11, UR12, URZ ;  /* 0x0000000c0b0a72a4 */ /* 0x000fe2000f8e023f */
[----:B------:R-:W0:Y:S01]  /*143f0*/  @P1 LDC R11, c[0x0][0xbf0] ;  /* 0x0002fc00ff0b1b82 */ /* 0x000e220000000800 */
[----:B------:R-:W-:-:S04]  /*14400*/  SHF.R.U64 R6, R6, 0x3, RZ ;  /* 0x0000000306067819 */ /* 0x000fc800000012ff */
[----:B------:R-:W-:-:S03]  /*14410*/  LOP3.LUT R28, R6, R7, RZ, 0x3c, !PT ;  /* 0x00000007061c7212 */ /* 0x000fc600078e3cff */
[----:B------:R-:W1:Y:S01]  /*14420*/  @P1 LDC R7, c[0x0][0xbec] ;  /* 0x0002fb00ff071b82 */ /* 0x000e620000000800 */
[----:B------:R-:W-:Y:S02]  /*14430*/  UIMAD UR10, UR4, UR13, UR10 ;  /* 0x0000000d040a72a4 */ /* 0x000fe4000f8e020a */
[----:B------:R-:W-:Y:S01]  /*14440*/  UIMAD.WIDE.U32 UR8, UR4, UR12, URZ ;  /* 0x0000000c040872a5 */ /* 0x000fe2000f8e003f */
[----:B------:R-:W-:Y:S01]  /*14450*/  IMAD R8, R8, 0x30, R5 ;  /* 0x0000003008087824 */ /* 0x000fe200078e0205 */
[----:B------:R-:W5:Y:S01]  /*14460*/  LD.E.128 R28, desc[UR52][R28.64] ;  /* 0x000000341c1c7980 */ /* 0x000f62000c101d00 */
[----:B------:R-:W-:Y:S01]  /*14470*/  USHF.R.S32.HI UR4, URZ, 0x1f, UR7 ;  /* 0x0000001f3f047899 */ /* 0x000fe20008011407 */
[----:B------:R-:W-:Y:S01]  /*14480*/  VIADD R21, R5, UR40 ;  /* 0x0000002805157c36 */ /* 0x000fe20008000000 */
[----:B------:R-:W-:Y:S01]  /*14490*/  UIADD3 UR9, UR9, UR10, URZ ;  /* 0x0000000a09097290 */ /* 0x000fe2000fffe03f */
[----:B------:R-:W-:Y:S01]  /*144a0*/  VIADD R10, R8, UR40 ;  /* 0x00000028080a7c36 */ /* 0x000fe20008000000 */
[----:B------:R-:W-:Y:S01]  /*144b0*/  @!PT LDS RZ, [RZ] ;  /* 0x00000000fffff984 */ /* 0x000fe20000000800 */
[----:B------:R-:W-:Y:S01]  /*144c0*/  @!PT LDS RZ, [RZ] ;  /* 0x00000000fffff984 */ /* 0x000fe20000000800 */
[----:B------:R-:W-:Y:S01]  /*144d0*/  @!PT LDS RZ, [RZ] ;  /* 0x00000000fffff984 */ /* 0x000fe20000000800 */
[----:B------:R-:W-:Y:S01]  /*144e0*/  @!PT LDS RZ, [RZ] ;  /* 0x00000000fffff984 */ /* 0x000fe20000000800 */
[----:B------:R0:W-:Y:S06]  /*144f0*/  MEMBAR.ALL.CTA ;  /* 0x0000000000007992 */ /* 0x0001ec0000008000 */
[----:B0-----:R-:W0:Y:S01]  /*14500*/  FENCE.VIEW.ASYNC.S ;  /* 0x00000000000073c6 */ /* 0x001e220000000000 */
[----:B------:R-:W-:Y:S01]  /*14510*/  ULDC.64 UR10, c[0x0][0xae8] ;  /* 0x0002ba00000a7ab9 */ /* 0x000fe20000000a00 */
[----:B------:R-:W-:Y:S01]  /*14520*/  VIADD R5, R21, 0x30 ;  /* 0x0000003015057836 */ /* 0x000fe20000000000 */
[----:B------:R-:W-:Y:S01]  /*14530*/  UIMAD.WIDE.U32 UR8, UR38, UR10, UR8 ;  /* 0x0000000a260872a5 */ /* 0x000fe2000f8e0008 */
[----:B------:R-:W-:-:S03]  /*14540*/  IMAD.MOV.U32 R9, RZ, RZ, R10 ;  /* 0x000000ffff097224 */ /* 0x000fc600078e000a */
[----:B------:R-:W-:-:S03]  /*14550*/  UIMAD UR9, UR38, UR11, UR9 ;  /* 0x0000000b260972a4 */ /* 0x000fc6000f8e0209 */
[----:B------:R-:W-:Y:S02]  /*14560*/  ULDC.64 UR10, c[0x0][0xaf0] ;  /* 0x0002bc00000a7ab9 */ /* 0x000fe40000000a00 */
[----:B------:R-:W-:Y:S01]  /*14570*/  UIMAD UR4, UR4, UR10, URZ ;  /* 0x0000000a040472a4 */ /* 0x000fe2000f8e023f */
[----:B-1----:R-:W-:Y:S01]  /*14580*/  @P1 IMAD.HI.U32 R6, R10, R7, RZ ;  /* 0x000000070a061227 */ /* 0x002fe200078e00ff */
[----:B------:R-:W-:Y:S02]  /*14590*/  UIMAD.WIDE.U32 UR8, UR7, UR10, UR8 ;  /* 0x0000000a070872a5 */ /* 0x000fe4000f8e0008 */
[----:B------:R-:W-:Y:S02]  /*145a0*/  UIMAD UR4, UR7, UR11, UR4 ;  /* 0x0000000b070472a4 */ /* 0x000fe4000f8e0204 */
[----:B------:R-:W-:Y:S01]  /*145b0*/  @P1 SHF.R.U32.HI R9, RZ, R11, R6 ;  /* 0x0000000bff091219 */ /* 0x000fe20000011606 */
[----:B------:R-:W-:Y:S01]  /*145c0*/  ULDC.64 UR10, c[0x0][0xae0] ;  /* 0x0002b800000a7ab9 */ /* 0x000fe20000000a00 */
[----:B------:R-:W-:-:S02]  /*145d0*/  UIADD3 UR4, UR9, UR4, URZ ;  /* 0x0000000409047290 */ /* 0x000fc4000fffe03f */
[----:B------:R-:W-:Y:S01]  /*145e0*/  IMAD.U32 R7, RZ, RZ, UR9 ;  /* 0x00000009ff077e24 */ /* 0x000fe2000f8e00ff */
[--C-:B------:R-:W-:Y:S01]  /*145f0*/  SHF.R.S32.HI R8, RZ, 0x1f, R9.reuse ;  /* 0x0000001fff087819 */ /* 0x100fe20000011409 */
[----:B------:R-:W-:Y:S02]  /*14600*/  IMAD.MOV R11, RZ, RZ, -R9 ;  /* 0x000000ffff0b7224 */ /* 0x000fe400078e0a09 */
[----:B------:R-:W-:Y:S01]  /*14610*/  IMAD.U32 R6, RZ, RZ, UR8 ;  /* 0x00000008ff067e24 */ /* 0x000fe2000f8e00ff */
[----:B------:R-:W-:Y:S01]  /*14620*/  ULDC.64 UR8, c[0x0][0xad8] ;  /* 0x0002b60000087ab9 */ /* 0x000fe20000000a00 */
[----:B------:R-:W-:Y:S02]  /*14630*/  IMAD R8, R8, UR10, RZ ;  /* 0x0000000a08087c24 */ /* 0x000fe4000f8e02ff */
[----:B------:R-:W-:Y:S02]  /*14640*/  IMAD R11, R54, R11, R10 ;  /* 0x0000000b360b7224 */ /* 0x000fe400078e020a */
[----:B------:R-:W-:Y:S01]  /*14650*/  IMAD.U32 R7, RZ, RZ, UR4 ;  /* 0x00000004ff077e24 */ /* 0x000fe2000f8e00ff */
[----:B------:R-:W-:Y:S01]  /*14660*/  ULDC UR4, c[0x0][0xac8] ;  /* 0x0002b20000047ab9 */ /* 0x000fe20000000800 */
[C---:B------:R-:W-:Y:S01]  /*14670*/  IMAD R17, R9.reuse, UR11, R8 ;  /* 0x0000000b09117c24 */ /* 0x040fe2000f8e0208 */
[----:B------:R-:W-:Y:S01]  /*14680*/  SHF.R.S32.HI R8, RZ, 0x1f, R11 ;  /* 0x0000001fff087819 */ /* 0x000fe2000001140b */
[----:B------:R-:W-:-:S04]  /*14690*/  IMAD.WIDE.U32 R6, R9, UR10, R6 ;  /* 0x0000000a09067c25 */ /* 0x000fc8000f8e0006 */
[----:B------:R-:W-:Y:S02]  /*146a0*/  IMAD.IADD R7, R7, 0x1, R17 ;  /* 0x0000000107077824 */ /* 0x000fe400078e0211 */
[----:B------:R-:W-:Y:S02]  /*146b0*/  IMAD R8, R8, UR8, RZ ;  /* 0x0000000808087c24 */ /* 0x000fe4000f8e02ff */
[----:B------:R-:W-:-:S04]  /*146c0*/  IMAD.WIDE.U32 R6, R11, UR8, R6 ;  /* 0x000000080b067c25 */ /* 0x000fc8000f8e0006 */
[----:B------:R-:W-:Y:S01]  /*146d0*/  IMAD R9, R11, UR9, R8 ;  /* 0x000000090b097c24 */ /* 0x000fe2000f8e0208 */
[----:B------:R-:W-:Y:S02]  /*146e0*/  ULDC.64 UR8, c[0x0][0xa80] ;  /* 0x0002a00000087ab9 */ /* 0x000fe40000000a00 */
[----:B------:R-:W-:Y:S01]  /*146f0*/  LEA R11, P0, R6, UR8, 0x1 ;  /* 0x00000008060b7c11 */ /* 0x000fe2000f8008ff */
[----:B------:R-:W-:-:S04]  /*14700*/  IMAD.IADD R7, R7, 0x1, R9 ;  /* 0x0000000107077824 */ /* 0x000fc800078e0209 */
[----:B0-----:R-:W0:Y:S01]  /*14710*/  SHFL.IDX PT, R37, R11, 0x1, 0x181f ;  /* 0x00381f000b257f89 */ /* 0x001e2200000e0000 */
[----:B------:R-:W-:Y:S01]  /*14720*/  LEA.HI.X R17, R6, UR9, R7, 0x1, P0 ;  /* 0x0000000906117c11 */ /* 0x000fe200080f0c07 */
[C---:B------:R-:W-:Y:S01]  /*14730*/  VIADD R6, R21.reuse, 0x60 ;  /* 0x0000006015067836 */ /* 0x040fe20000000000 */
[----:B------:R-:W-:Y:S01]  /*14740*/  ISETP.GE.AND P0, PT, R0, UR4, PT ;  /* 0x0000000400007c0c */ /* 0x000fe2000bf06270 */
[----:B------:R-:W1:Y:S03]  /*14750*/  SHFL.IDX PT, R7, R11, RZ, 0x181f ;  /* 0x00181fff0b077589 */ /* 0x000e6600000e0000 */
[-C--:B------:R-:W-:Y:S01]  /*14760*/  ISETP.GE.OR P1, PT, R21, R56.reuse, P0 ;  /* 0x000000381500720c */ /* 0x080fe20000726670 */
[----:B------:R-:W1:Y:S01]  /*14770*/  SHFL.IDX PT, R39, R11, 0x2, 0x181f ;  /* 0x00581f000b277f89 */ /* 0x000e6200000e0000 */
[-C--:B------:R-:W-:Y:S01]  /*14780*/  ISETP.GE.OR P2, PT, R5, R56.reuse, P0 ;  /* 0x000000380500720c */ /* 0x080fe20000746670 */
[----:B------:R-:W-:Y:S01]  /*14790*/  VIADD R5, R4, 0x13220 ;  /* 0x0001322004057836 */ /* 0x000fe20000000000 */
[----:B------:R-:W-:Y:S01]  /*147a0*/  ISETP.GE.OR P3, PT, R6, R56, P0 ;  /* 0x000000380600720c */ /* 0x000fe20000766670 */
[----:B------:R-:W1:Y:S04]  /*147b0*/  SHFL.IDX PT, R9, R17, RZ, 0x181f ;  /* 0x00181fff11097589 */ /* 0x000e6800000e0000 */
[----:B------:R-:W1:Y:S04]  /*147c0*/  SHFL.IDX PT, R10, R17, 0x1, 0x181f ;  /* 0x00381f00110a7f89 */ /* 0x000e6800000e0000 */
[----:B------:R-:W1:Y:S02]  /*147d0*/  SHFL.IDX PT, R18, R17, 0x2, 0x181f ;  /* 0x00581f0011127f89 */ /* 0x000e6400000e0000 */
[----:B0-----:R-:W-:-:S02]  /*147e0*/  @!P2 LEA R6, P5, R0, R37, 0x1 ;  /* 0x000000250006a211 */ /* 0x001fc400078a08ff */
[----:B------:R-:W0:Y:S01]  /*147f0*/  SHFL.IDX PT, R11, R11, 0x3, 0x181f ;  /* 0x00781f000b0b7f89 */ /* 0x000e2200000e0000 */
[----:B-1----:R-:W-:-:S03]  /*14800*/  @!P1 LEA R4, P4, R0, R7, 0x1 ;  /* 0x0000000700049211 */ /* 0x002fc600078808ff */
[----:B------:R-:W1:Y:S01]  /*14810*/  SHFL.IDX PT, R17, R17, 0x3, 0x181f ;  /* 0x00781f0011117f89 */ /* 0x000e6200000e0000 */
[----:B------:R-:W-:Y:S02]  /*14820*/  PRMT R7, RZ, 0x654, R5 ;  /* 0x00000654ff077816 */ /* 0x000fe40000000005 */
[C---:B------:R-:W-:Y:S02]  /*14830*/  @!P3 LEA R8, P6, R0.reuse, R39, 0x1 ;  /* 0x000000270008b211 */ /* 0x040fe400078c08ff */
[----:B------:R0:W-:Y:S01]  /*14840*/  SYNCS.ARRIVE.TRANS64.RED.A1T0 RZ, [R7+URZ], RZ ;  /* 0x000000ff07ff79a7 */ /* 0x0001e2000810043f */
[C-C-:B------:R-:W-:Y:S02]  /*14850*/  @!P1 LEA.HI.X R5, R0.reuse, R9, R3.reuse, 0x1, P4 ;  /* 0x0000000900059211 */ /* 0x140fe400020f0c03 */
[C-C-:B0-----:R-:W-:Y:S01]  /*14860*/  @!P2 LEA.HI.X R7, R0.reuse, R10, R3.reuse, 0x1, P5 ;  /* 0x0000000a0007a211 */ /* 0x141fe200028f0c03 */
[----:B------:R-:W-:Y:S01]  /*14870*/  VIADD R10, R21, 0x90 ;  /* 0x00000090150a7836 */ /* 0x000fe20000000000 */
[----:B------:R-:W-:-:S04]  /*14880*/  @!P3 LEA.HI.X R9, R0, R18, R3, 0x1, P6 ;  /* 0x000000120009b211 */ /* 0x000fc800030f0c03 */
[----:B------:R-:W-:Y:S01]  /*14890*/  ISETP.GE.OR P0, PT, R10, R56, P0 ;  /* 0x000000380a00720c */ /* 0x000fe20000706670 */
[----:B--2---:R0:W-:Y:S04]  /*148a0*/  @!P1 ST.E.128 desc[UR52][R4.64], R12 ;  /* 0x0000000c04009985 */ /* 0x0041e8000c101d34 */
[----:B---3--:R0:W-:Y:S04]  /*148b0*/  @!P2 ST.E.128 desc[UR52][R6.64], R24 ;  /* 0x000000180600a985 */ /* 0x0081e8000c101d34 */
[----:B----4-:R0:W-:Y:S04]  /*148c0*/  @!P3 ST.E.128 desc[UR52][R8.64], R32 ;  /* 0x000000200800b985 */ /* 0x0101e8000c101d34 */
[----:B-1----:R-:W-:Y:S05]  /*148d0*/  @P0 BRA `(.L_x_1153) ;  /* 0x0000001000d00947 */ /* 0x002fea0003800000 */
[----:B0-----:R-:W-:-:S04]  /*148e0*/  LEA R4, P0, R0, R11, 0x1 ;  /* 0x0000000b00047211 */ /* 0x001fc800078008ff */
[----:B------:R-:W-:-:S05]  /*148f0*/  LEA.HI.X R5, R0, R17, R3, 0x1, P0 ;  /* 0x0000001100057211 */ /* 0x000fca00000f0c03 */
[----:B-----5:R0:W-:Y:S01]  /*14900*/  ST.E.128 desc[UR52][R4.64], R28 ;  /* 0x0000001c04007985 */ /* 0x0201e2000c101d34 */
[----:B------:R-:W-:Y:S05]  /*14910*/  BRA `(.L_x_1153) ;  /* 0x0000001000c07947 */ /* 0x000fea0003800000 */
.L_x_1152:
[----:B------:R-:W-:Y:S01]  /*14920*/  ULDC.64 UR12, c[0x0][0xb08] ;  /* 0x0002c200000c7ab9 */ /* 0x000fe20000000a00 */
[----:B------:R-:W1:Y:S01]  /*14930*/  @P1 LDC R0, c[0x0][0xbec] ;  /* 0x0002fb00ff001b82 */ /* 0x000e620000000800 */
[----:B------:R-:W-:Y:S01]  /*14940*/  UIMAD UR10, UR11, UR12, URZ ;  /* 0x0000000c0b0a72a4 */ /* 0x000fe2000f8e023f */
[----:B------:R-:W-:Y:S01]  /*14950*/  IMAD.MOV.U32 R3, RZ, RZ, R57 ;  /* 0x000000ffff037224 */ /* 0x000fe200078e0039 */
[----:B------:R-:W-:Y:S01]  /*14960*/  UIMAD.WIDE.U32 UR8, UR4, UR12, URZ ;  /* 0x0000000c040872a5 */ /* 0x000fe2000f8e003f */
[----:B------:R-:W-:Y:S01]  /*14970*/  VIADD R8, R4, 0x13220 ;  /* 0x0001322004087836 */ /* 0x000fe20000000000 */
[----:B------:R-:W-:Y:S01]  /*14980*/  UIMAD UR10, UR4, UR13, UR10 ;  /* 0x0000000d040a72a4 */ /* 0x000fe2000f8e020a */
[C---:B------:R-:W-:Y:S01]  /*14990*/  VIADD R17, R19.reuse, 0x10 ;  /* 0x0000001013117836 */ /* 0x040fe20000000000 */
[----:B------:R-:W-:Y:S01]  /*149a0*/  USHF.R.S32.HI UR4, URZ, 0x1f, UR7 ;  /* 0x0000001f3f047899 */ /* 0x000fe20008011407 */
[----:B------:R-:W2:Y:S01]  /*149b0*/  @P1 LDC R5, c[0x0][0xbf0] ;  /* 0x0002fc00ff051b82 */ /* 0x000ea20000000800 */
[----:B------:R-:W-:Y:S01]  /*149c0*/  UIADD3 UR9, UR9, UR10, URZ ;  /* 0x0000000a09097290 */ /* 0x000fe2000fffe03f */
[----:B------:R-:W-:Y:S01]  /*149d0*/  PRMT R8, RZ, 0x654, R8 ;  /* 0x00000654ff087816 */ /* 0x000fe20000000008 */
[C---:B------:R-:W-:Y:S01]  /*149e0*/  VIADD R55, R19.reuse, 0x18 ;  /* 0x0000001813377836 */ /* 0x040fe20000000000 */
[----:B------:R-:W-:Y:S01]  /*149f0*/  ULDC.64 UR10, c[0x0][0xb38] ;  /* 0x0002ce00000a7ab9 */ /* 0x000fe20000000a00 */
[C---:B------:R-:W-:Y:S01]  /*14a00*/  VIADD R59, R19.reuse, 0x28 ;  /* 0x00000028133b7836 */ /* 0x040fe20000000000 */
[----:B------:R-:W-:Y:S01]  /*14a10*/  UIMAD.WIDE.U32 UR8, UR38, UR10, UR8 ;  /* 0x0000000a260872a5 */ /* 0x000fe2000f8e0008 */
[C---:B------:R-:W-:Y:S01]  /*14a20*/  VIADD R61, R19.reuse, 0x30 ;  /* 0x00000030133d7836 */ /* 0x040fe20000000000 */
[----:B------:R3:W-:Y:S01]  /*14a30*/  SYNCS.ARRIVE.TRANS64.RED.A1T0 RZ, [R8+URZ], RZ ;  /* 0x000000ff08ff79a7 */ /* 0x0007e2000810043f */
[C---:B------:R-:W-:Y:S01]  /*14a40*/  VIADD R63, R19.reuse, 0x38 ;  /* 0x00000038133f7836 */ /* 0x040fe20000000000 */
[----:B------:R-:W-:Y:S01]  /*14a50*/  UIMAD UR9, UR38, UR11, UR9 ;  /* 0x0000000b260972a4 */ /* 0x000fe2000f8e0209 */
[----:B------:R-:W-:Y:S01]  /*14a60*/  VIADD R65, R19, 0x8 ;  /* 0x0000000813417836 */ /* 0x000fe20000000000 */
[----:B------:R-:W-:Y:S01]  /*14a70*/  BSSY B1, `(.L_x_1154) ;  /* 0x000004a000017945 */ /* 0x000fe20003800000 */
[----:B------:R-:W-:Y:S01]  /*14a80*/  ULDC.64 UR10, c[0x0][0xb40] ;  /* 0x0002d000000a7ab9 */ /* 0x000fe20000000a00 */
[----:B------:R-:W-:Y:S01]  /*14a90*/  SHF.R.S32.HI R18, RZ, 0x1f, R55 ;  /* 0x0000001fff127819 */ /* 0x000fe20000011437 */
[----:B------:R-:W-:Y:S01]  /*14aa0*/  UIMAD UR4, UR4, UR10, URZ ;  /* 0x0000000a040472a4 */ /* 0x000fe2000f8e023f */
[----:B-1----:R-:W-:Y:S01]  /*14ab0*/  @P1 IMAD.HI.U32 R0, R57, R0, RZ ;  /* 0x0000000039001227 */ /* 0x002fe200078e00ff */
[----:B------:R-:W-:Y:S01]  /*14ac0*/  UIMAD.WIDE.U32 UR8, UR7, UR10, UR8 ;  /* 0x0000000a070872a5 */ /* 0x000fe2000f8e0008 */
[----:B------:R-:W-:Y:S01]  /*14ad0*/  SHF.R.S32.HI R56, RZ, 0x1f, R59 ;  /* 0x0000001fff387819 */ /* 0x000fe2000001143b */
[----:B------:R-:W-:Y:S01]  /*14ae0*/  UIMAD UR4, UR7, UR11, UR4 ;  /* 0x0000000b070472a4 */ /* 0x000fe2000f8e0204 */
[----:B------:R-:W-:-:S02]  /*14af0*/  SHF.R.S32.HI R58, RZ, 0x1f, R61 ;  /* 0x0000001fff3a7819 */ /* 0x000fc4000001143d */
[----:B------:R-:W-:Y:S01]  /*14b00*/  ULDC.64 UR10, c[0x0][0xb48] ;  /* 0x0002d200000a7ab9 */ /* 0x000fe20000000a00 */
[----:B------:R-:W-:Y:S01]  /*14b10*/  UIADD3 UR9, UR9, UR4, URZ ;  /* 0x0000000409097290 */ /* 0x000fe2000fffe03f */
[----:B--2---:R-:W-:Y:S02]  /*14b20*/  @P1 SHF.R.U32.HI R3, RZ, R5, R0 ;  /* 0x00000005ff031219 */ /* 0x004fe40000011600 */
[----:B------:R-:W-:Y:S01]  /*14b30*/  SHF.R.S32.HI R60, RZ, 0x1f, R63 ;  /* 0x0000001fff3c7819 */ /* 0x000fe2000001143f */
[----:B------:R-:W-:Y:S01]  /*14b40*/  UIMAD.WIDE.U32 UR8, UR41, UR10, UR8 ;  /* 0x0000000a290872a5 */ /* 0x000fe2000f8e0008 */
[--C-:B------:R-:W-:Y:S01]  /*14b50*/  SHF.R.S32.HI R0, RZ, 0x1f, R3.reuse ;  /* 0x0000001fff007819 */ /* 0x100fe20000011403 */
[----:B------:R-:W-:Y:S01]  /*14b60*/  IMAD.MOV R5, RZ, RZ, -R3 ;  /* 0x000000ffff057224 */ /* 0x000fe200078e0a03 */
[----:B------:R-:W-:Y:S01]  /*14b70*/  SHF.R.S32.HI R62, RZ, 0x1f, R65 ;  /* 0x0000001fff3e7819 */ /* 0x000fe20000011441 */
[----:B------:R-:W-:Y:S01]  /*14b80*/  UIMAD UR41, UR41, UR11, UR9 ;  /* 0x0000000b292972a4 */ /* 0x000fe2000f8e0209 */
[----:B------:R-:W-:Y:S01]  /*14b90*/  SHF.R.S32.HI R64, RZ, 0x1f, R17 ;  /* 0x0000001fff407819 */ /* 0x000fe20000011411 */
[----:B------:R-:W-:Y:S01]  /*14ba0*/  IMAD R5, R54, R5, R57 ;  /* 0x0000000536057224 */ /* 0x000fe200078e0239 */
[----:B------:R-:W-:Y:S01]  /*14bb0*/  ULDC.64 UR10, c[0x0][0xb30] ;  /* 0x0002cc00000a7ab9 */ /* 0x000fe20000000a00 */
[----:B0-----:R-:W-:-:S02]  /*14bc0*/  IMAD.U32 R7, RZ, RZ, UR9 ;  /* 0x00000009ff077e24 */ /* 0x001fc4000f8e00ff */
        /* <DEDUP_REMOVED lines=12> */
[----:B------:R-:W-:Y:S01]  /*14c90*/  IMAD.IADD R3, R5, 0x1, R3 ;  /* 0x0000000105037824 */ /* 0x000fe200078e0203 */
[----:B------:R-:W-:Y:S01]  /*14ca0*/  LEA R0, P1, R4, UR8, 0x2 ;  /* 0x0000000804007c11 */ /* 0x000fe2000f8210ff */
[----:B------:R-:W-:-:S03]  /*14cb0*/  VIADD R57, R19, 0x20 ;  /* 0x0000002013397836 */ /* 0x000fc60000000000 */
[----:B------:R-:W-:Y:S01]  /*14cc0*/  LEA.HI.X R3, R4, UR9, R3, 0x2, P1 ;  /* 0x0000000904037c11 */ /* 0x000fe200088f1403 */
[----:B------:R3:W0:Y:S01]  /*14cd0*/  SHFL.IDX PT, R6, R0, RZ, 0x1c1f ;  /* 0x001c1fff00067589 */ /* 0x00062200000e0000 */
[----:B------:R-:W-:-:S03]  /*14ce0*/  SHF.R.S32.HI R54, RZ, 0x1f, R57 ;  /* 0x0000001fff367819 */ /* 0x000fc60000011439 */
[----:B------:R3:W1:Y:S01]  /*14cf0*/  SHFL.IDX PT, R7, R3, RZ, 0x1c1f ;  /* 0x001c1fff03077589 */ /* 0x00066200000e0000 */
[----:B------:R-:W-:Y:S05]  /*14d00*/  @P2 BRA `(.L_x_1155) ;  /* 0x0000000000802947 */ /* 0x000fea0003800000 */
[----:B------:R-:W-:Y:S02]  /*14d10*/  ULDC UR4, c[0x0][0xac8] ;  /* 0x0002b20000047ab9 */ /* 0x000fe40000000800 */
[----:B------:R-:W-:Y:S02]  /*14d20*/  ISETP.GE.AND P3, PT, R19, UR4, PT ;  /* 0x0000000413007c0c */ /* 0x000fe4000bf66270 */
[----:B------:R-:W-:Y:S02]  /*14d30*/  ISETP.GE.AND P1, PT, R65, UR4, PT ;  /* 0x0000000441007c0c */ /* 0x000fe4000bf26270 */
[----:B------:R-:W-:Y:S02]  /*14d40*/  ISETP.GE.AND P5, PT, R17, UR4, PT ;  /* 0x0000000411007c0c */ /* 0x000fe4000bfa6270 */
[----:B------:R-:W-:-:S07]  /*14d50*/  ISETP.GE.AND P4, PT, R55, UR4, PT ;  /* 0x0000000437007c0c */ /* 0x000fce000bf86270 */
[----:B01----:R-:W-:Y:S02]  /*14d60*/  @!P3 IMAD.WIDE R4, R19, 0x4, R6 ;  /* 0x000000041304b825 */ /* 0x003fe400078e0206 */
[-C--:B---3--:R-:W-:Y:S02]  /*14d70*/  @!P1 LEA R8, P6, R65, R6.reuse, 0x2 ;  /* 0x0000000641089211 */ /* 0x088fe400078c10ff */
        /* <DEDUP_REMOVED lines=17> */
[-C--:B-1----:R-:W-:Y:S02]  /*14e90*/  @!P6 LEA R8, P3, R61, R6.reuse, 0x2 ;  /* 0x000000063d08e211 */ /* 0x082fe400078610ff */
[----:B------:R-:W-:Y:S02]  /*14ea0*/  @!P5 LEA R6, P4, R63, R6, 0x2 ;  /* 0x000000063f06d211 */ /* 0x000fe400078810ff */
[-C--:B------:R-:W-:Y:S02]  /*14eb0*/  @!P2 LEA.HI.X R5, R59, R7.reuse, R56, 0x2, P1 ;  /* 0x000000073b05a211 */ /* 0x080fe400008f1438 */
[-C--:B------:R-:W-:Y:S02]  /*14ec0*/  @!P6 LEA.HI.X R9, R61, R7.reuse, R58, 0x2, P3 ;  /* 0x000000073d09e211 */ /* 0x080fe400018f143a */
[----:B------:R-:W-:Y:S01]  /*14ed0*/  @!P5 LEA.HI.X R7, R63, R7, R60, 0x2, P4 ;  /* 0x000000073f07d211 */ /* 0x000fe200020f143c */
[----:B------:R2:W-:Y:S04]  /*14ee0*/  @!P2 ST.E.64 desc[UR52][R4.64], R28 ;  /* 0x0000001c0400a985 */ /* 0x0005e8000c101b34 */
[----:B------:R2:W-:Y:S04]  /*14ef0*/  @!P6 ST.E.64 desc[UR52][R8.64], R34 ;  /* 0x000000220800e985 */ /* 0x0005e8000c101b34 */
[----:B------:R2:W-:Y:S02]  /*14f00*/  @!P5 ST.E.64 desc[UR52][R6.64], R40 ;  /* 0x000000280600d985 */ /* 0x0005e4000c101b34 */
.L_x_1155:
[----:B------:R-:W-:Y:S05]  /*14f10*/  BSYNC B1 ;  /* 0x0000000000017941 */ /* 0x000fea0003800000 */
.L_x_1154:
[----:B-12---:R1:W2:Y:S04]  /*14f20*/  SHFL.IDX PT, R7, R3, 0x1, 0x1c1f ;  /* 0x003c1f0003077f89 */ /* 0x0062a800000e0000 */
[----:B0-----:R1:W0:Y:S01]  /*14f30*/  SHFL.IDX PT, R6, R0, 0x1, 0x1c1f ;  /* 0x003c1f0000067f89 */ /* 0x00122200000e0000 */
[----:B------:R-:W-:Y:S05]  /*14f40*/  @P0 BRA `(.L_x_1153) ;  /* 0x0000000c00340947 */ /* 0x000fea0003800000 */
[----:B------:R-:W-:Y:S02]  /*14f50*/  ULDC UR4, c[0x0][0xac8] ;  /* 0x0002b20000047ab9 */ /* 0x000fe40000000800 */
[----:B------:R-:W-:Y:S02]  /*14f60*/  ISETP.GE.AND P0, PT, R19, UR4, PT ;  /* 0x0000000413007c0c */ /* 0x000fe4000bf06270 */
[----:B------:R-:W-:Y:S02]  /*14f70*/  ISETP.GE.AND P4, PT, R65, UR4, PT ;  /* 0x0000000441007c0c */ /* 0x000fe4000bf86270 */
[----:B------:R-:W-:Y:S02]  /*14f80*/  ISETP.GE.AND P3, PT, R17, UR4, PT ;  /* 0x0000000411007c0c */ /* 0x000fe4000bf66270 */
[----:B------:R-:W-:Y:S02]  /*14f90*/  ISETP.GE.AND P2, PT, R55, UR4, PT ;  /* 0x0000000437007c0c */ /* 0x000fe4000bf46270 */
[----:B------:R-:W-:-:S05]  /*14fa0*/  ISETP.GE.AND P1, PT, R57, UR4, PT ;  /* 0x0000000439007c0c */ /* 0x000fca000bf26270 */
[----:B0-2---:R-:W-:Y:S02]  /*14fb0*/  @!P0 IMAD.WIDE R4, R19, 0x4, R6 ;  /* 0x0000000413048825 */ /* 0x005fe400078e0206 */
[-C--:B---3--:R-:W-:Y:S02]  /*14fc0*/  @!P4 LEA R8, P5, R65, R6.reuse, 0x2 ;  /* 0x000000064108c211 */ /* 0x088fe400078a10ff */
[-C--:B------:R-:W-:Y:S01]  /*14fd0*/  @!P3 LEA R10, P6, R17, R6.reuse, 0x2 ;  /* 0x00000006110ab211 */ /* 0x080fe200078c10ff */
[----:B------:R0:W-:Y:S01]  /*14fe0*/  @!P0 ST.E.64 desc[UR52][R4.64], R38 ;  /* 0x0000002604008985 */ /* 0x0001e2000c101b34 */
[----:B------:R-:W-:Y:S02]  /*14ff0*/  ISETP.GE.AND P0, PT, R59, UR4, PT ;  /* 0x000000043b007c0c */ /* 0x000fe4000bf06270 */
[----:B------:R-:W-:Y:S02]  /*15000*/  @!P4 LEA.HI.X R9, R65, R7, R62, 0x2, P5 ;  /* 0x000000074109c211 */ /* 0x000fe400028f143e */
[----:B------:R-:W-:-:S02]  /*15010*/  @!P2 LEA R12, P5, R55, R6, 0x2 ;  /* 0x00000006370ca211 */ /* 0x000fc400078a10ff */
[-C--:B------:R-:W-:Y:S01]  /*15020*/  @!P3 LEA.HI.X R11, R17, R7.reuse, R64, 0x2, P6 ;  /* 0x00000007110bb211 */ /* 0x080fe200030f1440 */
[----:B------:R4:W-:Y:S01]  /*15030*/  @!P4 ST.E.64 desc[UR52][R8.64], R26 ;  /* 0x0000001a0800c985 */ /* 0x0009e2000c101b34 */
[----:B------:R-:W-:Y:S02]  /*15040*/  ISETP.GE.AND P6, PT, R61, UR4, PT ;  /* 0x000000043d007c0c */ /* 0x000fe4000bfc6270 */
[----:B------:R-:W-:Y:S01]  /*15050*/  @!P2 LEA.HI.X R13, R55, R7, R18, 0x2, P5 ;  /* 0x00000007370da211 */ /* 0x000fe200028f1412 */
[----:B------:R4:W-:Y:S01]  /*15060*/  @!P3 ST.E.64 desc[UR52][R10.64], R32 ;  /* 0x000000200a00b985 */ /* 0x0009e2000c101b34 */
[----:B------:R-:W-:-:S03]  /*15070*/  @!P1 LEA R14, P5, R57, R6, 0x2 ;  /* 0x00000006390e9211 */ /* 0x000fc600078a10ff */
[----:B------:R4:W-:Y:S01]  /*15080*/  @!P2 ST.E.64 desc[UR52][R12.64], R36 ;  /* 0x000000240c00a985 */ /* 0x0009e2000c101b34 */
[----:B------:R-:W-:Y:S02]  /*15090*/  @!P1 LEA.HI.X R15, R57, R7, R54, 0x2, P5 ;  /* 0x00000007390f9211 */ /* 0x000fe400028f1436 */
[----:B0-----:R-:W-:-:S03]  /*150a0*/  @!P0 LEA R4, P5, R59, R6, 0x2 ;  /* 0x000000063b048211 */ /* 0x001fc600078a10ff */
[----:B------:R4:W-:Y:S01]  /*150b0*/  @!P1 ST.E.64 desc[UR52][R14.64], R42 ;  /* 0x0000002a0e009985 */ /* 0x0009e2000c101b34 */
[----:B------:R-:W-:Y:S02]  /*150c0*/  @!P0 LEA.HI.X R5, R59, R7, R56, 0x2, P5 ;  /* 0x000000073b058211 */ /* 0x000fe400028f1438 */
[----:B------:R-:W-:-:S03]  /*150d0*/  @!P6 LEA R20, P5, R61, R6, 0x2 ;  /* 0x000000063d14e211 */ /* 0x000fc600078a10ff */
[----:B------:R4:W-:Y:S01]  /*150e0*/  @!P0 ST.E.64 desc[UR52][R4.64], R44 ;  /* 0x0000002c04008985 */ /* 0x0009e2000c101b34 */
[----:B------:R-:W-:Y:S02]  /*150f0*/  @!P6 LEA.HI.X R21, R61, R7, R58, 0x2, P5 ;  /* 0x000000073d15e211 */ /* 0x000fe400028f143a */
[----:B------:R-:W-:-:S03]  /*15100*/  ISETP.GE.AND P0, PT, R63, UR4, PT ;  /* 0x000000043f007c0c */ /* 0x000fc6000bf06270 */
[----:B------:R4:W-:Y:S10]  /*15110*/  @!P6 ST.E.64 desc[UR52][R20.64], R46 ;  /* 0x0000002e1400e985 */ /* 0x0009f4000c101b34 */
[----:B------:R-:W-:Y:S05]  /*15120*/  @P0 BRA `(.L_x_1153) ;  /* 0x0000000800bc0947 */ /* 0x000fea0003800000 */
[----:B----4-:R-:W-:-:S04]  /*15130*/  LEA R4, P0, R63, R6, 0x2 ;  /* 0x000000063f047211 */ /* 0x010fc800078010ff */
[----:B------:R-:W-:-:S05]  /*15140*/  LEA.HI.X R5, R63, R7, R60, 0x2, P0 ;  /* 0x000000073f057211 */ /* 0x000fca00000f143c */
[----:B------:R0:W-:Y:S01]  /*15150*/  ST.E.64 desc[UR52][R4.64], R48 ;  /* 0x0000003004007985 */ /* 0x0001e2000c101b34 */
[----:B------:R-:W-:Y:S05]  /*15160*/  BRA `(.L_x_1153) ;  /* 0x0000000800ac7947 */ /* 0x000fea0003800000 */
.L_x_1150:
[----:B------:R-:W0:Y:S01]  /*15170*/  LDC.64 R6, c[0x0][0xc00] ;  /* 0x00030000ff067b82 */ /* 0x000e220000000a00 */
[----:B------:R-:W-:Y:S01]  /*15180*/  ULDC.64 UR8, c[0x0][0xc00] ;  /* 0x0003000000087ab9 */ /* 0x000fe20000000a00 */
[----:B------:R-:W-:Y:S01]  /*15190*/  IMAD.MOV.U32 R9, RZ, RZ, RZ ;  /* 0x000000ffff097224 */ /* 0x000fe200078e00ff */
[----:B------:R-:W-:-:S05]  /*151a0*/  UIMAD.WIDE UR8, UR39, 0x4, UR8 ;  /* 0x00000004270878a5 */ /* 0x000fca000f8e0208 */
[----:B------:R-:W1:Y:S01]  /*151b0*/  LDC.64 R10, c[0x0][0xc08] ;  /* 0x00030200ff0a7b82 */ /* 0x000e620000000a00 */
[----:B0-----:R-:W-:Y:S01]  /*151c0*/  ISETP.NE.U32.AND P0, PT, R6, RZ, PT ;  /* 0x000000ff0600720c */ /* 0x001fe20003f05070 */
[----:B------:R-:W-:Y:S01]  /*151d0*/  IMAD.U32 R6, RZ, RZ, UR8 ;  /* 0x00000008ff067e24 */ /* 0x000fe2000f8e00ff */
[----:B------:R-:W-:Y:S01]  /*151e0*/  R2UR UR4, R7 ;  /* 0x00000000070472ca */ /* 0x000fe200000e0000 */
[----:B------:R-:W-:Y:S01]  /*151f0*/  IMAD.U32 R7, RZ, RZ, UR9 ;  /* 0x00000009ff077e24 */ /* 0x000fe2000f8e00ff */
[----:B-1----:R-:W-:-:S09]  /*15200*/  ISETP.NE.U32.AND P1, PT, R10, RZ, PT ;  /* 0x000000ff0a00720c */ /* 0x002fd20003f25070 */
[----:B------:R-:W-:Y:S02]  /*15210*/  VOTEU.ANY UP0, P0 ;  /* 0x00000000003f7886 */ /* 0x000fe40000000100 */
[----:B------:R-:W-:Y:S01]  /*15220*/  UISETP.NE.AND.EX UP0, UPT, UR4, URZ, UPT, UP0 ;  /* 0x0000003f0400728c */ /* 0x000fe2000bf05300 */
[----:B------:R-:W-:Y:S01]  /*15230*/  R2UR UR4, R11 ;  /* 0x000000000b0472ca */ /* 0x000fe200000e0000 */
[----:B------:R-:W-:-:S04]  /*15240*/  VOTEU.ANY UP1, P1 ;  /* 0x00000000003f7886 */ /* 0x000fc80000820100 */
[----:B------:R-:W-:-:S08]  /*15250*/  PLOP3.LUT P0, PT, PT, PT, UP0, 0x80, 0x0 ;  /* 0x000000000000781c */ /* 0x000fd00003f0f008 */
[----:B------:R-:W-:-:S06]  /*15260*/  UISETP.NE.AND.EX UP1, UPT, UR4, URZ, UPT, UP1 ;  /* 0x0000003f0400728c */ /* 0x000fcc000bf25310 */
[----:B------:R-:W-:Y:S01]  /*15270*/  PLOP3.LUT P1, PT, PT, PT, UP1, 0x80, 0x0 ;  /* 0x000000000000781c */ /* 0x000fe20003f2f018 */
[----:B------:R0:W5:Y:S01]  /*15280*/  @P0 LDG.E R9, desc[UR52][R6.64] ;  /* 0x0000003406090981 */ /* 0x000162000c1e1900 */
[----:B------:R-:W-:Y:S02]  /*15290*/  ULDC UR4, c[0x0][0xa88] ;  /* 0x0002a20000047ab9 */ /* 0x000fe40000000800 */
[----:B------:R-:W-:Y:S01]  /*152a0*/  IMAD.U32 R4, RZ, RZ, UR4 ;  /* 0x00000004ff047e24 */ /* 0x000fe2000f8e00ff */
[----:B------:R-:W-:Y:S02]  /*152b0*/  @UP1 ULDC.64 UR8, c[0x0][0xc08] ;  /* 0x0003020000081ab9 */ /* 0x000fe40000000a00 */
[----:B------:R-:W-:-:S06]  /*152c0*/  @UP1 UIMAD.WIDE UR8, UR39, 0x4, UR8 ;  /* 0x00000004270818a5 */ /* 0x000fcc000f8e0208 */
[----:B------:R-:W-:Y:S02]  /*152d0*/  IMAD.U32 R10, RZ, RZ, UR8 ;  /* 0x00000008ff0a7e24 */ /* 0x000fe4000f8e00ff */
[----:B------:R-:W-:-:S05]  /*152e0*/  IMAD.U32 R11, RZ, RZ, UR9 ;  /* 0x00000009ff0b7e24 */ /* 0x000fca000f8e00ff */
[----:B------:R0:W5:Y:S01]  /*152f0*/  @P1 LDG.E R4, desc[UR52][R10.64] ;  /* 0x000000340a041981 */ /* 0x000162000c1e1900 */
[----:B------:R-:W-:Y:S05]  /*15300*/  @P1 BRA `(.L_x_1156) ;  /* 0x0000000000101947 */ /* 0x000fea0003800000 */
[----:B------:R-:W-:Y:S05]  /*15310*/  @!P0 BRA `(.L_x_1156) ;  /* 0x00000000000c8947 */ /* 0x000fea0003800000 */
[----:B0-----:R-:W2:Y:S04]  /*15320*/  LDG.E R11, desc[UR52][R6.64] ;  /* 0x00000034060b7981 */ /* 0x001ea8000c1e1900 */
[----:B-----5:R-:W2:Y:S02]  /*15330*/  LDG.E R4, desc[UR52][R6.64+0x4] ;  /* 0x0000043406047981 */ /* 0x020ea4000c1e1900 */
[----:B--2---:R-:W-:-:S07]  /*15340*/  IMAD.IADD R4, R4, 0x1, -R11 ;  /* 0x0000000104047824 */ /* 0x004fce00078e0a0b */
.L_x_1156:
[----:B-----5:R-:W-:Y:S01]  /*15350*/  R2UR UR16, R9 ;  /* 0x00000000091072ca */ /* 0x020fe200000e0000 */
[----:B------:R-:W-:Y:S01]  /*15360*/  USHF.R.S32.HI UR7, URZ, 0x1f, UR39 ;  /* 0x0000001f3f077899 */ /* 0x000fe20008011427 */
[----:B------:R-:W-:Y:S01]  /*15370*/  ISETP.GT.AND P0, PT, R156, 0xbf, PT ;  /* 0x000000bf9c00780c */ /* 0x000fe20003f04270 */
[----:B------:R-:W-:Y:S01]  /*15380*/  USEL UR4, UR39, URZ, !UP0 ;  /* 0x0000003f27047287 */ /* 0x000fe2000c000000 */
[----:B------:R-:W-:Y:S01]  /*15390*/  BSSY B1, `(.L_x_1157) ;  /* 0x000003a000017945 */ /* 0x000fe20003800000 */
[----:B------:R-:W-:-:S08]  /*153a0*/  USEL UR7, UR7, URZ, !UP0 ;  /* 0x0000003f07077287 */ /* 0x000fd0000c000000 */
[----:B------:R-:W-:Y:S02]  /*153b0*/  USHF.R.S32.HI UR16, URZ, 0x1f, UR16 ;  /* 0x0000001f3f107899 */ /* 0x000fe40008011410 */
[----:B------:R-:W-:Y:S10]  /*153c0*/  @P0 BRA `(.L_x_1158) ;  /* 0x0000000000d80947 */ /* 0x000ff40003800000 */
[----:B0-----:R-:W0:Y:S01]  /*153d0*/  S2R R7, SR_TID.X ;  /* 0x0000000000077919 */ /* 0x001e220000002100 */
[----:B------:R-:W1:Y:S01]  /*153e0*/  LDC R13, c[0x0][0xbe8] ;  /* 0x0002fa00ff0d7b82 */ /* 0x000e620000000800 */
[----:B------:R-:W-:Y:S02]  /*153f0*/  IMAD.U32 R12, RZ, RZ, UR40 ;  /* 0x00000028ff0c7e24 */ /* 0x000fe4000f8e00ff */
[----:B-1----:R-:W-:-:S03]  /*15400*/  IMAD R6, R4, R13, RZ ;  /* 0x0000000d04067224 */ /* 0x002fc600078e02ff */
[----:B0-----:R-:W-:-:S04]  /*15410*/  IADD3 R12, R12, -0x80, R7 ;  /* 0xffffff800c0c7810 */ /* 0x001fc80007ffe007 */
[----:B------:R-:W-:-:S13]  /*15420*/  ISETP.GE.AND P0, PT, R12, R6, PT ;  /* 0x000000060c00720c */ /* 0x000fda0003f06270 */
[----:B------:R-:W-:Y:S05]  /*15430*/  @P0 BRA `(.L_x_1158) ;  /* 0x0000000000bc0947 */ /* 0x000fea0003800000 */
[----:B------:R-:W-:Y:S01]  /*15440*/  ISETP.NE.AND P0, PT, R13, 0x1, PT ;  /* 0x000000010d00780c */ /* 0x000fe20003f05270 */
[----:B------:R-:W-:Y:S01]  /*15450*/  UISETP.GT.AND UP0, UPT, UR42, 0x1, UPT ;  /* 0x000000012a00788c */ /* 0x000fe2000bf04270 */
[----:B------:R-:W-:Y:S01]  /*15460*/  IMAD.MOV.U32 R10, RZ, RZ, R12 ;  /* 0x000000ffff0a7224 */ /* 0x000fe200078e000c */
[----:B------:R-:W-:Y:S02]  /*15470*/  UMOV UR8, 0x9b8 ;  /* 0x000009b800087882 */ /* 0x000fe40000000000 */
[----:B------:R-:W-:Y:S02]  /*15480*/  USEL UR17, UR8, 0x978, UP0 ;  /* 0x0000097808117887 */ /* 0x000fe40008000000 */
[----:B------:R-:W-:-:S06]  /*15490*/  USEL UR19, UR41, URZ, UP0 ;  /* 0x0000003f29137287 */ /* 0x000fcc0008000000 */
[----:B------:R-:W0:Y:S04]  /*154a0*/  @P0 LDC R11, c[0x0][0xbec] ;  /* 0x0002fb00ff0b0b82 */ /* 0x000e280000000800 */
[----:B------:R-:W-:Y:S01]  /*154b0*/  ULDC.64 UR8, c[0x0][UR17+0x218] ;  /* 0x0000860011087abb */ /* 0x000fe20008000a00 */
[----:B------:R-:W-:Y:S01]  /*154c0*/  ULDC.64 UR10, c[0x0][UR17+0x220] ;  /* 0x00008800110a7abb */ /* 0x000fe20008000a00 */
[----:B------:R-:W-:Y:S02]  /*154d0*/  UIMAD.WIDE.U32 UR14, UR8, UR38, URZ ;  /* 0x00000026080e72a5 */ /* 0x000fe4000f8e003f */
[----:B------:R-:W1:Y:S01]  /*154e0*/  @P0 LDC R14, c[0x0][0xbf0] ;  /* 0x0002fc00ff0e0b82 */ /* 0x000e620000000800 */
[----:B------:R-:W-:Y:S02]  /*154f0*/  UIMAD UR18, UR9, UR38, URZ ;  /* 0x00000026091272a4 */ /* 0x000fe4000f8e023f */
[----:B------:R-:W-:Y:S01]  /*15500*/  UIMAD UR11, UR11, UR4, URZ ;  /* 0x000000040b0b72a4 */ /* 0x000fe2000f8e023f */
[----:B------:R-:W-:Y:S01]  /*15510*/  IMAD.U32 R6, RZ, RZ, UR14 ;  /* 0x0000000eff067e24 */ /* 0x000fe2000f8e00ff */
[----:B------:R-:W-:Y:S01]  /*15520*/  UIMAD.WIDE.U32 UR8, UR10, UR4, URZ ;  /* 0x000000040a0872a5 */ /* 0x000fe2000f8e003f */
[----:B------:R-:W-:Y:S01]  /*15530*/  IMAD.U32 R7, RZ, RZ, UR15 ;  /* 0x0000000fff077e24 */ /* 0x000fe2000f8e00ff */
[----:B------:R-:W-:-:S02]  /*15540*/  UIADD3 UR14, UR18, UR15, URZ ;  /* 0x0000000f120e7290 */ /* 0x000fc4000fffe03f */
[----:B------:R-:W-:Y:S01]  /*15550*/  UIMAD UR11, UR10, UR7, UR11 ;  /* 0x000000070a0b72a4 */ /* 0x000fe2000f8e020b */
[----:B------:R-:W-:-:S03]  /*15560*/  ULDC.64 UR12, c[0x0][UR17+0x228] ;  /* 0x00008a00110c7abb */ /* 0x000fc60008000a00 */
[----:B------:R-:W-:Y:S01]  /*15570*/  UIADD3 UR11, UR9, UR11, URZ ;  /* 0x0000000b090b7290 */ /* 0x000fe2000fffe03f */
[----:B------:R-:W-:Y:S01]  /*15580*/  IMAD.U32 R15, RZ, RZ, UR14 ;  /* 0x0000000eff0f7e24 */ /* 0x000fe2000f8e00ff */
[----:B------:R-:W-:Y:S01]  /*15590*/  UIMAD.WIDE.U32 UR20, UR12, UR19, URZ ;  /* 0x000000130c1472a5 */ /* 0x000fe2000f8e003f */
[----:B0-----:R-:W-:Y:S01]  /*155a0*/  @P0 IMAD.HI.U32 R11, R12, R11, RZ ;  /* 0x0000000b0c0b0227 */ /* 0x001fe200078e00ff */
[----:B------:R-:W-:-:S04]  /*155b0*/  UIMAD UR10, UR13, UR19, URZ ;  /* 0x000000130d0a72a4 */ /* 0x000fc8000f8e023f */
[----:B------:R-:W-:Y:S01]  /*155c0*/  UIADD3 UR10, UR10, UR21, URZ ;  /* 0x000000150a0a7290 */ /* 0x000fe2000fffe03f */
[----:B-1----:R-:W-:Y:S02]  /*155d0*/  @P0 SHF.R.U32.HI R10, RZ, R14, R11 ;  /* 0x0000000eff0a0219 */ /* 0x002fe4000001160b */
[----:B------:R-:W-:Y:S01]  /*155e0*/  IADD3 R7, P0, P1, R6, UR8, R9 ;  /* 0x0000000806077c10 */ /* 0x000fe2000f91e009 */
[----:B------:R-:W-:Y:S01]  /*155f0*/  IMAD.U32 R6, RZ, RZ, UR16 ;  /* 0x00000010ff067e24 */ /* 0x000fe2000f8e00ff */
[----:B------:R-:W-:Y:S01]  /*15600*/  ULDC.64 UR8, c[0x0][UR17+0x210] ;  /* 0x0000840011087abb */ /* 0x000fe20008000a00 */
[----:B------:R-:W-:-:S04]  /*15610*/  IMAD.MOV R11, RZ, RZ, -R10 ;  /* 0x000000ffff0b7224 */ /* 0x000fc800078e0a0a */
[----:B------:R-:W-:Y:S01]  /*15620*/  IMAD R11, R13, R11, R12 ;  /* 0x0000000b0d0b7224 */ /* 0x000fe200078e020c */
[----:B------:R-:W-:Y:S02]  /*15630*/  IADD3.X R12, R15, UR11, R6, P0, P1 ;  /* 0x0000000b0f0c7c10 */ /* 0x000fe400087e2406 */
[----:B------:R-:W-:Y:S01]  /*15640*/  IADD3 R6, P0, P1, R10, UR20, R7 ;  /* 0x000000140a067c10 */ /* 0x000fe2000f91e007 */
[----:B------:R-:W-:Y:S01]  /*15650*/  IMAD R13, R11, UR9, RZ ;  /* 0x000000090b0d7c24 */ /* 0x000fe2000f8e02ff */
[----:B------:R-:W-:Y:S02]  /*15660*/  SHF.R.S32.HI R7, RZ, 0x1f, R10 ;  /* 0x0000001fff077819 */ /* 0x000fe4000001140a */
[----:B------:R-:W-:Y:S02]  /*15670*/  SHF.R.S32.HI R10, RZ, 0x1f, R11 ;  /* 0x0000001fff0a7819 */ /* 0x000fe4000001140b */
[----:B------:R-:W-:Y:S01]  /*15680*/  IADD3.X R7, R7, UR10, R12, P0, P1 ;  /* 0x0000000a07077c10 */ /* 0x000fe200087e240c */
[----:B------:R-:W-:Y:S01]  /*15690*/  ULDC.64 UR10, c[0x0][0xba8] ;  /* 0x0002ea00000a7ab9 */ /* 0x000fe20000000a00 */
[----:B------:R-:W-:Y:S01]  /*156a0*/  @!UP0 ULDC UR10, c[0x0][0xb50] ;  /* 0x0002d400000a8ab9 */ /* 0x000fe20000000800 */
[----:B------:R-:W-:Y:S01]  /*156b0*/  IMAD R13, R10, UR8, R13 ;  /* 0x000000080a0d7c24 */ /* 0x000fe2000f8e020d */
[----:B------:R-:W-:Y:S01]  /*156c0*/  @!UP0 ULDC UR11, c[0x0][0xb54] ;  /* 0x0002d500000b8ab9 */ /* 0x000fe20000000800 */
[----:B------:R-:W-:-:S04]  /*156d0*/  IMAD.WIDE.U32 R6, R11, UR8, R6 ;  /* 0x000000080b067c25 */ /* 0x000fc8000f8e0006 */
[----:B------:R-:W-:Y:S01]  /*156e0*/  IMAD.IADD R7, R7, 0x1, R13 ;  /* 0x0000000107077824 */ /* 0x000fe200078e020d */
[----:B------:R-:W-:-:S04]  /*156f0*/  LEA R10, P0, R6, UR10, 0x2 ;  /* 0x0000000a060a7c11 */ /* 0x000fc8000f8010ff */
[----:B------:R-:W-:Y:S01]  /*15700*/  LEA.HI.X R11, R6, UR11, R7, 0x2, P0 ;  /* 0x0000000b060b7c11 */ /* 0x000fe200080f1407 */
[----:B------:R-:W-:-:S05]  /*15710*/  IMAD.MOV.U32 R7, RZ, RZ, -0x800000 ;  /* 0xff800000ff077424 */ /* 0x000fca00078e00ff */
[----:B------:R1:W-:Y:S03]  /*15720*/  STG.E desc[UR52][R10.64], R7 ;  /* 0x000000070a007986 */ /* 0x0003e6000c101934 */
.L_x_1158:
[----:B------:R-:W-:Y:S05]  /*15730*/  BSYNC B1 ;  /* 0x0000000000017941 */ /* 0x000fea0003800000 */
.L_x_1157:
[----:B------:R-:W-:-:S06]  /*15740*/  UISETP.GT.AND UP0, UPT, UR42, 0x1, UPT ;  /* 0x000000012a00788c */ /* 0x000fcc000bf04270 */
[----:B------:R-:W-:-:S13]  /*15750*/  PLOP3.LUT P0, PT, PT, PT, UP0, 0x80, 0x0 ;  /* 0x000000000000781c */ /* 0x000fda0003f0f008 */
[----:B------:R-:W-:Y:S05]  /*15760*/  @P0 BRA `(.L_x_1153) ;  /* 0x00000004002c0947 */ /* 0x000fea0003800000 */
[----:B------:R-:W2:Y:S01]  /*15770*/  LDC R15, c[0x0][0xbe8] ;  /* 0x0002fa00ff0f7b82 */ /* 0x000ea20000000800 */
[C---:B------:R-:W-:Y:S01]  /*15780*/  R2UR UR11, R9.reuse ;  /* 0x00000000090b72ca */ /* 0x040fe200000e0000 */
[----:B------:R-:W-:Y:S01]  /*15790*/  ULDC.64 UR12, c[0x0][0xaa0] ;  /* 0x0002a800000c7ab9 */ /* 0x000fe20000000a00 */
[----:B------:R-:W-:Y:S01]  /*157a0*/  R2UR UR8, R9 ;  /* 0x00000000090872ca */ /* 0x000fe200000e0000 */
[----:B------:R-:W-:Y:S01]  /*157b0*/  UIMAD UR10, UR16, UR12, URZ ;  /* 0x0000000c100a72a4 */ /* 0x000fe2000f8e023f */
[----:B------:R-:W-:-:S04]  /*157c0*/  IMAD R8, R8, 0x30, R5 ;  /* 0x0000003008087824 */ /* 0x000fc800078e0205 */
[----:B------:R-:W-:-:S04]  /*157d0*/  VIADD R8, R8, UR40 ;  /* 0x0000002808087c36 */ /* 0x000fc80008000000 */
[----:B------:R-:W-:Y:S01]  /*157e0*/  IMAD.MOV.U32 R9, RZ, RZ, R8 ;  /* 0x000000ffff097224 */ /* 0x000fe200078e0008 */
[----:B------:R-:W-:Y:S02]  /*157f0*/  UIMAD UR10, UR11, UR13, UR10 ;  /* 0x0000000d0b0a72a4 */ /* 0x000fe4000f8e020a */
[----:B------:R-:W-:-:S04]  /*15800*/  UIMAD.WIDE.U32 UR8, UR8, UR12, URZ ;  /* 0x0000000c080872a5 */ /* 0x000fc8000f8e003f */
[----:B------:R-:W-:-:S03]  /*15810*/  UIADD3 UR9, UR9, UR10, URZ ;  /* 0x0000000a09097290 */ /* 0x000fc6000fffe03f */
[----:B------:R-:W-:Y:S01]  /*15820*/  ULDC.64 UR10, c[0x0][0xae8] ;  /* 0x0002ba00000a7ab9 */ /* 0x000fe20000000a00 */
[----:B--2---:R-:W-:Y:S01]  /*15830*/  ISETP.NE.AND P0, PT, R15, 0x1, PT ;  /* 0x000000010f00780c */ /* 0x004fe20003f05270 */
[----:B------:R-:W-:Y:S01]  /*15840*/  UIMAD.WIDE.U32 UR8, UR38, UR10, UR8 ;  /* 0x0000000a260872a5 */ /* 0x000fe2000f8e0008 */
[----:B------:R-:W-:-:S03]  /*15850*/  IMAD R21, R4, R15, RZ ;  /* 0x0000000f04157224 */ /* 0x000fc600078e02ff */
[----:B------:R-:W-:-:S03]  /*15860*/  UIMAD UR9, UR38, UR11, UR9 ;  /* 0x0000000b260972a4 */ /* 0x000fc6000f8e0209 */
[----:B------:R-:W-:Y:S02]  /*15870*/  ULDC.64 UR10, c[0x0][0xaf0] ;  /* 0x0002bc00000a7ab9 */ /* 0x000fe40000000a00 */
[----:B------:R-:W-:Y:S02]  /*15880*/  UIMAD UR7, UR7, UR10, URZ ;  /* 0x0000000a070772a4 */ /* 0x000fe4000f8e023f */
[----:B------:R-:W-:Y:S01]  /*15890*/  UIMAD.WIDE.U32 UR8, UR4, UR10, UR8 ;  /* 0x0000000a040872a5 */ /* 0x000fe2000f8e0008 */
[----:B01----:R-:W0:Y:S01]  /*158a0*/  @P0 LDC R7, c[0x0][0xbec] ;  /* 0x0002fb00ff070b82 */ /* 0x003e220000000800 */
[----:B------:R-:W-:-:S03]  /*158b0*/  UIMAD UR7, UR4, UR11, UR7 ;  /* 0x0000000b040772a4 */ /* 0x000fc6000f8e0207 */
[----:B------:R-:W-:Y:S01]  /*158c0*/  ULDC.64 UR10, c[0x0][0xae0] ;  /* 0x0002b800000a7ab9 */ /* 0x000fe20000000a00 */
[----:B------:R-:W-:-:S03]  /*158d0*/  UIADD3 UR4, UR9, UR7, URZ ;  /* 0x0000000709047290 */ /* 0x000fc6000fffe03f */
        /* <DEDUP_REMOVED lines=21> */
[----:B------:R-:W-:-:S04]  /*15a30*/  LEA R8, P0, R6, UR8, 0x1 ;  /* 0x0000000806087c11 */ /* 0x000fc8000f8008ff */
[----:B------:R-:W-:Y:S01]  /*15a40*/  LEA.HI.X R10, R6, UR9, R7, 0x1, P0 ;  /* 0x00000009060a7c11 */ /* 0x000fe200080f0c07 */
[----:B------:R-:W0:Y:S01]  /*15a50*/  SHFL.IDX PT, R9, R8, RZ, 0x181f ;  /* 0x00181fff08097589 */ /* 0x000e2200000e0000 */
[----:B------:R-:W-:Y:S01]  /*15a60*/  VIADD R6, R5, UR40 ;  /* 0x0000002805067c36 */ /* 0x000fe20008000000 */
[----:B------:R-:W-:Y:S02]  /*15a70*/  ISETP.GE.AND P0, PT, R0, UR4, PT ;  /* 0x0000000400007c0c */ /* 0x000fe4000bf06270 */
[----:B------:R-:W1:Y:S01]  /*15a80*/  SHFL.IDX PT, R13, R8, 0x1, 0x181f ;  /* 0x00381f00080d7f89 */ /* 0x000e6200000e0000 */
[C---:B------:R-:W-:Y:S01]  /*15a90*/  VIADD R4, R6.reuse, 0x30 ;  /* 0x0000003006047836 */ /* 0x040fe20000000000 */
[CC--:B------:R-:W-:Y:S01]  /*15aa0*/  ISETP.GE.OR P3, PT, R6.reuse, R21.reuse, P0 ;  /* 0x000000150600720c */ /* 0x0c0fe20000766670 */
[C---:B------:R-:W-:Y:S01]  /*15ab0*/  VIADD R5, R6.reuse, 0x60 ;  /* 0x0000006006057836 */ /* 0x040fe20000000000 */
[----:B------:R-:W2:Y:S01]  /*15ac0*/  SHFL.IDX PT, R15, R8, 0x2, 0x181f ;  /* 0x00581f00080f7f89 */ /* 0x000ea200000e0000 */
[----:B------:R-:W-:Y:S01]  /*15ad0*/  VIADD R6, R6, 0x90 ;  /* 0x0000009006067836 */ /* 0x000fe20000000000 */
[----:B------:R-:W-:-:S02]  /*15ae0*/  ISETP.GE.OR P2, PT, R4, R21, P0 ;  /* 0x000000150400720c */ /* 0x000fc40000746670 */
[----:B------:R-:W3:Y:S01]  /*15af0*/  SHFL.IDX PT, R7, R10, RZ, 0x181f ;  /* 0x00181fff0a077589 */ /* 0x000ee200000e0000 */
[-C--:B------:R-:W-:Y:S02]  /*15b00*/  ISETP.GE.OR P1, PT, R5, R21.reuse, P0 ;  /* 0x000000150500720c */ /* 0x080fe40000726670 */
[----:B------:R-:W-:Y:S01]  /*15b10*/  ISETP.GE.OR P0, PT, R6, R21, P0 ;  /* 0x000000150600720c */ /* 0x000fe20000706670 */
[----:B------:R2:W4:Y:S04]  /*15b20*/  SHFL.IDX PT, R17, R8, 0x3, 0x181f ;  /* 0x00781f0008117f89 */ /* 0x00052800000e0000 */
[----:B------:R-:W5:Y:S04]  /*15b30*/  SHFL.IDX PT, R11, R10, 0x1, 0x181f ;  /* 0x00381f000a0b7f89 */ /* 0x000f6800000e0000 */
[----:B------:R-:W5:Y:S01]  /*15b40*/  SHFL.IDX PT, R12, R10, 0x2, 0x181f ;  /* 0x00581f000a0c7f89 */ /* 0x000f6200000e0000 */
[----:B0-----:R-:W-:-:S03]  /*15b50*/  @!P3 LEA R4, P6, R0, R9, 0x1 ;  /* 0x000000090004b211 */ /* 0x001fc600078c08ff */
[----:B------:R4:W0:Y:S01]  /*15b60*/  SHFL.IDX PT, R14, R10, 0x3, 0x181f ;  /* 0x00781f000a0e7f89 */ /* 0x00082200000e0000 */
[C---:B-1----:R-:W-:Y:S02]  /*15b70*/  @!P2 LEA R6, P5, R0.reuse, R13, 0x1 ;  /* 0x0000000d0006a211 */ /* 0x042fe400078a08ff */
[C---:B--2---:R-:W-:Y:S02]  /*15b80*/  @!P1 LEA R8, P4, R0.reuse, R15, 0x1 ;  /* 0x0000000f00089211 */ /* 0x044fe400078808ff */
[C---:B---3--:R-:W-:Y:S02]  /*15b90*/  @!P3 LEA.HI.X R5, R0.reuse, R7, R3, 0x1, P6 ;  /* 0x000000070005b211 */ /* 0x048fe400030f0c03 */
[----:B----4-:R-:W-:-:S03]  /*15ba0*/  @!P0 LEA R10, P6, R0, R17, 0x1 ;  /* 0x00000011000a8211 */ /* 0x010fc600078c08ff */
[----:B------:R1:W-:Y:S01]  /*15bb0*/  @!P3 ST.E.128 desc[UR52][R4.64], RZ ;  /* 0x000000ff0400b985 */ /* 0x0003e2000c101d34 */
[C-C-:B-----5:R-:W-:Y:S02]  /*15bc0*/  @!P2 LEA.HI.X R7, R0.reuse, R11, R3.reuse, 0x1, P5 ;  /* 0x0000000b0007a211 */ /* 0x160fe400028f0c03 */
[----:B------:R-:W-:-:S03]  /*15bd0*/  @!P1 LEA.HI.X R9, R0, R12, R3, 0x1, P4 ;  /* 0x0000000c00099211 */ /* 0x000fc600020f0c03 */
[----:B------:R1:W-:Y:S01]  /*15be0*/  @!P2 ST.E.128 desc[UR52][R6.64], RZ ;  /* 0x000000ff0600a985 */ /* 0x0003e2000c101d34 */
[----:B0-----:R-:W-:-:S03]  /*15bf0*/  @!P0 LEA.HI.X R11, R0, R14, R3, 0x1, P6 ;  /* 0x0000000e000b8211 */ /* 0x001fc600030f0c03 */
[----:B------:R1:W-:Y:S04]  /*15c00*/  @!P1 ST.E.128 desc[UR52][R8.64], RZ ;  /* 0x000000ff08009985 */ /* 0x0003e8000c101d34 */
[----:B------:R1:W-:Y:S02]  /*15c10*/  @!P0 ST.E.128 desc[UR52][R10.64], RZ ;  /* 0x000000ff0a008985 */ /* 0x0003e4000c101d34 */
.L_x_1153:
[----:B------:R-:W-:Y:S05]  /*15c20*/  BSYNC B0 ;  /* 0x0000000000007941 */ /* 0x000fea0003800000 */
.L_x_1149:
[----:B------:R-:W-:Y:S02]  /*15c30*/  ULDC UR4, c[0x0][0xc3c] ;  /* 0x00030f0000047ab9 */ /* 0x000fe40000000800 */
[----:B------:R-:W-:-:S06]  /*15c40*/  UISETP.GE.AND UP0, UPT, UR47, UR4, UPT ;  /* 0x000000042f00728c */ /* 0x000fcc000bf06270 */
[----:B------:R-:W-:-:S13]  /*15c50*/  PLOP3.LUT P0, PT, PT, PT, UP0, 0x80, 0x0 ;  /* 0x000000000000781c */ /* 0x000fda0003f0f008 */
[----:B------:R-:W-:Y:S05]  /*15c60*/  @!P0 BRA `(.L_x_1159) ;  /* 0xfffffeac00e48947 */ /* 0x000fea000383ffff */
[----:B------:R-:W-:Y:S05]  /*15c70*/  EXIT ;  /* 0x000000000000794d */ /* 0x000fea0003800000 */
.L_x_1058:
[----:B------:R-:W-:-:S08]  /*15c80*/  NOP ;  /* 0x0000000000007918 */ /* 0x000fd00000000000 */
[----:B------:R-:W0:-:S00]  /*15c90*/  USETMAXREG.DEALLOC.CTAPOOL 0x20 ;  /* 0x00000020000079c8 */ /* 0x000e0000080e0500 */
[----:B0-----:R-:W-:Y:S02]  /*15ca0*/  LOP3.LUT R0, R0, 0x3, RZ, 0xc0, !PT ;  /* 0x0000000300007812 */ /* 0x001fe400078ec0ff */
[----:B------:R-:W-:-:S04]  /*15cb0*/  LOP3.LUT R16, R16, 0xffffffdf, RZ, 0xc0, !PT ;  /* 0xffffffdf10107812 */ /* 0x000fc800078ec0ff */
[----:B------:R-:W0:Y:S02]  /*15cc0*/  SHFL.IDX PT, R0, R0, RZ, 0x1f ;  /* 0x00001fff00007589 */ /* 0x000e2400000e0000 */
[----:B0-----:R-:W-:-:S13]  /*15cd0*/  ISETP.NE.AND P0, PT, R0, RZ, PT ;  /* 0x000000ff0000720c */ /* 0x001fda0003f05270 */
[----:B------:R-:W-:Y:S01]  /*15ce0*/  @P0 BAR.SYNC.DEFER_BLOCKING 0x5, 0x200 ;  /* 0x0148000000000b1d */ /* 0x000fe20000010000 */
[----:B------:R-:W-:Y:S02]  /*15cf0*/  @P0 MOV R3, 0x400 ;  /* 0x0000040000030802 */ /* 0x000fe40000000f00 */
[----:B------:R-:W-:Y:S02]  /*15d00*/  @P0 LOP3.LUT R16, R16, 0x20, RZ, 0xfc, !PT ;  /* 0x0000002010100812 */ /* 0x000fe400078efcff */
        /* <DEDUP_REMOVED lines=10> */
[----:B------:R-:W-:Y:S02]  /*15db0*/  CS2R R6, SRZ ;  /* 0x0000000000067805 */ /* 0x000fe4000001ff00 */
        /* <DEDUP_REMOVED lines=38> */
[----:B------:R-:W-:Y:S01]  /*16020*/  IMAD.MOV.U32 R9, RZ, RZ, R10 ;  /* 0x000000ffff097224 */ /* 0x000fe200078e000a */
[----:B------:R-:W-:Y:S01]  /*16030*/  UMOV UR4, URZ ;  /* 0x0000003f00047c82 */ /* 0x000fe20008000000 */
[----:B------:R-:W-:-:S05]  /*16040*/  ULDC UR5, c[0x0][0xc3c] ;  /* 0x00030f0000057ab9 */ /* 0x000fca0000000800 */
.L_x_1163:
[----:B------:R-:W-:-:S04]  /*16050*/  UIADD3 UR4, UR4, 0x1f, URZ ;  /* 0x0000001f04047890 */ /* 0x000fc8000fffe03f */
[----:B------:R-:W-:-:S06]  /*16060*/  UISETP.GE.AND UP0, UPT, UR4, UR5, UPT ;  /* 0x000000050400728c */ /* 0x000fcc000bf06270 */
[----:B------:R-:W-:-:S13]  /*16070*/  PLOP3.LUT P6, PT, PT, PT, UP0, 0x40, 0x0 ;  /* 0x000000000000781c */ /* 0x000fda0003fce808 */
[----:B------:R-:W-:Y:S05]  /*16080*/  @!P6 BRA `(.L_x_1162) ;  /* 0x0000000800cce947 */ /* 0x000fea0003800000 */
[----:B------:R-:W-:-:S05]  /*16090*/  VIADD R7, R0, UR4 ;  /* 0x0000000400077c36 */ /* 0x000fca0008000000 */
[----:B------:R-:W-:-:S13]  /*160a0*/  ISETP.GE.OR P6, PT, R7, UR5, !P0 ;  /* 0x0000000507007c0c */ /* 0x000fda000c7c6670 */
[----:B------:R-:W0:Y:S08]  /*160b0*/  @!P6 LDC.64 R4, c[0x0][0xc80] ;  /* 0x00032000ff04eb82 */ /* 0x000e300000000a00 */
[----:B------:R-:W1:Y:S01]  /*160c0*/  @!P6 LDC.64 R2, c[0x0][0xc78] ;  /* 0x00031e00ff02eb82 */ /* 0x000e620000000a00 */
[----:B0-----:R-:W-:-:S04]  /*160d0*/  @!P6 IMAD.WIDE R4, R7, 0x4, R4 ;  /* 0x000000040704e825 */ /* 0x001fc800078e0204 */
[----:B-1----:R-:W-:Y:S01]  /*160e0*/  @!P6 IMAD.WIDE R2, R7, 0x4, R2 ;  /* 0x000000040702e825 */ /* 0x002fe200078e0202 */
[----:B------:R-:W-:-:S06]  /*160f0*/  CS2R R6, SRZ ;  /* 0x0000000000067805 */ /* 0x000fcc000001ff00 */
[----:B------:R0:W2:Y:S04]  /*16100*/  @!P6 LDG.E R6, desc[UR52][R4.64] ;  /* 0x000000340406e981 */ /* 0x0000a8000c1e1900 */
[----:B------:R-:W2:Y:S01]  /*16110*/  @!P6 LDG.E R7, desc[UR52][R2.64] ;  /* 0x000000340207e981 */ /* 0x000ea2000c1e1900 */
[----:B0-----:R-:W0:Y:S01]  /*16120*/  LDC R4, c[0x0][0xc38] ;  /* 0x00030e00ff047b82 */ /* 0x001e220000000800 */
[----:B--2---:R-:W-:-:S05]  /*16130*/  IMAD R13, R6, R7, RZ ;  /* 0x00000007060d7224 */ /* 0x004fca00078e02ff */
[----:B------:R-:W1:Y:S02]  /*16140*/  SHFL.UP PT, R10, R13, 0x1, RZ ;  /* 0x042000000d0a7989 */ /* 0x000e6400000e00ff */
[----:B-1----:R-:W-:-:S05]  /*16150*/  SEL R10, R10, RZ, P1 ;  /* 0x000000ff0a0a7207 */ /* 0x002fca0000800000 */
[----:B------:R-:W-:-:S05]  /*16160*/  IMAD.IADD R10, R13, 0x1, R10 ;  /* 0x000000010d0a7824 */ /* 0x000fca00078e020a */
        /* <DEDUP_REMOVED lines=12> */
[----:B------:R-:W0:Y:S02]  /*16230*/  SHFL.IDX PT, R13, R5, 0x1f, 0x1f ;  /* 0x03e01f00050d7f89 */ /* 0x000e2400000e0000 */
[----:B0-----:R-:W-:-:S04]  /*16240*/  IMAD R10, R13, R4, RZ ;  /* 0x000000040d0a7224 */ /* 0x001fc800078e02ff */
[----:B------:R-:W-:-:S05]  /*16250*/  IMAD.IADD R9, R10, 0x1, R9 ;  /* 0x000000010a097824 */ /* 0x000fca00078e0209 */
[----:B------:R-:W-:-:S13]  /*16260*/  ISETP.GT.AND P6, PT, R9, R8, PT ;  /* 0x000000080900720c */ /* 0x000fda0003fc4270 */
[----:B------:R-:W-:Y:S05]  /*16270*/  @!P6 BRA `(.L_x_1163) ;  /* 0xfffffffc0074e947 */ /* 0x000fea000383ffff */
.L_x_1161:
[----:B------:R-:W-:-:S04]  /*16280*/  IMAD.IADD R10, R9, 0x1, -R10 ;  /* 0x00000001090a7824 */ /* 0x000fc800078e0a0a */
[----:B------:R-:W-:-:S05]  /*16290*/  IMAD R3, R5, R4, R10 ;  /* 0x0000000405037224 */ /* 0x000fca00078e020a */
[----:B------:R-:W-:Y:S01]  /*162a0*/  ISETP.GT.AND P0, PT, R3, R8, PT ;  /* 0x000000080300720c */ /* 0x000fe20003f04270 */
[----:B------:R-:W-:-:S12]  /*162b0*/  IMAD.MOV.U32 R3, RZ, RZ, RZ ;  /* 0x000000ffff037224 */ /* 0x000fd800078e00ff */
[----:B------:R-:W-:Y:S02]  /*162c0*/  VOTEU.ANY UR6, UPT, !P0 ;  /* 0x0000000000067886 */ /* 0x000fe400040e0100 */
[----:B------:R-:W-:Y:S02]  /*162d0*/  UPOPC UR5, UR6 ;  /* 0x00000006000572bf */ /* 0x000fe40008000000 */
[----:B------:R-:W-:Y:S02]  /*162e0*/  ISETP.NE.AND P0, PT, RZ, UR6, PT ;  /* 0x00000006ff007c0c */ /* 0x000fe4000bf05270 */
[----:B------:R-:W-:Y:S02]  /*162f0*/  UIADD3 UR41, UR5, UR4, URZ ;  /* 0x0000000405297290 */ /* 0x000fe4000fffe03f */
[----:B------:R-:W-:Y:S02]  /*16300*/  IMAD.U32 R2, RZ, RZ, UR5 ;  /* 0x00000005ff027e24 */ /* 0x000fe4000f8e00ff */
[----:B------:R-:W-:-:S03]  /*16310*/  IMAD.U32 R9, RZ, RZ, UR5 ;  /* 0x00000005ff097e24 */ /* 0x000fc6000f8e00ff */
[----:B------:R-:W0:Y:S04]  /*16320*/  SHFL.IDX PT, R7, R7, R2, 0x1f ;  /* 0x00001f0207077589 */ /* 0x000e2800000e0000 */
[----:B------:R1:W2:Y:S01]  /*16330*/  SHFL.IDX PT, R6, R6, R9, 0x1f ;  /* 0x00001f0906067589 */ /* 0x0002a200000e0000 */
[----:B0-----:R-:W-:Y:S01]  /*16340*/  ISETP.NE.AND P1, PT, R7, 0x1, PT ;  /* 0x000000010700780c */ /* 0x001fe20003f25270 */
[----:B-1----:R-:W-:-:S12]  /*16350*/  @!P0 BRA `(.L_x_1164) ;  /* 0x00000000000c8947 */ /* 0x002fd80003800000 */
[----:B------:R-:W-:-:S06]  /*16360*/  UIADD3 UR4, UR5, -0x1, URZ ;  /* 0xffffffff05047890 */ /* 0x000fcc000fffe03f */
[----:B------:R-:W-:-:S05]  /*16370*/  IMAD.U32 R2, RZ, RZ, UR4 ;  /* 0x00000004ff027e24 */ /* 0x000fca000f8e00ff */
[----:B------:R0:W1:Y:S02]  /*16380*/  SHFL.IDX PT, R3, R5, R2, 0x1f ;  /* 0x00001f0205037589 */ /* 0x00006400000e0000 */
.L_x_1164:
[----:B01----:R-:W-:-:S04]  /*16390*/  IMAD R2, R3, R4, R10 ;  /* 0x0000000403027224 */ /* 0x003fc800078e020a */
[----:B------:R-:W-:Y:S01]  /*163a0*/  IMAD.IADD R5, R8, 0x1, -R2 ;  /* 0x0000000108057824 */ /* 0x000fe200078e0a02 */
[----:B------:R0:W-:Y:S01]  /*163b0*/  STL [R1+0x10], R2 ;  /* 0x0000100201007387 */ /* 0x0001e20000100800 */
[----:B------:R-:W-:Y:S05]  /*163c0*/  @!P1 BRA `(.L_x_1165) ;  /* 0x0000000000ec9947 */ /* 0x000fea0003800000 */
[-C--:B--2---:R-:W-:Y:S02]  /*163d0*/  IABS R8, R6.reuse ;  /* 0x0000000600087213 */ /* 0x084fe40000000000 */
[----:B------:R-:W-:Y:S02]  /*163e0*/  IABS R4, R7 ;  /* 0x0000000700047213 */ /* 0x000fe40000000000 */
[----:B------:R-:W1:Y:S01]  /*163f0*/  I2F.RP R9, R8 ;  /* 0x0000000800097306 */ /* 0x000e620000209400 */
[----:B------:R-:W-:Y:S02]  /*16400*/  IABS R10, R5 ;  /* 0x00000005000a7213 */ /* 0x000fe40000000000 */
[----:B------:R-:W-:-:S05]  /*16410*/  IABS R12, R6 ;  /* 0x00000006000c7213 */ /* 0x000fca0000000000 */
[----:B-1----:R-:W0:Y:S02]  /*16420*/  MUFU.RCP R9, R9 ;  /* 0x0000000900097308 */ /* 0x002e240000001000 */
[----:B0-----:R-:W-:-:S06]  /*16430*/  VIADD R2, R9, 0xffffffe ;  /* 0x0ffffffe09027836 */ /* 0x001fcc0000000000 */
[----:B------:R-:W0:Y:S08]  /*16440*/  I2F.RP R9, R4 ;  /* 0x0000000400097306 */ /* 0x000e300000209400 */
[----:B------:R1:W2:Y:S08]  /*16450*/  F2I.FTZ.U32.TRUNC.NTZ R3, R2 ;  /* 0x0000000200037305 */ /* 0x0002b0000021f000 */
[----:B0-----:R-:W0:Y:S01]  /*16460*/  MUFU.RCP R9, R9 ;  /* 0x0000000900097308 */ /* 0x001e220000001000 */
[----:B-1----:R-:W-:-:S02]  /*16470*/  IMAD.MOV.U32 R2, RZ, RZ, RZ ;  /* 0x000000ffff027224 */ /* 0x002fc400078e00ff */
[----:B--2---:R-:W-:-:S04]  /*16480*/  IMAD.MOV R11, RZ, RZ, -R3 ;  /* 0x000000ffff0b7224 */ /* 0x004fc800078e0a03 */
[----:B------:R-:W-:-:S04]  /*16490*/  IMAD R11, R11, R8, RZ ;  /* 0x000000080b0b7224 */ /* 0x000fc800078e02ff */
[----:B------:R-:W-:-:S04]  /*164a0*/  IMAD.HI.U32 R3, R3, R11, R2 ;  /* 0x0000000b03037227 */ /* 0x000fc800078e0002 */
[----:B------:R-:W-:Y:S02]  /*164b0*/  IMAD.MOV R11, RZ, RZ, -R12 ;  /* 0x000000ffff0b7224 */ /* 0x000fe400078e0a0c */
[----:B------:R-:W-:-:S04]  /*164c0*/  IMAD.HI.U32 R2, R3, R10, RZ ;  /* 0x0000000a03027227 */ /* 0x000fc800078e00ff */
[----:B------:R-:W-:Y:S02]  /*164d0*/  IMAD R3, R2, R11, R10 ;  /* 0x0000000b02037224 */ /* 0x000fe400078e020a */
[----:B0-----:R-:W-:-:S03]  /*164e0*/  VIADD R10, R9, 0xffffffe ;  /* 0x0ffffffe090a7836 */ /* 0x001fc60000000000 */
[----:B------:R-:W-:-:S13]  /*164f0*/  ISETP.GT.U32.AND P1, PT, R8, R3, PT ;  /* 0x000000030800720c */ /* 0x000fda0003f24070 */
[----:B------:R-:W-:Y:S02]  /*16500*/  @!P1 IMAD.IADD R3, R3, 0x1, -R8 ;  /* 0x0000000103039824 */ /* 0x000fe400078e0a08 */
[----:B------:R-:W-:Y:S01]  /*16510*/  @!P1 VIADD R2, R2, 0x1 ;  /* 0x0000000102029836 */ /* 0x000fe20000000000 */
[----:B------:R-:W-:Y:S02]  /*16520*/  ISETP.NE.AND P1, PT, R6, RZ, PT ;  /* 0x000000ff0600720c */ /* 0x000fe40003f25270 */
[----:B------:R-:W-:Y:S02]  /*16530*/  ISETP.GE.U32.AND P0, PT, R3, R8, PT ;  /* 0x000000080300720c */ /* 0x000fe40003f06070 */
[----:B------:R-:W-:Y:S01]  /*16540*/  LOP3.LUT R8, R5, R6, RZ, 0x3c, !PT ;  /* 0x0000000605087212 */ /* 0x000fe200078e3cff */
[----:B------:R-:W0:Y:S03]  /*16550*/  F2I.FTZ.U32.TRUNC.NTZ R3, R10 ;  /* 0x0000000a00037305 */ /* 0x000e26000021f000 */
[----:B------:R-:W-:-:S07]  /*16560*/  ISETP.GE.AND P2, PT, R8, RZ, PT ;  /* 0x000000ff0800720c */ /* 0x000fce0003f46270 */
[----:B------:R-:W-:-:S04]  /*16570*/  @P0 VIADD R2, R2, 0x1 ;  /* 0x0000000102020836 */ /* 0x000fc80000000000 */
[----:B------:R-:W-:Y:S01]  /*16580*/  IMAD.MOV.U32 R12, RZ, RZ, R2 ;  /* 0x000000ffff0c7224 */ /* 0x000fe200078e0002 */
[----:B------:R-:W-:Y:S01]  /*16590*/  IABS R2, R7 ;  /* 0x0000000700027213 */ /* 0x000fe20000000000 */
[----:B0-----:R-:W-:Y:S02]  /*165a0*/  IMAD.MOV R9, RZ, RZ, -R3 ;  /* 0x000000ffff097224 */ /* 0x001fe400078e0a03 */
        /* <DEDUP_REMOVED lines=11> */
[----:B------:R-:W-:-:S03]  /*16660*/  IMAD.MOV R8, RZ, RZ, -R12 ;  /* 0x000000ffff087224 */ /* 0x000fc600078e0a0c */
[----:B------:R-:W-:-:S13]  /*16670*/  ISETP.GT.U32.AND P1, PT, R4, R3, PT ;  /* 0x000000030400720c */ /* 0x000fda0003f24070 */
[----:B------:R-:W-:Y:S02]  /*16680*/  @!P1 IMAD.IADD R3, R3, 0x1, -R4 ;  /* 0x0000000103039824 */ /* 0x000fe400078e0a04 */
[----:B------:R-:W-:Y:S01]  /*16690*/  @!P1 VIADD R2, R2, 0x1 ;  /* 0x0000000102029836 */ /* 0x000fe20000000000 */
        /* <DEDUP_REMOVED lines=10> */
[----:B------:R-:W-:Y:S02]  /*16740*/  IMAD R2, R6, R8, R5 ;  /* 0x0000000806027224 */ /* 0x000fe400078e0205 */
[----:B------:R-:W-:-:S05]  /*16750*/  IMAD R3, R3, 0x10000, R4 ;  /* 0x0001000003037824 */ /* 0x000fca00078e0204 */
[----:B------:R0:W-:Y:S01]  /*16760*/  STL [R1+0x18], R3 ;  /* 0x0000180301007387 */ /* 0x0001e20000100800 */
[----:B------:R-:W-:Y:S05]  /*16770*/  BRA `(.L_x_1166) ;  /* 0x0000000400007947 */ /* 0x000fea0003800000 */
.L_x_1165:
[----:B------:R-:W-:Y:S02]  /*16780*/  ULDC.64 UR4, c[0x0][0xc90] ;  /* 0x0003240000047ab9 */ /* 0x000fe40000000a00 */
[----:B------:R-:W-:-:S06]  /*16790*/  UIMAD.WIDE UR4, UR41, 0x4, UR4 ;  /* 0x00000004290478a5 */ /* 0x000fcc000f8e0204 */
[----:B0-----:R-:W-:Y:S02]  /*167a0*/  IMAD.U32 R2, RZ, RZ, UR4 ;  /* 0x00000004ff027e24 */ /* 0x001fe4000f8e00ff */
[----:B------:R-:W-:-:S05]  /*167b0*/  IMAD.U32 R3, RZ, RZ, UR5 ;  /* 0x00000005ff037e24 */ /* 0x000fca000f8e00ff */
[----:B------:R0:W2:Y:S01]  /*167c0*/  LDG.E R7, desc[UR52][R2.64] ;  /* 0x0000003402077981 */ /* 0x0000a2000c1e1900 */
[----:B------:R-:W-:Y:S01]  /*167d0*/  IABS R13, R5 ;  /* 0x00000005000d7213 */ /* 0x000fe20000000000 */
[----:B0-----:R-:W-:Y:S02]  /*167e0*/  IMAD.MOV.U32 R2, RZ, RZ, RZ ;  /* 0x000000ffff027224 */ /* 0x001fe400078e00ff */
[----:B--2---:R-:W-:-:S05]  /*167f0*/  IMAD R8, R6, R7, RZ ;  /* 0x0000000706087224 */ /* 0x004fca00078e02ff */
[-C--:B------:R-:W-:Y:S02]  /*16800*/  IABS R12, R8.reuse ;  /* 0x00000008000c7213 */ /* 0x080fe40000000000 */
[----:B------:R-:W-:Y:S02]  /*16810*/  IABS R14, R8 ;  /* 0x00000008000e7213 */ /* 0x000fe40000000000 */
[----:B------:R-:W0:Y:S08]  /*16820*/  I2F.RP R9, R12 ;  /* 0x0000000c00097306 */ /* 0x000e300000209400 */
[----:B0-----:R-:W0:Y:S02]  /*16830*/  MUFU.RCP R9, R9 ;  /* 0x0000000900097308 */ /* 0x001e240000001000 */
[----:B0-----:R-:W-:-:S06]  /*16840*/  VIADD R10, R9, 0xffffffe ;  /* 0x0ffffffe090a7836 */ /* 0x001fcc0000000000 */
[----:B------:R-:W0:Y:S02]  /*16850*/  F2I.FTZ.U32.TRUNC.NTZ R3, R10 ;  /* 0x0000000a00037305 */ /* 0x000e24000021f000 */
[----:B0-----:R-:W-:-:S04]  /*16860*/  IMAD.MOV R11, RZ, RZ, -R3 ;  /* 0x000000ffff0b7224 */ /* 0x001fc800078e0a03 */
[----:B------:R-:W-:-:S04]  /*16870*/  IMAD R11, R11, R12, RZ ;  /* 0x0000000c0b0b7224 */ /* 0x000fc800078e02ff */
[----:B------:R-:W-:-:S04]  /*16880*/  IMAD.HI.U32 R2, R3, R11, R2 ;  /* 0x0000000b03027227 */ /* 0x000fc800078e0002 */
[----:B------:R-:W-:Y:S02]  /*16890*/  IMAD.MOV R3, RZ, RZ, -R14 ;  /* 0x000000ffff037224 */ /* 0x000fe400078e0a0e */
[----:B------:R-:W-:-:S04]  /*168a0*/  IMAD.HI.U32 R2, R2, R13, RZ ;  /* 0x0000000d02027227 */ /* 0x000fc800078e00ff */
[----:B------:R-:W-:-:S05]  /*168b0*/  IMAD R3, R2, R3, R13 ;  /* 0x0000000302037224 */ /* 0x000fca00078e020d */
        /* <DEDUP_REMOVED lines=10> */
[----:B------:R-:W-:Y:S02]  /*16960*/  IMAD R9, R7, R2, RZ ;  /* 0x0000000207097224 */ /* 0x000fe400078e02ff */
[----:B------:R-:W-:Y:S02]  /*16970*/  IMAD.MOV R2, RZ, RZ, -R2 ;  /* 0x000000ffff027224 */ /* 0x000fe400078e0a02 */
[----:B------:R-:W-:Y:S02]  /*16980*/  IMAD.MOV R3, RZ, RZ, -R9 ;  /* 0x000000ffff037224 */ /* 0x000fe400078e0a09 */
[----:B------:R-:W-:-:S03]  /*16990*/  IMAD R12, R8, R2, R5 ;  /* 0x00000002080c7224 */ /* 0x000fc600078e0205 */
[----:B------:R-:W-:Y:S02]  /*169a0*/  VIADDMNMX R4, R3, R4, R7, PT ;  /* 0x0000000403047246 */ /* 0x000fe40003800107 */
[----:B------:R-:W-:Y:S02]  /*169b0*/  IADD3 R9, R9, 0x1000000, R12 ;  /* 0x0100000009097810 */ /* 0x000fe40007ffe00c */
[-C--:B------:R-:W-:Y:S02]  /*169c0*/  IABS R7, R4.reuse ;  /* 0x0000000400077213 */ /* 0x080fe40000000000 */
[----:B------:R-:W-:Y:S02]  /*169d0*/  IABS R8, R4 ;  /* 0x0000000400087213 */ /* 0x000fe40000000000 */
[----:B------:R-:W0:Y:S03]  /*169e0*/  I2F.RP R10, R7 ;  /* 0x00000007000a7306 */ /* 0x000e260000209400 */
[----:B------:R-:W-:-:S05]  /*169f0*/  IMAD.MOV R8, RZ, RZ, -R8 ;  /* 0x000000ffff087224 */ /* 0x000fca00078e0a08 */
[----:B0-----:R-:W0:Y:S02]  /*16a00*/  MUFU.RCP R10, R10 ;  /* 0x0000000a000a7308 */ /* 0x001e240000001000 */
[----:B0-----:R-:W-:-:S06]  /*16a10*/  VIADD R3, R10, 0xffffffe ;  /* 0x0ffffffe0a037836 */ /* 0x001fcc0000000000 */
[----:B------:R-:W0:Y:S02]  /*16a20*/  F2I.FTZ.U32.TRUNC.NTZ R3, R3 ;  /* 0x0000000300037305 */ /* 0x000e24000021f000 */
[----:B0-----:R-:W-:-:S04]  /*16a30*/  IMAD.MOV R11, RZ, RZ, -R3 ;  /* 0x000000ffff0b7224 */ /* 0x001fc800078e0a03 */
[----:B------:R-:W-:Y:S01]  /*16a40*/  IMAD.MOV.U32 R2, RZ, RZ, R11 ;  /* 0x000000ffff027224 */ /* 0x000fe200078e000b */
[----:B------:R-:W-:-:S03]  /*16a50*/  IABS R11, R12 ;  /* 0x0000000c000b7213 */ /* 0x000fc60000000000 */
[----:B------:R-:W-:Y:S02]  /*16a60*/  IMAD R5, R2, R7, RZ ;  /* 0x0000000702057224 */ /* 0x000fe400078e02ff */
[----:B------:R-:W-:-:S04]  /*16a70*/  IMAD.MOV.U32 R2, RZ, RZ, RZ ;  /* 0x000000ffff027224 */ /* 0x000fc800078e00ff */
[----:B------:R-:W-:Y:S01]  /*16a80*/  IMAD.HI.U32 R2, R3, R5, R2 ;  /* 0x0000000503027227 */ /* 0x000fe200078e0002 */
[----:B------:R-:W-:-:S04]  /*16a90*/  LOP3.LUT R3, R12, R4, RZ, 0x3c, !PT ;  /* 0x000000040c037212 */ /* 0x000fc800078e3cff */
[----:B------:R-:W-:Y:S01]  /*16aa0*/  ISETP.GE.AND P2, PT, R3, RZ, PT ;  /* 0x000000ff0300720c */ /* 0x000fe20003f46270 */
[----:B------:R-:W-:-:S04]  /*16ab0*/  IMAD.HI.U32 R2, R2, R11, RZ ;  /* 0x0000000b02027227 */ /* 0x000fc800078e00ff */
[----:B------:R-:W-:Y:S02]  /*16ac0*/  IMAD R8, R2, R8, R11 ;  /* 0x0000000802087224 */ /* 0x000fe400078e020b */
[----:B------:R-:W-:-:S03]  /*16ad0*/  IMAD.MOV R3, RZ, RZ, -R4 ;  /* 0x000000ffff037224 */ /* 0x000fc600078e0a04 */
[----:B------:R-:W-:-:S13]  /*16ae0*/  ISETP.GT.U32.AND P1, PT, R7, R8, PT ;  /* 0x000000080700720c */ /* 0x000fda0003f24070 */
[----:B------:R-:W-:Y:S02]  /*16af0*/  @!P1 IMAD.IADD R8, R8, 0x1, -R7 ;  /* 0x0000000108089824 */ /* 0x000fe400078e0a07 */
[----:B------:R-:W-:Y:S01]  /*16b00*/  @!P1 VIADD R2, R2, 0x1 ;  /* 0x0000000102029836 */ /* 0x000fe20000000000 */
[----:B------:R-:W-:Y:S02]  /*16b10*/  ISETP.NE.AND P1, PT, R4, RZ, PT ;  /* 0x000000ff0400720c */ /* 0x000fe40003f25270 */
[----:B------:R-:W-:-:S13]  /*16b20*/  ISETP.GE.U32.AND P0, PT, R8, R7, PT ;  /* 0x000000070800720c */ /* 0x000fda0003f06070 */
[----:B------:R-:W-:-:S04]  /*16b30*/  @P0 VIADD R2, R2, 0x1 ;  /* 0x0000000102020836 */ /* 0x000fc80000000000 */
[----:B------:R-:W-:Y:S01]  /*16b40*/  @!P2 IMAD.MOV R2, RZ, RZ, -R2 ;  /* 0x000000ffff02a224 */ /* 0x000fe200078e0a02 */
[----:B------:R-:W-:-:S05]  /*16b50*/  @!P1 LOP3.LUT R2, RZ, R4, RZ, 0x33, !PT ;  /* 0x00000004ff029212 */ /* 0x000fca00078e33ff */
[----:B------:R-:W-:-:S05]  /*16b60*/  IMAD R3, R2, R3, R9 ;  /* 0x0000000302037224 */ /* 0x000fca00078e0209 */
[----:B------:R1:W-:Y:S02]  /*16b70*/  STL [R1+0x18], R3 ;  /* 0x0000180301007387 */ /* 0x0003e40000100800 */
.L_x_1166:
[----:B01----:R-:W-:-:S05]  /*16b80*/  LOP3.LUT R3, RZ, R2, RZ, 0x33, !PT ;  /* 0x00000002ff037212 */ /* 0x003fca00078e33ff */
[----:B------:R-:W-:-:S05]  /*16b90*/  IMAD.IADD R2, R6, 0x1, R3 ;  /* 0x0000000106027824 */ /* 0x000fca00078e0203 */
[----:B------:R0:W-:Y:S01]  /*16ba0*/  STL [R1+0x14], R2 ;  /* 0x0000140201007387 */ /* 0x0001e20000100800 */
[----:B------:R-:W-:Y:S05]  /*16bb0*/  BRA `(.L_x_1167) ;  /* 0x0000000000107947 */ /* 0x000fea0003800000 */
.L_x_1162:
[----:B------:R1:W-:Y:S01]  /*16bc0*/  STL [R1+0x10], R8 ;  /* 0x0000100801007387 */ /* 0x0003e20000100800 */
[----:B------:R-:W-:-:S03]  /*16bd0*/  ULDC UR41, c[0x0][0xc3c] ;  /* 0x00030f0000297ab9 */ /* 0x000fc60000000800 */
[----:B------:R1:W-:Y:S04]  /*16be0*/  STL [R1+0x14], RZ ;  /* 0x000014ff01007387 */ /* 0x0003e80000100800 */
[----:B------:R1:W-:Y:S02]  /*16bf0*/  STL [R1+0x18], RZ ;  /* 0x000018ff01007387 */ /* 0x0003e40000100800 */
.L_x_1167:
[----:B------:R-:W2:Y:S04]  /*16c00*/  LDL R4, [R1+0x10] ;  /* 0x0000100001047983 */ /* 0x000ea80000100800 */
[----:B------:R-:W2:Y:S04]  /*16c10*/  LDL R5, [R1+0x14] ;  /* 0x0000140001057983 */ /* 0x000ea80000100800 */
[----:B------:R-:W2:Y:S01]  /*16c20*/  LDL R6, [R1+0x18] ;  /* 0x0000180001067983 */ /* 0x000ea20000100800 */
[----:B------:R-:W-:Y:S01]  /*16c30*/  ISETP.NE.AND P0, PT, R0, RZ, PT ;  /* 0x000000ff0000720c */ /* 0x000fe20003f05270 */
[----:B0-----:R-:W-:-:S12]  /*16c40*/  IMAD.U32 R2, RZ, RZ, UR41 ;  /* 0x00000029ff027e24 */ /* 0x001fd8000f8e00ff */
[----:B------:R-:W0:Y:S01]  /*16c50*/  @!P0 S2R R3, SR_CgaCtaId ;  /* 0x0000000000038919 */ /* 0x000e220000008800 */
[----:B------:R-:W-:Y:S01]  /*16c60*/  @!P0 MOV R0, 0x400 ;  /* 0x0000040000008802 */ /* 0x000fe20000000f00 */
[----:B------:R-:W-:-:S03]  /*16c70*/  @!P0 IMAD.MOV.U32 R7, RZ, RZ, R2 ;  /* 0x000000ffff078224 */ /* 0x000fc600078e0002 */
[----:B0-----:R-:W-:-:S05]  /*16c80*/  @!P0 LEA R0, R3, R0, 0x18 ;  /* 0x0000000003008211 */ /* 0x001fca00078ec0ff */
[----:B--2---:R2:W-:Y:S01]  /*16c90*/  @!P0 STS.128 [R0+0x132d0], R4 ;  /* 0x0132d00400008388 */ /* 0x0045e20000000c00 */
[----:B------:R-:W-:Y:S06]  /*16ca0*/  BAR.ARV 0x5, 0x200 ;  /* 0x0148000000007b1d */ /* 0x000fec0000002000 */
.L_x_1160:
[----:B--2---:R-:W-:Y:S01]  /*16cb0*/  IMAD.MOV.U32 R0, RZ, RZ, 0x1 ;  /* 0x00000001ff007424 */ /* 0x004fe200078e00ff */
[----:B------:R-:W-:Y:S01]  /*16cc0*/  ULDC UR4, c[0x0][0xc3c] ;  /* 0x00030f0000047ab9 */ /* 0x000fe20000000800 */
[----:B------:R-:W-:Y:S01]  /*16cd0*/  IMAD.MOV.U32 R28, RZ, RZ, RZ ;  /* 0x000000ffff1c7224 */ /* 0x000fe200078e00ff */
[----:B------:R-:W-:Y:S02]  /*16ce0*/  UISETP.GE.AND UP0, UPT, UR41, UR4, UPT ;  /* 0x000000042900728c */ /* 0x000fe4000bf06270 */
[----:B------:R2:W-:Y:S04]  /*16cf0*/  STL [R1+0x4], R0 ;  /* 0x0000040001007387 */ /* 0x0005e80000100800 */
        /* <DEDUP_REMOVED lines=12> */
[----:B------:R-:W-:-:S02]  /*16dc0*/  IMAD.SHL.U32 R2, R10, 0x20, RZ ;  /* 0x000000200a027824 */ /* 0x000fc400078e00ff */
[C---:B------:R-:W-:Y:S01]  /*16dd0*/  IMAD.SHL.U32 R4, R10.reuse, 0x8, RZ ;  /* 0x000000080a047824 */ /* 0x040fe200078e00ff */
[----:B------:R-:W-:Y:S01]  /*16de0*/  LOP3.LUT R0, R3, 0x180, RZ, 0xc0, !PT ;  /* 0x0000018003007812 */ /* 0x000fe200078ec0ff */
[----:B------:R-:W-:Y:S01]  /*16df0*/  IMAD.SHL.U32 R9, R10, 0x4, RZ ;  /* 0x000000040a097824 */ /* 0x000fe200078e00ff */
[----:B------:R-:W-:Y:S01]  /*16e00*/  LOP3.LUT R6, R2, 0x80, RZ, 0xc0, !PT ;  /* 0x0000008002067812 */ /* 0x000fe200078ec0ff */
[----:B-1----:R-:W-:Y:S01]  /*16e10*/  IMAD.SHL.U32 R8, R10, 0x2, RZ ;  /* 0x000000020a087824 */ /* 0x002fe200078e00ff */
[----:B------:R-:W-:Y:S01]  /*16e20*/  LOP3.LUT R5, R0, 0x30, R5, 0xf8, !PT ;  /* 0x0000003000057812 */ /* 0x000fe200078ef805 */
[----:B------:R-:W-:Y:S01]  /*16e30*/  IMAD.SHL.U32 R0, R10, 0x10, RZ ;  /* 0x000000100a007824 */ /* 0x000fe200078e00ff */
[----:B------:R-:W-:Y:S02]  /*16e40*/  LOP3.LUT R6, R6, 0x10, R10, 0xf8, !PT ;  /* 0x0000001006067812 */ /* 0x000fe400078ef80a */
[----:B------:R-:W-:Y:S02]  /*16e50*/  LOP3.LUT R4, R5, 0x30, R4, 0x78, !PT ;  /* 0x0000003005047812 */ /* 0x000fe400078e7804 */
[----:B------:R-:W-:-:S02]  /*16e60*/  LOP3.LUT R7, R0, 0x600, RZ, 0xc0, !PT ;  /* 0x0000060000077812 */ /* 0x000fc400078ec0ff */
[----:B------:R-:W-:Y:S02]  /*16e70*/  LOP3.LUT R6, R6, 0x10, R9, 0x78, !PT ;  /* 0x0000001006067812 */ /* 0x000fe400078e7809 */
[--C-:B------:R-:W-:Y:S02]  /*16e80*/  LOP3.LUT R7, R7, 0x60, R2.reuse, 0xf8, !PT ;  /* 0x0000006007077812 */ /* 0x100fe400078ef802 */
        /* <DEDUP_REMOVED lines=11> */
[----:B------:R0:W-:Y:S01]  /*16f40*/  STL [R1+0x4], R6 ;  /* 0x0000040601007387 */ /* 0x0001e20000100800 */
        /* <DEDUP_REMOVED lines=9> */
.L_x_1250:
[----:B------:R-:W-:Y:S01]  /*16fe0*/  ULDC.64 UR4, c[0x0][0xa28] ;  /* 0x00028a0000047ab9 */ /* 0x000fe20000000a00 */
[----:B------:R-:W-:Y:S01]  /*16ff0*/  ULDC.64 UR6, c[0x0][0xa18] ;  /* 0x0002860000067ab9 */ /* 0x000fe20000000a00 */
[----:B------:R-:W-:Y:S02]  /*17000*/  UISETP.NE.U32.AND UP0, UPT, UR4, URZ, UPT ;  /* 0x0000003f0400728c */ /* 0x000fe4000bf05070 */
[----:B------:R-:W-:Y:S02]  /*17010*/  UISETP.NE.U32.AND UP2, UPT, UR6, URZ, UPT ;  /* 0x0000003f0600728c */ /* 0x000fe4000bf45070 */
[----:B------:R-:W-:Y:S02]  /*17020*/  UISETP.NE.AND.EX UP0, UPT, UR5, URZ, UPT, UP0 ;  /* 0x0000003f0500728c */ /* 0x000fe4000bf05300 */
[----:B------:R-:W-:Y:S01]  /*17030*/  UISETP.NE.AND.EX UP2, UPT, UR7, URZ, UPT, UP2 ;  /* 0x0000003f0700728c */ /* 0x000fe2000bf45320 */
[----:B------:R-:W-:Y:S02]  /*17040*/  ULDC.64 UR4, c[0x0][0xa00] ;  /* 0x0002800000047ab9 */ /* 0x000fe40000000a00 */
[----:B------:R-:W-:Y:S01]  /*17050*/  ULDC.64 UR6, c[0x0][0xa00] ;  /* 0x0002800000067ab9 */ /* 0x000fe20000000a00 */
[----:B------:R-:W-:Y:S01]  /*17060*/  UISETP.NE.U32.AND UP1, UPT, UR4, URZ, UPT ;  /* 0x0000003f0400728c */ /* 0x000fe2000bf25070 */
[----:B------:R-:W-:Y:S01]  /*17070*/  PLOP3.LUT P0, PT, PT, PT, UP0, 0x80, 0x0 ;  /* 0x000000000000781c */ /* 0x000fe20003f0f008 */
[----:B------:R-:W-:-:S02]  /*17080*/  UIMAD.WIDE UR6, UR41, 0x4, UR6 ;  /* 0x00000004290678a5 */ /* 0x000fc4000f8e0206 */
[----:B------:R-:W-:Y:S01]  /*17090*/  UISETP.NE.AND.EX UP3, UPT, UR5, URZ, UPT, UP1 ;  /* 0x0000003f0500728c */ /* 0x000fe2000bf65310 */
[----:B------:R-:W-:Y:S02]  /*170a0*/  UMOV UR36, URZ ;  /* 0x0000003f00247c82 */ /* 0x000fe40008000000 */
[----:B------:R-:W-:Y:S01]  /*170b0*/  @UP0 ULDC.64 UR4, c[0x0][0xa28] ;  /* 0x00028a0000040ab9 */ /* 0x000fe20000000a00 */
[----:B------:R-:W-:Y:S01]  /*170c0*/  ULDC.64 UR8, c[0x0][0xa20] ;  /* 0x0002880000087ab9 */ /* 0x000fe20000000a00 */
[----:B------:R-:W-:Y:S01]  /*170d0*/  @UP0 UIMAD.WIDE UR4, UR41, 0x4, UR4 ;  /* 0x00000004290408a5 */ /* 0x000fe2000f8e0204 */
[----:B------:R-:W-:Y:S01]  /*170e0*/  PLOP3.LUT P1, PT, PT, PT, UP3, 0x80, 0x0 ;  /* 0x000000000000781c */ /* 0x000fe20003f2f038 */
[----:B------:R-:W-:Y:S01]  /*170f0*/  ULDC UR38, c[0x0][0x2f0] ;  /* 0x0000bc0000267ab9 */ /* 0x000fe20000000800 */
[----:B------:R-:W-:Y:S01]  /*17100*/  PLOP3.LUT P2, PT, PT, PT, UP3, 0x80, 0x0 ;  /* 0x000000000000781c */ /* 0x000fe20003f4f038 */
[----:B------:R-:W-:Y:S01]  /*17110*/  UMOV UR40, URZ ;  /* 0x0000003f00287c82 */ /* 0x000fe20008000000 */
[----:B------:R-:W-:Y:S01]  /*17120*/  UP2UR UR48, UPR, URZ, 0x8 ;  /* 0x000000083f307883 */ /* 0x000fe20008000000 */
[----:B0-2---:R-:W-:-:S02]  /*17130*/  IMAD.U32 R2, RZ, RZ, UR4 ;  /* 0x00000004ff027e24 */ /* 0x005fc4000f8e00ff */
[----:B------:R-:W-:Y:S01]  /*17140*/  IMAD.U32 R3, RZ, RZ, UR5 ;  /* 0x00000005ff037e24 */ /* 0x000fe2000f8e00ff */
[----:B------:R-:W-:-:S04]  /*17150*/  @UP2 ULDC.64 UR4, c[0x0][0xa18] ;  /* 0x0002860000042ab9 */ /* 0x000fc80000000a00 */
[----:B------:R0:W2:Y:S01]  /*17160*/  @P0 LDG.E R0, desc[UR52][R2.64] ;  /* 0x0000003402000981 */ /* 0x0000a2000c1e1900 */
[----:B------:R-:W-:Y:S01]  /*17170*/  @UP2 UIMAD.WIDE UR4, UR41, 0x4, UR4 ;  /* 0x00000004290428a5 */ /* 0x000fe2000f8e0204 */
[----:B0-----:R-:W-:Y:S02]  /*17180*/  IMAD.U32 R2, RZ, RZ, UR6 ;  /* 0x00000006ff027e24 */ /* 0x001fe4000f8e00ff */
[----:B------:R-:W-:-:S05]  /*17190*/  IMAD.U32 R3, RZ, RZ, UR7 ;  /* 0x00000007ff037e24 */ /* 0x000fca000f8e00ff */
[----:B-1----:R0:W3:Y:S01]  /*171a0*/  @P1 LDG.E R4, desc[UR52][R2.64] ;  /* 0x0000003402041981 */ /* 0x0020e2000c1e1900 */
[----:B------:R-:W-:Y:S01]  /*171b0*/  PLOP3.LUT P1, PT, PT, PT, UP2, 0x80, 0x0 ;  /* 0x000000000000781c */ /* 0x000fe20003f2f028 */
[----:B0-----:R-:W-:Y:S02]  /*171c0*/  IMAD.U32 R2, RZ, RZ, UR4 ;  /* 0x00000004ff027e24 */ /* 0x001fe4000f8e00ff */
[----:B------:R-:W-:Y:S01]  /*171d0*/  IMAD.U32 R3, RZ, RZ, UR5 ;  /* 0x00000005ff037e24 */ /* 0x000fe2000f8e00ff */
[----:B------:R-:W-:-:S09]  /*171e0*/  ULDC.64 UR4, c[0x0][0x418] ;  /* 0x0001060000047ab9 */ /* 0x000fd20000000a00 */
[----:B------:R-:W4:Y:S01]  /*171f0*/  @P1 LDG.E R5, desc[UR52][R2.64] ;  /* 0x0000003402051981 */ /* 0x000f22000c1e1900 */
[----:B------:R-:W-:-:S03]  /*17200*/  UISETP.NE.U32.AND UP0, UPT, UR4, URZ, UPT ;  /* 0x0000003f0400728c */ /* 0x000fc6000bf05070 */
[----:B------:R-:W-:Y:S01]  /*17210*/  ULDC UR4, c[0x0][0x424] ;  /* 0x0001090000047ab9 */ /* 0x000fe20000000800 */
[----:B------:R-:W-:-:S04]  /*17220*/  UISETP.NE.AND.EX UP0, UPT, UR5, URZ, UPT, UP0 ;  /* 0x0000003f0500728c */ /* 0x000fc8000bf05300 */
[----:B------:R-:W-:-:S04]  /*17230*/  USEL UR4, UR4, 0x1, UP0 ;  /* 0x0000000104047887 */ /* 0x000fc80008000000 */
[----:B------:R-:W-:Y:S01]  /*17240*/  UIMAD UR38, UR4, UR38, URZ ;  /* 0x00000026042672a4 */ /* 0x000fe2000f8e023f */
[----:B--2---:R-:W-:Y:S02]  /*17250*/  @P0 R2UR UR36, R0 ;  /* 0x00000000002402ca */ /* 0x004fe400000e0000 */
[----:B------:R-:W-:-:S04]  /*17260*/  ISETP.NE.U32.AND P0, PT, RZ, UR8, PT ;  /* 0x00000008ff007c0c */ /* 0x000fc8000bf05070 */
[----:B------:R-:W-:Y:S02]  /*17270*/  ISETP.NE.AND.EX P0, PT, RZ, UR9, PT, P0 ;  /* 0x00000009ff007c0c */ /* 0x000fe4000bf05300 */
[----:B---3--:R-:W-:Y:S02]  /*17280*/  @P2 R2UR UR40, R4 ;  /* 0x00000000042822ca */ /* 0x008fe400000e0000 */
[----:B----4-:R-:W-:Y:S01]  /*17290*/  @P1 R2UR UR42, R5 ;  /* 0x00000000052a12ca */ /* 0x010fe200000e0000 */
[----:B-----5:R-:W-:-:S14]  /*172a0*/  @P1 BRA `(.L_x_1169) ;  /* 0x00000000002c1947 */ /* 0x020fdc0003800000 */
[----:B------:R-:W-:Y:S01]  /*172b0*/  UISETP.NE.AND UP0, UPT, UR48, URZ, UPT ;  /* 0x0000003f3000728c */ /* 0x000fe2000bf05270 */
[----:B------:R-:W-:-:S05]  /*172c0*/  ULDC UR42, c[0x0][0x288] ;  /* 0x0000a200002a7ab9 */ /* 0x000fca0000000800 */
[----:B------:R-:W-:-:S13]  /*172d0*/  PLOP3.LUT P1, PT, PT, PT, UP0, 0x40, 0x0 ;  /* 0x000000000000781c */ /* 0x000fda0003f2e808 */
[----:B------:R-:W-:Y:S05]  /*172e0*/  @P1 BRA `(.L_x_1169) ;  /* 0x00000000001c1947 */ /* 0x000fea0003800000 */
[----:B------:R-:W-:Y:S02]  /*172f0*/  IMAD.U32 R2, RZ, RZ, UR6 ;  /* 0x00000006ff027e24 */ /* 0x000fe4000f8e00ff */
[----:B------:R-:W-:-:S05]  /*17300*/  IMAD.U32 R3, RZ, RZ, UR7 ;  /* 0x00000007ff037e24 */ /* 0x000fca000f8e00ff */
[----:B------:R-:W2:Y:S04]  /*17310*/  LDG.E R0, desc[UR52][R2.64] ;  /* 0x0000003402007981 */ /* 0x000ea8000c1e1900 */
[----:B------:R-:W3:Y:S01]  /*17320*/  LDG.E R4, desc[UR52][R2.64+0x4] ;  /* 0x0000043402047981 */ /* 0x000ee2000c1e1900 */
[----:B--2---:R-:W-:Y:S02]  /*17330*/  R2UR UR4, R0 ;  /* 0x00000000000472ca */ /* 0x004fe400000e0000 */
[----:B---3--:R-:W-:-:S13]  /*17340*/  R2UR UR42, R4 ;  /* 0x00000000042a72ca */ /* 0x008fda00000e0000 */
[----:B------:R-:W-:-:S12]  /*17350*/  UIADD3 UR42, -UR4, UR42, URZ ;  /* 0x0000002a042a7290 */ /* 0x000fd8000fffe13f */
.L_x_1169:
[----:B------:R-:W-:Y:S05]  /*17360*/  @!P0 BRA `(.L_x_1170) ;  /* 0x00000000001c8947 */ /* 0x000fea0003800000 */
[----:B------:R-:W-:Y:S02]  /*17370*/  ULDC.64 UR4, c[0x0][0xa20] ;  /* 0x0002880000047ab9 */ /* 0x000fe40000000a00 */
[----:B------:R-:W-:-:S06]  /*17380*/  UIMAD.WIDE UR4, UR41, 0x4, UR4 ;  /* 0x00000004290478a5 */ /* 0x000fcc000f8e0204 */
[----:B------:R-:W-:Y:S02]  /*17390*/  IMAD.U32 R2, RZ, RZ, UR4 ;  /* 0x00000004ff027e24 */ /* 0x000fe4000f8e00ff */
[----:B------:R-:W-:-:S05]  /*173a0*/  IMAD.U32 R3, RZ, RZ, UR5 ;  /* 0x00000005ff037e24 */ /* 0x000fca000f8e00ff */
[----:B------:R-:W2:Y:S02]  /*173b0*/  LDG.E R2, desc[UR52][R2.64] ;  /* 0x0000003402027981 */ /* 0x000ea4000c1e1900 */
[----:B--2---:R-:W-:Y:S01]  /*173c0*/  R2UR UR38, R2 ;  /* 0x00000000022672ca */ /* 0x004fe200000e0000 */
[----:B------:R-:W-:-:S14]  /*173d0*/  BRA `(.L_x_1171) ;  /* 0x0000000000347947 */ /* 0x000fdc0003800000 */
.L_x_1170:
        /* <DEDUP_REMOVED lines=9> */
[----:B------:R-:W3:Y:S01]  /*17470*/  LDG.E R4, desc[UR52][R2.64+0x4] ;  /* 0x0000043402047981 */ /* 0x000ee2000c1e1900 */
[----:B--2---:R-:W-:Y:S02]  /*17480*/  R2UR UR38, R0 ;  /* 0x00000000002672ca */ /* 0x004fe400000e0000 */
[----:B---3--:R-:W-:-:S13]  /*17490*/  R2UR UR4, R4 ;  /* 0x00000000040472ca */ /* 0x008fda00000e0000 */
[----:B------:R-:W-:-:S12]  /*174a0*/  UIADD3 UR38, -UR38, UR4, URZ ;  /* 0x0000000426267290 */ /* 0x000fd8000fffe13f */
.L_x_1171:
[----:B------:R-:W2:Y:S01]  /*174b0*/  LDL.LU R0, [R1+0x14] ;  /* 0x0000140001007983 */ /* 0x000ea20000300800 */
[----:B------:R-:W-:Y:S01]  /*174c0*/  ULDC UR4, c[0x0][0x448] ;  /* 0x0001120000047ab9 */ /* 0x000fe20000000800 */
[----:B------:R-:W-:Y:S02]  /*174d0*/  UIADD3 UR38, -UR36, UR38, URZ ;  /* 0x0000002624267290 */ /* 0x000fe4000fffe13f */
[----:B------:R-:W-:Y:S02]  /*174e0*/  UISETP.NE.AND UP0, UPT, UR4, 0x1, UPT ;  /* 0x000000010400788c */ /* 0x000fe4000bf05270 */
[----:B------:R-:W-:Y:S02]  /*174f0*/  UIADD3 UR6, UR38, 0x1, -UR42 ;  /* 0x0000000126067890 */ /* 0x000fe4000fffe82a */
[----:B------:R-:W-:Y:S02]  /*17500*/  UP2UR UR49, UPR, URZ, 0x1 ;  /* 0x000000013f317883 */ /* 0x000fe40008000000 */
[----:B------:R-:W-:-:S02]  /*17510*/  PLOP3.LUT P0, PT, PT, PT, UP0, 0x80, 0x0 ;  /* 0x000000000000781c */ /* 0x000fc40003f0f008 */
[----:B------:R-:W-:-:S03]  /*17520*/  PLOP3.LUT P1, PT, PT, PT, UP0, 0x80, 0x0 ;  /* 0x000000000000781c */ /* 0x000fc60003f2f008 */
[----:B------:R-:W-:Y:S01]  /*17530*/  @UP0 ULDC UR4, c[0x0][0x44c] ;  /* 0x0001130000040ab9 */ /* 0x000fe20000000800 */
[----:B--2---:R-:W-:-:S04]  /*17540*/  IMAD R22, R0, 0xc0, RZ ;  /* 0x000000c000167824 */ /* 0x004fc800078e02ff */
[----:B------:R-:W-:-:S04]  /*17550*/  VIADD R0, R22, 0xbf ;  /* 0x000000bf16007836 */ /* 0x000fc80000000000 */
[----:B------:R-:W-:Y:S01]  /*17560*/  @P0 IMAD.HI.U32 R2, R0, UR4, RZ ;  /* 0x0000000400020c27 */ /* 0x000fe2000f8e00ff */
[----:B------:R-:W-:-:S04]  /*17570*/  @UP0 ULDC UR4, c[0x0][0x450] ;  /* 0x0001140000040ab9 */ /* 0x000fc80000000800 */
[----:B------:R-:W-:Y:S01]  /*17580*/  @P1 SHF.R.U32.HI R0, RZ, UR4, R2 ;  /* 0x00000004ff001c19 */ /* 0x000fe20008011602 */
[----:B------:R-:W-:Y:S02]  /*17590*/  ULDC.64 UR4, c[0x0][0x9e0] ;  /* 0x0002780000047ab9 */ /* 0x000fe40000000a00 */
[----:B------:R-:W-:Y:S01]  /*175a0*/  UISETP.GE.AND UP0, UPT, UR5, 0x1, UPT ;  /* 0x000000010500788c */ /* 0x000fe2000bf06270 */
[----:B------:R-:W-:-:S05]  /*175b0*/  R2UR UR7, R0 ;  /* 0x00000000000772ca */ /* 0x000fca00000e0000 */
[----:B------:R-:W-:-:S08]  /*175c0*/  PLOP3.LUT P1, PT, PT, PT, UP0, 0x80, 0x0 ;  /* 0x000000000000781c */ /* 0x000fd00003f2f008 */
[----:B------:R-:W-:-:S04]  /*175d0*/  UIADD3 UR6, UR6, UR7, URZ ;  /* 0x0000000706067290 */ /* 0x000fc8000fffe03f */
[----:B------:R-:W-:-:S06]  /*175e0*/  UIADD3 UR4, UR6, UR4, URZ ;  /* 0x0000000406047290 */ /* 0x000fcc000fffe03f */
[----:B------:R-:W-:Y:S01]  /*175f0*/  IMAD.U32 R0, RZ, RZ, UR4 ;  /* 0x00000004ff007e24 */ /* 0x000fe2000f8e00ff */
[----:B------:R-:W-:Y:S06]  /*17600*/  @!P1 BRA `(.L_x_1172) ;  /* 0x0000000000409947 */ /* 0x000fec0003800000 */
        /* <DEDUP_REMOVED lines=10> */
.L_x_1173:
[----:B------:R-:W-:-:S11]  /*176b0*/  UISETP.NE.AND UP0, UPT, UR5, 0x1, UPT ;  /* 0x000000010500788c */ /* 0x000fd6000bf05270 */
[----:B------:R-:W-:Y:S02]  /*176c0*/  @UP0 ULDC.64 UR8, c[0x0][0x9e8] ;  /* 0x00027a0000080ab9 */ /* 0x000fe40000000a00 */
[----:B------:R-:W-:-:S04]  /*176d0*/  UIMAD.WIDE.U32 UR6, UR4, UR8, URZ ;  /* 0x00000008040672a5 */ /* 0x000fc8000f8e003f */
[----:B------:R-:W-:-:S12]  /*176e0*/  @UP0 USHF.R.U32.HI UR4, URZ, UR9, UR7 ;  /* 0x000000093f040299 */ /* 0x000fd80008011607 */
.L_x_1174:
[----:B------:R-:W-:-:S06]  /*176f0*/  UIMAD UR4, UR4, UR5, UR5 ;  /* 0x00000005040472a4 */ /* 0x000fcc000f8e0205 */
[----:B------:R-:W-:-:S07]  /*17700*/  VIMNMX R0, R0, UR4, PT ;  /* 0x0000000400007c48 */ /* 0x000fce000bfe0100 */
.L_x_1172:
[----:B------:R-:W-:Y:S01]  /*17710*/  UISETP.NE.AND UP0, UPT, UR49, URZ, UPT ;  /* 0x0000003f3100728c */ /* 0x000fe2000bf05270 */
[----:B------:R-:W-:Y:S01]  /*17720*/  R2UR UR10, R22 ;  /* 0x00000000160a72ca */ /* 0x000fe200000e0000 */
[----:B------:R-:W-:Y:S01]  /*17730*/  UIADD3 UR6, UR38, 0x9f, URZ ;  /* 0x0000009f26067890 */ /* 0x000fe2000fffe03f */
[----:B------:R-:W-:-:S03]  /*17740*/  VIADD R0, R0, 0x9f ;  /* 0x0000009f00007836 */ /* 0x000fc60000000000 */
[----:B------:R-:W-:Y:S01]  /*17750*/  UIMAD.WIDE UR6, UR6, 0x66666667, URZ ;  /* 0x66666667060678a5 */ /* 0x000fe2000f8e023f */
[----:B------:R-:W-:-:S04]  /*17760*/  IMAD.HI R0, R0, 0x66666667, RZ ;  /* 0x6666666700007827 */ /* 0x000fc800078e02ff */
[----:B------:R-:W-:Y:S01]  /*17770*/  @UP0 ULDC UR8, c[0x0][0x44c] ;  /* 0x0001130000080ab9 */ /* 0x000fe20000000800 */
[----:B------:R-:W-:Y:S01]  /*17780*/  @UP0 ULDC UR4, c[0x0][0x450] ;  /* 0x0001140000040ab9 */ /* 0x000fe20000000800 */
[----:B------:R-:W-:Y:S01]  /*17790*/  SHF.R.U32.HI R3, RZ, 0x1f, R0 ;  /* 0x0000001fff037819 */ /* 0x000fe20000011600 */
[----:B------:R-:W-:-:S03]  /*177a0*/  UIMAD.WIDE.U32 UR8, UR10, UR8, URZ ;  /* 0x000000080a0872a5 */ /* 0x000fc6000f8e003f */
[----:B------:R-:W-:Y:S01]  /*177b0*/  LEA.HI.SX32 R0, R0, R3, 0x1a ;  /* 0x0000000300007211 */ /* 0x000fe200078fd2ff */
[----:B------:R-:W-:Y:S02]  /*177c0*/  @UP0 USHF.R.U32.HI UR10, URZ, UR4, UR9 ;  /* 0x000000043f0a0299 */ /* 0x000fe40008011609 */
[----:B------:R-:W-:Y:S02]  /*177d0*/  USHF.R.U32.HI UR4, URZ, 0x1f, UR7 ;  /* 0x0000001f3f047899 */ /* 0x000fe40008011607 */
[----:B------:R-:W-:Y:S02]  /*177e0*/  UIADD3 UR10, UR10, UR38, -UR42 ;  /* 0x000000260a0a7290 */ /* 0x000fe4000fffe82a */
[----:B------:R-:W-:Y:S01]  /*177f0*/  ULEA.HI.SX32 UR4, UR7, UR4, 0x1a ;  /* 0x0000000407047291 */ /* 0x000fe2000f8fd23f */
[----:B------:R-:W-:Y:S02]  /*17800*/  ULDC UR8, c[0x0][0x9dc] ;  /* 0x0002770000087ab9 */ /* 0x000fe40000000800 */
[----:B------:R-:W-:-:S03]  /*17810*/  UIADD3 UR8, UR10, -UR8, URZ ;  /* 0x800000080a087290 */ /* 0x000fc6000fffe03f */
[----:B------:R-:W-:Y:S01]  /*17820*/  VIMNMX R0, R0, UR4, PT ;  /* 0x0000000400007c48 */ /* 0x000fe2000bfe0100 */
[----:B------:R-:W-:Y:S08]  /*17830*/  @!P1 BRA `(.L_x_1175) ;  /* 0x0000000000449947 */ /* 0x000ff00003800000 */
        /* <DEDUP_REMOVED lines=10> */
.L_x_1176:
[----:B------:R-:W-:-:S11]  /*178e0*/  UISETP.NE.AND UP0, UPT, UR5, 0x1, UPT ;  /* 0x000000010500788c */ /* 0x000fd6000bf05270 */
[----:B------:R-:W-:Y:S02]  /*178f0*/  @UP0 ULDC.64 UR12, c[0x0][0x9e8] ;  /* 0x00027a00000c0ab9 */ /* 0x000fe40000000a00 */
[----:B------:R-:W-:-:S04]  /*17900*/  UIMAD.WIDE.U32 UR6, UR10, UR12, URZ ;  /* 0x0000000c0a0672a5 */ /* 0x000fc8000f8e003f */
[----:B------:R-:W-:-:S12]  /*17910*/  @UP0 USHF.R.U32.HI UR10, URZ, UR13, UR7 ;  /* 0x0000000d3f0a0299 */ /* 0x000fd80008011607 */
.L_x_1177:
[----:B------:R-:W-:-:S04]  /*17920*/  UIMAD UR5, UR10, UR5, URZ ;  /* 0x000000050a0572a4 */ /* 0x000fc8000f8e023f */
[----:B------:R-:W-:-:S04]  /*17930*/  UISETP.LT.AND UP0, UPT, UR8, UR5, UPT ;  /* 0x000000050800728c */ /* 0x000fc8000bf01270 */
[----:B------:R-:W-:-:S12]  /*17940*/  USEL UR8, UR8, UR5, !UP0 ;  /* 0x0000000508087287 */ /* 0x000fd8000c000000 */
.L_x_1175:
[----:B------:R-:W2:Y:S01]  /*17950*/  LDL R18, [R1+0x18] ;  /* 0x0000180001127983 */ /* 0x000ea20000100800 */
[----:B------:R-:W-:-:S04]  /*17960*/  UIMAD.WIDE UR4, UR8, 0x66666667, URZ ;  /* 0x66666667080478a5 */ /* 0x000fc8000f8e023f */
[----:B------:R-:W-:-:S04]  /*17970*/  USHF.R.U32.HI UR4, URZ, 0x1f, UR5 ;  /* 0x0000001f3f047899 */ /* 0x000fc80008011605 */
[----:B------:R-:W-:-:S04]  /*17980*/  ULEA.HI.SX32 UR6, UR5, UR4, 0x1a ;  /* 0x0000000405067291 */ /* 0x000fc8000f8fd23f */
[----:B------:R-:W-:-:S04]  /*17990*/  UISETP.LT.AND UP0, UPT, URZ, UR6, UPT ;  /* 0x000000063f00728c */ /* 0x000fc8000bf01270 */
[----:B------:R-:W-:-:S06]  /*179a0*/  USEL UR11, URZ, UR6, !UP0 ;  /* 0x000000063f0b7287 */ /* 0x000fcc000c000000 */
[----:B------:R-:W-:Y:S02]  /*179b0*/  ISETP.GT.AND P0, PT, R0, UR11, PT ;  /* 0x0000000b00007c0c */ /* 0x000fe4000bf04270 */
[----:B--2---:R-:W-:-:S13]  /*179c0*/  R2UR UR7, R18 ;  /* 0x00000000120772ca */ /* 0x004fda00000e0000 */
[----:B------:R-:W-:Y:S02]  /*179d0*/  ULOP3.LUT UR5, UR7, 0xff000000, URZ, 0xc0, !UPT ;  /* 0xff00000007057892 */ /* 0x000fe4000f8ec03f */
[----:B------:R-:W-:Y:S02]  /*179e0*/  ULOP3.LUT UR4, UR7, 0xff0000, URZ, 0xc0, !UPT ;  /* 0x00ff000007047892 */ /* 0x000fe4000f8ec03f */
[----:B------:R-:W-:-:S04]  /*179f0*/  USHF.R.U32.HI UR5, URZ, 0x8, UR5 ;  /* 0x000000083f057899 */ /* 0x000fc80008011605 */
[----:B------:R-:W-:-:S03]  /*17a00*/  ULEA.HI UR5, UR4, UR5, URZ, 0x10 ;  /* 0x0000000504057291 */ /* 0x000fc6000f8f803f */
[----:B------:R-:W-:Y:S01]  /*17a10*/  UMOV UR4, URZ ;  /* 0x0000003f00047c82 */ /* 0x000fe20008000000 */
[----:B------:R-:W-:Y:S01]  /*17a20*/  ULOP3.LUT UR43, UR5, 0xff, URZ, 0xc0, !UPT ;  /* 0x000000ff052b7892 */ /* 0x000fe2000f8ec03f */
[----:B------:R-:W-:Y:S11]  /*17a30*/  @!P0 BRA `(.L_x_1178) ;  /* 0x0000000000908947 */ /* 0x000ff60003800000 */
[----:B------:R-:W-:Y:S01]  /*17a40*/  USHF.R.U32.HI UR6, URZ, 0x10, UR5 ;  /* 0x000000103f067899 */ /* 0x000fe20008011605 */
[----:B------:R-:W-:-:S03]  /*17a50*/  UMOV UR4, URZ ;  /* 0x0000003f00047c82 */ /* 0x000fc60008000000 */
[----:B------:R-:W-:-:S11]  /*17a60*/  UISETP.NE.AND UP0, UPT, UR6, URZ, UPT ;  /* 0x0000003f0600728c */ /* 0x000fd6000bf05270 */
[----:B------:R-:W-:Y:S02]  /*17a70*/  @!UP0 ULDC UR6, c[0x0][0x9f0] ;  /* 0x00027c0000068ab9 */ /* 0x000fe40000000800 */
[----:B------:R-:W-:Y:S01]  /*17a80*/  IABS R2, UR6 ;  /* 0x0000000600027c13 */ /* 0x000fe20008000000 */
[----:B------:R-:W-:-:S03]  /*17a90*/  IMAD.U32 R5, RZ, RZ, UR6 ;  /* 0x00000006ff057e24 */ /* 0x000fc6000f8e00ff */
[----:B------:R-:W-:Y:S02]  /*17aa0*/  R2UR UR12, R2 ;  /* 0x00000000020c72ca */ /* 0x000fe400000e0000 */
[----:B------:R-:W-:-:S04]  /*17ab0*/  IADD3 R2, R5, -0x1, R0 ;  /* 0xffffffff05027810 */ /* 0x000fc80007ffe000 */
[----:B------:R-:W-:Y:S02]  /*17ac0*/  R2UR UR7, R2 ;  /* 0x00000000020772ca */ /* 0x000fe400000e0000 */
[----:B------:R-:W-:-:S05]  /*17ad0*/  IABS R2, UR6 ;  /* 0x0000000600027c13 */ /* 0x000fca0008000000 */
[----:B------:R-:W0:Y:S06]  /*17ae0*/  I2F.RP R3, UR12 ;  /* 0x0000000c00037d06 */ /* 0x000e2c0008209400 */
[----:B------:R-:W-:Y:S02]  /*17af0*/  UIADD3 UR7, -UR11, UR7, URZ ;  /* 0x000000070b077290 */ /* 0x000fe4000fffe13f */
[----:B0-----:R-:W0:Y:S02]  /*17b00*/  MUFU.RCP R3, R3 ;  /* 0x0000000300037308 */ /* 0x001e240000001000 */
[----:B0-----:R-:W-:-:S02]  /*17b10*/  VIADD R4, R3, 0xffffffe ;  /* 0x0ffffffe03047836 */ /* 0x001fc40000000000 */
[----:B------:R-:W-:Y:S01]  /*17b20*/  IMAD.MOV R3, RZ, RZ, -R2 ;  /* 0x000000ffff037224 */ /* 0x000fe200078e0a02 */
[----:B------:R-:W-:Y:S01]  /*17b30*/  IABS R2, UR7 ;  /* 0x0000000700027c13 */ /* 0x000fe20008000000 */
[----:B------:R-:W-:Y:S02]  /*17b40*/  ULOP3.LUT UR7, UR7, UR6, URZ, 0x3c, !UPT ;  /* 0x0000000607077292 */ /* 0x000fe4000f8e3c3f */
[----:B------:R-:W0:Y:S01]  /*17b50*/  F2I.FTZ.U32.TRUNC.NTZ R4, R4 ;  /* 0x0000000400047305 */ /* 0x000e22000021f000 */
[----:B------:R-:W-:Y:S02]  /*17b60*/  R2UR UR9, R2 ;  /* 0x00000000020972ca */ /* 0x000fe400000e0000 */
[----:B------:R-:W-:Y:S02]  /*17b70*/  R2UR UR10, R3 ;  /* 0x00000000030a72ca */ /* 0x000fe400000e0000 */
[----:B0-----:R-:W-:-:S13]  /*17b80*/  R2UR UR5, R4 ;  /* 0x00000000040572ca */ /* 0x001fda00000e0000 */
[----:B------:R-:W-:-:S04]  /*17b90*/  UIADD3 UR8, URZ, -UR5, URZ ;  /* 0x800000053f087290 */ /* 0x000fc8000fffe03f */
[----:B------:R-:W-:-:S04]  /*17ba0*/  UIMAD UR8, UR8, UR12, URZ ;  /* 0x0000000c080872a4 */ /* 0x000fc8000f8e023f */
[----:B------:R-:W-:-:S04]  /*17bb0*/  UIMAD.WIDE.U32 UR4, UR5, UR8, UR4 ;  /* 0x00000008050472a5 */ /* 0x000fc8000f8e0004 */
[----:B------:R-:W-:-:S04]  /*17bc0*/  UIMAD.WIDE.U32 UR4, UR5, UR9, URZ ;  /* 0x00000009050472a5 */ /* 0x000fc8000f8e003f */
        /* <DEDUP_REMOVED lines=11> */
.L_x_1178:
[----:B------:R-:W-:Y:S01]  /*17c80*/  UIMAD UR43, UR43, UR4, UR11 ;  /* 0x000000042b2b72a4 */ /* 0x000fe2000f8e020b */
[----:B------:R-:W-:Y:S05]  /*17c90*/  BSSY B7, `(.L_x_1179) ;  /* 0x0000413000077945 */ /* 0x000fea0003800000 */
[----:B------:R-:W-:-:S05]  /*17ca0*/  IMAD.U32 R3, RZ, RZ, UR43 ;  /* 0x0000002bff037e24 */ /* 0x000fca000f8e00ff */
[----:B------:R-:W-:-:S04]  /*17cb0*/  VIADDMNMX R0, R3, UR4, R0, PT ;  /* 0x0000000403007c46 */ /* 0x000fc8000b800100 */
[----:B------:R-:W-:-:S13]  /*17cc0*/  R2UR UR50, R0 ;  /* 0x00000000003272ca */ /* 0x000fda00000e0000 */
[----:B------:R-:W-:-:S06]  /*17cd0*/  UISETP.GT.AND UP0, UPT, UR50, UR43, UPT ;  /* 0x0000002b3200728c */ /* 0x000fcc000bf04270 */
[----:B------:R-:W-:-:S13]  /*17ce0*/  PLOP3.LUT P0, PT, PT, PT, UP0, 0x80, 0x0 ;  /* 0x000000000000781c */ /* 0x000fda0003f0f008 */
[----:B------:R-:W-:Y:S05]  /*17cf0*/  @P0 BRA `(.L_x_1180) ;  /* 0x0000000000480947 */ /* 0x000fea0003800000 */
        /* <DEDUP_REMOVED lines=16> */
[----:B------:R1:W-:Y:S01]  /*17e00*/  STL [R1+0x10], R0 ;  /* 0x0000100001007387 */ /* 0x0003e20000100800 */
[----:B------:R-:W-:Y:S05]  /*17e10*/  BRA `(.L_x_1181) ;  /* 0x0000003c00e87947 */ /* 0x000fea0003800000 */
.L_x_1180:
        /* <DEDUP_REMOVED lines=19> */
[----:B0-----:R-:W-:Y:S05]  /*17f50*/  CALL.ABS.NOINC R2 ;  /* 0x0000000002007343 */ /* 0x001fea0003c00000 */
.L_x_1183:
[----:B------:R-:W-:Y:S05]  /*17f60*/  BSYNC B6 ;  /* 0x0000000000067941 */ /* 0x000fea0003800000 */
.L_x_1182:
[----:B------:R-:W-:Y:S01]  /*17f70*/  VIADD R0, R17, 0x6000 ;  /* 0x0000600011007836 */ /* 0x000fe20000000000 */
[----:B------:R-:W-:Y:S01]  /*17f80*/  LOP3.LUT R16, R16, 0xfffffffe, RZ, 0xc0, !PT ;  /* 0xfffffffe10107812 */ /* 0x000fe200078ec0ff */
[----:B------:R-:W-:Y:S03]  /*17f90*/  BSSY B6, `(.L_x_1184) ;  /* 0x0000014000067945 */ /* 0x000fe60003800000 */
[----:B------:R-:W-:-:S13]  /*17fa0*/  LOP3.LUT P0, RZ, R0, 0x1bf, RZ, 0xc0, !PT ;  /* 0x000001bf00ff7812 */ /* 0x000fda000780c0ff */
[----:B------:R-:W-:Y:S01]  /*17fb0*/  @P0 LOP3.LUT R16, R16, 0x1, RZ, 0xfc, !PT ;  /* 0x0000000110100812 */ /* 0x000fe200078efcff */
[----:B------:R-:W-:Y:S06]  /*17fc0*/  @!P0 BRA `(.L_x_1185) ;  /* 0x0000000000408947 */ /* 0x000fec0003800000 */
        /* <DEDUP_REMOVED lines=16> */
.L_x_1185:
[----:B------:R-:W-:Y:S05]  /*180d0*/  BSYNC B6 ;  /* 0x0000000000067941 */ /* 0x000fea0003800000 */
.L_x_1184:
        /* <DEDUP_REMOVED lines=20> */
.L_x_1187:
[----:B------:R-:W-:Y:S05]  /*18220*/  BSYNC B6 ;  /* 0x0000000000067941 */ /* 0x000fea0003800000 */
.L_x_1186:
[----:B------:R-:W-:Y:S01]  /*18230*/  LOP3.LUT P6, RZ, R16, 0x1, RZ, 0xc0, !PT ;  /* 0x0000000110ff7812 */ /* 0x000fe200078cc0ff */
[----:B------:R-:W-:-:S12]  /*18240*/  BSSY B6, `(.L_x_1188) ;  /* 0x0000012000067945 */ /* 0x000fd80003800000 */
        /* <DEDUP_REMOVED lines=17> */
.L_x_1189:
[----:B------:R-:W-:Y:S05]  /*18360*/  BSYNC B6 ;  /* 0x0000000000067941 */ /* 0x000fea0003800000 */
.L_x_1188:
[----:B------:R-:W-:Y:S01]  /*18370*/  ULDC.64 UR4, c[0x0][0x9f8] ;  /* 0x00027e0000047ab9 */ /* 0x000fe20000000a00 */
[----:B------:R-:W-:Y:S01]  /*18380*/  IMAD.U32 R19, RZ, RZ, UR41 ;  /* 0x00000029ff137e24 */ /* 0x000fe2000f8e00ff */
[----:B------:R-:W-:Y:S01]  /*18390*/  UISETP.NE.U32.AND UP0, UPT, UR4, URZ, UPT ;  /* 0x0000003f0400728c */ /* 0x000fe2000bf05070 */
[----:B------:R-:W0:Y:S03]  /*183a0*/  LDC R20, c[0x0][0x430] ;  /* 0x00010c00ff147b82 */ /* 0x000e260000000800 */
[----:B------:R-:W-:-:S06]  /*183b0*/  UISETP.NE.AND.EX UP0, UPT, UR5, URZ, UPT, UP0 ;  /* 0x0000003f0500728c */ /* 0x000fcc000bf05300 */
[----:B------:R-:W-:-:S05]  /*183c0*/  PLOP3.LUT P0, PT, PT, PT, UP0, 0x80, 0x0 ;  /* 0x000000000000781c */ /* 0x000fca0003f0f008 */
[----:B------:R-:W-:Y:S02]  /*183d0*/  @UP0 ULDC.64 UR4, c[0x0][0x9f8] ;  /* 0x00027e0000040ab9 */ /* 0x000fe40000000a00 */
[----:B------:R-:W-:-:S06]  /*183e0*/  @UP0 UIMAD.WIDE UR4, UR41, 0x4, UR4 ;  /* 0x00000004290408a5 */ /* 0x000fcc000f8e0204 */
[----:B------:R-:W-:Y:S02]  /*183f0*/  IMAD.U32 R2, RZ, RZ, UR4 ;  /* 0x00000004ff027e24 */ /* 0x000fe4000f8e00ff */
[----:B------:R-:W-:-:S05]  /*18400*/  IMAD.U32 R3, RZ, RZ, UR5 ;  /* 0x00000005ff037e24 */ /* 0x000fca000f8e00ff */
[----:B------:R-:W2:Y:S01]  /*18410*/  @P0 LDG.E R19, desc[UR52][R2.64] ;  /* 0x0000003402130981 */ /* 0x000ea2000c1e1900 */
[----:B0-----:R-:W-:Y:S01]  /*18420*/  ISETP.NE.AND P2, PT, R20, 0x1, PT ;  /* 0x000000011400780c */ /* 0x001fe20003f45270 */
[----:B------:R-:W-:Y:S01]  /*18430*/  UMOV UR4, 0xffffffff ;  /* 0xffffffff00047882 */ /* 0x000fe20000000000 */
[----:B------:R-:W-:-:S11]  /*18440*/  LOP3.LUT R16, R16, 0xfffffff7, RZ, 0xc0, !PT ;  /* 0xfffffff710107812 */ /* 0x000fd600078ec0ff */
[----:B------:R-:W-:Y:S01]  /*18450*/  @P2 LOP3.LUT R16, R16, 0x8, RZ, 0xfc, !PT ;  /* 0x0000000810102812 */ /* 0x000fe200078efcff */
[----:B--2---:R0:W-:Y:S01]  /*18460*/  STL [R1], R19 ;  /* 0x0000001301007387 */ /* 0x0041e20000100800 */
[----:B------:R-:W-:Y:S05]  /*18470*/  BRA.DIV UR4, `(.L_x_1190) ;  /* 0x00000052047c7947 */ /* 0x000fea000b800000 */
.L_x_1270:
[----:B------:R-:W1:Y:S01]  /*18480*/  S2R R0, SR_TID.X ;  /* 0x0000000000007919 */ /* 0x000e620000002100 */
[----:B------:R-:W-:Y:S01]  /*18490*/  UMOV UR4, 0xa0 ;  /* 0x000000a000047882 */ /* 0x000fe20000000000 */
[----:B------:R-:W2:Y:S01]  /*184a0*/  @P2 LDC R5, c[0x0][0x434] ;  /* 0x00010d00ff052b82 */ /* 0x000ea20000000800 */
[----:B------:R-:W-:Y:S01]  /*184b0*/  UIMAD UR4, UR50, UR4, -0xa0 ;  /* 0xffffff60320474a4 */ /* 0x000fe2000f8e0204 */
[----:B------:R-:W3:Y:S01]  /*184c0*/  S2R R10, SR_TID.X ;  /* 0x00000000000a7919 */ /* 0x000ee20000002100 */
[----:B------:R-:W-:Y:S01]  /*184d0*/  SHF.R.S32.HI R13, RZ, 0x1f, R19 ;  /* 0x0000001fff0d7819 */ /* 0x000fe20000011413 */
[----:B------:R-:W4:Y:S04]  /*184e0*/  S2R R11, SR_TID.X ;  /* 0x00000000000b7919 */ /* 0x000f280000002100 */
[----:B------:R-:W0:Y:S01]  /*184f0*/  @P2 LDC R4, c[0x0][0x438] ;  /* 0x00010e00ff042b82 */ /* 0x000e220000000800 */
        /* <DEDUP_REMOVED lines=10> */
[C---:B------:R-:W-:Y:S01]  /*185a0*/  ISETP.GE.AND P0, PT, R0.reuse, UR38, PT ;  /* 0x0000002600007c0c */ /* 0x040fe2000bf06270 */
[----:B------:R-:W-:Y:S01]  /*185b0*/  VIADD R0, R0, UR36 ;  /* 0x0000002400007c36 */ /* 0x000fe20008000000 */
[----:B------:R-:W-:-:S03]  /*185c0*/  LOP3.LUT R12, R12, 0x80, RZ, 0xfc, !PT ;  /* 0x000000800c0c7812 */ /* 0x000fc600078efcff */
[----:B--2---:R-:W-:-:S04]  /*185d0*/  @P2 IMAD.HI.U32 R5, R0, R5, RZ ;  /* 0x0000000500052227 */ /* 0x004fc800078e00ff */
[----:B------:R-:W-:Y:S01]  /*185e0*/  IMAD.MOV.U32 R8, RZ, RZ, R0 ;  /* 0x000000ffff087224 */ /* 0x000fe200078e0000 */
[----:B0-----:R-:W-:-:S03]  /*185f0*/  @P2 SHF.R.U32.HI R8, RZ, R4, R5 ;  /* 0x00000004ff082219 */ /* 0x001fc60000011605 */
[----:B------:R-:W0:Y:S01]  /*18600*/  @!P0 LDC.64 R2, c[0x0][0x428] ;  /* 0x00010a00ff028b82 */ /* 0x000e220000000a00 */
[--C-:B------:R-:W-:Y:S01]  /*18610*/  @!P0 SHF.R.S32.HI R7, RZ, 0x1f, R8.reuse ;  /* 0x0000001fff078819 */ /* 0x100fe20000011408 */
[----:B------:R-:W-:-:S06]  /*18620*/  @!P0 IMAD.MOV.U32 R6, RZ, RZ, R8 ;  /* 0x000000ffff068224 */ /* 0x000fcc00078e0008 */
[----:B------:R-:W1:Y:S01]  /*18630*/  @!P0 LDC.64 R4, c[0x0][0x418] ;  /* 0x00010600ff048b82 */ /* 0x000e620000000a00 */
[----:B0-----:R-:W-:-:S04]  /*18640*/  @!P0 IMAD R9, R13, R2, RZ ;  /* 0x000000020d098224 */ /* 0x001fc800078e02ff */
[C---:B------:R-:W-:Y:S02]  /*18650*/  @!P0 IMAD R9, R19.reuse, R3, R9 ;  /* 0x0000000313098224 */ /* 0x040fe400078e0209 */
[----:B------:R-:W-:-:S04]  /*18660*/  @!P0 IMAD.WIDE.U32 R2, R19, R2, R6 ;  /* 0x0000000213028225 */ /* 0x000fc800078e0006 */
[----:B------:R-:W-:Y:S01]  /*18670*/  @!P0 IMAD.IADD R9, R3, 0x1, R9 ;  /* 0x0000000103098824 */ /* 0x000fe200078e0209 */
[C---:B-1----:R-:W-:Y:S01]  /*18680*/  @!P0 LEA R4, P1, R2.reuse, R4, 0x2 ;  /* 0x0000000402048211 */ /* 0x042fe200078210ff */
[----:B------:R-:W0:Y:S01]  /*18690*/  @P2 LDC R3, c[0x0][0x434] ;  /* 0x00010d00ff032b82 */ /* 0x000e220000000800 */
[----:B------:R-:W-:Y:S02]  /*186a0*/  IMAD.MOV.U32 R6, RZ, RZ, RZ ;  /* 0x000000ffff067224 */ /* 0x000fe400078e00ff */
[----:B------:R-:W-:Y:S01]  /*186b0*/  @!P0 LEA.HI.X R5, R2, R5, R9, 0x2, P1 ;  /* 0x0000000502058211 */ /* 0x000fe200008f1409 */
[----:B------:R-:W-:-:S04]  /*186c0*/  VIADD R7, R12, UR4 ;  /* 0x000000040c077c36 */ /* 0x000fc80008000000 */
[----:B------:R-:W1:Y:S01]  /*186d0*/  @P2 LDC R2, c[0x0][0x438] ;  /* 0x00010e00ff022b82 */ /* 0x000e620000000800 */
[----:B------:R2:W5:Y:S01]  /*186e0*/  @!P0 LDG.E R6, desc[UR52][R4.64] ;  /* 0x0000003404068981 */ /* 0x000562000c1e1900 */
[----:B------:R-:W-:-:S04]  /*186f0*/  ISETP.GE.AND P0, PT, R7, UR38, PT ;  /* 0x0000002607007c0c */ /* 0x000fc8000bf06270 */
[----:B------:R-:W-:Y:S01]  /*18700*/  ISETP.GT.U32.OR P0, PT, R12, 0x9f, P0 ;  /* 0x0000009f0c00780c */ /* 0x000fe20000704470 */
[----:B--2---:R-:W-:Y:S02]  /*18710*/  VIADD R4, R7, UR36 ;  /* 0x0000002407047c36 */ /* 0x004fe40008000000 */
[----:B------:R-:W-:Y:S02]  /*18720*/  IMAD.MOV R7, RZ, RZ, -R8 ;  /* 0x000000ffff077224 */ /* 0x000fe400078e0a08 */
[----:B------:R-:W-:Y:S02]  /*18730*/  IMAD.MOV.U32 R10, RZ, RZ, R4 ;  /* 0x000000ffff0a7224 */ /* 0x000fe400078e0004 */
[----:B0-----:R-:W-:-:S04]  /*18740*/  @P2 IMAD.HI.U32 R3, R4, R3, RZ ;  /* 0x0000000304032227 */ /* 0x001fc800078e00ff */
[----:B------:R-:W-:Y:S01]  /*18750*/  IMAD R7, R20, R7, R0 ;  /* 0x0000000714077224 */ /* 0x000fe200078e0200 */
[----:B-1----:R-:W-:Y:S02]  /*18760*/  @P2 SHF.R.U32.HI R10, RZ, R2, R3 ;  /* 0x00000002ff0a2219 */ /* 0x002fe40000011603 */
[----:B------:R-:W0:Y:S02]  /*18770*/  @!P0 LDC.64 R2, c[0x0][0x428] ;  /* 0x00010a00ff028b82 */ /* 0x000e240000000a00 */
[--C-:B------:R-:W-:Y:S01]  /*18780*/  @!P0 SHF.R.S32.HI R11, RZ, 0x1f, R10.reuse ;  /* 0x0000001fff0b8819 */ /* 0x100fe2000001140a */
[----:B------:R-:W-:-:S04]  /*18790*/  IMAD.MOV R8, RZ, RZ, -R10 ;  /* 0x000000ffff087224 */ /* 0x000fc800078e0a0a */
[----:B------:R-:W-:Y:S02]  /*187a0*/  IMAD R8, R20, R8, R4 ;  /* 0x0000000814087224 */ /* 0x000fe400078e0204 */
[----:B------:R-:W1:Y:S01]  /*187b0*/  @!P0 LDC.64 R4, c[0x0][0x418] ;  /* 0x00010600ff048b82 */ /* 0x000e620000000a00 */
[----:B0-----:R-:W-:-:S04]  /*187c0*/  @!P0 IMAD.WIDE.U32 R10, R19, R2, R10 ;  /* 0x00000002130a8225 */ /* 0x001fc800078e000a */
[----:B------:R-:W-:-:S04]  /*187d0*/  @!P0 IMAD R2, R13, R2, RZ ;  /* 0x000000020d028224 */ /* 0x000fc800078e02ff */
[----:B------:R-:W-:Y:S01]  /*187e0*/  @!P0 IMAD R0, R19, R3, R2 ;  /* 0x0000000313008224 */ /* 0x000fe200078e0202 */
[----:B-1----:R-:W-:-:S03]  /*187f0*/  @!P0 LEA R2, P1, R10, R4, 0x2 ;  /* 0x000000040a028211 */ /* 0x002fc600078210ff */
[----:B------:R-:W-:-:S05]  /*18800*/  @!P0 IMAD.IADD R0, R0, 0x1, R11 ;  /* 0x0000000100008824 */ /* 0x000fca00078e020b */
[----:B------:R-:W-:Y:S01]  /*18810*/  @!P0 LEA.HI.X R3, R10, R5, R0, 0x2, P1 ;  /* 0x000000050a038211 */ /* 0x000fe200008f1400 */
[----:B------:R-:W-:Y:S02]  /*18820*/  IMAD.MOV.U32 R5, RZ, RZ, RZ ;  /* 0x000000ffff057224 */ /* 0x000fe400078e00ff */
[----:B------:R-:W-:-:S04]  /*18830*/  IMAD.U32 R9, RZ, RZ, UR44 ;  /* 0x0000002cff097e24 */ /* 0x000fc8000f8e00ff */
[----:B------:R0:W5:Y:S01]  /*18840*/  @!P0 LDG.E R5, desc[UR52][R2.64] ;  /* 0x0000003402058981 */ /* 0x000162000c1e1900 */
[----:B------:R-:W-:Y:S02]  /*18850*/  ISETP.GT.U32.AND P0, PT, R12, 0x9f, PT ;  /* 0x0000009f0c00780c */ /* 0x000fe40003f04070 */
[----:B------:R-:W-:Y:S01]  /*18860*/  ISETP.NE.AND P2, PT, R9, 0x3, PT ;  /* 0x000000030900780c */ /* 0x000fe20003f45270 */
[----:B------:R-:W-:Y:S01]  /*18870*/  IMAD.U32 R9, RZ, RZ, UR50 ;  /* 0x00000032ff097e24 */ /* 0x000fe2000f8e00ff */
[----:B------:R-:W-:Y:S02]  /*18880*/  LOP3.LUT R16, R16, 0xfffffffd, RZ, 0xc0, !PT ;  /* 0xfffffffd10107812 */ /* 0x000fe400078ec0ff */
[----:B------:R-:W-:Y:S01]  /*18890*/  LOP3.LUT R18, R18, 0xffff, RZ, 0xc0, !PT ;  /* 0x0000ffff12127812 */ /* 0x000fe200078ec0ff */
[----:B------:R-:W-:-:S06]  /*188a0*/  VIADD R9, R9, 0xffffffff ;  /* 0xffffffff09097836 */ /* 0x000fcc0000000000 */
[----:B------:R-:W-:-:S04]  /*188b0*/  @P0 LOP3.LUT R16, R16, 0x2, RZ, 0xfc, !PT ;  /* 0x0000000210100812 */ /* 0x000fc800078efcff */
[----:B------:R-:W-:-:S04]  /*188c0*/  LOP3.LUT R16, R16, 0xfffffffb, RZ, 0xc0, !PT ;  /* 0xfffffffb10107812 */ /* 0x000fc800078ec0ff */
[----:B------:R-:W-:Y:S01]  /*188d0*/  @P2 LOP3.LUT R16, R16, 0x4, RZ, 0xfc, !PT ;  /* 0x0000000410102812 */ /* 0x000fe200078efcff */
[----:B0-----:R-:W-:Y:S06]  /*188e0*/  @!P2 BRA `(.L_x_1191) ;  /* 0x000000000004a947 */ /* 0x001fec0003800000 */
[----:B------:R-:W-:Y:S01]  /*188f0*/  BPT.TRAP 0x1 ;  /* 0x000000040000795c */ /* 0x000fe20000300000 */
.L_x_1191:
        /* <DEDUP_REMOVED lines=8> */
.L_x_1271:
[----:B------:R-:W-:Y:S05]  /*18980*/  BSYNC B0 ;  /* 0x0000000000007941 */ /* 0x000fea0003800000 */
.L_x_1192:
[----:B------:R-:W2:Y:S01]  /*18990*/  LDL R12, [R1+0x20] ;  /* 0x00002000010c7983 */ /* 0x000ea20000100800 */
[----:B------:R-:W1:Y:S01]  /*189a0*/  LDC R14, c[0x0][0x2f4] ;  /* 0x0000bd00ff0e7b82 */ /* 0x000e620000000800 */
[----:B------:R-:W-:Y:S01]  /*189b0*/  ULDC.64 UR4, c[0x0][0x328] ;  /* 0x0000ca0000047ab9 */ /* 0x000fe20000000a00 */
[----:B-----5:R-:W-:Y:S01]  /*189c0*/  SHF.R.S32.HI R27, RZ, 0x1f, R6 ;  /* 0x0000001fff1b7819 */ /* 0x020fe20000011406 */
[----:B------:R-:W3:Y:S01]  /*189d0*/  S2R R13, SR_TID.X ;  /* 0x00000000000d7919 */ /* 0x000ee20000002100 */
[----:B0-----:R-:W-:Y:S01]  /*189e0*/  IMAD R0, R25, UR4, RZ ;  /* 0x0000000419007c24 */ /* 0x001fe2000f8e02ff */
[----:B------:R-:W-:Y:S01]  /*189f0*/  ULDC.64 UR6, c[0x0][0x338] ;  /* 0x0000ce0000067ab9 */ /* 0x000fe20000000a00 */
[----:B------:R-:W-:-:S04]  /*18a00*/  IMAD.WIDE.U32 R2, R7, UR4, RZ ;  /* 0x0000000407027c25 */ /* 0x000fc8000f8e00ff */
[----:B------:R-:W-:Y:S01]  /*18a10*/  IMAD R0, R7, UR5, R0 ;  /* 0x0000000507007c24 */ /* 0x000fe2000f8e0200 */
[----:B------:R-:W-:Y:S01]  /*18a20*/  SHF.R.S32.HI R26, RZ, 0x1f, R8 ;  /* 0x0000001fff1a7819 */ /* 0x000fe20000011408 */
[----:B------:R-:W-:Y:S02]  /*18a30*/  IMAD R10, R27, UR6, RZ ;  /* 0x000000061b0a7c24 */ /* 0x000fe4000f8e02ff */
[----:B------:R-:W-:Y:S02]  /*18a40*/  IMAD.IADD R3, R3, 0x1, R0 ;  /* 0x0000000103037824 */ /* 0x000fe400078e0200 */
[C---:B------:R-:W-:Y:S02]  /*18a50*/  IMAD R10, R6.reuse, UR7, R10 ;  /* 0x00000007060a7c24 */ /* 0x040fe4000f8e020a */
[----:B------:R-:W-:-:S04]  /*18a60*/  IMAD.WIDE.U32 R2, R6, UR6, R2 ;  /* 0x0000000606027c25 */ /* 0x000fc8000f8e0002 */
[----:B------:R-:W-:Y:S02]  /*18a70*/  IMAD R0, R26, UR4, RZ ;  /* 0x000000041a007c24 */ /* 0x000fe4000f8e02ff */
[----:B------:R-:W-:Y:S01]  /*18a80*/  IMAD.IADD R11, R3, 0x1, R10 ;  /* 0x00000001030b7824 */ /* 0x000fe200078e020a */
[----:B------:R-:W-:Y:S01]  /*18a90*/  SHF.R.S32.HI R29, RZ, 0x1f, R5 ;  /* 0x0000001fff1d7819 */ /* 0x000fe20000011405 */
[----:B------:R-:W-:Y:S02]  /*18aa0*/  IMAD.MOV.U32 R10, RZ, RZ, R2 ;  /* 0x000000ffff0a7224 */ /* 0x000fe400078e0002 */
[C---:B------:R-:W-:Y:S02]  /*18ab0*/  IMAD R0, R8.reuse, UR5, R0 ;  /* 0x0000000508007c24 */ /* 0x040fe4000f8e0200 */
[----:B---3--:R-:W-:Y:S02]  /*18ac0*/  IMAD.SHL.U32 R21, R13, 0x10, RZ ;  /* 0x000000100d157824 */ /* 0x008fe400078e00ff */
[----:B------:R-:W-:Y:S01]  /*18ad0*/  IMAD.WIDE.U32 R2, R8, UR4, RZ ;  /* 0x0000000408027c25 */ /* 0x000fe2000f8e00ff */
[----:B------:R-:W-:-:S02]  /*18ae0*/  ULDC.64 UR4, c[0x0][0x330] ;  /* 0x0000cc0000047ab9 */ /* 0x000fc40000000a00 */
[----:B------:R-:W-:Y:S01]  /*18af0*/  LOP3.LUT R21, R21, 0x30, RZ, 0xc0, !PT ;  /* 0x0000003015157812 */ /* 0x000fe200078ec0ff */
[----:B------:R-:W-:-:S03]  /*18b00*/  IMAD.IADD R3, R3, 0x1, R0 ;  /* 0x0000000103037824 */ /* 0x000fc600078e0200 */
[----:B-1----:R-:W-:Y:S01]  /*18b10*/  ISETP.GE.AND P1, PT, R21, R14, PT ;  /* 0x0000000e1500720c */ /* 0x002fe20003f26270 */
[----:B------:R-:W-:Y:S02]  /*18b20*/  IMAD R0, R29, UR6, RZ ;  /* 0x000000061d007c24 */ /* 0x000fe4000f8e02ff */
[----:B------:R-:W-:Y:S01]  /*18b30*/  IMAD.WIDE.U32 R2, R5, UR6, R2 ;  /* 0x0000000605027c25 */ /* 0x000fe2000f8e0002 */
[----:B------:R-:W-:-:S03]  /*18b40*/  LOP3.LUT R16, R16, 0xfffffffe, RZ, 0xc0, !PT ;  /* 0xfffffffe10107812 */ /* 0x000fc600078ec0ff */
[----:B------:R-:W-:Y:S01]  /*18b50*/  IMAD R0, R5, UR7, R0 ;  /* 0x0000000705007c24 */ /* 0x000fe2000f8e0200 */
[----:B------:R-:W-:Y:S01]  /*18b60*/  ULDC.64 UR6, c[0x0][0x318] ;  /* 0x0000c60000067ab9 */ /* 0x000fe20000000a00 */
[----:B------:R-:W-:Y:S01]  /*18b70*/  IMAD.WIDE.U32 R10, R18, UR4, R10 ;  /* 0x00000004120a7c25 */ /* 0x000fe2000f8e000a */
[----:B------:R-:W-:-:S03]  /*18b80*/  LOP3.LUT R13, R13, 0x7f, RZ, 0xc0, !PT ;  /* 0x0000007f0d0d7812 */ /* 0x000fc600078ec0ff */
[----:B------:R-:W-:Y:S01]  /*18b90*/  IMAD.IADD R3, R3, 0x1, R0 ;  /* 0x0000000103037824 */ /* 0x000fe200078e0200 */
[----:B------:R-:W-:Y:S01]  /*18ba0*/  @P1 LOP3.LUT R16, R16, 0x1, RZ, 0xfc, !PT ;  /* 0x0000000110101812 */ /* 0x000fe200078efcff */
[----:B------:R-:W-:Y:S01]  /*18bb0*/  IMAD R23, R18, UR5, RZ ;  /* 0x0000000512177c24 */ /* 0x000fe2000f8e02ff */
[----:B------:R-:W-:Y:S01]  /*18bc0*/  IADD3 R10, P1, R10, UR6, RZ ;  /* 0x000000060a0a7c10 */ /* 0x000fe2000ff3e0ff */
[----:B------:R-:W-:Y:S02]  /*18bd0*/  IMAD.MOV.U32 R0, RZ, RZ, -0xa0 ;  /* 0xffffff60ff007424 */ /* 0x000fe400078e00ff */
[----:B------:R-:W-:Y:S01]  /*18be0*/  IMAD.WIDE.U32 R2, R18, UR4, R2 ;  /* 0x0000000412027c25 */ /* 0x000fe2000f8e0002 */
[----:B------:R-:W-:Y:S02]  /*18bf0*/  SHF.R.U32.HI R13, RZ, 0x2, R13 ;  /* 0x00000002ff0d7819 */ /* 0x000fe4000001160d */
[----:B------:R-:W-:Y:S01]  /*18c00*/  IADD3.X R19, R11, UR7, R23, P1, !PT ;  /* 0x000000070b137c10 */ /* 0x000fe20008ffe417 */
[----:B------:R-:W-:Y:S01]  /*18c10*/  IMAD R9, R9, R0, UR38 ;  /* 0x0000002609097e24 */ /* 0x000fe2000f8e0200 */
[----:B------:R-:W-:Y:S01]  /*18c20*/  IADD3 R24, P1, R2, UR6, RZ ;  /* 0x0000000602187c10 */ /* 0x000fe2000ff3e0ff */
[----:B------:R-:W-:-:S02]  /*18c30*/  UMOV UR4, 0xffffffff ;  /* 0xffffffff00047882 */ /* 0x000fc40000000000 */
[----:B------:R-:W-:Y:S01]  /*18c40*/  IMAD.IADD R9, R9, 0x1, -R13 ;  /* 0x0000000109097824 */ /* 0x000fe200078e0a0d */
[----:B------:R-:W-:Y:S02]  /*18c50*/  IADD3.X R23, R23, UR7, R3, P1, !PT ;  /* 0x0000000717177c10 */ /* 0x000fe40008ffe403 */
[----:B------:R-:W-:Y:S02]  /*18c60*/  ISETP.GE.AND P0, PT, R21, R14, PT ;  /* 0x0000000e1500720c */ /* 0x000fe40003f06270 */
[----:B------:R-:W-:Y:S01]  /*18c70*/  ISETP.GE.AND P5, PT, R9, 0x1, PT ;  /* 0x000000010900780c */ /* 0x000fe20003fa6270 */
[----:B--2---:R-:W-:Y:S01]  /*18c80*/  IMAD R20, R28, 0x2800, R12 ;  /* 0x000028001c147824 */ /* 0x004fe200078e020c */
[----:B------:R-:W-:Y:S11]  /*18c90*/  BRA.DIV UR4, `(.L_x_1194) ;  /* 0x0000004a04b87947 */ /* 0x000ff6000b800000 */
[----:B------:R-:W0:Y:S01]  /*18ca0*/  S2R R11, SR_TID.X ;  /* 0x00000000000b7919 */ /* 0x000e220000002100 */
[C---:B------:R-:W-:Y:S02]  /*18cb0*/  ISETP.GE.AND P2, PT, R9.reuse, 0x81, PT ;  /* 0x000000810900780c */ /* 0x040fe40003f46270 */
[----:B------:R-:W-:Y:S01]  /*18cc0*/  LOP3.LUT R16, R16, 0xffffffef, RZ, 0xc0, !PT ;  /* 0xffffffef10107812 */ /* 0x000fe200078ec0ff */
[----:B------:R-:W1:Y:S01]  /*18cd0*/  SHFL.IDX PT, R2, R10, RZ, 0x1c1f ;  /* 0x001c1fff0a027589 */ /* 0x000e6200000e0000 */
[C---:B------:R-:W-:Y:S02]  /*18ce0*/  ISETP.GE.AND P4, PT, R9.reuse, 0x21, PT ;  /* 0x000000210900780c */ /* 0x040fe40003f86270 */
[----:B------:R-:W-:Y:S01]  /*18cf0*/  ISETP.GE.AND P3, PT, R9, 0x41, PT ;  /* 0x000000410900780c */ /* 0x000fe20003f66270 */
[----:B------:R-:W2:Y:S04]  /*18d00*/  SHFL.IDX PT, R0, R19, RZ, 0x1c1f ;  /* 0x001c1fff13007589 */ /* 0x000ea800000e0000 */
[----:B------:R-:W3:Y:S02]  /*18d10*/  SHFL.IDX PT, R12, R10, 0x1, 0x1c1f ;  /* 0x003c1f000a0c7f89 */ /* 0x000ee400000e0000 */
[----:B------:R-:W-:Y:S01]  /*18d20*/  @P2 LOP3.LUT R16, R16, 0x10, RZ, 0xfc, !PT ;  /* 0x0000001010102812 */ /* 0x000fe200078efcff */
[----:B0-----:R-:W-:-:S05]  /*18d30*/  IMAD.SHL.U32 R11, R11, 0x10, RZ ;  /* 0x000000100b0b7824 */ /* 0x001fca00078e00ff */
[----:B------:R-:W-:-:S04]  /*18d40*/  LOP3.LUT R11, R11, 0x30, RZ, 0xc0, !PT ;  /* 0x000000300b0b7812 */ /* 0x000fc800078ec0ff */
[----:B-1----:R-:W-:-:S05]  /*18d50*/  IADD3 R2, P1, R11, R2, RZ ;  /* 0x000000020b027210 */ /* 0x002fca0007f3e0ff */
[----:B--2---:R-:W-:Y:S01]  /*18d60*/  IMAD.X R3, RZ, RZ, R0, P1 ;  /* 0x000000ffff037224 */ /* 0x004fe200008e0600 */
[----:B------:R-:W-:Y:S01]  /*18d70*/  ISETP.LT.OR P1, PT, R9, 0x1, P0 ;  /* 0x000000010900780c */ /* 0x000fe20000721670 */
[----:B------:R-:W-:-:S12]  /*18d80*/  IMAD.IADD R0, R17, 0x1, R20 ;  /* 0x0000000111007824 */ /* 0x000fd800078e0214 */
[----:B------:R0:W-:Y:S01]  /*18d90*/  LDGSTS.E.BYPASS.LTC128B.128 [R0+0x6000], desc[UR52][R2.64], !P1 ;  /* 0x0600000002007fae */ /* 0x0001e2000c901d74 */
[----:B---3--:R-:W-:-:S03]  /*18da0*/  IADD3 R12, P1, R11, R12, RZ ;  /* 0x0000000c0b0c7210 */ /* 0x008fc60007f3e0ff */
[----:B0-----:R-:W0:Y:S02]  /*18db0*/  SHFL.IDX PT, R2, R19, 0x1, 0x1c1f ;  /* 0x003c1f0013027f89 */ /* 0x001e2400000e0000 */
[----:B0-----:R-:W-:Y:S01]  /*18dc0*/  IMAD.X R13, RZ, RZ, R2, P1 ;  /* 0x000000ffff0d7224 */ /* 0x001fe200008e0602 */
[----:B------:R-:W-:Y:S01]  /*18dd0*/  ISETP.LT.OR P1, PT, R9, 0x21, P0 ;  /* 0x000000210900780c */ /* 0x000fe20000721670 */
[----:B------:R-:W-:Y:S04]  /*18de0*/  SHFL.IDX PT, R2, R19, 0x2, 0x1c1f ;  /* 0x005c1f0013027f89 */ /* 0x000fe800000e0000 */
[----:B------:R-:W-:Y:S08]  /*18df0*/  SHFL.IDX PT, R19, R19, 0x3, 0x1c1f ;  /* 0x007c1f0013137f89 */ /* 0x000ff000000e0000 */
[----:B------:R0:W-:Y:S04]  /*18e00*/  LDGSTS.E.BYPASS.LTC128B.128 [R0+0x6800], desc[UR52][R12.64], !P1 ;  /* 0x068000000c007fae */ /* 0x0001e8000c901d74 */
[----:B0-----:R-:W0:Y:S02]  /*18e10*/  SHFL.IDX PT, R12, R10, 0x2, 0x1c1f ;  /* 0x005c1f000a0c7f89 */ /* 0x001e2400000e0000 */
[----:B0-----:R-:W-:-:S05]  /*18e20*/  IADD3 R12, P1, R11, R12, RZ ;  /* 0x0000000c0b0c7210 */ /* 0x001fca0007f3e0ff */
[----:B------:R-:W-:Y:S01]  /*18e30*/  IMAD.X R13, RZ, RZ, R2, P1 ;  /* 0x000000ffff0d7224 */ /* 0x000fe200008e0602 */
[----:B------:R-:W-:Y:S01]  /*18e40*/  ISETP.LT.OR P1, PT, R9, 0x41, P0 ;  /* 0x000000410900780c */ /* 0x000fe20000721670 */
[----:B------:R-:W0:-:S12]  /*18e50*/  SHFL.IDX PT, R2, R10, 0x3, 0x1c1f ;  /* 0x007c1f000a027f89 */ /* 0x000e1800000e0000 */
[----:B------:R-:W-:Y:S01]  /*18e60*/  LDGSTS.E.BYPASS.LTC128B.128 [R0+0x7000], desc[UR52][R12.64], !P1 ;  /* 0x070000000c007fae */ /* 0x000fe2000c901d74 */
[----:B0-----:R-:W-:-:S05]  /*18e70*/  IADD3 R2, P1, R11, R2, RZ ;  /* 0x000000020b027210 */ /* 0x001fca0007f3e0ff */
[----:B------:R-:W-:Y:S01]  /*18e80*/  IMAD.X R3, RZ, RZ, R19, P1 ;  /* 0x000000ffff037224 */ /* 0x000fe200008e0613 */
[----:B------:R-:W-:-:S13]  /*18e90*/  ISETP.LT.OR P1, PT, R9, 0x61, P0 ;  /* 0x000000610900780c */ /* 0x000fda0000721670 */
[----:B------:R0:W-:Y:S01]  /*18ea0*/  LDGSTS.E.BYPASS.LTC128B.128 [R0+0x7800], desc[UR52][R2.64], !P1 ;  /* 0x0780000002007fae */ /* 0x0001e2000c901d74 */
[----:B------:R-:W-:-:S03]  /*18eb0*/  ISETP.GE.AND P1, PT, R9, 0x61, PT ;  /* 0x000000610900780c */ /* 0x000fc60003f26270 */
[----:B0-----:R0:W1:Y:S04]  /*18ec0*/  SHFL.IDX PT, R3, R23, RZ, 0x1c1f ;  /* 0x001c1fff17037589 */ /* 0x00106800000e0000 */
[----:B------:R0:W2:Y:S06]  /*18ed0*/  SHFL.IDX PT, R2, R24, RZ, 0x1c1f ;  /* 0x001c1fff18027589 */ /* 0x0000ac00000e0000 */
.L_x_1283:
[----:B------:R-:W3:Y:S01]  /*18ee0*/  S2R R10, SR_TID.X ;  /* 0x00000000000a7919 */ /* 0x000ee20000002100 */
[----:B------:R-:W-:Y:S01]  /*18ef0*/  ISETP.LT.OR P0, PT, R9, 0x81, P0 ;  /* 0x000000810900780c */ /* 0x000fe20000701670 */
[----:B---3--:R-:W-:-:S05]  /*18f00*/  IMAD.SHL.U32 R10, R10, 0x10, RZ ;  /* 0x000000100a0a7824 */ /* 0x008fca00078e00ff */
[----:B------:R-:W-:-:S04]  /*18f10*/  LOP3.LUT R10, R10, 0x30, RZ, 0xc0, !PT ;  /* 0x000000300a0a7812 */ /* 0x000fc800078ec0ff */
[----:B--2---:R-:W-:-:S05]  /*18f20*/  IADD3 R2, P2, R10, R2, RZ ;  /* 0x000000020a027210 */ /* 0x004fca0007f5e0ff */
[----:B-1----:R-:W-:-:S05]  /*18f30*/  IMAD.X R3, RZ, RZ, R3, P2 ;  /* 0x000000ffff037224 */ /* 0x002fca00010e0603 */
[----:B------:R-:W-:Y:S01]  /*18f40*/  @!PT LDS RZ, [RZ] ;  /* 0x00000000fffff984 */ /* 0x000fe20000000800 */
[----:B------:R-:W-:Y:S01]  /*18f50*/  @!PT LDS RZ, [RZ] ;  /* 0x00000000fffff984 */ /* 0x000fe20000000800 */
[----:B------:R-:W-:Y:S01]  /*18f60*/  @!PT LDS RZ, [RZ] ;  /* 0x00000000fffff984 */ /* 0x000fe20000000800 */
[----:B------:R1:W-:Y:S01]  /*18f70*/  LDGSTS.E.BYPASS.LTC128B.128 [R0+0x8000], desc[UR52][R2.64], !P0 ;  /* 0x0800000002007fae */ /* 0x0003e2000c101d74 */
[----:B------:R-:W-:Y:S01]  /*18f80*/  PLOP3.LUT P0, PT, PT, PT, PT, 0x80, 0x0 ;  /* 0x000000000000781c */ /* 0x000fe20003f0f070 */
[----:B------:R-:W-:-:S12]  /*18f90*/  NOP ;  /* 0x0000000000007918 */ /* 0x000fd80000000000 */
.L_x_1195:
[----:B------:R-:W-:Y:S02]  /*18fa0*/  PLOP3.LUT P2, PT, P2, P0, PT, 0xa2, 0x0 ;  /* 0x000000000000781c */ /* 0x000fe40001741472 */
[----:B------:R-:W-:-:S08]  /*18fb0*/  @P0 R2UR P2, UR4, R4 ;  /* 0x00000000040402ca */ /* 0x000fd00000040000 */
[----:B------:R-:W-:-:S05]  /*18fc0*/  @P0 PLOP3.LUT P0, PT, P2, PT, PT, 0x80, 0x0 ;  /* 0x000000000000081c */ /* 0x000fca000170f070 */
[----:B------:R-:W-:Y:S01]  /*18fd0*/  @!P2 SYNCS.ARRIVE.TRANS64.RED.A0T1 RZ, [UR4+0x13270], RZ ;  /* 0x013270ffffffa9a7 */ /* 0x000fe20008200404 */
[----:B------:R-:W-:Y:S07]  /*18fe0*/  @!P2 ARRIVES.LDGSTSBAR.64.TRANSCNT [UR4+0x13270] ;  /* 0x01327000ff00a9b0 */ /* 0x000fee0008000a84 */
[----:B------:R-:W-:Y:S05]  /*18ff0*/  @P0 BRA.U.ANY `(.L_x_1195) ;  /* 0xfffffffd00e80947 */ /* 0x000fea000393ffff */
[----:B------:R-:W-:Y:S01]  /*19000*/  NOP ;  /* 0x0000000000007918 */ /* 0x000fe20000000000 */
[----:B-1----:R-:W-:-:S05]  /*19010*/  IMAD.U32 R2, RZ, RZ, UR44 ;  /* 0x0000002cff027e24 */ /* 0x002fca000f8e00ff */
[----:B------:R-:W-:-:S13]  /*19020*/  ISETP.NE.AND P6, PT, R2, 0x3, PT ;  /* 0x000000030200780c */ /* 0x000fda0003fc5270 */
[----:B------:R-:W-:Y:S05]  /*19030*/  @!P6 BRA `(.L_x_1196) ;  /* 0x000000000004e947 */ /* 0x000fea0003800000 */
[----:B------:R-:W-:Y:S01]  /*19040*/  BPT.TRAP 0x1 ;  /* 0x000000040000795c */ /* 0x000fe20000300000 */
.L_x_1196:
[----:B------:R1:W-:Y:S01]  /*19050*/  SYNCS.ARRIVE.TRANS64.A1T0 RZ, [R4+URZ+0x13270], RZ ;  /* 0x013270ff04ff79a7 */ /* 0x0003e2000810003f */
[----:B------:R-:W-:Y:S05]  /*19060*/  @!P6 BRA `(.L_x_1197) ;  /* 0x000000000004e947 */ /* 0x000fea0003800000 */
[----:B------:R-:W-:Y:S01]  /*19070*/  BPT.TRAP 0x1 ;  /* 0x000000040000795c */ /* 0x000fe20000300000 */
.L_x_1197:
[----:B------:R-:W2:Y:S01]  /*19080*/  LDL R2, [R1+0x14] ;  /* 0x0000140001027983 */ /* 0x000ea20000100800 */
[----:B------:R-:W-:Y:S01]  /*19090*/  BSSY B0, `(.L_x_1198) ;  /* 0x0000003000007945 */ /* 0x000fe20003800000 */
[----:B--2---:R-:W2:Y:S03]  /*190a0*/  SYNCS.PHASECHK.TRANS64.TRYWAIT P0, [R4+URZ+0x13240], R2 ;  /* 0x01324002040075a7 */ /* 0x004ea6000800017f */
[----:B--2---:R-:W-:Y:S05]  /*190b0*/  @!P0 BRA `(.L_x_1199) ;  /* 0x0000004c00448947 */ /* 0x004fea0003800000 */
.L_x_1284:
[----:B------:R-:W-:Y:S05]  /*190c0*/  BSYNC B0 ;  /* 0x0000000000007941 */ /* 0x000fea0003800000 */
.L_x_1198:
[----:B------:R-:W-:Y:S01]  /*190d0*/  ULDC.64 UR4, c[0x0][0x300] ;  /* 0x0000c00000047ab9 */ /* 0x000fe20000000a00 */
[----:B------:R-:W-:Y:S01]  /*190e0*/  ULDC.64 UR6, c[0x0][0x310] ;  /* 0x0000c40000067ab9 */ /* 0x000fe20000000a00 */
[----:B------:R-:W-:Y:S02]  /*190f0*/  IMAD R9, R25, UR4, RZ ;  /* 0x0000000419097c24 */ /* 0x000fe4000f8e02ff */
[----:B--2---:R-:W-:-:S04]  /*19100*/  IMAD.WIDE.U32 R2, R7, UR4, RZ ;  /* 0x0000000407027c25 */ /* 0x004fc8000f8e00ff */
[----:B------:R-:W-:Y:S02]  /*19110*/  IMAD R9, R7, UR5, R9 ;  /* 0x0000000507097c24 */ /* 0x000fe4000f8e0209 */
[----:B------:R-:W-:Y:S02]  /*19120*/  IMAD R27, R27, UR6, RZ ;  /* 0x000000061b1b7c24 */ /* 0x000fe4000f8e02ff */
        /* <DEDUP_REMOVED lines=24> */
[----:B------:R-:W2:Y:S01]  /*192b0*/  S2R R2, SR_TID.X ;  /* 0x0000000000027919 */ /* 0x000ea20000002100 */
[----:B------:R-:W3:Y:S01]  /*192c0*/  LDC R10, c[0x0][0x2f4] ;  /* 0x0000bd00ff0a7b82 */ /* 0x000ee20000000800 */
[----:B------:R-:W4:Y:S04]  /*192d0*/  SHFL.IDX PT, R3, R5, RZ, 0x1c1f ;  /* 0x001c1fff05037589 */ /* 0x000f2800000e0000 */
[----:B------:R-:W-:Y:S04]  /*192e0*/  SHFL.IDX PT, R7, R7, RZ, 0x1c1f ;  /* 0x001c1fff07077589 */ /* 0x000fe800000e0000 */
[----:B------:R-:W-:Y:S01]  /*192f0*/  SHFL.IDX PT, R14, R8, RZ, 0x1c1f ;  /* 0x001c1fff080e7589 */ /* 0x000fe200000e0000 */
[----:B--2---:R-:W-:-:S03]  /*19300*/  IMAD.SHL.U32 R9, R2, 0x10, RZ ;  /* 0x0000001002097824 */ /* 0x004fc600078e00ff */
[----:B------:R-:W2:Y:S02]  /*19310*/  SHFL.IDX PT, R2, R6, RZ, 0x1c1f ;  /* 0x001c1fff06027589 */ /* 0x000ea400000e0000 */
[----:B------:R-:W-:-:S04]  /*19320*/  LOP3.LUT R9, R9, 0x30, RZ, 0xc0, !PT ;  /* 0x0000003009097812 */ /* 0x000fc800078ec0ff */
[C---:B----4-:R-:W-:Y:S02]  /*19330*/  @P5 IADD3 R3, P0, R9.reuse, R3, RZ ;  /* 0x0000000309035210 */ /* 0x050fe40007f1e0ff */
[----:B---3--:R-:W-:-:S03]  /*19340*/  ISETP.GE.AND P2, PT, R9, R10, PT ;  /* 0x0000000a0900720c */ /* 0x008fc60003f46270 */
[----:B--2---:R-:W-:-:S05]  /*19350*/  @P5 IMAD.X R2, RZ, RZ, R2, P0 ;  /* 0x000000ffff025224 */ /* 0x004fca00000e0602 */
[----:B------:R-:W-:-:S04]  /*19360*/  @P5 LOP3.LUT R3, R3, R2, RZ, 0x3c, !PT ;  /* 0x0000000203035212 */ /* 0x000fc800078e3cff */
[----:B------:R-:W-:-:S04]  /*19370*/  @P5 LOP3.LUT R2, R3, R2, RZ, 0x3c, !PT ;  /* 0x0000000203025212 */ /* 0x000fc800078e3cff */
[----:B------:R-:W-:-:S05]  /*19380*/  @P5 LOP3.LUT R3, R3, R2, RZ, 0x3c, !PT ;  /* 0x0000000203035212 */ /* 0x000fca00078e3cff */
        /* <DEDUP_REMOVED lines=14> */
[----:B---3--:R-:W-:-:S05]  /*19470*/  @P3 IMAD.X R2, RZ, RZ, R2, P0 ;  /* 0x000000ffff023224 */ /* 0x008fca00000e0602 */
[----:B------:R-:W-:-:S04]  /*19480*/  @P3 LOP3.LUT R3, R3, R2, RZ, 0x3c, !PT ;  /* 0x0000000203033212 */ /* 0x000fc800078e3cff */
[----:B------:R-:W-:-:S04]  /*19490*/  @P3 LOP3.LUT R2, R3, R2, RZ, 0x3c, !PT ;  /* 0x0000000203023212 */ /* 0x000fc800078e3cff */
[----:B------:R-:W-:-:S05]  /*194a0*/  @P3 LOP3.LUT R3, R3, R2, RZ, 0x3c, !PT ;  /* 0x0000000203033212 */ /* 0x000fca00078e3cff */
[----:B------:R4:W-:Y:S02]  /*194b0*/  @P3 LDGSTS.E.BYPASS.LTC128B.128 [R0+0xf000], desc[UR52][R2.64], !P2 ;  /* 0x0f00000002003fae */ /* 0x0009e4000d101d74 */
[----:B----4-:R-:W-:-:S05]  /*194c0*/  @P1 IADD3 R2, P0, R9, R5, RZ ;  /* 0x0000000509021210 */ /* 0x010fca0007f1e0ff */
[----:B-----5:R-:W-:-:S05]  /*194d0*/  @P1 IMAD.X R3, RZ, RZ, R6, P0 ;  /* 0x000000ffff031224 */ /* 0x020fca00000e0606 */
[----:B------:R2:W-:Y:S03]  /*194e0*/  @P1 LDGSTS.E.BYPASS.LTC128B.128 [R0+0xf800], desc[UR52][R2.64], !P2 ;  /* 0x0f80000002001fae */ /* 0x0005e6000d101d74 */
.L_x_1296:
[----:B------:R-:W-:Y:S01]  /*194f0*/  LOP3.LUT P0, RZ, R16, 0x10, RZ, 0xc0, !PT ;  /* 0x0000001010ff7812 */ /* 0x000fe2000780c0ff */
[----:B------:R-:W-:-:S12]  /*19500*/  BSSY B0, `(.L_x_1201) ;  /* 0x000000d000007945 */ /* 0x000fd80003800000 */
[----:B------:R-:W-:Y:S05]  /*19510*/  @!P0 BRA `(.L_x_1202) ;  /* 0x00000000002c8947 */ /* 0x000fea0003800000 */
[----:B--2---:R-:W2:Y:S01]  /*19520*/  S2R R2, SR_TID.X ;  /* 0x0000000000027919 */ /* 0x004ea20000002100 */
[----:B------:R-:W3:Y:S01]  /*19530*/  LDC R3, c[0x0][0x2f4] ;  /* 0x0000bd00ff037b82 */ /* 0x000ee20000000800 */
[----:B--2---:R-:W-:-:S05]  /*19540*/  IMAD.SHL.U32 R2, R2, 0x10, RZ ;  /* 0x0000001002027824 */ /* 0x004fca00078e00ff */
[----:B------:R-:W-:-:S04]  /*19550*/  LOP3.LUT R2, R2, 0x30, RZ, 0xc0, !PT ;  /* 0x0000003002027812 */ /* 0x000fc800078ec0ff */
[C---:B---3--:R-:W-:Y:S02]  /*19560*/  ISETP.GE.AND P1, PT, R2.reuse, R3, PT ;  /* 0x000000030200720c */ /* 0x048fe40003f26270 */
[----:B------:R-:W-:-:S05]  /*19570*/  IADD3 R2, P0, R2, R14, RZ ;  /* 0x0000000e02027210 */ /* 0x000fca0007f1e0ff */
[----:B------:R-:W-:-:S06]  /*19580*/  IMAD.X R3, RZ, RZ, R7, P0 ;  /* 0x000000ffff037224 */ /* 0x000fcc00000e0607 */
[----:B------:R-:W-:Y:S01]  /*19590*/  @!PT LDS RZ, [RZ] ;  /* 0x00000000fffff984 */ /* 0x000fe20000000800 */
[----:B------:R-:W-:Y:S01]  /*195a0*/  @!PT LDS RZ, [RZ] ;  /* 0x00000000fffff984 */ /* 0x000fe20000000800 */
[----:B------:R-:W-:Y:S01]  /*195b0*/  @!PT LDS RZ, [RZ] ;  /* 0x00000000fffff984 */ /* 0x000fe20000000800 */
[----:B------:R3:W-:Y:S02]  /*195c0*/  LDGSTS.E.BYPASS.LTC128B.128 [R0+0x10000], desc[UR52][R2.64], !P1 ;  /* 0x1000000002007fae */ /* 0x0007e4000c901d74 */
.L_x_1202:
[----:B------:R-:W-:Y:S05]  /*195d0*/  BSYNC B0 ;  /* 0x0000000000007941 */ /* 0x000fea0003800000 */
.L_x_1201:
[----:B------:R-:W-:Y:S01]  /*195e0*/  NOP ;  /* 0x0000000000007918 */ /* 0x000fe20000000000 */
[----:B------:R-:W-:-:S13]  /*195f0*/  PLOP3.LUT P0, PT, PT, PT, PT, 0x80, 0x0 ;  /* 0x000000000000781c */ /* 0x000fda0003f0f070 */
.L_x_1203:
[----:B------:R-:W-:Y:S02]  /*19600*/  PLOP3.LUT P1, PT, P1, P0, PT, 0xa2, 0x0 ;  /* 0x000000000000781c */ /* 0x000fe40000f21472 */
[----:B------:R-:W-:-:S08]  /*19610*/  @P0 R2UR P1, UR4, R4 ;  /* 0x00000000040402ca */ /* 0x000fd00000020000 */
[----:B------:R-:W-:-:S05]  /*19620*/  @P0 PLOP3.LUT P0, PT, P1, PT, PT, 0x80, 0x0 ;  /* 0x000000000000081c */ /* 0x000fca0000f0f070 */
[----:B------:R-:W-:Y:S01]  /*19630*/  @!P1 SYNCS.ARRIVE.TRANS64.RED.A0T1 RZ, [UR4+0x13230], RZ ;  /* 0x013230ffffff99a7 */ /* 0x000fe20008200404 */
[----:B------:R-:W-:Y:S07]  /*19640*/  @!P1 ARRIVES.LDGSTSBAR.64.TRANSCNT [UR4+0x13230] ;  /* 0x01323000ff0099b0 */ /* 0x000fee0008000a84 */
[----:B------:R-:W-:Y:S05]  /*19650*/  @P0 BRA.U.ANY `(.L_x_1203) ;  /* 0xfffffffd00e80947 */ /* 0x000fea000393ffff */
[----:B------:R-:W-:Y:S01]  /*19660*/  NOP ;  /* 0x0000000000007918 */ /* 0x000fe20000000000 */
[----:B--23--:R-:W-:-:S05]  /*19670*/  IMAD.U32 R0, RZ, RZ, UR44 ;  /* 0x0000002cff007e24 */ /* 0x00cfca000f8e00ff */
[----:B------:R-:W-:-:S13]  /*19680*/  ISETP.NE.AND P2, PT, R0, 0x3, PT ;  /* 0x000000030000780c */ /* 0x000fda0003f45270 */
[----:B------:R-:W-:Y:S05]  /*19690*/  @!P2 BRA `(.L_x_1204) ;  /* 0x000000000004a947 */ /* 0x000fea0003800000 */
[----:B------:R-:W-:Y:S01]  /*196a0*/  BPT.TRAP 0x1 ;  /* 0x000000040000795c */ /* 0x000fe20000300000 */
.L_x_1204:
[----:B------:R2:W-:Y:S02]  /*196b0*/  SYNCS.ARRIVE.TRANS64.A1T0 RZ, [R4+URZ+0x13230], RZ ;  /* 0x013230ff04ff79a7 */ /* 0x0005e4000810003f */
[----:B------:R-:W-:Y:S05]  /*196c0*/  WARPSYNC.ALL ;  /* 0x0000000000007948 */ /* 0x000fea0003800000 */
[----:B------:R-:W-:Y:S01]  /*196d0*/  VIADD R0, R17, 0xb000 ;  /* 0x0000b00011007836 */ /* 0x000fe20000000000 */
[----:B------:R-:W-:Y:S01]  /*196e0*/  USHF.R.S32.HI UR4, URZ, 0x1f, UR40 ;  /* 0x0000001f3f047899 */ /* 0x000fe20008011428 */
[----:B------:R-:W-:Y:S03]  /*196f0*/  BAR.SYNC.DEFER_BLOCKING 0x8, 0x200 ;  /* 0x0208000000007b1d */ /* 0x000fe60000010000 */
[----:B------:R-:W-:-:S03]  /*19700*/  LOP3.LUT P0, RZ, R0, 0x1bf, RZ, 0xc0, !PT ;  /* 0x000001bf00ff7812 */ /* 0x000fc6000780c0ff */
[----:B------:R-:W-:Y:S01]  /*19710*/  ULDC.64 UR6, c[0x0][0x298] ;  /* 0x0000a60000067ab9 */ /* 0x000fe20000000a00 */
[----:B------:R-:W-:Y:S01]  /*19720*/  BSSY B6, `(.L_x_1205) ;  /* 0x0000016000067945 */ /* 0x000fe20003800000 */
        /* <DEDUP_REMOVED lines=9> */
[----:B-12---:R-:W-:Y:S02]  /*197c0*/  IMAD.U32 R4, RZ, RZ, UR6 ;  /* 0x00000006ff047e24 */ /* 0x006fe4000f8e00ff */
[----:B------:R-:W1:Y:S01]  /*197d0*/  LDC.64 R2, c[0x4][R2] ;  /* 0x0100000002027b82 */ /* 0x000e620000000a00 */
        /* <DEDUP_REMOVED lines=10> */
.L_x_1206:
[----:B------:R-:W-:Y:S05]  /*19880*/  BSYNC B6 ;  /* 0x0000000000067941 */ /* 0x000fea0003800000 */
.L_x_1205:
[----:B------:R3:W5:Y:S01]  /*19890*/  LDL R10, [R1+0x2c] ;  /* 0x00002c00010a7983 */ /* 0x0007620000100800 */
[C---:B------:R-:W-:Y:S01]  /*198a0*/  R2UR UR7, R18.reuse ;  /* 0x00000000120772ca */ /* 0x040fe200000e0000 */
[----:B------:R-:W-:Y:S01]  /*198b0*/  UISETP.NE.AND UP0, UPT, UR49, URZ, UPT ;  /* 0x0000003f3100728c */ /* 0x000fe2000bf05270 */
[----:B------:R-:W-:Y:S01]  /*198c0*/  R2UR UR10, R18 ;  /* 0x00000000120a72ca */ /* 0x000fe200000e0000 */
[----:B------:R-:W4:Y:S01]  /*198d0*/  S2R R19, SR_TID.X ;  /* 0x0000000000137919 */ /* 0x000f220000002100 */
[----:B------:R-:W-:Y:S01]  /*198e0*/  ULDC.64 UR8, c[0x0][0x2d8] ;  /* 0x0000b60000087ab9 */ /* 0x000fe20000000a00 */
[----:B------:R-:W-:Y:S01]  /*198f0*/  UMOV UR4, UR38 ;  /* 0x0000002600047c82 */ /* 0x000fe20008000000 */
[----:B------:R-:W-:Y:S01]  /*19900*/  UMOV UR5, UR45 ;  /* 0x0000002d00057c82 */ /* 0x000fe20008000000 */
[----:B------:R-:W-:Y:S01]  /*19910*/  UISETP.NE.AND UP1, UPT, UR48, URZ, UPT ;  /* 0x0000003f3000728c */ /* 0x000fe2000bf25270 */
[----:B------:R-:W-:Y:S01]  /*19920*/  PLOP3.LUT P0, PT, PT, PT, UP0, 0x80, 0x0 ;  /* 0x000000000000781c */ /* 0x000fe20003f0f008 */
[----:B------:R-:W-:Y:S01]  /*19930*/  USHF.R.S32.HI UR6, URZ, 0x1f, UR41 ;  /* 0x0000001f3f067899 */ /* 0x000fe20008011429 */
[----:B------:R-:W-:Y:S01]  /*19940*/  PLOP3.LUT P1, PT, PT, PT, UP0, 0x80, 0x0 ;  /* 0x000000000000781c */ /* 0x000fe20003f2f008 */
[----:B------:R-:W0:Y:S02]  /*19950*/  LDC R9, c[0x0][0x448] ;  /* 0x00011200ff097b82 */ /* 0x000e240000000800 */
[----:B------:R-:W-:-:S02]  /*19960*/  UIMAD.WIDE.U32 UR4, UR7, UR8, UR4 ;  /* 0x00000008070472a5 */ /* 0x000fc4000f8e0004 */
[----:B------:R-:W-:Y:S02]  /*19970*/  USEL UR6, UR6, URZ, !UP1 ;  /* 0x0000003f06067287 */ /* 0x000fe4000c800000 */
[----:B------:R-:W-:Y:S02]  /*19980*/  UIMAD UR5, UR10, UR9, UR5 ;  /* 0x000000090a0572a4 */ /* 0x000fe4000f8e0205 */
[----:B------:R-:W-:Y:S01]  /*19990*/  USEL UR7, UR41, URZ, !UP1 ;  /* 0x0000003f29077287 */ /* 0x000fe2000c800000 */
[----:B------:R-:W-:Y:S01]  /*199a0*/  ULDC.64 UR8, c[0x0][0x2e0] ;  /* 0x0000b80000087ab9 */ /* 0x000fe20000000a00 */
[----:B------:R-:W-:Y:S01]  /*199b0*/  @UP0 ULDC UR10, c[0x0][0x44c] ;  /* 0x00011300000a0ab9 */ /* 0x000fe20000000800 */
[----:B------:R-:W-:Y:S02]  /*199c0*/  UIMAD UR6, UR6, UR8, URZ ;  /* 0x00000008060672a4 */ /* 0x000fe4000f8e023f */
[----:B------:R-:W-:Y:S02]  /*199d0*/  UIMAD.WIDE.U32 UR4, UR7, UR8, UR4 ;  /* 0x00000008070472a5 */ /* 0x000fe4000f8e0004 */
[----:B------:R-:W-:-:S03]  /*199e0*/  UIMAD UR6, UR7, UR9, UR6 ;  /* 0x00000009070672a4 */ /* 0x000fc6000f8e0206 */
[----:B------:R-:W-:Y:S01]  /*199f0*/  @UP0 ULDC UR7, c[0x0][0x44c] ;  /* 0x0001130000070ab9 */ /* 0x000fe20000000800 */
[C---:B----4-:R-:W-:Y:S01]  /*19a00*/  LOP3.LUT R20, R19.reuse, 0x7f, RZ, 0xc0, !PT ;  /* 0x0000007f13147812 */ /* 0x050fe200078ec0ff */
[----:B------:R-:W-:Y:S01]  /*19a10*/  IMAD.SHL.U32 R19, R19, 0x20, RZ ;  /* 0x0000002013137824 */ /* 0x000fe200078e00ff */
[----:B------:R-:W-:Y:S02]  /*19a20*/  ULDC.64 UR8, c[0x0][0x280] ;  /* 0x0000a00000087ab9 */ /* 0x000fe40000000a00 */
[----:B------:R-:W-:-:S04]  /*19a30*/  SHF.R.U32.HI R20, RZ, 0x2, R20 ;  /* 0x00000002ff147819 */ /* 0x000fc80000011614 */
[----:B------:R-:W-:-:S05]  /*19a40*/  LOP3.LUT R19, R20, 0x60, R19, 0xf8, !PT ;  /* 0x0000006014137812 */ /* 0x000fca00078ef813 */
[----:B------:R-:W-:-:S04]  /*19a50*/  IMAD.IADD R6, R19, 0x1, R22 ;  /* 0x0000000113067824 */ /* 0x000fc800078e0216 */
[----:B------:R-:W-:Y:S01]  /*19a60*/  @P0 IMAD.HI.U32 R0, R6, UR7, RZ ;  /* 0x0000000706000c27 */ /* 0x000fe2000f8e00ff */
[----:B------:R-:W-:-:S03]  /*19a70*/  @UP0 ULDC UR7, c[0x0][0x450] ;  /* 0x0001140000070ab9 */ /* 0x000fc60000000800 */
[----:B------:R-:W-:Y:S01]  /*19a80*/  IMAD.MOV.U32 R7, RZ, RZ, R6 ;  /* 0x000000ffff077224 */ /* 0x000fe200078e0006 */
[----:B------:R-:W-:Y:S01]  /*19a90*/  @P1 SHF.R.U32.HI R7, RZ, UR7, R0 ;  /* 0x00000007ff071c19 */ /* 0x000fe20008011600 */
[----:B------:R-:W-:Y:S01]  /*19aa0*/  UIADD3 UR6, UR5, UR6, URZ ;  /* 0x0000000605067290 */ /* 0x000fe2000fffe03f */
[----:B-12---:R-:W-:Y:S02]  /*19ab0*/  IMAD.U32 R4, RZ, RZ, UR4 ;  /* 0x00000004ff047e24 */ /* 0x006fe4000f8e00ff */
[----:B------:R-:W-:Y:S01]  /*19ac0*/  SHF.R.S32.HI R0, RZ, 0x1f, R7 ;  /* 0x0000001fff007819 */ /* 0x000fe20000011407 */
[----:B------:R-:W-:Y:S01]  /*19ad0*/  IMAD.U32 R5, RZ, RZ, UR5 ;  /* 0x00000005ff057e24 */ /* 0x000fe2000f8e00ff */
[----:B------:R-:W-:-:S03]  /*19ae0*/  ULDC.64 UR4, c[0x0][0x2d0] ;  /* 0x0000b40000047ab9 */ /* 0x000fc60000000a00 */
[----:B------:R-:W-:-:S04]  /*19af0*/  IMAD R0, R0, UR4, RZ ;  /* 0x0000000400007c24 */ /* 0x000fc8000f8e02ff */
[----:B------:R-:W-:Y:S02]  /*19b00*/  IMAD R8, R7, UR5, R0 ;  /* 0x0000000507087c24 */ /* 0x000fe4000f8e0200 */
[----:B------:R-:W-:Y:S02]  /*19b10*/  IMAD.MOV R0, RZ, RZ, -R7 ;  /* 0x000000ffff007224 */ /* 0x000fe400078e0a07 */
[----:B------:R-:W-:Y:S01]  /*19b20*/  IMAD.U32 R3, RZ, RZ, UR6 ;  /* 0x00000006ff037e24 */ /* 0x000fe2000f8e00ff */
[----:B------:R-:W-:Y:S01]  /*19b30*/  ULDC.64 UR6, c[0x0][0x2c8] ;  /* 0x0000b20000067ab9 */ /* 0x000fe20000000a00 */
[----:B------:R-:W-:Y:S02]  /*19b40*/  IMAD.MOV.U32 R2, RZ, RZ, R4 ;  /* 0x000000ffff027224 */ /* 0x000fe400078e0004 */
[----:B0-----:R-:W-:Y:S02]  /*19b50*/  IMAD R0, R9, R0, R6 ;  /* 0x0000000009007224 */ /* 0x001fe400078e0206 */
[----:B------:R-:W-:-:S03]  /*19b60*/  IMAD.WIDE.U32 R4, R7, UR4, R2 ;  /* 0x0000000407047c25 */ /* 0x000fc6000f8e0002 */
[----:B------:R-:W-:Y:S01]  /*19b70*/  SHF.R.S32.HI R7, RZ, 0x1f, R0 ;  /* 0x0000001fff077819 */ /* 0x000fe20000011400 */
[----:B------:R-:W-:-:S04]  /*19b80*/  IMAD.IADD R5, R5, 0x1, R8 ;  /* 0x0000000105057824 */ /* 0x000fc800078e0208 */
[----:B------:R-:W-:Y:S02]  /*19b90*/  IMAD R7, R7, UR6, RZ ;  /* 0x0000000607077c24 */ /* 0x000fe4000f8e02ff */
[----:B------:R-:W-:-:S04]  /*19ba0*/  IMAD.WIDE.U32 R4, R0, UR6, R4 ;  /* 0x0000000600047c25 */ /* 0x000fc8000f8e0004 */
[----:B------:R-:W-:Y:S01]  /*19bb0*/  IMAD R7, R0, UR7, R7 ;  /* 0x0000000700077c24 */ /* 0x000fe2000f8e0207 */
[----:B------:R-:W-:-:S04]  /*19bc0*/  IADD3 R0, P0, R4, UR8, RZ ;  /* 0x0000000804007c10 */ /* 0x000fc8000ff1e0ff */
[----:B------:R-:W-:Y:S02]  /*19bd0*/  IADD3.X R4, R5, UR9, R7, P0, !PT ;  /* 0x0000000905047c10 */ /* 0x000fe400087fe407 */
[----:B------:R-:W-:Y:S02]  /*19be0*/  PLOP3.LUT P0, PT, PT, PT, UP0, 0x80, 0x0 ;  /* 0x000000000000781c */ /* 0x000fe40003f0f008 */
[----:B------:R-:W-:Y:S01]  /*19bf0*/  PLOP3.LUT P1, PT, PT, PT, UP0, 0x80, 0x0 ;  /* 0x000000000000781c */ /* 0x000fe20003f2f008 */
[----:B------:R-:W-:Y:S01]  /*19c00*/  VIADD R5, R6, 0x80 ;  /* 0x0000008006057836 */ /* 0x000fe20000000000 */
[----:B------:R-:W0:Y:S03]  /*19c10*/  S2R R20, SR_TID.X ;  /* 0x0000000000147919 */ /* 0x000e260000002100 */
[----:B------:R-:W-:-:S06]  /*19c20*/  IMAD.MOV.U32 R6, RZ, RZ, R5 ;  /* 0x000000ffff067224 */ /* 0x000fcc00078e0005 */
[----:B------:R-:W-:Y:S01]  /*19c30*/  @P0 IMAD.HI.U32 R7, R5, UR10, RZ ;  /* 0x0000000a05070c27 */ /* 0x000fe2000f8e00ff */
[----:B------:R-:W-:-:S04]  /*19c40*/  @UP0 ULDC UR10, c[0x0][0x450] ;  /* 0x00011400000a0ab9 */ /* 0x000fc80000000800 */
[----:B------:R-:W-:-:S05]  /*19c50*/  @P1 SHF.R.U32.HI R6, RZ, UR10, R7 ;  /* 0x0000000aff061c19 */ /* 0x000fca0008011607 */
[----:B------:R-:W-:-:S04]  /*19c60*/  IMAD.MOV R7, RZ, RZ, -R6 ;  /* 0x000000ffff077224 */ /* 0x000fc800078e0a06 */
[----:B------:R-:W-:Y:S01]  /*19c70*/  IMAD R5, R9, R7, R5 ;  /* 0x0000000709057224 */ /* 0x000fe200078e0205 */
[----:B------:R-:W-:Y:S01]  /*19c80*/  SHF.R.S32.HI R7, RZ, 0x1f, R6 ;  /* 0x0000001fff077819 */ /* 0x000fe20000011406 */
[----:B------:R-:W-:-:S04]  /*19c90*/  IMAD.WIDE.U32 R2, R6, UR4, R2 ;  /* 0x0000000406027c25 */ /* 0x000fc8000f8e0002 */
[----:B------:R-:W-:Y:S01]  /*19ca0*/  IMAD R7, R7, UR4, RZ ;  /* 0x0000000407077c24 */ /* 0x000fe2000f8e02ff */
[----:B------:R-:W-:-:S03]  /*19cb0*/  ULDC UR4, c[0x0][0x2b8] ;  /* 0x0000ae0000047ab9 */ /* 0x000fc60000000800 */
[----:B------:R-:W-:Y:S01]  /*19cc0*/  IMAD R7, R6, UR5, R7 ;  /* 0x0000000506077c24 */ /* 0x000fe2000f8e0207 */
[----:B------:R-:W-:-:S03]  /*19cd0*/  SHF.R.S32.HI R6, RZ, 0x1f, R5 ;  /* 0x0000001fff067819 */ /* 0x000fc60000011405 */
[----:B------:R-:W-:Y:S02]  /*19ce0*/  IMAD.IADD R3, R3, 0x1, R7 ;  /* 0x0000000103037824 */ /* 0x000fe400078e0207 */
[----:B------:R-:W-:Y:S02]  /*19cf0*/  IMAD R6, R6, UR6, RZ ;  /* 0x0000000606067c24 */ /* 0x000fe4000f8e02ff */
[----:B------:R-:W-:-:S04]  /*19d00*/  IMAD.WIDE.U32 R2, R5, UR6, R2 ;  /* 0x0000000605027c25 */ /* 0x000fc8000f8e0002 */
[----:B0-----:R-:W-:Y:S02]  /*19d10*/  IMAD.SHL.U32 R19, R20, 0x10, RZ ;  /* 0x0000001014137824 */ /* 0x001fe400078e00ff */
[----:B------:R-:W-:Y:S01]  /*19d20*/  IMAD R6, R5, UR7, R6 ;  /* 0x0000000705067c24 */ /* 0x000fe2000f8e0206 */
[----:B------:R-:W-:Y:S02]  /*19d30*/  IADD3 R5, P0, R2, UR8, RZ ;  /* 0x0000000802057c10 */ /* 0x000fe4000ff1e0ff */
[----:B------:R-:W-:Y:S02]  /*19d40*/  LOP3.LUT R19, R19, 0x30, RZ, 0xc0, !PT ;  /* 0x0000003013137812 */ /* 0x000fe400078ec0ff */
[----:B------:R-:W-:Y:S02]  /*19d50*/  IADD3.X R7, R3, UR9, R6, P0, !PT ;  /* 0x0000000903077c10 */ /* 0x000fe400087fe406 */
[----:B------:R-:W-:Y:S01]  /*19d60*/  ISETP.GE.AND P0, PT, R19, UR4, PT ;  /* 0x0000000413007c0c */ /* 0x000fe2000bf06270 */
[----:B------:R-:W-:Y:S01]  /*19d70*/  UMOV UR4, 0xffffffff ;  /* 0xffffffff00047882 */ /* 0x000fe20000000000 */
[----:B------:R-:W-:-:S04]  /*19d80*/  LOP3.LUT R20, R20, 0x7f, RZ, 0xc0, !PT ;  /* 0x0000007f14147812 */ /* 0x000fc800078ec0ff */
[----:B------:R-:W-:Y:S01]  /*19d90*/  SHF.R.U32.HI R20, RZ, 0x2, R20 ;  /* 0x00000002ff147819 */ /* 0x000fe20000011614 */
[----:B---3--:R-:W-:Y:S06]  /*19da0*/  BRA.DIV UR4, `(.L_x_1207) ;  /* 0x0000004604b07947 */ /* 0x008fec000b800000 */
[----:B------:R-:W0:Y:S01]  /*19db0*/  SHFL.IDX PT, R3, R0, RZ, 0x1c1f ;  /* 0x001c1fff00037589 */ /* 0x000e2200000e0000 */
[----:B------:R-:W-:Y:S02]  /*19dc0*/  IMAD R6, R9, UR42, RZ ;  /* 0x0000002a09067c24 */ /* 0x000fe4000f8e02ff */
[----:B------:R-:W-:Y:S01]  /*19dd0*/  IMAD.IADD R22, R20, 0x1, R22 ;  /* 0x0000000114167824 */ /* 0x000fe200078e0216 */
[----:B------:R-:W1:Y:S03]  /*19de0*/  SHFL.IDX PT, R2, R4, RZ, 0x1c1f ;  /* 0x001c1fff04027589 */ /* 0x000e6600000e0000 */
[C---:B------:R-:W-:Y:S01]  /*19df0*/  VIADD R9, R22.reuse, 0x80 ;  /* 0x0000008016097836 */ /* 0x040fe20000000000 */
[----:B------:R-:W-:Y:S01]  /*19e00*/  ISETP.GE.AND P2, PT, R22, R6, PT ;  /* 0x000000061600720c */ /* 0x000fe20003f46270 */
[----:B------:R-:W-:-:S12]  /*19e10*/  SHFL.IDX PT, R14, R5, 0x1, 0x1c1f ;  /* 0x003c1f00050e7f89 */ /* 0x000fd800000e0000 */
[----:B0-----:R-:W-:-:S05]  /*19e20*/  @!P2 IADD3 R3, P1, R19, R3, RZ ;  /* 0x000000031303a210 */ /* 0x001fca0007f3e0ff */
[----:B-1----:R-:W-:-:S05]  /*19e30*/  @!P2 IMAD.X R2, RZ, RZ, R2, P1 ;  /* 0x000000ffff02a224 */ /* 0x002fca00008e0602 */
[----:B------:R-:W-:-:S04]  /*19e40*/  @!P2 LOP3.LUT R3, R3, R2, RZ, 0x3c, !PT ;  /* 0x000000020303a212 */ /* 0x000fc800078e3cff */
[----:B------:R-:W-:-:S04]  /*19e50*/  @!P2 LOP3.LUT R2, R3, R2, RZ, 0x3c, !PT ;  /* 0x000000020302a212 */ /* 0x000fc800078e3cff */
[----:B------:R-:W-:-:S05]  /*19e60*/  @!P2 LOP3.LUT R3, R3, R2, RZ, 0x3c, !PT ;  /* 0x000000020303a212 */ /* 0x000fca00078e3cff */
        /* <DEDUP_REMOVED lines=11> */
[----:B0-----:R-:W-:Y:S02]  /*19f20*/  VIADD R2, R22, 0x40 ;  /* 0x0000004016027836 */ /* 0x001fe40000000000 */
[----:B------:R-:W0:Y:S03]  /*19f30*/  SHFL.IDX PT, R3, R0, 0x2, 0x1c1f ;  /* 0x005c1f0000037f89 */ /* 0x000e2600000e0000 */
[----:B------:R-:W-:Y:S01]  /*19f40*/  ISETP.GE.AND P2, PT, R2, R6, PT ;  /* 0x000000060200720c */ /* 0x000fe20003f46270 */
[----:B------:R-:W-:Y:S04]  /*19f50*/  SHFL.IDX PT, R0, R0, 0x3, 0x1c1f ;  /* 0x007c1f0000007f89 */ /* 0x000fe800000e0000 */
[----:B------:R-:W1:Y:S04]  /*19f60*/  SHFL.IDX PT, R2, R4, 0x2, 0x1c1f ;  /* 0x005c1f0004027f89 */ /* 0x000e6800000e0000 */
[----:B------:R-:W2:Y:S04]  /*19f70*/  SHFL.IDX PT, R4, R4, 0x3, 0x1c1f ;  /* 0x007c1f0004047f89 */ /* 0x000ea800000e0000 */
        /* <DEDUP_REMOVED lines=12> */
[----:B------:R-:W-:Y:S04]  /*1a040*/  SHFL.IDX PT, R0, R7, RZ, 0x1c1f ;  /* 0x001c1fff07007589 */ /* 0x000fe800000e0000 */
[----:B------:R0:W-:Y:S01]  /*1a050*/  @!P2 LDGSTS.E.BYPASS.LTC128B.128 [R10+0xc800], desc[UR52][R2.64], !P0 ;  /* 0x0c800000020aafae */ /* 0x0001e2000c101d74 */
[----:B------:R-:W-:-:S03]  /*1a060*/  ISETP.GE.AND P2, PT, R9, R6, PT ;  /* 0x000000060900720c */ /* 0x000fc60003f46270 */
[----:B------:R-:W-:Y:S04]  /*1a070*/  SHFL.IDX PT, R7, R7, 0x1, 0x1c1f ;  /* 0x003c1f0007077f89 */ /* 0x000fe800000e0000 */
[----:B0-----:R-:W0:Y:S06]  /*1a080*/  SHFL.IDX PT, R2, R5, RZ, 0x1c1f ;  /* 0x001c1fff05027589 */ /* 0x001e2c00000e0000 */
[----:B0-----:R-:W-:-:S05]  /*1a090*/  @!P2 IADD3 R2, P1, R19, R2, RZ ;  /* 0x000000021302a210 */ /* 0x001fca0007f3e0ff */
[----:B------:R-:W-:-:S04]  /*1a0a0*/  @!P2 IMAD.X R0, RZ, RZ, R0, P1 ;  /* 0x000000ffff00a224 */ /* 0x000fc800008e0600 */
[----:B------:R-:W-:-:S05]  /*1a0b0*/  @!P2 IMAD.MOV.U32 R3, RZ, RZ, R0 ;  /* 0x000000ffff03a224 */ /* 0x000fca00078e0000 */
[----:B------:R0:W-:Y:S02]  /*1a0c0*/  @!P2 LDGSTS.E.BYPASS.LTC128B.128 [R10+0xd000], desc[UR52][R2.64], !P0 ;  /* 0x0d000000020aafae */ /* 0x0001e4000c101d74 */
.L_x_1309:
[----:B0-----:R-:W-:-:S05]  /*1a0d0*/  VIADD R3, R22, 0xa0 ;  /* 0x000000a016037836 */ /* 0x001fca0000000000 */
[----:B------:R-:W-:-:S13]  /*1a0e0*/  ISETP.GE.AND P1, PT, R3, R6, PT ;  /* 0x000000060300720c */ /* 0x000fda0003f26270 */
[----:B------:R-:W-:-:S05]  /*1a0f0*/  @!P1 IADD3 R2, P2, R19, R14, RZ ;  /* 0x0000000e13029210 */ /* 0x000fca0007f5e0ff */
[----:B------:R-:W-:-:S05]  /*1a100*/  @!P1 IMAD.X R3, RZ, RZ, R7, P2 ;  /* 0x000000ffff039224 */ /* 0x000fca00010e0607 */
[----:B------:R-:W-:Y:S01]  /*1a110*/  @!PT LDS RZ, [RZ] ;  /* 0x00000000fffff984 */ /* 0x000fe20000000800 */
[----:B------:R-:W-:Y:S01]  /*1a120*/  @!PT LDS RZ, [RZ] ;  /* 0x00000000fffff984 */ /* 0x000fe20000000800 */
[----:B------:R-:W-:Y:S01]  /*1a130*/  @!PT LDS RZ, [RZ] ;  /* 0x00000000fffff984 */ /* 0x000fe20000000800 */
[----:B------:R0:W-:Y:S01]  /*1a140*/  @!P1 LDGSTS.E.BYPASS.LTC128B.128 [R10+0xd800], desc[UR52][R2.64], !P0 ;  /* 0x0d800000020a9fae */ /* 0x0001e2000c101d74 */
[----:B------:R-:W-:Y:S01]  /*1a150*/  PLOP3.LUT P0, PT, PT, PT, PT, 0x80, 0x0 ;  /* 0x000000000000781c */ /* 0x000fe20003f0f070 */
[----:B------:R-:W-:-:S12]  /*1a160*/  NOP ;  /* 0x0000000000007918 */ /* 0x000fd80000000000 */
.L_x_1208:
        /* <DEDUP_REMOVED lines=18> */
.L_x_1310:
[----:B------:R-:W-:Y:S05]  /*1a290*/  BSYNC B0 ;  /* 0x0000000000007941 */ /* 0x000fea0003800000 */
.L_x_1209:
[----:B------:R-:W-:-:S04]  /*1a2a0*/  UIADD3 UR4, UR50, -0x2, URZ ;  /* 0xfffffffe32047890 */ /* 0x000fc8000fffe03f */
[----:B------:R-:W-:-:S06]  /*1a2b0*/  UISETP.GE.AND UP0, UPT, UR4, UR43, UPT ;  /* 0x0000002b0400728c */ /* 0x000fcc000bf06270 */
[----:B------:R-:W-:-:S13]  /*1a2c0*/  PLOP3.LUT P0, PT, PT, PT, UP0, 0x80, 0x0 ;  /* 0x000000000000781c */ /* 0x000fda0003f0f008 */
[----:B------:R-:W-:Y:S05]  /*1a2d0*/  @!P0 BRA `(.L_x_1211) ;  /* 0x0000001400208947 */ /* 0x000fea0003800000 */
[----:B------:R1:W5:Y:S01]  /*1a2e0*/  LDL.LU R22, [R1+0x4] ;  /* 0x0000040001167983 */ /* 0x0003620000300800 */
[----:B------:R-:W-:Y:S02]  /*1a2f0*/  IMAD.MOV.U32 R21, RZ, RZ, R28 ;  /* 0x000000ffff157224 */ /* 0x000fe400078e001c */
[----:B------:R-:W-:-:S07]  /*1a300*/  IMAD.U32 R29, RZ, RZ, UR4 ;  /* 0x00000004ff1d7e24 */ /* 0x000fce000f8e00ff */
.L_x_1231:
[----:B0-----:R-:W2:Y:S01]  /*1a310*/  LDL R11, [R1+0x8] ;  /* 0x00000800010b7983 */ /* 0x001ea20000100800 */
[----:B---3--:R-:W3:Y:S03]  /*1a320*/  LDC R2, c[0x0][0x430] ;  /* 0x00010c00ff027b82 */ /* 0x008ee60000000800 */
[----:B------:R-:W4:Y:S01]  /*1a330*/  LDL R8, [R1] ;  /* 0x0000000001087983 */ /* 0x000f220000100800 */
[----:B0-----:R-:W0:Y:S01]  /*1a340*/  S2R R0, SR_TID.X ;  /* 0x0000000000007919 */ /* 0x001e220000002100 */
[----:B------:R-:W1:Y:S01]  /*1a350*/  S2R R7, SR_TID.X ;  /* 0x0000000000077919 */ /* 0x000e620000002100 */
[----:B---3--:R-:W-:-:S13]  /*1a360*/  ISETP.NE.AND P0, PT, R2, 0x1, PT ;  /* 0x000000010200780c */ /* 0x008fda0003f05270 */
[----:B------:R-:W3:Y:S01]  /*1a370*/  @P0 LDC R5, c[0x0][0x434] ;  /* 0x00010d00ff050b82 */ /* 0x000ee20000000800 */
[----:B0-----:R-:W-:-:S04]  /*1a380*/  LOP3.LUT R2, R0, 0x7f, RZ, 0xc0, !PT ;  /* 0x0000007f00027812 */ /* 0x001fc800078ec0ff */
[----:B------:R-:W-:Y:S02]  /*1a390*/  SHF.R.U32.HI R6, RZ, 0x2, R2 ;  /* 0x00000002ff067819 */ /* 0x000fe40000011602 */
[C---:B-1----:R-:W-:Y:S01]  /*1a3a0*/  LOP3.LUT R2, R7.reuse, 0x7f, RZ, 0xc0, !PT ;  /* 0x0000007f07027812 */ /* 0x042fe200078ec0ff */
[----:B------:R-:W-:Y:S01]  /*1a3b0*/  IMAD.SHL.U32 R7, R7, 0x20, RZ ;  /* 0x0000002007077824 */ /* 0x000fe200078e00ff */
[----:B------:R-:W0:Y:S04]  /*1a3c0*/  @P0 LDC R3, c[0x0][0x434] ;  /* 0x00010d00ff030b82 */ /* 0x000e280000000800 */
[----:B------:R-:W-:Y:S02]  /*1a3d0*/  LOP3.LUT R7, R6, 0x60, R7, 0xf8, !PT ;  /* 0x0000006006077812 */ /* 0x000fe400078ef807 */
[----:B------:R-:W1:Y:S01]  /*1a3e0*/  S2R R6, SR_TID.X ;  /* 0x0000000000067919 */ /* 0x000e620000002100 */
[----:B------:R-:W-:Y:S01]  /*1a3f0*/  IMAD.MOV.U32 R0, RZ, RZ, 0xa0 ;  /* 0x000000a0ff007424 */ /* 0x000fe200078e00ff */
[----:B------:R-:W0:Y:S03]  /*1a400*/  @P0 LDC R4, c[0x0][0x438] ;  /* 0x00010e00ff040b82 */ /* 0x000e260000000800 */
[----:B------:R-:W-:Y:S01]  /*1a410*/  IMAD R9, R29, R0, UR36 ;  /* 0x000000241d097e24 */ /* 0x000fe2000f8e0200 */
[----:B------:R-:W-:-:S04]  /*1a420*/  SHF.R.U32.HI R2, RZ, 0x2, R2 ;  /* 0x00000002ff027819 */ /* 0x000fc80000011602 */
[----:B------:R-:W0:Y:S01]  /*1a430*/  @P0 LDC R0, c[0x0][0x438] ;  /* 0x00010e00ff000b82 */ /* 0x000e220000000800 */
[----:B------:R-:W-:-:S04]  /*1a440*/  IMAD.IADD R7, R7, 0x1, R9 ;  /* 0x0000000107077824 */ /* 0x000fc800078e0209 */
[----:B---3--:R-:W-:-:S04]  /*1a450*/  @P0 IMAD.HI.U32 R5, R7, R5, RZ ;  /* 0x0000000507050227 */ /* 0x008fc800078e00ff */
[----:B-1----:R-:W-:-:S05]  /*1a460*/  IMAD.SHL.U32 R10, R6, 0x20, RZ ;  /* 0x00000020060a7824 */ /* 0x002fca00078e00ff */
[----:B------:R-:W-:-:S04]  /*1a470*/  LOP3.LUT R10, R2, 0x60, R10, 0xf8, !PT ;  /* 0x00000060020a7812 */ /* 0x000fc800078ef80a */
[----:B------:R-:W-:-:S05]  /*1a480*/  LOP3.LUT R10, R10, 0x80, RZ, 0xfc, !PT ;  /* 0x000000800a0a7812 */ /* 0x000fca00078efcff */
[----:B------:R-:W-:Y:S02]  /*1a490*/  IMAD.IADD R9, R10, 0x1, R9 ;  /* 0x000000010a097824 */ /* 0x000fe400078e0209 */
[----:B------:R-:W-:Y:S02]  /*1a4a0*/  IMAD.MOV.U32 R2, RZ, RZ, R7 ;  /* 0x000000ffff027224 */ /* 0x000fe400078e0007 */
[----:B0-----:R-:W-:Y:S01]  /*1a4b0*/  @P0 IMAD.HI.U32 R3, R9, R3, RZ ;  /* 0x0000000309030227 */ /* 0x001fe200078e00ff */
[----:B------:R-:W-:Y:S01]  /*1a4c0*/  @P0 SHF.R.U32.HI R2, RZ, R4, R5 ;  /* 0x00000004ff020219 */ /* 0x000fe20000011605 */
[----:B------:R-:W-:Y:S05]  /*1a4d0*/  YIELD ;  /* 0x0000000000007946 */ /* 0x000fea0003800000 */
[----:B------:R-:W-:Y:S01]  /*1a4e0*/  IMAD.MOV.U32 R6, RZ, RZ, R9 ;  /* 0x000000ffff067224 */ /* 0x000fe200078e0009 */
[----:B------:R-:W-:Y:S01]  /*1a4f0*/  @P0 SHF.R.U32.HI R6, RZ, R0, R3 ;  /* 0x00000000ff060219 */ /* 0x000fe20000011603 */
[----:B------:R-:W-:Y:S01]  /*1a500*/  ULDC.64 UR6, c[0x0][0x428] ;  /* 0x00010a0000067ab9 */ /* 0x000fe20000000a00 */
[--C-:B------:R-:W-:Y:S01]  /*1a510*/  SHF.R.S32.HI R3, RZ, 0x1f, R2.reuse ;  /* 0x0000001fff037819 */ /* 0x100fe20000011402 */
[----:B------:R-:W-:Y:S01]  /*1a520*/  IMAD.MOV R4, RZ, RZ, -R2 ;  /* 0x000000ffff047224 */ /* 0x000fe200078e0a02 */
[----:B------:R-:W-:Y:S01]  /*1a530*/  ULDC UR4, c[0x0][0x430] ;  /* 0x00010c0000047ab9 */ /* 0x000fe20000000800 */
[----:B------:R-:W-:-:S02]  /*1a540*/  ULDC.64 UR8, c[0x0][0x418] ;  /* 0x0001060000087ab9 */ /* 0x000fc40000000a00 */
[----:B------:R-:W-:Y:S01]  /*1a550*/  IMAD R7, R4, UR4, R7 ;  /* 0x0000000404077c24 */ /* 0x000fe2000f8e0207 */
[----:B------:R-:W-:Y:S01]  /*1a560*/  ISETP.GT.U32.AND P1, PT, R10, 0x9f, PT ;  /* 0x0000009f0a00780c */ /* 0x000fe20003f24070 */
[----:B--2---:R-:W-:-:S04]  /*1a570*/  IMAD R0, R11, UR6, RZ ;  /* 0x000000060b007c24 */ /* 0x004fc8000f8e02ff */
[C---:B----4-:R-:W-:Y:S02]  /*1a580*/  IMAD R0, R8.reuse, UR7, R0 ;  /* 0x0000000708007c24 */ /* 0x050fe4000f8e0200 */
[----:B------:R-:W-:-:S04]  /*1a590*/  IMAD.WIDE.U32 R2, R8, UR6, R2 ;  /* 0x0000000608027c25 */ /* 0x000fc8000f8e0002 */
[----:B------:R-:W-:Y:S01]  /*1a5a0*/  IMAD.IADD R3, R0, 0x1, R3 ;  /* 0x0000000100037824 */ /* 0x000fe200078e0203 */
[----:B------:R-:W-:-:S04]  /*1a5b0*/  LEA R4, P0, R2, UR8, 0x2 ;  /* 0x0000000802047c11 */ /* 0x000fc8000f8010ff */
[----:B------:R-:W-:-:S05]  /*1a5c0*/  LEA.HI.X R5, R2, UR9, R3, 0x2, P0 ;  /* 0x0000000902057c11 */ /* 0x000fca00080f1403 */
[----:B------:R0:W2:Y:S01]  /*1a5d0*/  LDG.E R10, desc[UR52][R4.64] ;  /* 0x00000034040a7981 */ /* 0x0000a2000c1e1900 */
[--C-:B------:R-:W-:Y:S01]  /*1a5e0*/  @!P1 SHF.R.S32.HI R3, RZ, 0x1f, R6.reuse ;  /* 0x0000001fff039819 */ /* 0x100fe20000011406 */
[----:B------:R-:W-:-:S04]  /*1a5f0*/  @!P1 IMAD.MOV.U32 R2, RZ, RZ, R6 ;  /* 0x000000ffff029224 */ /* 0x000fc800078e0006 */
[----:B------:R-:W-:-:S04]  /*1a600*/  @!P1 IMAD.WIDE.U32 R2, R8, UR6, R2 ;  /* 0x0000000608029c25 */ /* 0x000fc8000f8e0002 */
[----:B0-----:R-:W-:Y:S02]  /*1a610*/  IMAD.MOV R4, RZ, RZ, -R6 ;  /* 0x000000ffff047224 */ /* 0x001fe400078e0a06 */
[----:B------:R-:W-:Y:S02]  /*1a620*/  @!P1 IMAD.IADD R0, R0, 0x1, R3 ;  /* 0x0000000100009824 */ /* 0x000fe400078e0203 */
[----:B------:R-:W-:Y:S01]  /*1a630*/  IMAD R9, R4, UR4, R9 ;  /* 0x0000000404097c24 */ /* 0x000fe2000f8e0209 */
[C---:B------:R-:W-:Y:S01]  /*1a640*/  @!P1 LEA R4, P0, R2.reuse, UR8, 0x2 ;  /* 0x0000000802049c11 */ /* 0x040fe2000f8010ff */
[----:B------:R-:W-:Y:S02]  /*1a650*/  VIADD R28, R21, 0x1 ;  /* 0x00000001151c7836 */ /* 0x000fe40000000000 */
[----:B------:R-:W-:Y:S01]  /*1a660*/  IMAD.MOV.U32 R8, RZ, RZ, RZ ;  /* 0x000000ffff087224 */ /* 0x000fe200078e00ff */
[----:B------:R-:W-:Y:S01]  /*1a670*/  @!P1 LEA.HI.X R5, R2, UR9, R0, 0x2, P0 ;  /* 0x0000000902059c11 */ /* 0x000fe200080f1400 */
[----:B------:R-:W-:Y:S01]  /*1a680*/  IMAD.MOV.U32 R0, RZ, RZ, R29 ;  /* 0x000000ffff007224 */ /* 0x000fe200078e001d */
[----:B------:R-:W-:-:S03]  /*1a690*/  ISETP.NE.AND P0, PT, R28, 0x2, PT ;  /* 0x000000021c00780c */ /* 0x000fc60003f05270 */
[----:B-----5:R0:W5:Y:S01]  /*1a6a0*/  @!P1 LDG.E R8, desc[UR52][R4.64] ;  /* 0x0000003404089981 */ /* 0x020162000c1e1900 */
[----:B------:R-:W-:Y:S02]  /*1a6b0*/  ISETP.GT.AND P1, PT, R0, UR43, PT ;  /* 0x0000002b00007c0c */ /* 0x000fe4000bf24270 */
[----:B------:R-:W-:-:S04]  /*1a6c0*/  SEL R0, RZ, 0x1, P0 ;  /* 0x00000001ff007807 */ /* 0x000fc80000000000 */
[----:B------:R-:W-:Y:S01]  /*1a6d0*/  LOP3.LUT R2, R22, R0, RZ, 0x3c, !PT ;  /* 0x0000000016027212 */ /* 0x000fe200078e3cff */
[----:B------:R-:W-:-:S04]  /*1a6e0*/  IMAD.U32 R11, RZ, RZ, UR44 ;  /* 0x0000002cff0b7e24 */ /* 0x000fc8000f8e00ff */
[----:B------:R0:W-:Y:S01]  /*1a6f0*/  STL [R1+0x4], R2 ;  /* 0x0000040201007387 */ /* 0x0001e20000100800 */
[----:B------:R-:W-:Y:S01]  /*1a700*/  ISETP.NE.AND P2, PT, R11, 0x3, PT ;  /* 0x000000030b00780c */ /* 0x000fe20003f45270 */
[----:B------:R-:W-:Y:S01]  /*1a710*/  VIADD R29, R29, 0xffffffff ;  /* 0xffffffff1d1d7836 */ /* 0x000fe20000000000 */
[----:B------:R-:W-:Y:S02]  /*1a720*/  SEL R28, R28, RZ, P0 ;  /* 0x000000ff1c1c7207 */ /* 0x000fe40000000000 */
[----:B--2---:R-:W-:-:S09]  /*1a730*/  SHF.R.S32.HI R26, RZ, 0x1f, R10 ;  /* 0x0000001fff1a7819 */ /* 0x004fd2000001140a */
[----:B0-----:R-:W-:Y:S05]  /*1a740*/  @!P2 BRA `(.L_x_1212) ;  /* 0x000000000004a947 */ /* 0x001fea0003800000 */
[----:B------:R-:W-:Y:S01]  /*1a750*/  BPT.TRAP 0x1 ;  /* 0x000000040000795c */ /* 0x000fe20000300000 */
.L_x_1212:
[----:B------:R-:W-:Y:S01]  /*1a760*/  IMAD R0, R28, 0x8, R17 ;  /* 0x000000081c007824 */ /* 0x000fe200078e0211 */
[----:B------:R-:W-:Y:S01]  /*1a770*/  SHF.L.U32 R27, R2, 0x1f, RZ ;  /* 0x0000001f021b7819 */ /* 0x000fe200000006ff */
[----:B------:R-:W-:Y:S01]  /*1a780*/  BSSY B0, `(.L_x_1213) ;  /* 0x0000004000007945 */ /* 0x000fe20003800000 */
[----:B------:R-:W-:Y:S02]  /*1a790*/  SHF.R.S32.HI R23, RZ, 0x1f, R7 ;  /* 0x0000001fff177819 */ /* 0x000fe40000011407 */
[----:B------:R-:W0:Y:S02]  /*1a7a0*/  SYNCS.PHASECHK.TRANS64.TRYWAIT P0, [R0+URZ+0x13280], R27 ;  /* 0x0132801b000075a7 */ /* 0x000e24000800017f */
[----:B0-----:R-:W-:Y:S05]  /*1a7b0*/  @!P0 BRA `(.L_x_1214) ;  /* 0x0000004400248947 */ /* 0x001fea0003800000 */
.L_x_1311:
[----:B------:R-:W-:Y:S05]  /*1a7c0*/  BSYNC B0 ;  /* 0x0000000000007941 */ /* 0x000fea0003800000 */
.L_x_1213:
        /* <DEDUP_REMOVED lines=15> */
[----:B------:R-:W-:Y:S02]  /*1a8c0*/  IMAD R6, R9, UR5, R6 ;  /* 0x0000000509067c24 */ /* 0x000fe4000f8e0206 */
        /* <DEDUP_REMOVED lines=50> */
.L_x_1323:
        /* <DEDUP_REMOVED lines=11> */
.L_x_1216:
        /* <DEDUP_REMOVED lines=11> */
.L_x_1217:
[----:B------:R2:W-:Y:S01]  /*1ad50*/  SYNCS.ARRIVE.TRANS64.A1T0 RZ, [R0+URZ+0x13270], RZ ;  /* 0x013270ff00ff79a7 */ /* 0x0005e2000810003f */
[----:B------:R-:W-:Y:S05]  /*1ad60*/  @!P3 BRA `(.L_x_1218) ;  /* 0x000000000004b947 */ /* 0x000fea0003800000 */
[----:B------:R-:W-:Y:S01]  /*1ad70*/  BPT.TRAP 0x1 ;  /* 0x000000040000795c */ /* 0x000fe20000300000 */
.L_x_1218:
[----:B------:R-:W3:Y:S01]  /*1ad80*/  SYNCS.PHASECHK.TRANS64.TRYWAIT P0, [R0+URZ+0x13240], R27 ;  /* 0x0132401b000075a7 */ /* 0x000ee2000800017f */
[----:B------:R-:W-:Y:S04]  /*1ad90*/  BSSY B0, `(.L_x_1219) ;  /* 0x0000002000007945 */ /* 0x000fe80003800000 */
[----:B---3--:R-:W-:Y:S05]  /*1ada0*/  @!P0 BRA `(.L_x_1220) ;  /* 0x0000004400588947 */ /* 0x008fea0003800000 */
.L_x_1324:
[----:B------:R-:W-:Y:S05]  /*1adb0*/  BSYNC B0 ;  /* 0x0000000000007941 */ /* 0x000fea0003800000 */
.L_x_1219:
        /* <DEDUP_REMOVED lines=53> */
[----:B-1----:R-:W-:-:S05]  /*1b110*/  IADD3 R2, P0, R19, R2, RZ ;  /* 0x0000000213027210 */ /* 0x002fca0007f1e0ff */
[----:B------:R-:W-:-:S05]  /*1b120*/  IMAD.X R3, RZ, RZ, R8, P0 ;  /* 0x000000ffff037224 */ /* 0x000fca00000e0608 */
[----:B------:R1:W-:Y:S04]  /*1b130*/  LDGSTS.E.BYPASS.LTC128B.128 [R6+0xf800], desc[UR52][R2.64], !P2 ;  /* 0x0f80000002067fae */ /* 0x0003e8000d101d74 */
[----:B-1----:R1:W4:Y:S02]  /*1b140*/  SHFL.IDX PT, R2, R4, RZ, 0x1c1f ;  /* 0x001c1fff04027589 */ /* 0x00232400000e0000 */
.L_x_1336:
        /* <DEDUP_REMOVED lines=8> */
.L_x_1222:
        /* <DEDUP_REMOVED lines=11> */
.L_x_1223:
[----:B------:R0:W-:Y:S02]  /*1b280*/  SYNCS.ARRIVE.TRANS64.A1T0 RZ, [R0+URZ+0x13230], RZ ;  /* 0x013230ff00ff79a7 */ /* 0x0001e4000810003f */
[----:B0-23--:R-:W-:-:S05]  /*1b290*/  IMAD.U32 R0, RZ, RZ, UR46 ;  /* 0x0000002eff007e24 */ /* 0x00dfca000f8e00ff */
[----:B------:R-:W-:-:S13]  /*1b2a0*/  ISETP.NE.AND P0, PT, R0, 0x3, PT ;  /* 0x000000030000780c */ /* 0x000fda0003f05270 */
[----:B------:R-:W-:Y:S05]  /*1b2b0*/  @!P0 BRA `(.L_x_1224) ;  /* 0x0000000000048947 */ /* 0x000fea0003800000 */
[----:B------:R-:W-:Y:S01]  /*1b2c0*/  BPT.TRAP 0x1 ;  /* 0x000000040000795c */ /* 0x000fe20000300000 */
.L_x_1224:
[----:B------:R-:W-:Y:S01]  /*1b2d0*/  LOP3.LUT R3, R22, 0x1, RZ, 0x3c, !PT ;  /* 0x0000000116037812 */ /* 0x000fe200078e3cff */
[----:B------:R-:W-:Y:S01]  /*1b2e0*/  IMAD R2, R21, 0x8, R17 ;  /* 0x0000000815027824 */ /* 0x000fe200078e0211 */
[----:B------:R-:W-:Y:S02]  /*1b2f0*/  BSSY B0, `(.L_x_1225) ;  /* 0x0000004000007945 */ /* 0x000fe40003800000 */
[----:B------:R-:W-:-:S04]  /*1b300*/  SHF.L.U32 R3, R3, 0x1f, RZ ;  /* 0x0000001f03037819 */ /* 0x000fc800000006ff */
[----:B------:R-:W0:Y:S02]  /*1b310*/  SYNCS.PHASECHK.TRANS64.TRYWAIT P2, [R2+URZ+0x13270], R3 ;  /* 0x01327003020075a7 */ /* 0x000e24000804017f */
[----:B0-----:R-:W-:Y:S05]  /*1b320*/  @!P2 BRA `(.L_x_1226) ;  /* 0x000000440068a947 */ /* 0x001fea0003800000 */
.L_x_1337:
[----:B------:R-:W-:Y:S05]  /*1b330*/  BSYNC B0 ;  /* 0x0000000000007941 */ /* 0x000fea0003800000 */
.L_x_1225:
[----:B------:R-:W-:-:S05]  /*1b340*/  IMAD.U32 R0, RZ, RZ, UR44 ;  /* 0x0000002cff007e24 */ /* 0x000fca000f8e00ff */
[----:B------:R-:W-:-:S13]  /*1b350*/  ISETP.NE.AND P2, PT, R0, 0x3, PT ;  /* 0x000000030000780c */ /* 0x000fda0003f45270 */
[----:B------:R-:W-:Y:S05]  /*1b360*/  @!P2 BRA `(.L_x_1227) ;  /* 0x000000000004a947 */ /* 0x000fea0003800000 */
[----:B------:R-:W-:Y:S01]  /*1b370*/  BPT.TRAP 0x1 ;  /* 0x000000040000795c */ /* 0x000fe20000300000 */
.L_x_1227:
[----:B------:R-:W-:Y:S01]  /*1b380*/  SHF.L.U32 R5, R22, 0x1f, RZ ;  /* 0x0000001f16057819 */ /* 0x000fe200000006ff */
[----:B0-----:R-:W-:-:S03]  /*1b390*/  IMAD R3, R21, 0x2800, RZ ;  /* 0x0000280015037824 */ /* 0x001fc600078e02ff */
[----:B------:R-:W0:Y:S02]  /*1b3a0*/  SYNCS.PHASECHK.TRANS64.TRYWAIT P2, [R2+URZ+0x13260], R5 ;  /* 0x01326005020075a7 */ /* 0x000e24000804017f */
[----:B0-----:R-:W-:Y:S05]  /*1b3b0*/  @!P2 BRA `(.L_x_1228) ;  /* 0x000000440058a947 */ /* 0x001fea0003800000 */
.L_x_1338:
[----:B------:R-:W2:Y:S04]  /*1b3c0*/  LDL R0, [R1+0x28] ;  /* 0x0000280001007983 */ /* 0x000ea80000100800 */
[----:B------:R-:W3:Y:S01]  /*1b3d0*/  LDL R10, [R1+0x24] ;  /* 0x00002400010a7983 */ /* 0x000ee20000100800 */
[----:B------:R-:W-:Y:S05]  /*1b3e0*/  WARPSYNC.ALL ;  /* 0x0000000000007948 */ /* 0x000fea0003800000 */
[----:B------:R-:W-:-:S05]  /*1b3f0*/  IMAD.U32 R12, RZ, RZ, UR44 ;  /* 0x0000002cff0c7e24 */ /* 0x000fca000f8e00ff */
[----:B------:R-:W-:Y:S02]  /*1b400*/  ISETP.NE.AND P2, PT, R12, 0x3, PT ;  /* 0x000000030c00780c */ /* 0x000fe40003f45270 */
[C---:B--2---:R-:W-:Y:S02]  /*1b410*/  LOP3.LUT R0, R3.reuse, R0, RZ, 0xfc, !PT ;  /* 0x0000000003007212 */ /* 0x044fe400078efcff */
[----:B---3--:R-:W-:-:S03]  /*1b420*/  LOP3.LUT R3, R3, R10, RZ, 0xfc, !PT ;  /* 0x0000000a03037212 */ /* 0x008fc600078efcff */
[C---:B------:R-:W-:Y:S02]  /*1b430*/  IMAD.IADD R0, R17.reuse, 0x1, R0 ;  /* 0x0000000111007824 */ /* 0x040fe400078e0200 */
[----:B------:R-:W-:-:S03]  /*1b440*/  IMAD.IADD R3, R17, 0x1, R3 ;  /* 0x0000000111037824 */ /* 0x000fc600078e0203 */
[----:B01----:R-:W0:Y:S02]  /*1b450*/  LDSM.16.MT88.4 R4, [R0+0x6000] ;  /* 0x006000000004783b */ /* 0x003e240000004200 */
        /* <DEDUP_REMOVED lines=37> */
.L_x_1229:
[----:B-1----:R1:W-:Y:S01]  /*1b6b0*/  SYNCS.ARRIVE.TRANS64.A1T0 RZ, [R2+URZ+0x13250], RZ ;  /* 0x013250ff02ff79a7 */ /* 0x0023e2000810003f */
[----:B------:R-:W-:Y:S06]  /*1b6c0*/  BAR.SYNC.DEFER_BLOCKING 0x2, 0x80 ;  /* 0x0082000000007b1d */ /* 0x000fec0000010000 */
[----:B------:R-:W-:Y:S05]  /*1b6d0*/  @!P0 BRA `(.L_x_1230) ;  /* 0x0000000000048947 */ /* 0x000fea0003800000 */
[----:B------:R-:W-:Y:S01]  /*1b6e0*/  BPT.TRAP 0x1 ;  /* 0x000000040000795c */ /* 0x000fe20000300000 */
.L_x_1230:
[----:B------:R-:W2:Y:S01]  /*1b6f0*/  LDL R0, [R1+0x1c] ;  /* 0x00001c0001007983 */ /* 0x000ea20000100800 */
[----:B-1----:R-:W-:Y:S02]  /*1b700*/  VIADD R2, R2, 0x13280 ;  /* 0x0001328002027836 */ /* 0x002fe40000000000 */
[----:B------:R-:W-:Y:S01]  /*1b710*/  IMAD.MOV.U32 R21, RZ, RZ, R28 ;  /* 0x000000ffff157224 */ /* 0x000fe200078e001c */
[----:B------:R3:W5:Y:S02]  /*1b720*/  LDL R22, [R1+0x4] ;  /* 0x0000040001167983 */ /* 0x0007640000100800 */
[----:B--2---:R-:W-:-:S04]  /*1b730*/  PRMT R2, R0, 0x654, R2 ;  /* 0x0000065400027816 */ /* 0x004fc80000000002 */
[----:B------:R3:W-:Y:S01]  /*1b740*/  SYNCS.ARRIVE.TRANS64.RED.A1T0 RZ, [R2+URZ], RZ ;  /* 0x000000ff02ff79a7 */ /* 0x0007e2000810043f */
[----:B------:R-:W-:Y:S05]  /*1b750*/  @P1 BRA `(.L_x_1231) ;  /* 0xffffffe800ec1947 */ /* 0x000fea000383ffff */
.L_x_1211:
[----:B0-----:R-:W3:Y:S01]  /*1b760*/  S2R R0, SR_TID.X ;  /* 0x0000000000007919 */ /* 0x001ee20000002100 */
[----:B------:R-:W-:Y:S01]  /*1b770*/  BSSY B0, `(.L_x_1232) ;  /* 0x0000013000007945 */ /* 0x000fe20003800000 */
[----:B---3--:R-:W-:Y:S01]  /*1b780*/  LOP3.LUT R2, R0, 0x7f, RZ, 0xc0, !PT ;  /* 0x0000007f00027812 */ /* 0x008fe200078ec0ff */
[----:B------:R-:W-:-:S03]  /*1b790*/  IMAD.U32 R0, RZ, RZ, UR46 ;  /* 0x0000002eff007e24 */ /* 0x000fc6000f8e00ff */
[----:B------:R-:W-:Y:S02]  /*1b7a0*/  ISETP.NE.AND P1, PT, R2, RZ, PT ;  /* 0x000000ff0200720c */ /* 0x000fe40003f25270 */
[----:B------:R-:W-:-:S11]  /*1b7b0*/  ISETP.NE.AND P0, PT, R0, 0x3, PT ;  /* 0x000000030000780c */ /* 0x000fd60003f05270 */
        /* <DEDUP_REMOVED lines=14> */
.L_x_1233:
[----:B------:R-:W-:Y:S05]  /*1b8a0*/  BSYNC B0 ;  /* 0x0000000000007941 */ /* 0x000fea0003800000 */
.L_x_1232:
[----:B------:R-:W-:Y:S05]  /*1b8b0*/  @!P0 BRA `(.L_x_1234) ;  /* 0x0000000000048947 */ /* 0x000fea0003800000 */
[----:B------:R-:W-:Y:S01]  /*1b8c0*/  BPT.TRAP 0x1 ;  /* 0x000000040000795c */ /* 0x000fe20000300000 */
.L_x_1234:
[----:B0-----:R-:W2:Y:S01]  /*1b8d0*/  LDL R0, [R1+0x4] ;  /* 0x0000040001007983 */ /* 0x001ea20000100800 */
[----:B------:R-:W-:Y:S01]  /*1b8e0*/  IMAD R3, R28, 0x8, R17 ;  /* 0x000000081c037824 */ /* 0x000fe200078e0211 */
[----:B------:R-:W-:Y:S01]  /*1b8f0*/  BSSY B0, `(.L_x_1235) ;  /* 0x0000005000007945 */ /* 0x000fe20003800000 */
[----:B--2---:R-:W-:-:S04]  /*1b900*/  LOP3.LUT R0, R0, 0x1, RZ, 0x3c, !PT ;  /* 0x0000000100007812 */ /* 0x004fc800078e3cff */
[----:B------:R-:W-:-:S04]  /*1b910*/  SHF.L.U32 R0, R0, 0x1f, RZ ;  /* 0x0000001f00007819 */ /* 0x000fc800000006ff */
[----:B------:R-:W0:Y:S02]  /*1b920*/  SYNCS.PHASECHK.TRANS64.TRYWAIT P1, [R3+URZ+0x13270], R0 ;  /* 0x01327000030075a7 */ /* 0x000e24000802017f */
[----:B0-----:R-:W-:Y:S05]  /*1b930*/  @!P1 BRA `(.L_x_1236) ;  /* 0x00000040000c9947 */ /* 0x001fea0003800000 */
.L_x_1339:
[----:B------:R-:W-:Y:S05]  /*1b940*/  BSYNC B0 ;  /* 0x0000000000007941 */ /* 0x000fea0003800000 */
.L_x_1235:
[----:B------:R-:W-:-:S05]  /*1b950*/  IMAD.U32 R2, RZ, RZ, UR44 ;  /* 0x0000002cff027e24 */ /* 0x000fca000f8e00ff */
[----:B------:R-:W-:-:S13]  /*1b960*/  ISETP.NE.AND P1, PT, R2, 0x3, PT ;  /* 0x000000030200780c */ /* 0x000fda0003f25270 */
[----:B------:R-:W-:Y:S05]  /*1b970*/  @!P1 BRA `(.L_x_1237) ;  /* 0x0000000000049947 */ /* 0x000fea0003800000 */
[----:B------:R-:W-:Y:S01]  /*1b980*/  BPT.TRAP 0x1 ;  /* 0x000000040000795c */ /* 0x000fe20000300000 */
.L_x_1237:
[----:B0-----:R-:W2:Y:S02]  /*1b990*/  LDL R0, [R1+0x4] ;  /* 0x0000040001007983 */ /* 0x001ea40000100800 */
[----:B--2---:R-:W-:-:S04]  /*1b9a0*/  SHF.L.U32 R0, R0, 0x1f, RZ ;  /* 0x0000001f00007819 */ /* 0x004fc800000006ff */
[----:B------:R-:W0:Y:S02]  /*1b9b0*/  SYNCS.PHASECHK.TRANS64.TRYWAIT P1, [R3+URZ+0x13260], R0 ;  /* 0x01326000030075a7 */ /* 0x000e24000802017f */
[----:B0-----:R-:W-:Y:S05]  /*1b9c0*/  @!P1 BRA `(.L_x_1238) ;  /* 0x0000003c00fc9947 */ /* 0x001fea0003800000 */
.L_x_1340:
[----:B------:R-:W0:Y:S04]  /*1b9d0*/  LDL R4, [R1+0x28] ;  /* 0x0000280001047983 */ /* 0x000e280000100800 */
[----:B------:R-:W2:Y:S01]  /*1b9e0*/  LDL R10, [R1+0x24] ;  /* 0x00002400010a7983 */ /* 0x000ea20000100800 */
[----:B------:R-:W-:Y:S01]  /*1b9f0*/  IMAD R2, R28, 0x2800, RZ ;  /* 0x000028001c027824 */ /* 0x000fe200078e02ff */
[----:B------:R-:W-:Y:S05]  /*1ba00*/  WARPSYNC.ALL ;  /* 0x0000000000007948 */ /* 0x000fea0003800000 */
[----:B------:R-:W-:-:S05]  /*1ba10*/  IMAD.U32 R12, RZ, RZ, UR44 ;  /* 0x0000002cff0c7e24 */ /* 0x000fca000f8e00ff */
[----:B------:R-:W-:Y:S02]  /*1ba20*/  ISETP.NE.AND P1, PT, R12, 0x3, PT ;  /* 0x000000030c00780c */ /* 0x000fe40003f25270 */
[C---:B0-----:R-:W-:Y:S02]  /*1ba30*/  LOP3.LUT R0, R2.reuse, R4, RZ, 0xfc, !PT ;  /* 0x0000000402007212 */ /* 0x041fe400078efcff */
[----:B--2---:R-:W-:-:S03]  /*1ba40*/  LOP3.LUT R2, R2, R10, RZ, 0xfc, !PT ;  /* 0x0000000a02027212 */ /* 0x004fc600078efcff */
[C---:B------:R-:W-:Y:S02]  /*1ba50*/  IMAD.IADD R0, R17.reuse, 0x1, R0 ;  /* 0x0000000111007824 */ /* 0x040fe400078e0200 */
[----:B------:R-:W-:-:S03]  /*1ba60*/  IMAD.IADD R2, R17, 0x1, R2 ;  /* 0x0000000111027824 */ /* 0x000fc600078e0202 */
        /* <DEDUP_REMOVED lines=38> */
.L_x_1239:
[----:B-1----:R1:W-:Y:S01]  /*1bcd0*/  SYNCS.ARRIVE.TRANS64.A1T0 RZ, [R3+URZ+0x13250], RZ ;  /* 0x013250ff03ff79a7 */ /* 0x0023e2000810003f */
[----:B------:R-:W-:Y:S06]  /*1bce0*/  BAR.SYNC.DEFER_BLOCKING 0x2, 0x80 ;  /* 0x0082000000007b1d */ /* 0x000fec0000010000 */
[----:B------:R-:W-:Y:S05]  /*1bcf0*/  @!P0 BRA `(.L_x_1240) ;  /* 0x0000000000048947 */ /* 0x000fea0003800000 */
[----:B------:R-:W-:Y:S01]  /*1bd00*/  BPT.TRAP 0x1 ;  /* 0x000000040000795c */ /* 0x000fe20000300000 */
.L_x_1240:
[----:B------:R-:W2:Y:S04]  /*1bd10*/  LDL R0, [R1+0x1c] ;  /* 0x00001c0001007983 */ /* 0x000ea80000100800 */
[----:B0-----:R-:W3:Y:S01]  /*1bd20*/  LDL.LU R2, [R1+0x4] ;  /* 0x0000040001027983 */ /* 0x001ee20000300800 */
        /* <DEDUP_REMOVED lines=8> */
[----:B------:R0:W-:Y:S02]  /*1bdb0*/  STL [R1+0x4], R2 ;  /* 0x0000040201007387 */ /* 0x0001e40000100800 */
.L_x_1181:
[----:B------:R-:W-:Y:S05]  /*1bdc0*/  BSYNC B7 ;  /* 0x0000000000077941 */ /* 0x000fea0003800000 */
.L_x_1179:
[----:B------:R-:W-:-:S13]  /*1bdd0*/  LOP3.LUT P0, RZ, R16, 0x20, RZ, 0xc0, !PT ;  /* 0x0000002010ff7812 */ /* 0x000fda000780c0ff */
        /* <DEDUP_REMOVED lines=14> */
.L_x_1241:
[----:B-1----:R-:W2:Y:S01]  /*1bec0*/  LDL.LU R0, [R1+0x10] ;  /* 0x0000100001007983 */ /* 0x002ea20000300800 */
        /* <DEDUP_REMOVED lines=9> */
[----:B0-----:R-:W-:-:S04]  /*1bf60*/  @!P1 IMAD.WIDE R2, R7, 0x4, R2 ;  /* 0x0000000407029825 */ /* 0x001fc800078e0202 */
[----:B--2---:R-:W-:Y:S02]  /*1bf70*/  IMAD.MOV.U32 R10, RZ, RZ, R0 ;  /* 0x000000ffff0a7224 */ /* 0x004fe400078e0000 */
[----:B------:R-:W-:-:S06]  /*1bf80*/  IMAD.MOV.U32 R0, RZ, RZ, RZ ;  /* 0x000000ffff007224 */ /* 0x000fcc00078e00ff */
[----:B------:R1:W2:Y:S02]  /*1bf90*/  @!P1 LDG.E R0, desc[UR52][R2.64] ;  /* 0x0000003402009981 */ /* 0x0002a4000c1e1900 */
[----:B-1----:R-:W-:-:S04]  /*1bfa0*/  @!P1 IMAD.WIDE R2, R7, 0x4, R4 ;  /* 0x0000000407029825 */ /* 0x002fc800078e0204 */
[----:B------:R-:W-:-:S06]  /*1bfb0*/  IMAD.MOV.U32 R5, RZ, RZ, RZ ;  /* 0x000000ffff057224 */ /* 0x000fcc00078e00ff */
[----:B------:R-:W2:Y:S01]  /*1bfc0*/  @!P1 LDG.E R5, desc[UR52][R2.64] ;  /* 0x0000003402059981 */ /* 0x000ea2000c1e1900 */
[C---:B------:R-:W-:Y:S02]  /*1bfd0*/  ISETP.NE.AND P1, PT, R9.reuse, RZ, PT ;  /* 0x000000ff0900720c */ /* 0x040fe40003f25270 */
[C---:B------:R-:W-:Y:S02]  /*1bfe0*/  ISETP.GE.U32.AND P2, PT, R9.reuse, 0x2, PT ;  /* 0x000000020900780c */ /* 0x040fe40003f46070 */
[C---:B------:R-:W-:Y:S02]  /*1bff0*/  ISETP.GE.U32.AND P3, PT, R9.reuse, 0x4, PT ;  /* 0x000000040900780c */ /* 0x040fe40003f66070 */
[C---:B------:R-:W-:Y:S02]  /*1c000*/  ISETP.GE.U32.AND P4, PT, R9.reuse, 0x8, PT ;  /* 0x000000080900780c */ /* 0x040fe40003f86070 */
[----:B------:R-:W-:Y:S02]  /*1c010*/  ISETP.GE.U32.AND P5, PT, R9, 0x10, PT ;  /* 0x000000100900780c */ /* 0x000fe40003fa6070 */
[----:B------:R-:W-:Y:S01]  /*1c020*/  SHFL.IDX PT, R9, R10, 0x1, 0x1f ;  /* 0x00201f000a097f89 */ /* 0x000fe200000e0000 */
        /* <DEDUP_REMOVED lines=8> */
[----:B0-----:R-:W-:Y:S02]  /*1c0b0*/  SEL R3, R8, RZ, P3 ;  /* 0x000000ff08037207 */ /* 0x001fe40001800000 */
[----:B------:R-:W0:Y:S03]  /*1c0c0*/  LDC R8, c[0x0][0xc38] ;  /* 0x00030e00ff087b82 */ /* 0x000e260000000800 */
[----:B------:R-:W-:Y:S02]  /*1c0d0*/  IMAD.IADD R2, R6, 0x1, R3 ;  /* 0x0000000106027824 */ /* 0x000fe400078e0203 */
[----:B------:R-:W-:Y:S04]  /*1c0e0*/  SHFL.IDX PT, R6, R10, RZ, 0x1f ;  /* 0x00001fff0a067589 */ /* 0x000fe800000e0000 */
[----:B------:R-:W1:Y:S02]  /*1c0f0*/  SHFL.UP PT, R3, R2, 0x8, RZ ;  /* 0x0500000002037989 */ /* 0x000e6400000e00ff */
[----:B-1----:R-:W-:-:S05]  /*1c100*/  SEL R3, R3, RZ, P4 ;  /* 0x000000ff03037207 */ /* 0x002fca0002000000 */
[----:B------:R-:W-:-:S05]  /*1c110*/  IMAD.IADD R4, R2, 0x1, R3 ;  /* 0x0000000102047824 */ /* 0x000fca00078e0203 */
[----:B------:R-:W1:Y:S02]  /*1c120*/  SHFL.UP PT, R3, R4, 0x10, RZ ;  /* 0x0600000004037989 */ /* 0x000e6400000e00ff */
[----:B-1----:R-:W-:-:S05]  /*1c130*/  SEL R3, R3, RZ, P5 ;  /* 0x000000ff03037207 */ /* 0x002fca0002800000 */
[----:B------:R-:W-:-:S05]  /*1c140*/  IMAD.IADD R3, R4, 0x1, R3 ;  /* 0x0000000104037824 */ /* 0x000fca00078e0203 */
[----:B------:R-:W0:Y:S02]  /*1c150*/  SHFL.IDX PT, R7, R3, 0x1f, 0x1f ;  /* 0x03e01f0003077f89 */ /* 0x000e2400000e0000 */
[----:B0-----:R-:W-:Y:S02]  /*1c160*/  IMAD R2, R7, R8, RZ ;  /* 0x0000000807027224 */ /* 0x001fe400078e02ff */
[----:B------:R-:W-:Y:S02]  /*1c170*/  IMAD.MOV.U32 R7, RZ, RZ, RZ ;  /* 0x000000ffff077224 */ /* 0x000fe400078e00ff */
[----:B------:R-:W-:-:S05]  /*1c180*/  IMAD.IADD R9, R9, 0x1, R2 ;  /* 0x0000000109097824 */ /* 0x000fca00078e0202 */
[----:B------:R-:W-:-:S13]  /*1c190*/  ISETP.GT.AND P6, PT, R9, R6, PT ;  /* 0x000000060900720c */ /* 0x000fda0003fc4270 */
[----:B------:R-:W-:Y:S05]  /*1c1a0*/  @P6 BRA `(.L_x_1243) ;  /* 0x0000000000a06947 */ /* 0x000fea0003800000 */
.L_x_1245:
        /* <DEDUP_REMOVED lines=12> */
[----:B------:R1:W2:Y:S02]  /*1c270*/  @!P6 LDG.E R0, desc[UR52][R2.64] ;  /* 0x000000340200e981 */ /* 0x0002a4000c1e1900 */
        /* <DEDUP_REMOVED lines=25> */
[----:B------:R-:W-:Y:S02]  /*1c410*/  IMAD.MOV.U32 R3, RZ, RZ, R2 ;  /* 0x000000ffff037224 */ /* 0x000fe400078e0002 */
[----:B------:R-:W-:-:S07]  /*1c420*/  IMAD.MOV.U32 R2, RZ, RZ, R4 ;  /* 0x000000ffff027224 */ /* 0x000fce00078e0004 */
.L_x_1243:
[----:B------:R-:W-:-:S04]  /*1c430*/  IMAD.IADD R9, R9, 0x1, -R2 ;  /* 0x0000000109097824 */ /* 0x000fc800078e0a02 */
[----:B------:R-:W-:-:S05]  /*1c440*/  IMAD R11, R3, R8, R9 ;  /* 0x00000008030b7224 */ /* 0x000fca00078e0209 */
[----:B------:R-:W-:-:S13]  /*1c450*/  ISETP.GT.AND P0, PT, R11, R6, PT ;  /* 0x000000060b00720c */ /* 0x000fda0003f04270 */
[----:B------:R-:W-:Y:S02]  /*1c460*/  VOTEU.ANY UR5, UPT, !P0 ;  /* 0x0000000000057886 */ /* 0x000fe400040e0100 */
[----:B------:R-:W-:Y:S01]  /*1c470*/  ISETP.NE.AND P0, PT, RZ, UR5, PT ;  /* 0x00000005ff007c0c */ /* 0x000fe2000bf05270 */
[----:B------:R-:W-:-:S06]  /*1c480*/  UPOPC UR4, UR5 ;  /* 0x00000005000472bf */ /* 0x000fcc0008000000 */
[----:B------:R-:W-:Y:S02]  /*1c490*/  IMAD.U32 R2, RZ, RZ, UR4 ;  /* 0x00000004ff027e24 */ /* 0x000fe4000f8e00ff */
[----:B------:R-:W-:-:S03]  /*1c4a0*/  IMAD.U32 R11, RZ, RZ, UR4 ;  /* 0x00000004ff0b7e24 */ /* 0x000fc6000f8e00ff */
[----:B------:R0:W1:Y:S04]  /*1c4b0*/  SHFL.IDX PT, R5, R5, R2, 0x1f ;  /* 0x00001f0205057589 */ /* 0x00006800000e0000 */
[----:B------:R0:W2:Y:S01]  /*1c4c0*/  SHFL.IDX PT, R0, R0, R11, 0x1f ;  /* 0x00001f0b00007589 */ /* 0x0000a200000e0000 */
[----:B------:R-:W-:Y:S05]  /*1c4d0*/  @!P0 BRA `(.L_x_1246) ;  /* 0x00000000000c8947 */ /* 0x000fea0003800000 */
[----:B------:R-:W-:-:S06]  /*1c4e0*/  UIADD3 UR5, UR4, -0x1, URZ ;  /* 0xffffffff04057890 */ /* 0x000fcc000fffe03f */
[----:B0-----:R-:W-:-:S05]  /*1c4f0*/  IMAD.U32 R2, RZ, RZ, UR5 ;  /* 0x00000005ff027e24 */ /* 0x001fca000f8e00ff */
[----:B------:R3:W4:Y:S02]  /*1c500*/  SHFL.IDX PT, R7, R3, R2, 0x1f ;  /* 0x00001f0203077589 */ /* 0x00072400000e0000 */
.L_x_1246:
[----:B---34-:R-:W-:Y:S01]  /*1c510*/  IMAD R3, R7, R8, R9 ;  /* 0x0000000807037224 */ /* 0x018fe200078e0209 */
[----:B-1----:R-:W-:Y:S01]  /*1c520*/  ISETP.NE.AND P0, PT, R5, 0x1, PT ;  /* 0x000000010500780c */ /* 0x002fe20003f05270 */
[----:B------:R-:W-:Y:S02]  /*1c530*/  UIADD3 UR41, UR4, UR41, URZ ;  /* 0x0000002904297290 */ /* 0x000fe4000fffe03f */
[----:B------:R-:W-:Y:S01]  /*1c540*/  IMAD.IADD R4, R6, 0x1, -R3 ;  /* 0x0000000106047824 */ /* 0x000fe200078e0a03 */
[----:B------:R1:W-:Y:S09]  /*1c550*/  STL [R1+0x10], R3 ;  /* 0x0000100301007387 */ /* 0x0003f20000100800 */
[----:B------:R-:W-:Y:S05]  /*1c560*/  @!P0 BRA `(.L_x_1247) ;  /* 0x0000000000e08947 */ /* 0x000fea0003800000 */
[----:B--2---:R-:W-:Y:S01]  /*1c570*/  IABS R6, R0 ;  /* 0x0000000000067213 */ /* 0x004fe20000000000 */
[----:B0-----:R-:W-:-:S03]  /*1c580*/  IMAD.MOV.U32 R2, RZ, RZ, RZ ;  /* 0x000000ffff027224 */ /* 0x001fc600078e00ff */
[----:B------:R-:W0:Y:S08]  /*1c590*/  I2F.RP R8, R6 ;  /* 0x0000000600087306 */ /* 0x000e300000209400 */
[----:B0-----:R-:W0:Y:S02]  /*1c5a0*/  MUFU.RCP R8, R8 ;  /* 0x0000000800087308 */ /* 0x001e240000001000 */
[----:B0-----:R-:W-:Y:S01]  /*1c5b0*/  VIADD R9, R8, 0xffffffe ;  /* 0x0ffffffe08097836 */ /* 0x001fe20000000000 */
[----:B------:R-:W-:-:S05]  /*1c5c0*/  IABS R8, R0 ;  /* 0x0000000000087213 */ /* 0x000fca0000000000 */
[----:B-1----:R0:W1:Y:S01]  /*1c5d0*/  F2I.FTZ.U32.TRUNC.NTZ R3, R9 ;  /* 0x0000000900037305 */ /* 0x002062000021f000 */
[----:B------:R-:W-:Y:S01]  /*1c5e0*/  IMAD.MOV R11, RZ, RZ, -R8 ;  /* 0x000000ffff0b7224 */ /* 0x000fe200078e0a08 */
[----:B0-----:R-:W-:Y:S01]  /*1c5f0*/  IABS R9, R4 ;  /* 0x0000000400097213 */ /* 0x001fe20000000000 */
[----:B-1----:R-:W-:-:S04]  /*1c600*/  IMAD.MOV R7, RZ, RZ, -R3 ;  /* 0x000000ffff077224 */ /* 0x002fc800078e0a03 */
[----:B------:R-:W-:-:S04]  /*1c610*/  IMAD R7, R7, R6, RZ ;  /* 0x0000000607077224 */ /* 0x000fc800078e02ff */
[----:B------:R-:W-:Y:S01]  /*1c620*/  IMAD.HI.U32 R3, R3, R7, R2 ;  /* 0x0000000703037227 */ /* 0x000fe200078e0002 */
[----:B------:R-:W-:-:S04]  /*1c630*/  IABS R7, R5 ;  /* 0x0000000500077213 */ /* 0x000fc80000000000 */
[----:B------:R-:W0:Y:S01]  /*1c640*/  I2F.RP R10, R7 ;  /* 0x00000007000a7306 */ /* 0x000e220000209400 */
[----:B------:R-:W-:-:S04]  /*1c650*/  IMAD.HI.U32 R8, R3, R9, RZ ;  /* 0x0000000903087227 */ /* 0x000fc800078e00ff */
[----:B------:R-:W-:-:S05]  /*1c660*/  IMAD R9, R8, R11, R9 ;  /* 0x0000000b08097224 */ /* 0x000fca00078e0209 */
[----:B------:R-:W-:Y:S01]  /*1c670*/  ISETP.GT.U32.AND P1, PT, R6, R9, PT ;  /* 0x000000090600720c */ /* 0x000fe20003f24070 */
[----:B0-----:R-:W0:-:S12]  /*1c680*/  MUFU.RCP R2, R10 ;  /* 0x0000000a00027308 */ /* 0x001e180000001000 */
[----:B------:R-:W-:Y:S02]  /*1c690*/  @!P1 IMAD.IADD R9, R9, 0x1, -R6 ;  /* 0x0000000109099824 */ /* 0x000fe400078e0a06 */
[----:B------:R-:W-:Y:S01]  /*1c6a0*/  @!P1 VIADD R8, R8, 0x1 ;  /* 0x0000000108089836 */ /* 0x000fe20000000000 */
[----:B------:R-:W-:Y:S02]  /*1c6b0*/  ISETP.NE.AND P1, PT, R0, RZ, PT ;  /* 0x000000ff0000720c */ /* 0x000fe40003f25270 */
[----:B------:R-:W-:Y:S02]  /*1c6c0*/  ISETP.GE.U32.AND P0, PT, R9, R6, PT ;  /* 0x000000060900720c */ /* 0x000fe40003f06070 */
[----:B------:R-:W-:Y:S01]  /*1c6d0*/  IABS R6, R5 ;  /* 0x0000000500067213 */ /* 0x000fe20000000000 */
[----:B0-----:R-:W-:-:S04]  /*1c6e0*/  VIADD R11, R2, 0xffffffe ;  /* 0x0ffffffe020b7836 */ /* 0x001fc80000000000 */
[----:B------:R-:W-:Y:S01]  /*1c6f0*/  IMAD.MOV R6, RZ, RZ, -R6 ;  /* 0x000000ffff067224 */ /* 0x000fe200078e0a06 */
[----:B------:R-:W0:Y:S05]  /*1c700*/  F2I.FTZ.U32.TRUNC.NTZ R3, R11 ;  /* 0x0000000b00037305 */ /* 0x000e2a000021f000 */
        /* <DEDUP_REMOVED lines=9> */
[----:B------:R-:W-:-:S05]  /*1c7a0*/  IABS R3, R8 ;  /* 0x0000000800037213 */ /* 0x000fca0000000000 */
        /* <DEDUP_REMOVED lines=12> */
[--C-:B------:R-:W-:Y:S02]  /*1c870*/  IMAD.MOV R3, RZ, RZ, -R2.reuse ;  /* 0x000000ffff037224 */ /* 0x100fe400078e0a02 */
[C---:B------:R-:W-:Y:S02]  /*1c880*/  IMAD R6, R5.reuse, 0x1000000, R2 ;  /* 0x0100000005067824 */ /* 0x040fe400078e0202 */
[--C-:B------:R-:W-:Y:S02]  /*1c890*/  IMAD R5, R5, R3, R8.reuse ;  /* 0x0000000305057224 */ /* 0x100fe400078e0208 */
[----:B------:R-:W-:-:S04]  /*1c8a0*/  IMAD.MOV R3, RZ, RZ, -R8 ;  /* 0x000000ffff037224 */ /* 0x000fc800078e0a08 */
[----:B------:R-:W-:Y:S02]  /*1c8b0*/  IMAD R2, R0, R3, R4 ;  /* 0x0000000300027224 */ /* 0x000fe400078e0204 */
[----:B------:R-:W-:-:S05]  /*1c8c0*/  IMAD R3, R5, 0x10000, R6 ;  /* 0x0001000005037824 */ /* 0x000fca00078e0206 */
[----:B------:R0:W-:Y:S01]  /*1c8d0*/  STL [R1+0x18], R3 ;  /* 0x0000180301007387 */ /* 0x0001e20000100800 */
[----:B------:R-:W-:Y:S05]  /*1c8e0*/  BRA `(.L_x_1248) ;  /* 0x0000000400007947 */ /* 0x000fea0003800000 */
.L_x_1247:
[----:B------:R-:W-:Y:S02]  /*1c8f0*/  ULDC.64 UR4, c[0x0][0xc90] ;  /* 0x0003240000047ab9 */ /* 0x000fe40000000a00 */
[----:B------:R-:W-:-:S06]  /*1c900*/  UIMAD.WIDE UR4, UR41, 0x4, UR4 ;  /* 0x00000004290478a5 */ /* 0x000fcc000f8e0204 */
[----:B0-----:R-:W-:Y:S02]  /*1c910*/  IMAD.U32 R2, RZ, RZ, UR4 ;  /* 0x00000004ff027e24 */ /* 0x001fe4000f8e00ff */
[----:B-1----:R-:W-:-:S05]  /*1c920*/  IMAD.U32 R3, RZ, RZ, UR5 ;  /* 0x00000005ff037e24 */ /* 0x002fca000f8e00ff */
[----:B------:R0:W2:Y:S02]  /*1c930*/  LDG.E R7, desc[UR52][R2.64] ;  /* 0x0000003402077981 */ /* 0x0000a4000c1e1900 */
[----:B0-----:R-:W-:Y:S02]  /*1c940*/  IMAD.MOV.U32 R2, RZ, RZ, RZ ;  /* 0x000000ffff027224 */ /* 0x001fe400078e00ff */
[----:B--2---:R-:W-:-:S05]  /*1c950*/  IMAD R5, R0, R7, RZ ;  /* 0x0000000700057224 */ /* 0x004fca00078e02ff */
[----:B------:R-:W-:-:S04]  /*1c960*/  IABS R6, R5 ;  /* 0x0000000500067213 */ /* 0x000fc80000000000 */
[----:B------:R-:W0:Y:S08]  /*1c970*/  I2F.RP R9, R6 ;  /* 0x0000000600097306 */ /* 0x000e300000209400 */
[----:B0-----:R-:W0:Y:S02]  /*1c980*/  MUFU.RCP R9, R9 ;  /* 0x0000000900097308 */ /* 0x001e240000001000 */
[----:B0-----:R-:W-:-:S06]  /*1c990*/  VIADD R10, R9, 0xffffffe ;  /* 0x0ffffffe090a7836 */ /* 0x001fcc0000000000 */
[----:B------:R-:W0:Y:S02]  /*1c9a0*/  F2I.FTZ.U32.TRUNC.NTZ R3, R10 ;  /* 0x0000000a00037305 */ /* 0x000e24000021f000 */
[----:B0-----:R-:W-:-:S04]  /*1c9b0*/  IMAD.MOV R11, RZ, RZ, -R3 ;  /* 0x000000ffff0b7224 */ /* 0x001fc800078e0a03 */
[----:B------:R-:W-:-:S04]  /*1c9c0*/  IMAD R11, R11, R6, RZ ;  /* 0x000000060b0b7224 */ /* 0x000fc800078e02ff */
[----:B------:R-:W-:Y:S01]  /*1c9d0*/  IMAD.HI.U32 R3, R3, R11, R2 ;  /* 0x0000000b03037227 */ /* 0x000fe200078e0002 */
[----:B------:R-:W-:Y:S02]  /*1c9e0*/  IABS R2, R4 ;  /* 0x0000000400027213 */ /* 0x000fe40000000000 */
[----:B------:R-:W-:-:S03]  /*1c9f0*/  IABS R11, R5 ;  /* 0x00000005000b7213 */ /* 0x000fc60000000000 */
[----:B------:R-:W-:-:S04]  /*1ca00*/  IMAD.HI.U32 R3, R3, R2, RZ ;  /* 0x0000000203037227 */ /* 0x000fc800078e00ff */
[----:B------:R-:W-:-:S04]  /*1ca10*/  IMAD.MOV R9, RZ, RZ, -R11 ;  /* 0x000000ffff097224 */ /* 0x000fc800078e0a0b */
        /* <DEDUP_REMOVED lines=9> */
[----:B------:R-:W-:-:S04]  /*1cab0*/  IMAD.MOV.U32 R2, RZ, RZ, R3 ;  /* 0x000000ffff027224 */ /* 0x000fc800078e0003 */
[----:B------:R-:W-:Y:S01]  /*1cac0*/  @!P2 IMAD.MOV R2, RZ, RZ, -R2 ;  /* 0x000000ffff02a224 */ /* 0x000fe200078e0a02 */
[----:B------:R-:W-:-:S05]  /*1cad0*/  @!P1 LOP3.LUT R2, RZ, R5, RZ, 0x33, !PT ;  /* 0x00000005ff029212 */ /* 0x000fca00078e33ff */
[----:B------:R-:W-:Y:S02]  /*1cae0*/  IMAD R6, R7, R2, RZ ;  /* 0x0000000207067224 */ /* 0x000fe400078e02ff */
[----:B------:R-:W-:Y:S02]  /*1caf0*/  IMAD.MOV R2, RZ, RZ, -R2 ;  /* 0x000000ffff027224 */ /* 0x000fe400078e0a02 */
[----:B------:R-:W-:Y:S02]  /*1cb00*/  IMAD.MOV R3, RZ, RZ, -R6 ;  /* 0x000000ffff037224 */ /* 0x000fe400078e0a06 */
[----:B------:R-:W-:Y:S02]  /*1cb10*/  IMAD R4, R5, R2, R4 ;  /* 0x0000000205047224 */ /* 0x000fe400078e0204 */
[----:B------:R-:W-:Y:S01]  /*1cb20*/  IMAD.MOV.U32 R2, RZ, RZ, RZ ;  /* 0x000000ffff027224 */ /* 0x000fe200078e00ff */
[----:B------:R-:W-:-:S04]  /*1cb30*/  VIADDMNMX R7, R3, R8, R7, PT ;  /* 0x0000000803077246 */ /* 0x000fc80003800107 */
[----:B------:R-:W-:-:S04]  /*1cb40*/  IABS R8, R7 ;  /* 0x0000000700087213 */ /* 0x000fc80000000000 */
[----:B------:R-:W0:Y:S08]  /*1cb50*/  I2F.RP R9, R8 ;  /* 0x0000000800097306 */ /* 0x000e300000209400 */
[----:B0-----:R-:W0:Y:S02]  /*1cb60*/  MUFU.RCP R9, R9 ;  /* 0x0000000900097308 */ /* 0x001e240000001000 */
[----:B0-----:R-:W-:Y:S01]  /*1cb70*/  VIADD R3, R9, 0xffffffe ;  /* 0x0ffffffe09037836 */ /* 0x001fe20000000000 */
[----:B------:R-:W-:-:S05]  /*1cb80*/  IABS R9, R7 ;  /* 0x0000000700097213 */ /* 0x000fca0000000000 */
[----:B------:R-:W0:Y:S02]  /*1cb90*/  F2I.FTZ.U32.TRUNC.NTZ R3, R3 ;  /* 0x0000000300037305 */ /* 0x000e24000021f000 */
[----:B0-----:R-:W-:-:S04]  /*1cba0*/  IMAD.MOV R5, RZ, RZ, -R3 ;  /* 0x000000ffff057224 */ /* 0x001fc800078e0a03 */
[----:B------:R-:W-:-:S04]  /*1cbb0*/  IMAD R5, R5, R8, RZ ;  /* 0x0000000805057224 */ /* 0x000fc800078e02ff */
[----:B------:R-:W-:Y:S01]  /*1cbc0*/  IMAD.HI.U32 R2, R3, R5, R2 ;  /* 0x0000000503027227 */ /* 0x000fe200078e0002 */
[----:B------:R-:W-:-:S03]  /*1cbd0*/  IABS R5, R4 ;  /* 0x0000000400057213 */ /* 0x000fc60000000000 */
        /* <DEDUP_REMOVED lines=9> */
[----:B------:R-:W-:Y:S02]  /*1cc70*/  ISETP.GE.AND P2, PT, R3, RZ, PT ;  /* 0x000000ff0300720c */ /* 0x000fe40003f46270 */
[----:B------:R-:W-:-:S05]  /*1cc80*/  IADD3 R3, R6, 0x1000000, R4 ;  /* 0x0100000006037810 */ /* 0x000fca0007ffe004 */
[----:B------:R-:W-:-:S06]  /*1cc90*/  @P0 VIADD R2, R2, 0x1 ;  /* 0x0000000102020836 */ /* 0x000fcc0000000000 */
[----:B------:R-:W-:Y:S01]  /*1cca0*/  @!P2 IMAD.MOV R2, RZ, RZ, -R2 ;  /* 0x000000ffff02a224 */ /* 0x000fe200078e0a02 */
[----:B------:R-:W-:Y:S01]  /*1ccb0*/  @!P1 LOP3.LUT R2, RZ, R7, RZ, 0x33, !PT ;  /* 0x00000007ff029212 */ /* 0x000fe200078e33ff */
[----:B------:R-:W-:-:S04]  /*1ccc0*/  IMAD.MOV R7, RZ, RZ, -R7 ;  /* 0x000000ffff077224 */ /* 0x000fc800078e0a07 */
[----:B------:R-:W-:-:S05]  /*1ccd0*/  IMAD R3, R2, R7, R3 ;  /* 0x0000000702037224 */ /* 0x000fca00078e0203 */
[----:B------:R1:W-:Y:S02]  /*1cce0*/  STL [R1+0x18], R3 ;  /* 0x0000180301007387 */ /* 0x0003e40000100800 */
.L_x_1248:
[----:B01----:R-:W-:-:S05]  /*1ccf0*/  LOP3.LUT R3, RZ, R2, RZ, 0x33, !PT ;  /* 0x00000002ff037212 */ /* 0x003fca00078e33ff */
[----:B------:R-:W-:-:S05]  /*1cd00*/  IMAD.IADD R0, R0, 0x1, R3 ;  /* 0x0000000100007824 */ /* 0x000fca00078e0203 */
[----:B------:R1:W-:Y:S01]  /*1cd10*/  STL [R1+0x14], R0 ;  /* 0x0000140001007387 */ /* 0x0003e20000100800 */
[----:B------:R-:W-:Y:S05]  /*1cd20*/  BRA `(.L_x_1249) ;  /* 0x0000000000107947 */ /* 0x000fea0003800000 */
.L_x_1244:
[----:B------:R0:W-:Y:S01]  /*1cd30*/  STL [R1+0x10], R6 ;  /* 0x0000100601007387 */ /* 0x0001e20000100800 */
[----:B------:R-:W-:-:S03]  /*1cd40*/  ULDC UR41, c[0x0][0xc3c] ;  /* 0x00030f0000297ab9 */ /* 0x000fc60000000800 */
[----:B------:R0:W-:Y:S04]  /*1cd50*/  STL [R1+0x14], RZ ;  /* 0x000014ff01007387 */ /* 0x0001e80000100800 */
[----:B------:R0:W-:Y:S02]  /*1cd60*/  STL [R1+0x18], RZ ;  /* 0x000018ff01007387 */ /* 0x0001e40000100800 */
.L_x_1249:
[----:B------:R-:W2:Y:S04]  /*1cd70*/  LDL R3, [R1+0x14] ;  /* 0x0000140001037983 */ /* 0x000ea80000100800 */
[----:B------:R-:W3:Y:S04]  /*1cd80*/  LDL R2, [R1+0x18] ;  /* 0x0000180001027983 */ /* 0x000ee80000100800 */
[----:B------:R-:W4:Y:S01]  /*1cd90*/  LDL R4, [R1+0x10] ;  /* 0x0000100001047983 */ /* 0x000f220000100800 */
[----:B-1----:R-:W1:Y:S01]  /*1cda0*/  S2R R0, SR_TID.X ;  /* 0x0000000000007919 */ /* 0x002e620000002100 */
[----:B------:R-:W-:Y:S01]  /*1cdb0*/  BAR.SYNC.DEFER_BLOCKING 0x4, 0x200 ;  /* 0x0108000000007b1d */ /* 0x000fe20000010000 */
[----:B--2---:R-:W-:-:S02]  /*1cdc0*/  IMAD.MOV.U32 R5, RZ, RZ, R3 ;  /* 0x000000ffff057224 */ /* 0x004fc400078e0003 */
[----:B---3--:R-:W-:-:S03]  /*1cdd0*/  IMAD.MOV.U32 R3, RZ, RZ, R2 ;  /* 0x000000ffff037224 */ /* 0x008fc600078e0002 */
[----:B------:R2:W3:Y:S01]  /*1cde0*/  LDL R2, [R1+0x1c] ;  /* 0x00001c0001027983 */ /* 0x0004e20000100800 */
[----:B-1----:R-:W-:Y:S01]  /*1cdf0*/  LOP3.LUT R0, R0, 0x1f, RZ, 0xc0, !PT ;  /* 0x0000001f00007812 */ /* 0x002fe200078ec0ff */
[----:B0-----:R-:W-:-:S03]  /*1ce00*/  IMAD.MOV.U32 R6, RZ, RZ, R3 ;  /* 0x000000ffff067224 */ /* 0x001fc600078e0003 */
[----:B------:R-:W-:-:S13]  /*1ce10*/  ISETP.NE.AND P0, PT, R0, RZ, PT ;  /* 0x000000ff0000720c */ /* 0x000fda0003f05270 */
[----:B------:R-:W-:Y:S01]  /*1ce20*/  @!P0 MOV R0, 0x400 ;  /* 0x0000040000008802 */ /* 0x000fe20000000f00 */
[----:B---3--:R-:W0:Y:S03]  /*1ce30*/  @!P0 S2R R2, SR_CgaCtaId ;  /* 0x0000000000028919 */ /* 0x008e260000008800 */
[----:B0-----:R-:W-:Y:S01]  /*1ce40*/  @!P0 LEA R17, R2, R0, 0x18 ;  /* 0x0000000002118211 */ /* 0x001fe200078ec0ff */
[----:B------:R-:W-:Y:S01]  /*1ce50*/  IMAD.U32 R0, RZ, RZ, UR41 ;  /* 0x00000029ff007e24 */ /* 0x000fe2000f8e00ff */
[----:B------:R2:W-:Y:S03]  /*1ce60*/  @!P0 STL [R1+0x1c], R2 ;  /* 0x00001c0201008387 */ /* 0x0005e60000100800 */
[----:B------:R-:W-:-:S05]  /*1ce70*/  @!P0 IMAD.MOV.U32 R7, RZ, RZ, R0 ;  /* 0x000000ffff078224 */ /* 0x000fca00078e0000 */
[----:B----4-:R2:W-:Y:S01]  /*1ce80*/  @!P0 STS.128 [R17+0x132d0], R4 ;  /* 0x0132d00411008388 */ /* 0x0105e20000000c00 */
[----:B------:R-:W-:Y:S06]  /*1ce90*/  BAR.ARV 0x5, 0x200 ;  /* 0x0148000000007b1d */ /* 0x000fec0000002000 */
.L_x_1242:
[----:B------:R-:W-:Y:S02]  /*1cea0*/  ULDC UR4, c[0x0][0xc3c] ;  /* 0x00030f0000047ab9 */ /* 0x000fe40000000800 */
[----:B------:R-:W-:-:S06]  /*1ceb0*/  UISETP.GE.AND UP0, UPT, UR41, UR4, UPT ;  /* 0x000000042900728c */ /* 0x000fcc000bf06270 */
[----:B------:R-:W-:-:S13]  /*1cec0*/  PLOP3.LUT P0, PT, PT, PT, UP0, 0x80, 0x0 ;  /* 0x000000000000781c */ /* 0x000fda0003f0f008 */
[----:B------:R-:W-:Y:S05]  /*1ced0*/  @!P0 BRA `(.L_x_1250) ;  /* 0xffffffa000408947 */ /* 0x000fea000383ffff */
.L_x_1168:
[----:B------:R-:W3:Y:S01]  /*1cee0*/  LDL.LU R0, [R1+0x30] ;  /* 0x0000300001007983 */ /* 0x000ee20000300800 */
[----:B------:R-:W-:Y:S01]  /*1cef0*/  BSSY B0, `(.L_x_1251) ;  /* 0x000000b000007945 */ /* 0x000fe20003800000 */
[----:B012---:R-:W0:Y:S01]  /*1cf00*/  S2R R5, SR_CgaCtaId ;  /* 0x0000000000057919 */ /* 0x007e220000008800 */
[----:B---3--:R-:W-:-:S05]  /*1cf10*/  VIADD R0, R0, 0x1 ;  /* 0x0000000100007836 */ /* 0x008fca0000000000 */
        /* <DEDUP_REMOVED lines=8> */
.L_x_1341:
[----:B------:R-:W-:Y:S05]  /*1cfa0*/  BSYNC B0 ;  /* 0x0000000000007941 */ /* 0x000fea0003800000 */
.L_x_1251:
[----:B------:R-:W-:-:S03]  /*1cfb0*/  UMOV UR4, 0xffffffff ;  /* 0xffffffff00047882 */ /* 0x000fc60000000000 */
[----:B------:R-:W-:Y:S05]  /*1cfc0*/  BRA.DIV UR4, `(.L_x_1253) ;  /* 0x0000002a04a47947 */ /* 0x000fea000b800000 */
[----:B0-----:R-:W0:Y:S02]  /*1cfd0*/  S2R R0, SR_TID.X ;  /* 0x0000000000007919 */ /* 0x001e240000002100 */
[----:B0-----:R-:W-:-:S04]  /*1cfe0*/  SHF.R.U32.HI R0, RZ, 0x5, R0 ;  /* 0x00000005ff007819 */ /* 0x001fc80000011600 */
[----:B------:R-:W-:-:S05]  /*1cff0*/  LOP3.LUT R0, R0, 0x3, RZ, 0xc0, !PT ;  /* 0x0000000300007812 */ /* 0x000fca00078ec0ff */
[----:B------:R0:W1:Y:S02]  /*1d000*/  SHFL.IDX PT, R14, R0, RZ, 0x1f ;  /* 0x00001fff000e7589 */ /* 0x00006400000e0000 */
.L_x_1344:
[----:B-1----:R-:W-:Y:S01]  /*1d010*/  ISETP.NE.AND P0, PT, R14, RZ, PT ;  /* 0x000000ff0e00720c */ /* 0x002fe20003f05270 */
[----:B------:R-:W-:-:S12]  /*1d020*/  BSSY B0, `(.L_x_1254) ;  /* 0x000002e000007945 */ /* 0x000fd80003800000 */
[----:B------:R-:W-:Y:S05]  /*1d030*/  @P0 BRA `(.L_x_1255) ;  /* 0x0000000000b00947 */ /* 0x000fea0003800000 */
[----:B------:R-:W-:-:S03]  /*1d040*/  UMOV UR4, 0xffffffff ;  /* 0xffffffff00047882 */ /* 0x000fc60000000000 */
[----:B------:R-:W-:Y:S05]  /*1d050*/  BRA.DIV UR4, `(.L_x_1256) ;  /* 0x0000002a04b47947 */ /* 0x000fea000b800000 */
[----:B------:R-:W-:-:S13]  /*1d060*/  ELECT P6, URZ, PT ;  /* 0x00000000003f782f */ /* 0x000fda00038c0000 */
.L_x_1347:
[----:B------:R-:W-:Y:S05]  /*1d070*/  @!P6 BRA `(.L_x_1255) ;  /* 0x0000000000a0e947 */ /* 0x000fea0003800000 */
[----:B------:R-:W-:-:S06]  /*1d080*/  ULOP3.LUT UR4, UR37, 0x2, URZ, 0xfc, !UPT ;  /* 0x0000000225047892 */ /* 0x000fcc000f8efc3f */
[----:B0-----:R-:W-:-:S05]  /*1d090*/  IMAD.U32 R0, RZ, RZ, UR4 ;  /* 0x00000004ff007e24 */ /* 0x001fca000f8e00ff */
[----:B------:R-:W-:-:S13]  /*1d0a0*/  ISETP.NE.AND P0, PT, R0, 0x3, PT ;  /* 0x000000030000780c */ /* 0x000fda0003f05270 */
[----:B------:R-:W-:Y:S05]  /*1d0b0*/  @!P0 BRA `(.L_x_1257) ;  /* 0x0000000000048947 */ /* 0x000fea0003800000 */
[----:B------:R-:W-:Y:S01]  /*1d0c0*/  BPT.TRAP 0x1 ;  /* 0x000000040000795c */ /* 0x000fe20000300000 */
.L_x_1257:
[----:B------:R-:W2:Y:S01]  /*1d0d0*/  LDL R0, [R1+0x4] ;  /* 0x0000040001007983 */ /* 0x000ea20000100800 */
[C---:B------:R-:W-:Y:S02]  /*1d0e0*/  IMAD R3, R28.reuse, 0x8, R5 ;  /* 0x000000081c037824 */ /* 0x040fe400078e0205 */
[----:B------:R-:W-:-:S05]  /*1d0f0*/  VIADD R28, R28, 0x1 ;  /* 0x000000011c1c7836 */ /* 0x000fca0000000000 */
[----:B------:R-:W-:Y:S02]  /*1d100*/  ISETP.NE.AND P2, PT, R28, 0x2, PT ;  /* 0x000000021c00780c */ /* 0x000fe40003f45270 */
[----:B--2---:R-:W-:Y:S02]  /*1d110*/  SHF.L.U32 R2, R0, 0x1f, RZ ;  /* 0x0000001f00027819 */ /* 0x004fe400000006ff */
[----:B------:R-:W-:Y:S02]  /*1d120*/  SEL R0, RZ, 0x1, P2 ;  /* 0x00000001ff007807 */ /* 0x000fe40001000000 */
[----:B------:R-:W0:Y:S02]  /*1d130*/  SYNCS.PHASECHK.TRANS64.TRYWAIT P1, [R3+URZ+0x13240], R2 ;  /* 0x01324002030075a7 */ /* 0x000e24000802017f */
[----:B0-----:R-:W-:Y:S05]  /*1d140*/  @!P1 BRA `(.L_x_1258) ;  /* 0x0000002800989947 */ /* 0x001fea0003800000 */
.L_x_1348:
[----:B------:R-:W2:Y:S01]  /*1d150*/  LDL.LU R4, [R1+0x4] ;  /* 0x0000040001047983 */ /* 0x000ea20000300800 */
[----:B------:R-:W-:Y:S02]  /*1d160*/  SEL R28, R28, RZ, P2 ;  /* 0x000000ff1c1c7207 */ /* 0x000fe40001000000 */
[----:B--2---:R-:W-:Y:S01]  /*1d170*/  LOP3.LUT R0, R4, R0, RZ, 0x3c, !PT ;  /* 0x0000000004007212 */ /* 0x004fe200078e3cff */
[----:B------:R-:W-:Y:S06]  /*1d180*/  @!P0 BRA `(.L_x_1259) ;  /* 0x0000000000048947 */ /* 0x000fec0003800000 */
[----:B------:R-:W-:Y:S01]  /*1d190*/  BPT.TRAP 0x1 ;  /* 0x000000040000795c */ /* 0x000fe20000300000 */
.L_x_1259:
[----:B------:R-:W-:Y:S01]  /*1d1a0*/  IMAD R5, R28, 0x8, R5 ;  /* 0x000000081c057824 */ /* 0x000fe200078e0205 */
[----:B------:R-:W-:-:S04]  /*1d1b0*/  SHF.L.U32 R0, R0, 0x1f, RZ ;  /* 0x0000001f00007819 */ /* 0x000fc800000006ff */
[----:B------:R-:W1:Y:S02]  /*1d1c0*/  SYNCS.PHASECHK.TRANS64.TRYWAIT P1, [R5+URZ+0x13240], R0 ;  /* 0x01324000050075a7 */ /* 0x000e64000802017f */
[----:B-1----:R-:W-:Y:S05]  /*1d1d0*/  @!P1 BRA `(.L_x_1260) ;  /* 0x0000002800889947 */ /* 0x002fea0003800000 */
.L_x_1349:
[----:B------:R-:W-:Y:S05]  /*1d1e0*/  @!P0 BRA `(.L_x_1261) ;  /* 0x0000000000048947 */ /* 0x000fea0003800000 */
[----:B------:R-:W-:Y:S01]  /*1d1f0*/  BPT.TRAP 0x1 ;  /* 0x000000040000795c */ /* 0x000fe20000300000 */
.L_x_1261:
[----:B------:R-:W2:Y:S02]  /*1d200*/  SYNCS.PHASECHK.TRANS64.TRYWAIT P1, [R3+URZ+0x13260], R2 ;  /* 0x01326002030075a7 */ /* 0x000ea4000802017f */
[----:B--2---:R-:W-:Y:S05]  /*1d210*/  @!P1 BRA `(.L_x_1262) ;  /* 0x00000028008c9947 */ /* 0x004fea0003800000 */
.L_x_1350:
[----:B------:R-:W-:Y:S05]  /*1d220*/  @!P0 BRA `(.L_x_1263) ;  /* 0x0000000000048947 */ /* 0x000fea0003800000 */
[----:B------:R-:W-:Y:S01]  /*1d230*/  BPT.TRAP 0x1 ;  /* 0x000000040000795c */ /* 0x000fe20000300000 */
.L_x_1263:
[----:B------:R-:W3:Y:S02]  /*1d240*/  SYNCS.PHASECHK.TRANS64.TRYWAIT P1, [R5+URZ+0x13260], R0 ;  /* 0x01326000050075a7 */ /* 0x000ee4000802017f */
[----:B---3--:R-:W-:Y:S05]  /*1d250*/  @!P1 BRA `(.L_x_1264) ;  /* 0x0000002800909947 */ /* 0x008fea0003800000 */
.L_x_1351:
[----:B------:R-:W-:Y:S05]  /*1d260*/  @!P0 BRA `(.L_x_1265) ;  /* 0x0000000000048947 */ /* 0x000fea0003800000 */
[----:B------:R-:W-:Y:S01]  /*1d270*/  BPT.TRAP 0x1 ;  /* 0x000000040000795c */ /* 0x000fe20000300000 */
.L_x_1265:
[----:B------:R-:W4:Y:S02]  /*1d280*/  SYNCS.PHASECHK.TRANS64.TRYWAIT P1, [R3+URZ+0x13280], R2 ;  /* 0x01328002030075a7 */ /* 0x000f24000802017f */
[----:B----4-:R-:W-:Y:S05]  /*1d290*/  @!P1 BRA `(.L_x_1266) ;  /* 0x0000002800949947 */ /* 0x010fea0003800000 */
.L_x_1352:
[----:B------:R-:W-:Y:S05]  /*1d2a0*/  @!P0 BRA `(.L_x_1267) ;  /* 0x0000000000048947 */ /* 0x000fea0003800000 */
[----:B------:R-:W-:Y:S01]  /*1d2b0*/  BPT.TRAP 0x1 ;  /* 0x000000040000795c */ /* 0x000fe20000300000 */
.L_x_1267:
[----:B------:R0:W0:Y:S02]  /*1d2c0*/  SYNCS.PHASECHK.TRANS64.TRYWAIT P0, [R5+URZ+0x13280], R0 ;  /* 0x01328000050075a7 */ /* 0x000024000800017f */
[----:B0-----:R-:W-:Y:S05]  /*1d2d0*/  @!P0 NANOSLEEP.SYNCS 0x989680 ;  /* 0x009896800000895d */ /* 0x001fea0003900000 */
[----:B------:R-:W0:Y:S02]  /*1d2e0*/  @!P0 SYNCS.PHASECHK.TRANS64 P0, [R5+URZ+0x13280], R0 ;  /* 0x01328000050085a7 */ /* 0x000e24000800007f */
[----:B0-----:R-:W-:Y:S05]  /*1d2f0*/  @!P0 BRA `(.L_x_1267) ;  /* 0xfffffffc00f08947 */ /* 0x001fea000383ffff */
.L_x_1255:
[----:B------:R-:W-:Y:S05]  /*1d300*/  BSYNC B0 ;  /* 0x0000000000007941 */ /* 0x000fea0003800000 */
.L_x_1254:
[----:B------:R-:W-:Y:S05]  /*1d310*/  EXIT ;  /* 0x000000000000794d */ /* 0x000fea0003800000 */
.L_x_1072:
[----:B0-----:R-:W-:-:S04]  /*1d320*/  IMAD.U32 R3, RZ, RZ, UR45 ;  /* 0x0000002dff037e24 */ /* 0x001fc8000f8e00ff */
[----:B------:R0:W1:Y:S03]  /*1d330*/  SYNCS.PHASECHK.TRANS64.TRYWAIT P1, [R3+URZ+0x13200], R8 ;  /* 0x01320008030075a7 */ /* 0x000066000802017f */
[----:B-1----:R-:W-:Y:S05]  /*1d340*/  @!P1 NANOSLEEP.SYNCS 0x989680 ;  /* 0x009896800000995d */ /* 0x002fea0003900000 */
[----:B------:R-:W1:Y:S02]  /*1d350*/  @!P1 SYNCS.PHASECHK.TRANS64 P1, [R3+URZ+0x13200], R8 ;  /* 0x01320008030095a7 */ /* 0x000e64000802007f */
[----:B-1----:R-:W-:Y:S05]  /*1d360*/  @!P1 BRA `(.L_x_1072) ;  /* 0xfffffffc00ec9947 */ /* 0x002fea000383ffff */
[----:B------:R-:W-:Y:S05]  /*1d370*/  BRA `(.L_x_1268) ;  /* 0xfffffe48009c7947 */ /* 0x000fea000383ffff */
.L_x_1076:
[----:B-1----:R1:W2:Y:S02]  /*1d380*/  SYNCS.PHASECHK.TRANS64.TRYWAIT P1, [R106+URZ+0x13230], R3 ;  /* 0x013230036a0075a7 */ /* 0x0022a4000802017f */
[----:B--2---:R-:W-:Y:S05]  /*1d390*/  @!P1 NANOSLEEP.SYNCS 0x989680 ;  /* 0x009896800000995d */ /* 0x004fea0003900000 */
[----:B------:R-:W2:Y:S02]  /*1d3a0*/  @!P1 SYNCS.PHASECHK.TRANS64 P1, [R106+URZ+0x13230], R3 ;  /* 0x013230036a0095a7 */ /* 0x000ea4000802007f */
[----:B--2---:R-:W-:Y:S05]  /*1d3b0*/  @!P1 BRA `(.L_x_1076) ;  /* 0xfffffffc00f09947 */ /* 0x004fea000383ffff */
[----:B------:R-:W-:Y:S05]  /*1d3c0*/  BRA `(.L_x_1075) ;  /* 0xfffffe4800b87947 */ /* 0x000fea000383ffff */
.L_x_1093:
[----:B-1----:R-:W-:-:S04]  /*1d3d0*/  IMAD.U32 R9, RZ, RZ, UR24 ;  /* 0x00000018ff097e24 */ /* 0x002fc8000f8e00ff */
[----:B------:R1:W2:Y:S03]  /*1d3e0*/  SYNCS.PHASECHK.TRANS64.TRYWAIT P1, [R9+URZ+0x13230], R8 ;  /* 0x01323008090075a7 */ /* 0x0002a6000802017f */
[----:B--2---:R-:W-:Y:S05]  /*1d3f0*/  @!P1 NANOSLEEP.SYNCS 0x989680 ;  /* 0x009896800000995d */ /* 0x004fea0003900000 */
[----:B------:R-:W2:Y:S02]  /*1d400*/  @!P1 SYNCS.PHASECHK.TRANS64 P1, [R9+URZ+0x13230], R8 ;  /* 0x01323008090095a7 */ /* 0x000ea4000802007f */
[----:B--2---:R-:W-:Y:S05]  /*1d410*/  @!P1 BRA `(.L_x_1093) ;  /* 0xfffffffc00ec9947 */ /* 0x004fea000383ffff */
[----:B------:R-:W-:Y:S05]  /*1d420*/  BRA `(.L_x_1092) ;  /* 0xfffffe9000d47947 */ /* 0x000fea000383ffff */
.L_x_1097:
[----:B-1----:R-:W-:-:S04]  /*1d430*/  IMAD.U32 R9, RZ, RZ, UR11 ;  /* 0x0000000bff097e24 */ /* 0x002fc8000f8e00ff */
[----:B------:R1:W2:Y:S03]  /*1d440*/  SYNCS.PHASECHK.TRANS64.TRYWAIT P1, [R9+URZ+0x13250], R8 ;  /* 0x01325008090075a7 */ /* 0x0002a6000802017f */
[----:B--2---:R-:W-:Y:S05]  /*1d450*/  @!P1 NANOSLEEP.SYNCS 0x989680 ;  /* 0x009896800000995d */ /* 0x004fea0003900000 */
[----:B------:R-:W2:Y:S02]  /*1d460*/  @!P1 SYNCS.PHASECHK.TRANS64 P1, [R9+URZ+0x13250], R8 ;  /* 0x01325008090095a7 */ /* 0x000ea4000802007f */
[----:B--2---:R-:W-:Y:S05]  /*1d470*/  @!P1 BRA `(.L_x_1097) ;  /* 0xfffffffc00ec9947 */ /* 0x004fea000383ffff */
[----:B------:R-:W-:Y:S05]  /*1d480*/  BRA `(.L_x_1096) ;  /* 0xfffffe9400e07947 */ /* 0x000fea000383ffff */
.L_x_1116:
[----:B-1----:R-:W-:-:S04]  /*1d490*/  IMAD.U32 R5, RZ, RZ, UR21 ;  /* 0x00000015ff057e24 */ /* 0x002fc8000f8e00ff */
[----:B------:R1:W2:Y:S03]  /*1d4a0*/  SYNCS.PHASECHK.TRANS64.TRYWAIT P1, [R5+URZ+0x13230], R4 ;  /* 0x01323004050075a7 */ /* 0x0002a6000802017f */
[----:B--2---:R-:W-:Y:S05]  /*1d4b0*/  @!P1 NANOSLEEP.SYNCS 0x989680 ;  /* 0x009896800000995d */ /* 0x004fea0003900000 */
[----:B------:R-:W2:Y:S02]  /*1d4c0*/  @!P1 SYNCS.PHASECHK.TRANS64 P1, [R5+URZ+0x13230], R4 ;  /* 0x01323004050095a7 */ /* 0x000ea4000802007f */
[----:B--2---:R-:W-:Y:S05]  /*1d4d0*/  @!P1 BRA `(.L_x_1116) ;  /* 0xfffffffc00ec9947 */ /* 0x004fea000383ffff */
[----:B------:R-:W-:Y:S05]  /*1d4e0*/  BRA `(.L_x_1115) ;  /* 0xfffffedc00a47947 */ /* 0x000fea000383ffff */
.L_x_1120:
[----:B-1----:R-:W-:-:S04]  /*1d4f0*/  IMAD.U32 R5, RZ, RZ, UR11 ;  /* 0x0000000bff057e24 */ /* 0x002fc8000f8e00ff */
[----:B------:R1:W2:Y:S03]  /*1d500*/  SYNCS.PHASECHK.TRANS64.TRYWAIT P1, [R5+URZ+0x13250], R4 ;  /* 0x01325004050075a7 */ /* 0x0002a6000802017f */
[----:B--2---:R-:W-:Y:S05]  /*1d510*/  @!P1 NANOSLEEP.SYNCS 0x989680 ;  /* 0x009896800000995d */ /* 0x004fea0003900000 */
[----:B------:R-:W2:Y:S02]  /*1d520*/  @!P1 SYNCS.PHASECHK.TRANS64 P1, [R5+URZ+0x13250], R4 ;  /* 0x01325004050095a7 */ /* 0x000ea4000802007f */
[----:B--2---:R-:W-:Y:S05]  /*1d530*/  @!P1 BRA `(.L_x_1120) ;  /* 0xfffffffc00ec9947 */ /* 0x004fea000383ffff */
[----:B------:R-:W-:Y:S05]  /*1d540*/  BRA `(.L_x_1119) ;  /* 0xfffffee000b07947 */ /* 0x000fea000383ffff */
.L_x_1128:
[----:B-1----:R-:W-:-:S04]  /*1d550*/  IMAD.U32 R9, RZ, RZ, UR6 ;  /* 0x00000006ff097e24 */ /* 0x002fc8000f8e00ff */
[----:B------:R1:W2:Y:S03]  /*1d560*/  SYNCS.PHASECHK.TRANS64.TRYWAIT P1, [R9+URZ+0x13230], R8 ;  /* 0x01323008090075a7 */ /* 0x0002a6000802017f */
[----:B--2---:R-:W-:Y:S05]  /*1d570*/  @!P1 NANOSLEEP.SYNCS 0x989680 ;  /* 0x009896800000995d */ /* 0x004fea0003900000 */
[----:B------:R-:W2:Y:S02]  /*1d580*/  @!P1 SYNCS.PHASECHK.TRANS64 P1, [R9+URZ+0x13230], R8 ;  /* 0x01323008090095a7 */ /* 0x000ea4000802007f */
[----:B--2---:R-:W-:Y:S05]  /*1d590*/  @!P1 BRA `(.L_x_1128) ;  /* 0xfffffffc00ec9947 */ /* 0x004fea000383ffff */
[----:B------:R-:W-:Y:S05]  /*1d5a0*/  BRA `(.L_x_1127) ;  /* 0xffffff0800947947 */ /* 0x000fea000383ffff */
.L_x_1132:
[----:B-1----:R-:W-:-:S04]  /*1d5b0*/  IMAD.U32 R9, RZ, RZ, UR11 ;  /* 0x0000000bff097e24 */ /* 0x002fc8000f8e00ff */
[----:B------:R1:W2:Y:S03]  /*1d5c0*/  SYNCS.PHASECHK.TRANS64.TRYWAIT P1, [R9+URZ+0x13250], R8 ;  /* 0x01325008090075a7 */ /* 0x0002a6000802017f */
[----:B--2---:R-:W-:Y:S05]  /*1d5d0*/  @!P1 NANOSLEEP.SYNCS 0x989680 ;  /* 0x009896800000995d */ /* 0x004fea0003900000 */
[----:B------:R-:W2:Y:S02]  /*1d5e0*/  @!P1 SYNCS.PHASECHK.TRANS64 P1, [R9+URZ+0x13250], R8 ;  /* 0x01325008090095a7 */ /* 0x000ea4000802007f */
[----:B--2---:R-:W-:Y:S05]  /*1d5f0*/  @!P1 BRA `(.L_x_1132) ;  /* 0xfffffffc00ec9947 */ /* 0x004fea000383ffff */
[----:B------:R-:W-:Y:S05]  /*1d600*/  BRA `(.L_x_1131) ;  /* 0xffffff0c00a07947 */ /* 0x000fea000383ffff */
.L_x_1147:
[----:B-1----:R-:W-:-:S04]  /*1d610*/  IMAD.U32 R3, RZ, RZ, UR14 ;  /* 0x0000000eff037e24 */ /* 0x002fc8000f8e00ff */
[----:B------:R1:W2:Y:S03]  /*1d620*/  SYNCS.PHASECHK.TRANS64.TRYWAIT P1, [R3+URZ+0x13250], R0 ;  /* 0x01325000030075a7 */ /* 0x0002a6000802017f */
[----:B--2---:R-:W-:Y:S05]  /*1d630*/  @!P1 NANOSLEEP.SYNCS 0x989680 ;  /* 0x009896800000995d */ /* 0x004fea0003900000 */
[----:B------:R-:W2:Y:S02]  /*1d640*/  @!P1 SYNCS.PHASECHK.TRANS64 P1, [R3+URZ+0x13250], R0 ;  /* 0x01325000030095a7 */ /* 0x000ea4000802007f */
[----:B--2---:R-:W-:Y:S05]  /*1d650*/  @!P1 BRA `(.L_x_1147) ;  /* 0xfffffffc00ec9947 */ /* 0x004fea000383ffff */
[----:B------:R-:W-:Y:S05]  /*1d660*/  BRA `(.L_x_1146) ;  /* 0xffffff5000a07947 */ /* 0x000fea000383ffff */
.L_x_1190:
[----:B------:R-:W1:Y:S01]  /*1d670*/  S2R R21, SR_TID.X ;  /* 0x0000000000157919 */ /* 0x000e620000002100 */
[----:B------:R-:W-:Y:S02]  /*1d680*/  IMAD.MOV.U32 R12, RZ, RZ, RZ ;  /* 0x000000ffff0c7224 */ /* 0x000fe400078e00ff */
[----:B------:R-:W-:Y:S02]  /*1d690*/  IMAD.MOV.U32 R11, RZ, RZ, 0x1f ;  /* 0x0000001fff0b7424 */ /* 0x000fe400078e00ff */
[----:B------:R-:W-:Y:S01]  /*1d6a0*/  IMAD.MOV.U32 R15, RZ, RZ, -0x1 ;  /* 0xffffffffff0f7424 */ /* 0x000fe200078e00ff */
[----:B-1----:R-:W-:-:S04]  /*1d6b0*/  SHF.R.U32.HI R21, RZ, 0x5, R21 ;  /* 0x00000005ff157819 */ /* 0x002fc80000011615 */
[----:B------:R-:W-:-:S05]  /*1d6c0*/  LOP3.LUT R21, R21, 0x3, RZ, 0xc0, !PT ;  /* 0x0000000315157812 */ /* 0x000fca00078ec0ff */
[----:B------:R-:W-:-:S07]  /*1d6d0*/  IMAD.MOV.U32 R13, RZ, RZ, R21 ;  /* 0x000000ffff0d7224 */ /* 0x000fce00078e0015 */
[----:B0-----:R-:W-:Y:S05]  /*1d6e0*/  WARPSYNC.COLLECTIVE R15, `(.L_x_1269) ;  /* 0x000000000f087348 */ /* 0x001fea0003c00000 */
[----:B------:R1:W2:Y:S02]  /*1d6f0*/  SHFL.IDX P6, R14, R13, R12, R11 ;  /* 0x0000000c0d0e7389 */ /* 0x0002a400000c000b */
[----:B012---:R-:W-:Y:S01]  /*1d700*/  ENDCOLLECTIVE ;  /* 0x000000000000791b */ /* 0x007fe20003800000 */
.L_x_1269:
[----:B------:R-:W-:Y:S05]  /*1d710*/  BRA `(.L_x_1270) ;  /* 0xffffffac00587947 */ /* 0x000fea000383ffff */
.L_x_1193:
[----:B0-----:R-:W2:Y:S02]  /*1d720*/  LDL R0, [R1+0x14] ;  /* 0x0000140001007983 */ /* 0x001ea40000100800 */
[----:B--2---:R0:W1:Y:S02]  /*1d730*/  SYNCS.PHASECHK.TRANS64.TRYWAIT P0, [R4+URZ+0x13280], R0 ;  /* 0x01328000040075a7 */ /* 0x004064000800017f */
[----:B-1----:R-:W-:Y:S05]  /*1d740*/  @!P0 NANOSLEEP.SYNCS 0x989680 ;  /* 0x009896800000895d */ /* 0x002fea0003900000 */
[----:B------:R-:W1:Y:S02]  /*1d750*/  @!P0 SYNCS.PHASECHK.TRANS64 P0, [R4+URZ+0x13280], R0 ;  /* 0x01328000040085a7 */ /* 0x000e64000800007f */
[----:B-1----:R-:W-:Y:S05]  /*1d760*/  @!P0 BRA `(.L_x_1193) ;  /* 0xfffffffc00ec8947 */ /* 0x002fea000383ffff */
[----:B------:R-:W-:Y:S05]  /*1d770*/  BRA `(.L_x_1271) ;  /* 0xffffffb000807947 */ /* 0x000fea000383ffff */
.L_x_1194:
        /* <DEDUP_REMOVED lines=8> */
.L_x_1273:
[----:B------:R-:W-:Y:S05]  /*1d800*/  BSYNC B0 ;  /* 0x0000000000007941 */ /* 0x000fea0003800000 */
.L_x_1272:
[----:B------:R-:W-:Y:S01]  /*1d810*/  IMAD.MOV.U32 R13, RZ, RZ, R10 ;  /* 0x000000ffff0d7224 */ /* 0x000fe200078e000a */
[C---:B------:R-:W-:Y:S01]  /*1d820*/  ISETP.GE.AND P2, PT, R9.reuse, 0x81, PT ;  /* 0x000000810900780c */ /* 0x040fe20003f46270 */
[----:B------:R-:W-:Y:S01]  /*1d830*/  IMAD.MOV.U32 R12, RZ, RZ, RZ ;  /* 0x000000ffff0c7224 */ /* 0x000fe200078e00ff */
[----:B------:R-:W-:Y:S01]  /*1d840*/  LOP3.LUT R16, R16, 0xffffffef, RZ, 0xc0, !PT ;  /* 0xffffffef10107812 */ /* 0x000fe200078ec0ff */
[----:B------:R-:W-:Y:S01]  /*1d850*/  IMAD.MOV.U32 R11, RZ, RZ, 0x1c1f ;  /* 0x00001c1fff0b7424 */ /* 0x000fe200078e00ff */
[C---:B------:R-:W-:Y:S01]  /*1d860*/  ISETP.GE.AND P4, PT, R9.reuse, 0x21, PT ;  /* 0x000000210900780c */ /* 0x040fe20003f86270 */
[----:B------:R-:W-:Y:S01]  /*1d870*/  IMAD.MOV.U32 R15, RZ, RZ, -0x1 ;  /* 0xffffffffff0f7424 */ /* 0x000fe200078e00ff */
[----:B------:R-:W-:Y:S01]  /*1d880*/  ISETP.GE.AND P3, PT, R9, 0x41, PT ;  /* 0x000000410900780c */ /* 0x000fe20003f66270 */
[----:B------:R-:W-:-:S12]  /*1d890*/  IMAD.MOV.U32 R0, RZ, RZ, R14 ;  /* 0x000000ffff007224 */ /* 0x000fd800078e000e */
[----:B------:R-:W-:Y:S05]  /*1d8a0*/  WARPSYNC.COLLECTIVE R15, `(.L_x_1274) ;  /* 0x000000000f087348 */ /* 0x000fea0003c00000 */
[----:B------:R0:W1:Y:S02]  /*1d8b0*/  SHFL.IDX P6, R14, R13, R12, R11 ;  /* 0x0000000c0d0e7389 */ /* 0x00006400000c000b */
[----:B01----:R-:W-:Y:S01]  /*1d8c0*/  ENDCOLLECTIVE ;  /* 0x000000000000791b */ /* 0x003fe20003800000 */
.L_x_1274:
[----:B------:R-:W-:Y:S01]  /*1d8d0*/  @P2 LOP3.LUT R16, R16, 0x10, RZ, 0xfc, !PT ;  /* 0x0000001010102812 */ /* 0x000fe200078efcff */
[----:B------:R-:W-:Y:S02]  /*1d8e0*/  IMAD.MOV.U32 R13, RZ, RZ, R19 ;  /* 0x000000ffff0d7224 */ /* 0x000fe400078e0013 */
[----:B------:R-:W-:Y:S02]  /*1d8f0*/  IMAD.MOV.U32 R12, RZ, RZ, 0x1 ;  /* 0x00000001ff0c7424 */ /* 0x000fe400078e00ff */
[----:B------:R-:W-:-:S07]  /*1d900*/  IMAD.MOV.U32 R2, RZ, RZ, R14 ;  /* 0x000000ffff027224 */ /* 0x000fce00078e000e */
[----:B------:R-:W-:Y:S05]  /*1d910*/  WARPSYNC.COLLECTIVE R15, `(.L_x_1275) ;  /* 0x000000000f087348 */ /* 0x000fea0003c00000 */
[----:B------:R0:W1:Y:S02]  /*1d920*/  SHFL.IDX P6, R14, R13, R12, R11 ;  /* 0x0000000c0d0e7389 */ /* 0x00006400000c000b */
[----:B01----:R-:W-:Y:S01]  /*1d930*/  ENDCOLLECTIVE ;  /* 0x000000000000791b */ /* 0x003fe20003800000 */
.L_x_1275:
[----:B------:R-:W-:Y:S02]  /*1d940*/  IADD3 R2, P1, R21, R2, RZ ;  /* 0x0000000215027210 */ /* 0x000fe40007f3e0ff */
[----:B------:R-:W0:Y:S03]  /*1d950*/  S2R R21, SR_TID.X ;  /* 0x0000000000157919 */ /* 0x000e260000002100 */
[----:B------:R-:W-:Y:S01]  /*1d960*/  IMAD.X R3, RZ, RZ, R0, P1 ;  /* 0x000000ffff037224 */ /* 0x000fe200008e0600 */
[----:B------:R-:W-:Y:S01]  /*1d970*/  ISETP.LT.OR P1, PT, R9, 0x1, P0 ;  /* 0x000000010900780c */ /* 0x000fe20000721670 */
[----:B------:R-:W-:Y:S02]  /*1d980*/  IMAD.IADD R0, R17, 0x1, R20 ;  /* 0x0000000111007824 */ /* 0x000fe400078e0214 */
[----:B------:R-:W-:-:S10]  /*1d990*/  IMAD.MOV.U32 R13, RZ, RZ, R10 ;  /* 0x000000ffff0d7224 */ /* 0x000fd400078e000a */
[----:B------:R-:W-:Y:S01]  /*1d9a0*/  @!PT LDS RZ, [RZ] ;  /* 0x00000000fffff984 */ /* 0x000fe20000000800 */
[----:B------:R-:W-:Y:S01]  /*1d9b0*/  @!PT LDS RZ, [RZ] ;  /* 0x00000000fffff984 */ /* 0x000fe20000000800 */
[----:B------:R-:W-:Y:S01]  /*1d9c0*/  @!PT LDS RZ, [RZ] ;  /* 0x00000000fffff984 */ /* 0x000fe20000000800 */
[----:B------:R1:W-:Y:S02]  /*1d9d0*/  LDGSTS.E.BYPASS.LTC128B.128 [R0+0x6000], desc[UR52][R2.64], !P1 ;  /* 0x0600000002007fae */ /* 0x0003e4000c901d74 */
[----:B-1----:R-:W-:-:S07]  /*1d9e0*/  IMAD.MOV.U32 R2, RZ, RZ, R14 ;  /* 0x000000ffff027224 */ /* 0x002fce00078e000e */
[----:B0-----:R-:W-:Y:S05]  /*1d9f0*/  WARPSYNC.COLLECTIVE R15, `(.L_x_1276) ;  /* 0x000000000f087348 */ /* 0x001fea0003c00000 */
[----:B------:R1:W2:Y:S02]  /*1da00*/  SHFL.IDX P6, R14, R13, R12, R11 ;  /* 0x0000000c0d0e7389 */ /* 0x0002a400000c000b */
[----:B012---:R-:W-:Y:S01]  /*1da10*/  ENDCOLLECTIVE ;  /* 0x000000000000791b */ /* 0x007fe20003800000 */
.L_x_1276:
[----:B------:R-:W-:-:S05]  /*1da20*/  IMAD.SHL.U32 R3, R21, 0x10, RZ ;  /* 0x0000001015037824 */ /* 0x000fca00078e00ff */
[----:B------:R-:W-:Y:S01]  /*1da30*/  LOP3.LUT R3, R3, 0x30, RZ, 0xc0, !PT ;  /* 0x0000003003037812 */ /* 0x000fe200078ec0ff */
[----:B------:R-:W-:Y:S02]  /*1da40*/  IMAD.MOV.U32 R13, RZ, RZ, R19 ;  /* 0x000000ffff0d7224 */ /* 0x000fe400078e0013 */
[----:B------:R-:W-:-:S05]  /*1da50*/  IMAD.MOV.U32 R12, RZ, RZ, R14 ;  /* 0x000000ffff0c7224 */ /* 0x000fca00078e000e */
[----:B------:R-:W-:Y:S01]  /*1da60*/  IADD3 R20, P1, R3, R12, RZ ;  /* 0x0000000c03147210 */ /* 0x000fe20007f3e0ff */
[----:B------:R-:W-:-:S04]  /*1da70*/  IMAD.MOV.U32 R12, RZ, RZ, 0x2 ;  /* 0x00000002ff0c7424 */ /* 0x000fc800078e00ff */
[----:B------:R-:W-:-:S08]  /*1da80*/  IMAD.X R21, RZ, RZ, R2, P1 ;  /* 0x000000ffff157224 */ /* 0x000fd000008e0602 */
[----:B------:R-:W-:Y:S05]  /*1da90*/  WARPSYNC.COLLECTIVE R15, `(.L_x_1277) ;  /* 0x000000000f087348 */ /* 0x000fea0003c00000 */
[----:B------:R0:W1:Y:S02]  /*1daa0*/  SHFL.IDX P6, R14, R13, R12, R11 ;  /* 0x0000000c0d0e7389 */ /* 0x00006400000c000b */
[----:B01----:R-:W-:Y:S01]  /*1dab0*/  ENDCOLLECTIVE ;  /* 0x000000000000791b */ /* 0x003fe20003800000 */
.L_x_1277:
[----:B------:R-:W-:Y:S01]  /*1dac0*/  ISETP.LT.OR P1, PT, R9, 0x21, P0 ;  /* 0x000000210900780c */ /* 0x000fe20000721670 */
[----:B------:R-:W-:-:S12]  /*1dad0*/  IMAD.MOV.U32 R13, RZ, RZ, R10 ;  /* 0x000000ffff0d7224 */ /* 0x000fd800078e000a */
        /* <DEDUP_REMOVED lines=8> */
.L_x_1278:
        /* <DEDUP_REMOVED lines=8> */
.L_x_1279:
        /* <DEDUP_REMOVED lines=10> */
.L_x_1280:
[----:B------:R-:W-:Y:S02]  /*1dc80*/  IMAD.MOV.U32 R13, RZ, RZ, R23 ;  /* 0x000000ffff0d7224 */ /* 0x000fe400078e0017 */
[----:B------:R-:W-:Y:S02]  /*1dc90*/  IMAD.MOV.U32 R12, RZ, RZ, RZ ;  /* 0x000000ffff0c7224 */ /* 0x000fe400078e00ff */
[----:B------:R-:W-:-:S07]  /*1dca0*/  IMAD.MOV.U32 R2, RZ, RZ, R14 ;  /* 0x000000ffff027224 */ /* 0x000fce00078e000e */
[----:B------:R-:W-:Y:S05]  /*1dcb0*/  WARPSYNC.COLLECTIVE R15, `(.L_x_1281) ;  /* 0x000000000f087348 */ /* 0x000fea0003c00000 */
[----:B------:R0:W1:Y:S02]  /*1dcc0*/  SHFL.IDX P6, R14, R13, R12, R11 ;  /* 0x0000000c0d0e7389 */ /* 0x00006400000c000b */
[----:B01----:R-:W-:Y:S01]  /*1dcd0*/  ENDCOLLECTIVE ;  /* 0x000000000000791b */ /* 0x003fe20003800000 */
.L_x_1281:
        /* <DEDUP_REMOVED lines=9> */
[----:B0-----:R-:W-:-:S12]  /*1dd70*/  IMAD.MOV.U32 R3, RZ, RZ, R14 ;  /* 0x000000ffff037224 */ /* 0x001fd800078e000e */
[----:B------:R-:W-:Y:S05]  /*1dd80*/  WARPSYNC.COLLECTIVE R15, `(.L_x_1282) ;  /* 0x000000000f087348 */ /* 0x000fea0003c00000 */
[----:B------:R0:W1:Y:S02]  /*1dd90*/  SHFL.IDX P6, R14, R13, R12, R11 ;  /* 0x0000000c0d0e7389 */ /* 0x00006400000c000b */
[----:B01----:R-:W-:Y:S01]  /*1dda0*/  ENDCOLLECTIVE ;  /* 0x000000000000791b */ /* 0x003fe20003800000 */
.L_x_1282:
[----:B------:R-:W-:Y:S01]  /*1ddb0*/  IMAD.MOV.U32 R2, RZ, RZ, R14 ;  /* 0x000000ffff027224 */ /* 0x000fe200078e000e */
[----:B------:R-:W-:Y:S06]  /*1ddc0*/  BRA `(.L_x_1283) ;  /* 0xffffffb000447947 */ /* 0x000fec000383ffff */
.L_x_1199:
[----:B--2---:R-:W2:Y:S02]  /*1ddd0*/  LDL R2, [R1+0x14] ;  /* 0x0000140001027983 */ /* 0x004ea40000100800 */
[----:B--2---:R2:W3:Y:S02]  /*1dde0*/  SYNCS.PHASECHK.TRANS64.TRYWAIT P0, [R4+URZ+0x13240], R2 ;  /* 0x01324002040075a7 */ /* 0x0044e4000800017f */
[----:B---3--:R-:W-:Y:S05]  /*1ddf0*/  @!P0 NANOSLEEP.SYNCS 0x989680 ;  /* 0x009896800000895d */ /* 0x008fea0003900000 */
[----:B------:R-:W3:Y:S02]  /*1de00*/  @!P0 SYNCS.PHASECHK.TRANS64 P0, [R4+URZ+0x13240], R2 ;  /* 0x01324002040085a7 */ /* 0x000ee4000800007f */
[----:B---3--:R-:W-:Y:S05]  /*1de10*/  @!P0 BRA `(.L_x_1199) ;  /* 0xfffffffc00ec8947 */ /* 0x008fea000383ffff */
[----:B------:R-:W-:Y:S05]  /*1de20*/  BRA `(.L_x_1284) ;  /* 0xffffffb000a47947 */ /* 0x000fea000383ffff */
.L_x_1200:
[----:B------:R-:W-:Y:S01]  /*1de30*/  BSSY B0, `(.L_x_1285) ;  /* 0x0000008000007945 */ /* 0x000fe20003800000 */
[----:B------:R-:W-:Y:S02]  /*1de40*/  IMAD.MOV.U32 R13, RZ, RZ, R6 ;  /* 0x000000ffff0d7224 */ /* 0x000fe400078e0006 */
[----:B------:R-:W-:Y:S02]  /*1de50*/  IMAD.MOV.U32 R12, RZ, RZ, RZ ;  /* 0x000000ffff0c7224 */ /* 0x000fe400078e00ff */
[----:B------:R-:W-:Y:S02]  /*1de60*/  IMAD.MOV.U32 R11, RZ, RZ, 0x1c1f ;  /* 0x00001c1fff0b7424 */ /* 0x000fe400078e00ff */
[----:B------:R-:W-:-:S07]  /*1de70*/  IMAD.MOV.U32 R15, RZ, RZ, -0x1 ;  /* 0xffffffffff0f7424 */ /* 0x000fce00078e00ff */
[----:B01----:R-:W-:Y:S05]  /*1de80*/  WARPSYNC.COLLECTIVE R15, `(.L_x_1286) ;  /* 0x000000000f087348 */ /* 0x003fea0003c00000 */
[----:B------:R2:W3:Y:S02]  /*1de90*/  SHFL.IDX P6, R14, R13, R12, R11 ;  /* 0x0000000c0d0e7389 */ /* 0x0004e400000c000b */
[----:B0123--:R-:W-:Y:S01]  /*1dea0*/  ENDCOLLECTIVE ;  /* 0x000000000000791b */ /* 0x00ffe20003800000 */
.L_x_1286:
[----:B------:R-:W-:Y:S05]  /*1deb0*/  BSYNC B0 ;  /* 0x0000000000007941 */ /* 0x000fea0003800000 */
.L_x_1285:
[----:B------:R-:W0:Y:S01]  /*1dec0*/  S2R R10, SR_TID.X ;  /* 0x00000000000a7919 */ /* 0x000e220000002100 */
[----:B------:R-:W-:Y:S01]  /*1ded0*/  IMAD.MOV.U32 R13, RZ, RZ, R5 ;  /* 0x000000ffff0d7224 */ /* 0x000fe200078e0005 */
[----:B------:R-:W1:Y:S01]  /*1dee0*/  LDC R19, c[0x0][0x2f4] ;  /* 0x0000bd00ff137b82 */ /* 0x000e620000000800 */
[----:B------:R-:W-:Y:S02]  /*1def0*/  IMAD.MOV.U32 R12, RZ, RZ, RZ ;  /* 0x000000ffff0c7224 */ /* 0x000fe400078e00ff */
[----:B------:R-:W-:Y:S02]  /*1df00*/  IMAD.MOV.U32 R11, RZ, RZ, 0x1c1f ;  /* 0x00001c1fff0b7424 */ /* 0x000fe400078e00ff */
[----:B------:R-:W-:Y:S02]  /*1df10*/  IMAD.MOV.U32 R15, RZ, RZ, -0x1 ;  /* 0xffffffffff0f7424 */ /* 0x000fe400078e00ff */
[----:B------:R-:W-:-:S07]  /*1df20*/  IMAD.MOV.U32 R2, RZ, RZ, R14 ;  /* 0x000000ffff027224 */ /* 0x000fce00078e000e */
[----:B01----:R-:W-:Y:S05]  /*1df30*/  WARPSYNC.COLLECTIVE R15, `(.L_x_1287) ;  /* 0x000000000f087348 */ /* 0x003fea0003c00000 */
[----:B------:R2:W3:Y:S02]  /*1df40*/  SHFL.IDX P6, R14, R13, R12, R11 ;  /* 0x0000000c0d0e7389 */ /* 0x0004e400000c000b */
[----:B0123--:R-:W-:Y:S01]  /*1df50*/  ENDCOLLECTIVE ;  /* 0x000000000000791b */ /* 0x00ffe20003800000 */
.L_x_1287:
[----:B------:R-:W-:Y:S02]  /*1df60*/  IMAD.MOV.U32 R13, RZ, RZ, R6 ;  /* 0x000000ffff0d7224 */ /* 0x000fe400078e0006 */
[----:B------:R-:W-:Y:S02]  /*1df70*/  IMAD.MOV.U32 R12, RZ, RZ, 0x1 ;  /* 0x00000001ff0c7424 */ /* 0x000fe400078e00ff */
[----:B------:R-:W-:Y:S02]  /*1df80*/  IMAD.SHL.U32 R10, R10, 0x10, RZ ;  /* 0x000000100a0a7824 */ /* 0x000fe400078e00ff */
[----:B------:R-:W-:-:S03]  /*1df90*/  IMAD.MOV.U32 R3, RZ, RZ, R14 ;  /* 0x000000ffff037224 */ /* 0x000fc600078e000e */
[----:B------:R-:W-:-:S07]  /*1dfa0*/  LOP3.LUT R10, R10, 0x30, RZ, 0xc0, !PT ;  /* 0x000000300a0a7812 */ /* 0x000fce00078ec0ff */
[----:B------:R-:W-:Y:S05]  /*1dfb0*/  WARPSYNC.COLLECTIVE R15, `(.L_x_1288) ;  /* 0x000000000f087348 */ /* 0x000fea0003c00000 */
[----:B------:R0:W1:Y:S02]  /*1dfc0*/  SHFL.IDX P6, R14, R13, R12, R11 ;  /* 0x0000000c0d0e7389 */ /* 0x00006400000c000b */
[----:B01----:R-:W-:Y:S01]  /*1dfd0*/  ENDCOLLECTIVE ;  /* 0x000000000000791b */ /* 0x003fe20003800000 */
.L_x_1288:
[C---:B------:R-:W-:Y:S02]  /*1dfe0*/  @P5 IADD3 R3, P0, R10.reuse, R3, RZ ;  /* 0x000000030a035210 */ /* 0x040fe40007f1e0ff */
[----:B------:R-:W-:-:S03]  /*1dff0*/  ISETP.GE.AND P2, PT, R10, R19, PT ;  /* 0x000000130a00720c */ /* 0x000fc60003f46270 */
        /* <DEDUP_REMOVED lines=13> */
.L_x_1289:
[----:B------:R-:W-:Y:S02]  /*1e0d0*/  IMAD.MOV.U32 R13, RZ, RZ, R6 ;  /* 0x000000ffff0d7224 */ /* 0x000fe400078e0006 */
[----:B------:R-:W-:Y:S02]  /*1e0e0*/  IMAD.MOV.U32 R12, RZ, RZ, 0x2 ;  /* 0x00000002ff0c7424 */ /* 0x000fe400078e00ff */
[----:B------:R-:W-:-:S07]  /*1e0f0*/  IMAD.MOV.U32 R3, RZ, RZ, R14 ;  /* 0x000000ffff037224 */ /* 0x000fce00078e000e */
[----:B------:R-:W-:Y:S05]  /*1e100*/  WARPSYNC.COLLECTIVE R15, `(.L_x_1290) ;  /* 0x000000000f087348 */ /* 0x000fea0003c00000 */
[----:B------:R0:W1:Y:S02]  /*1e110*/  SHFL.IDX P6, R14, R13, R12, R11 ;  /* 0x0000000c0d0e7389 */ /* 0x00006400000c000b */
[----:B01----:R-:W-:Y:S01]  /*1e120*/  ENDCOLLECTIVE ;  /* 0x000000000000791b */ /* 0x003fe20003800000 */
.L_x_1290:
        /* <DEDUP_REMOVED lines=14> */
.L_x_1291:
[----:B------:R-:W-:Y:S02]  /*1e210*/  IMAD.MOV.U32 R13, RZ, RZ, R6 ;  /* 0x000000ffff0d7224 */ /* 0x000fe400078e0006 */
[----:B------:R-:W-:Y:S02]  /*1e220*/  IMAD.MOV.U32 R12, RZ, RZ, 0x3 ;  /* 0x00000003ff0c7424 */ /* 0x000fe400078e00ff */
[----:B------:R-:W-:-:S07]  /*1e230*/  IMAD.MOV.U32 R3, RZ, RZ, R14 ;  /* 0x000000ffff037224 */ /* 0x000fce00078e000e */
[----:B------:R-:W-:Y:S05]  /*1e240*/  WARPSYNC.COLLECTIVE R15, `(.L_x_1292) ;  /* 0x000000000f087348 */ /* 0x000fea0003c00000 */
[----:B------:R0:W1:Y:S02]  /*1e250*/  SHFL.IDX P6, R14, R13, R12, R11 ;  /* 0x0000000c0d0e7389 */ /* 0x00006400000c000b */
[----:B01----:R-:W-:Y:S01]  /*1e260*/  ENDCOLLECTIVE ;  /* 0x000000000000791b */ /* 0x003fe20003800000 */
.L_x_1292:
        /* <DEDUP_REMOVED lines=10> */
.L_x_1293:
        /* <DEDUP_REMOVED lines=10> */
.L_x_1294:
[----:B------:R-:W-:-:S05]  /*1e3b0*/  @P1 IADD3 R2, P0, R10, R5, RZ ;  /* 0x000000050a021210 */ /* 0x000fca0007f1e0ff */
[----:B------:R-:W-:-:S05]  /*1e3c0*/  @P1 IMAD.X R3, RZ, RZ, R6, P0 ;  /* 0x000000ffff031224 */ /* 0x000fca00000e0606 */
        /* <DEDUP_REMOVED lines=9> */
.L_x_1295:
[----:B------:R-:W-:Y:S05]  /*1e460*/  BRA `(.L_x_1296) ;  /* 0xffffffb000207947 */ /* 0x000fea000383ffff */
.L_x_1207:
[----:B------:R-:W-:Y:S02]  /*1e470*/  IMAD.MOV.U32 R13, RZ, RZ, R4 ;  /* 0x000000ffff0d7224 */ /* 0x000fe400078e0004 */
[----:B------:R-:W-:Y:S02]  /*1e480*/  IMAD.MOV.U32 R12, RZ, RZ, RZ ;  /* 0x000000ffff0c7224 */ /* 0x000fe400078e00ff */
[----:B------:R-:W-:Y:S02]  /*1e490*/  IMAD.MOV.U32 R11, RZ, RZ, 0x1c1f ;  /* 0x00001c1fff0b7424 */ /* 0x000fe400078e00ff */
[----:B------:R-:W-:Y:S02]  /*1e4a0*/  IMAD.MOV.U32 R15, RZ, RZ, -0x1 ;  /* 0xffffffffff0f7424 */ /* 0x000fe400078e00ff */
[----:B------:R-:W-:Y:S02]  /*1e4b0*/  IMAD R6, R9, UR42, RZ ;  /* 0x0000002a09067c24 */ /* 0x000fe4000f8e02ff */
[----:B------:R-:W-:-:S07]  /*1e4c0*/  IMAD.IADD R22, R20, 0x1, R22 ;  /* 0x0000000114167824 */ /* 0x000fce00078e0216 */
[----:B-----5:R-:W-:Y:S05]  /*1e4d0*/  WARPSYNC.COLLECTIVE R15, `(.L_x_1297) ;  /* 0x000000000f087348 */ /* 0x020fea0003c00000 */
[----:B------:R0:W1:Y:S02]  /*1e4e0*/  SHFL.IDX P6, R14, R13, R12, R11 ;  /* 0x0000000c0d0e7389 */ /* 0x00006400000c000b */
[----:B01---5:R-:W-:Y:S01]  /*1e4f0*/  ENDCOLLECTIVE ;  /* 0x000000000000791b */ /* 0x023fe20003800000 */
.L_x_1297:
[C---:B------:R-:W-:Y:S01]  /*1e500*/  VIADD R9, R22.reuse, 0x20 ;  /* 0x0000002016097836 */ /* 0x040fe20000000000 */
[----:B------:R-:W-:Y:S01]  /*1e510*/  ISETP.GE.AND P2, PT, R22, R6, PT ;  /* 0x000000061600720c */ /* 0x000fe20003f46270 */
[----:B------:R-:W-:Y:S02]  /*1e520*/  IMAD.MOV.U32 R13, RZ, RZ, R0 ;  /* 0x000000ffff0d7224 */ /* 0x000fe400078e0000 */
[----:B------:R-:W-:-:S10]  /*1e530*/  IMAD.MOV.U32 R2, RZ, RZ, R14 ;  /* 0x000000ffff027224 */ /* 0x000fd400078e000e */
[----:B------:R-:W-:Y:S05]  /*1e540*/  WARPSYNC.COLLECTIVE R15, `(.L_x_1298) ;  /* 0x000000000f087348 */ /* 0x000fea0003c00000 */
[----:B------:R0:W1:Y:S02]  /*1e550*/  SHFL.IDX P6, R14, R13, R12, R11 ;  /* 0x0000000c0d0e7389 */ /* 0x00006400000c000b */
[----:B01----:R-:W-:Y:S01]  /*1e560*/  ENDCOLLECTIVE ;  /* 0x000000000000791b */ /* 0x003fe20003800000 */
.L_x_1298:
[----:B------:R-:W-:Y:S02]  /*1e570*/  IMAD.MOV.U32 R13, RZ, RZ, R4 ;  /* 0x000000ffff0d7224 */ /* 0x000fe400078e0004 */
[----:B------:R-:W-:Y:S02]  /*1e580*/  IMAD.MOV.U32 R12, RZ, RZ, 0x1 ;  /* 0x00000001ff0c7424 */ /* 0x000fe400078e00ff */
[----:B------:R-:W-:-:S07]  /*1e590*/  IMAD.MOV.U32 R3, RZ, RZ, R14 ;  /* 0x000000ffff037224 */ /* 0x000fce00078e000e */
[----:B------:R-:W-:Y:S05]  /*1e5a0*/  WARPSYNC.COLLECTIVE R15, `(.L_x_1299) ;  /* 0x000000000f087348 */ /* 0x000fea0003c00000 */
[----:B------:R0:W1:Y:S02]  /*1e5b0*/  SHFL.IDX P6, R14, R13, R12, R11 ;  /* 0x0000000c0d0e7389 */ /* 0x00006400000c000b */
[----:B01----:R-:W-:Y:S01]  /*1e5c0*/  ENDCOLLECTIVE ;  /* 0x000000000000791b */ /* 0x003fe20003800000 */
.L_x_1299:
        /* <DEDUP_REMOVED lines=15> */
.L_x_1300:
[----:B------:R-:W-:Y:S02]  /*1e6c0*/  IMAD.MOV.U32 R13, RZ, RZ, R4 ;  /* 0x000000ffff0d7224 */ /* 0x000fe400078e0004 */
[----:B------:R-:W-:Y:S02]  /*1e6d0*/  IMAD.MOV.U32 R12, RZ, RZ, 0x2 ;  /* 0x00000002ff0c7424 */ /* 0x000fe400078e00ff */
[----:B------:R-:W-:-:S07]  /*1e6e0*/  IMAD.MOV.U32 R3, RZ, RZ, R14 ;  /* 0x000000ffff037224 */ /* 0x000fce00078e000e */
[----:B------:R-:W-:Y:S05]  /*1e6f0*/  WARPSYNC.COLLECTIVE R15, `(.L_x_1301) ;  /* 0x000000000f087348 */ /* 0x000fea0003c00000 */
[----:B------:R0:W1:Y:S02]  /*1e700*/  SHFL.IDX P6, R14, R13, R12, R11 ;  /* 0x0000000c0d0e7389 */ /* 0x00006400000c000b */
[----:B01----:R-:W-:Y:S01]  /*1e710*/  ENDCOLLECTIVE ;  /* 0x000000000000791b */ /* 0x003fe20003800000 */
.L_x_1301:
        /* <DEDUP_REMOVED lines=16> */
.L_x_1302:
[----:B------:R-:W-:Y:S02]  /*1e820*/  IMAD.MOV.U32 R13, RZ, RZ, R4 ;  /* 0x000000ffff0d7224 */ /* 0x000fe400078e0004 */
[----:B------:R-:W-:Y:S02]  /*1e830*/  IMAD.MOV.U32 R12, RZ, RZ, 0x3 ;  /* 0x00000003ff0c7424 */ /* 0x000fe400078e00ff */
[----:B------:R-:W-:-:S07]  /*1e840*/  IMAD.MOV.U32 R3, RZ, RZ, R14 ;  /* 0x000000ffff037224 */ /* 0x000fce00078e000e */
[----:B------:R-:W-:Y:S05]  /*1e850*/  WARPSYNC.COLLECTIVE R15, `(.L_x_1303) ;  /* 0x000000000f087348 */ /* 0x000fea0003c00000 */
[----:B------:R0:W1:Y:S02]  /*1e860*/  SHFL.IDX P6, R14, R13, R12, R11 ;  /* 0x0000000c0d0e7389 */ /* 0x00006400000c000b */
[----:B01----:R-:W-:Y:S01]  /*1e870*/  ENDCOLLECTIVE ;  /* 0x000000000000791b */ /* 0x003fe20003800000 */
.L_x_1303:
[----:B------:R-:W-:-:S05]  /*1e880*/  @!P2 IADD3 R3, P1, R19, R3, RZ ;  /* 0x000000031303a210 */ /* 0x000fca0007f3e0ff */
[----:B------:R-:W-:-:S05]  /*1e890*/  @!P2 IMAD.X R2, RZ, RZ, R2, P1 ;  /* 0x000000ffff02a224 */ /* 0x000fca00008e0602 */
[----:B------:R-:W-:Y:S01]  /*1e8a0*/  @!P2 LOP3.LUT R3, R3, R2, RZ, 0x3c, !PT ;  /* 0x000000020303a212 */ /* 0x000fe200078e3cff */
[----:B------:R-:W-:-:S03]  /*1e8b0*/  IMAD.MOV.U32 R13, RZ, RZ, R0 ;  /* 0x000000ffff0d7224 */ /* 0x000fc600078e0000 */
[----:B------:R-:W-:-:S04]  /*1e8c0*/  @!P2 LOP3.LUT R2, R3, R2, RZ, 0x3c, !PT ;  /* 0x000000020302a212 */ /* 0x000fc800078e3cff */
[----:B------:R-:W-:Y:S01]  /*1e8d0*/  @!P2 LOP3.LUT R3, R3, R2, RZ, 0x3c, !PT ;  /* 0x000000020303a212 */ /* 0x000fe200078e3cff */
[----:B------:R-:W-:-:S07]  /*1e8e0*/  IMAD.MOV.U32 R4, RZ, RZ, R14 ;  /* 0x000000ffff047224 */ /* 0x000fce00078e000e */
[----:B------:R-:W-:Y:S05]  /*1e8f0*/  WARPSYNC.COLLECTIVE R15, `(.L_x_1304) ;  /* 0x000000000f087348 */ /* 0x000fea0003c00000 */
[----:B------:R0:W1:Y:S02]  /*1e900*/  SHFL.IDX P6, R14, R13, R12, R11 ;  /* 0x0000000c0d0e7389 */ /* 0x00006400000c000b */
[----:B01----:R-:W-:Y:S01]  /*1e910*/  ENDCOLLECTIVE ;  /* 0x000000000000791b */ /* 0x003fe20003800000 */
.L_x_1304:
[----:B------:R-:W-:Y:S01]  /*1e920*/  @!PT LDS RZ, [RZ] ;  /* 0x00000000fffff984 */ /* 0x000fe20000000800 */
[----:B------:R-:W-:Y:S01]  /*1e930*/  @!PT LDS RZ, [RZ] ;  /* 0x00000000fffff984 */ /* 0x000fe20000000800 */
[----:B------:R-:W-:Y:S01]  /*1e940*/  @!PT LDS RZ, [RZ] ;  /* 0x00000000fffff984 */ /* 0x000fe20000000800 */
[----:B------:R0:W-:Y:S01]  /*1e950*/  @!P2 LDGSTS.E.BYPASS.LTC128B.128 [R10+0xc000], desc[UR52][R2.64], !P0 ;  /* 0x0c000000020aafae */ /* 0x0001e2000c101d74 */
[----:B------:R-:W-:Y:S02]  /*1e960*/  IMAD.MOV.U32 R13, RZ, RZ, R7 ;  /* 0x000000ffff0d7224 */ /* 0x000fe400078e0007 */
[----:B0-----:R-:W-:Y:S02]  /*1e970*/  VIADD R2, R22, 0x60 ;  /* 0x0000006016027836 */ /* 0x001fe40000000000 */
[----:B------:R-:W-:-:S03]  /*1e980*/  IMAD.MOV.U32 R12, RZ, RZ, RZ ;  /* 0x000000ffff0c7224 */ /* 0x000fc600078e00ff */
[----:B------:R-:W-:Y:S01]  /*1e990*/  ISETP.GE.AND P2, PT, R2, R6, PT ;  /* 0x000000060200720c */ /* 0x000fe20003f46270 */
[----:B------:R-:W-:-:S12]  /*1e9a0*/  IMAD.MOV.U32 R0, RZ, RZ, R14 ;  /* 0x000000ffff007224 */ /* 0x000fd800078e000e */
[----:B------:R-:W-:Y:S05]  /*1e9b0*/  WARPSYNC.COLLECTIVE R15, `(.L_x_1305) ;  /* 0x000000000f087348 */ /* 0x000fea0003c00000 */
[----:B------:R0:W1:Y:S02]  /*1e9c0*/  SHFL.IDX P6, R14, R13, R12, R11 ;  /* 0x0000000c0d0e7389 */ /* 0x00006400000c000b */
[----:B01----:R-:W-:Y:S01]  /*1e9d0*/  ENDCOLLECTIVE ;  /* 0x000000000000791b */ /* 0x003fe20003800000 */
.L_x_1305:
[----:B------:R-:W-:-:S05]  /*1e9e0*/  @!P2 IADD3 R0, P1, R19, R0, RZ ;  /* 0x000000001300a210 */ /* 0x000fca0007f3e0ff */
[----:B------:R-:W-:Y:S02]  /*1e9f0*/  @!P2 IMAD.X R2, RZ, RZ, R4, P1 ;  /* 0x000000ffff02a224 */ /* 0x000fe400008e0604 */
[----:B------:R-:W-:Y:S02]  /*1ea00*/  IMAD.MOV.U32 R13, RZ, RZ, R5 ;  /* 0x000000ffff0d7224 */ /* 0x000fe400078e0005 */
[----:B------:R-:W-:Y:S02]  /*1ea10*/  @!P2 IMAD.MOV.U32 R3, RZ, RZ, R2 ;  /* 0x000000ffff03a224 */ /* 0x000fe400078e0002 */
[----:B------:R-:W-:Y:S02]  /*1ea20*/  @!P2 IMAD.MOV.U32 R2, RZ, RZ, R0 ;  /* 0x000000ffff02a224 */ /* 0x000fe400078e0000 */
[----:B------:R-:W-:-:S03]  /*1ea30*/  IMAD.MOV.U32 R0, RZ, RZ, R14 ;  /* 0x000000ffff007224 */ /* 0x000fc600078e000e */
[----:B------:R-:W-:Y:S01]  /*1ea40*/  @!PT LDS RZ, [RZ] ;  /* 0x00000000fffff984 */ /* 0x000fe20000000800 */
[----:B------:R-:W-:Y:S01]  /*1ea50*/  @!PT LDS RZ, [RZ] ;  /* 0x00000000fffff984 */ /* 0x000fe20000000800 */
[----:B------:R-:W-:Y:S01]  /*1ea60*/  @!PT LDS RZ, [RZ] ;  /* 0x00000000fffff984 */ /* 0x000fe20000000800 */
[----:B------:R0:W-:Y:S04]  /*1ea70*/  @!P2 LDGSTS.E.BYPASS.LTC128B.128 [R10+0xc800], desc[UR52][R2.64], !P0 ;  /* 0x0c800000020aafae */ /* 0x0001e8000c101d74 */
[----:B0-----:R-:W-:Y:S05]  /*1ea80*/  WARPSYNC.COLLECTIVE R15, `(.L_x_1306) ;  /* 0x000000000f087348 */ /* 0x001fea0003c00000 */
[----:B------:R1:W2:Y:S02]  /*1ea90*/  SHFL.IDX P6, R14, R13, R12, R11 ;  /* 0x0000000c0d0e7389 */ /* 0x0002a400000c000b */
[----:B012---:R-:W-:Y:S01]  /*1eaa0*/  ENDCOLLECTIVE ;  /* 0x000000000000791b */ /* 0x007fe20003800000 */
.L_x_1306:
        /* <DEDUP_REMOVED lines=8> */
.L_x_1307:
[----:B------:R-:W-:-:S05]  /*1eb30*/  @!P2 IADD3 R2, P1, R19, R2, RZ ;  /* 0x000000021302a210 */ /* 0x000fca0007f3e0ff */
[----:B------:R-:W-:-:S04]  /*1eb40*/  @!P2 IMAD.X R0, RZ, RZ, R0, P1 ;  /* 0x000000ffff00a224 */ /* 0x000fc800008e0600 */
        /* <DEDUP_REMOVED lines=10> */
.L_x_1308:
[----:B------:R-:W-:Y:S05]  /*1ebf0*/  BRA `(.L_x_1309) ;  /* 0xffffffb400347947 */ /* 0x000fea000383ffff */
.L_x_1210:
[----:B0-----:R0:W1:Y:S02]  /*1ec00*/  SYNCS.PHASECHK.TRANS64.TRYWAIT P0, [R17+URZ+0x13220], R0 ;  /* 0x01322000110075a7 */ /* 0x001064000800017f */
[----:B-1----:R-:W-:Y:S05]  /*1ec10*/  @!P0 NANOSLEEP.SYNCS 0x989680 ;  /* 0x009896800000895d */ /* 0x002fea0003900000 */
[----:B------:R-:W1:Y:S02]  /*1ec20*/  @!P0 SYNCS.PHASECHK.TRANS64 P0, [R17+URZ+0x13220], R0 ;  /* 0x01322000110085a7 */ /* 0x000e64000800007f */
[----:B-1----:R-:W-:Y:S05]  /*1ec30*/  @!P0 BRA `(.L_x_1210) ;  /* 0xfffffffc00f08947 */ /* 0x002fea000383ffff */
[----:B------:R-:W-:Y:S05]  /*1ec40*/  BRA `(.L_x_1310) ;  /* 0xffffffb400907947 */ /* 0x000fea000383ffff */
.L_x_1214:
[----:B0-----:R0:W1:Y:S02]  /*1ec50*/  SYNCS.PHASECHK.TRANS64.TRYWAIT P0, [R0+URZ+0x13280], R27 ;  /* 0x0132801b000075a7 */ /* 0x001064000800017f */
[----:B-1----:R-:W-:Y:S05]  /*1ec60*/  @!P0 NANOSLEEP.SYNCS 0x989680 ;  /* 0x009896800000895d */ /* 0x002fea0003900000 */
[----:B------:R-:W1:Y:S02]  /*1ec70*/  @!P0 SYNCS.PHASECHK.TRANS64 P0, [R0+URZ+0x13280], R27 ;  /* 0x0132801b000085a7 */ /* 0x000e64000800007f */
[----:B-1----:R-:W-:Y:S05]  /*1ec80*/  @!P0 BRA `(.L_x_1214) ;  /* 0xfffffffc00f08947 */ /* 0x002fea000383ffff */
[----:B------:R-:W-:Y:S05]  /*1ec90*/  BRA `(.L_x_1311) ;  /* 0xffffffb800c87947 */ /* 0x000fea000383ffff */
.L_x_1215:
        /* <DEDUP_REMOVED lines=8> */
.L_x_1313:
[----:B------:R-:W-:Y:S05]  /*1ed20*/  BSYNC B0 ;  /* 0x0000000000007941 */ /* 0x000fea0003800000 */
.L_x_1312:
[----:B------:R-:W0:Y:S01]  /*1ed30*/  S2R R2, SR_TID.X ;  /* 0x0000000000027919 */ /* 0x000e220000002100 */
[----:B------:R-:W-:Y:S02]  /*1ed40*/  IMAD.MOV.U32 R13, RZ, RZ, R4 ;  /* 0x000000ffff0d7224 */ /* 0x000fe400078e0004 */
[----:B------:R-:W-:Y:S02]  /*1ed50*/  IMAD.MOV.U32 R12, RZ, RZ, RZ ;  /* 0x000000ffff0c7224 */ /* 0x000fe400078e00ff */
[----:B------:R-:W-:Y:S02]  /*1ed60*/  IMAD.MOV.U32 R11, RZ, RZ, 0x1c1f ;  /* 0x00001c1fff0b7424 */ /* 0x000fe400078e00ff */
[----:B------:R-:W-:Y:S02]  /*1ed70*/  IMAD.MOV.U32 R15, RZ, RZ, -0x1 ;  /* 0xffffffffff0f7424 */ /* 0x000fe400078e00ff */
[----:B------:R-:W-:Y:S02]  /*1ed80*/  IMAD.MOV.U32 R3, RZ, RZ, R14 ;  /* 0x000000ffff037224 */ /* 0x000fe400078e000e */
[----:B------:R-:W-:-:S07]  /*1ed90*/  IMAD.IADD R6, R17, 0x1, R6 ;  /* 0x0000000111067824 */ /* 0x000fce00078e0206 */
[----:B0-----:R-:W-:Y:S05]  /*1eda0*/  WARPSYNC.COLLECTIVE R15, `(.L_x_1314) ;  /* 0x000000000f087348 */ /* 0x001fea0003c00000 */
[----:B------:R1:W2:Y:S02]  /*1edb0*/  SHFL.IDX P6, R14, R13, R12, R11 ;  /* 0x0000000c0d0e7389 */ /* 0x0002a400000c000b */
[----:B012---:R-:W-:Y:S01]  /*1edc0*/  ENDCOLLECTIVE ;  /* 0x000000000000791b */ /* 0x007fe20003800000 */
.L_x_1314:
        /* <DEDUP_REMOVED lines=11> */
.L_x_1315:
        /* <DEDUP_REMOVED lines=10> */
.L_x_1316:
        /* <DEDUP_REMOVED lines=11> */
.L_x_1317:
        /* <DEDUP_REMOVED lines=10> */
.L_x_1318:
        /* <DEDUP_REMOVED lines=11> */
.L_x_1319:
        /* <DEDUP_REMOVED lines=10> */
.L_x_1320:
[----:B------:R-:W-:Y:S02]  /*1f1c0*/  IMAD.MOV.U32 R13, RZ, RZ, R19 ;  /* 0x000000ffff0d7224 */ /* 0x000fe400078e0013 */
[----:B------:R-:W-:Y:S02]  /*1f1d0*/  IMAD.MOV.U32 R12, RZ, RZ, RZ ;  /* 0x000000ffff0c7224 */ /* 0x000fe400078e00ff */
[----:B------:R-:W-:Y:S02]  /*1f1e0*/  IMAD.SHL.U32 R5, R2, 0x10, RZ ;  /* 0x0000001002057824 */ /* 0x000fe400078e00ff */
[----:B------:R-:W-:-:S07]  /*1f1f0*/  IMAD.MOV.U32 R2, RZ, RZ, R14 ;  /* 0x000000ffff027224 */ /* 0x000fce00078e000e */
[----:B------:R-:W-:Y:S05]  /*1f200*/  WARPSYNC.COLLECTIVE R15, `(.L_x_1321) ;  /* 0x000000000f087348 */ /* 0x000fea0003c00000 */
[----:B------:R0:W1:Y:S02]  /*1f210*/  SHFL.IDX P6, R14, R13, R12, R11 ;  /* 0x0000000c0d0e7389 */ /* 0x00006400000c000b */
[----:B01----:R-:W-:Y:S01]  /*1f220*/  ENDCOLLECTIVE ;  /* 0x000000000000791b */ /* 0x003fe20003800000 */
.L_x_1321:
[----:B------:R-:W-:-:S04]  /*1f230*/  LOP3.LUT R5, R5, 0x30, RZ, 0xc0, !PT ;  /* 0x0000003005057812 */ /* 0x000fc800078ec0ff */
[----:B------:R-:W-:-:S05]  /*1f240*/  IADD3 R2, P0, R5, R2, RZ ;  /* 0x0000000205027210 */ /* 0x000fca0007f1e0ff */
[----:B------:R-:W-:Y:S02]  /*1f250*/  IMAD.X R3, RZ, RZ, R3, P0 ;  /* 0x000000ffff037224 */ /* 0x000fe400000e0603 */
[----:B------:R-:W-:-:S03]  /*1f260*/  IMAD.MOV.U32 R13, RZ, RZ, R20 ;  /* 0x000000ffff0d7224 */ /* 0x000fc600078e0014 */
        /* <DEDUP_REMOVED lines=8> */
.L_x_1322:
[----:B------:R-:W-:Y:S01]  /*1f2f0*/  IMAD.MOV.U32 R2, RZ, RZ, R14 ;  /* 0x000000ffff027224 */ /* 0x000fe200078e000e */
[----:B------:R-:W-:Y:S06]  /*1f300*/  BRA `(.L_x_1323) ;  /* 0xffffffb800387947 */ /* 0x000fec000383ffff */
.L_x_1220:
[----:B---3--:R3:W4:Y:S02]  /*1f310*/  SYNCS.PHASECHK.TRANS64.TRYWAIT P0, [R0+URZ+0x13240], R27 ;  /* 0x0132401b000075a7 */ /* 0x008724000800017f */
[----:B----4-:R-:W-:Y:S05]  /*1f320*/  @!P0 NANOSLEEP.SYNCS 0x989680 ;  /* 0x009896800000895d */ /* 0x010fea0003900000 */
[----:B------:R-:W4:Y:S02]  /*1f330*/  @!P0 SYNCS.PHASECHK.TRANS64 P0, [R0+URZ+0x13240], R27 ;  /* 0x0132401b000085a7 */ /* 0x000f24000800007f */
[----:B----4-:R-:W-:Y:S05]  /*1f340*/  @!P0 BRA `(.L_x_1220) ;  /* 0xfffffffc00f08947 */ /* 0x010fea000383ffff */
[----:B------:R-:W-:Y:S05]  /*1f350*/  BRA `(.L_x_1324) ;  /* 0xffffffb800947947 */ /* 0x000fea000383ffff */
.L_x_1221:
        /* <DEDUP_REMOVED lines=8> */
.L_x_1326:
[----:B------:R-:W-:Y:S05]  /*1f3e0*/  BSYNC B0 ;  /* 0x0000000000007941 */ /* 0x000fea0003800000 */
.L_x_1325:
        /* <DEDUP_REMOVED lines=8> */
.L_x_1327:
[----:B------:R-:W-:Y:S02]  /*1f470*/  IMAD.MOV.U32 R13, RZ, RZ, R8 ;  /* 0x000000ffff0d7224 */ /* 0x000fe400078e0008 */
[----:B------:R-:W-:Y:S02]  /*1f480*/  IMAD.MOV.U32 R12, RZ, RZ, 0x1 ;  /* 0x00000001ff0c7424 */ /* 0x000fe400078e00ff */
[----:B------:R-:W-:-:S07]  /*1f490*/  IMAD.MOV.U32 R2, RZ, RZ, R14 ;  /* 0x000000ffff027224 */ /* 0x000fce00078e000e */
[----:B------:R-:W-:Y:S05]  /*1f4a0*/  WARPSYNC.COLLECTIVE R15, `(.L_x_1328) ;  /* 0x000000000f087348 */ /* 0x000fea0003c00000 */
[----:B------:R0:W1:Y:S02]  /*1f4b0*/  SHFL.IDX P6, R14, R13, R12, R11 ;  /* 0x0000000c0d0e7389 */ /* 0x00006400000c000b */
[----:B01----:R-:W-:Y:S01]  /*1f4c0*/  ENDCOLLECTIVE ;  /* 0x000000000000791b */ /* 0x003fe20003800000 */
.L_x_1328:
        /* <DEDUP_REMOVED lines=11> */
.L_x_1329:
[----:B------:R-:W-:Y:S02]  /*1f580*/  IMAD.MOV.U32 R13, RZ, RZ, R8 ;  /* 0x000000ffff0d7224 */ /* 0x000fe400078e0008 */
[----:B------:R-:W-:Y:S02]  /*1f590*/  IMAD.MOV.U32 R12, RZ, RZ, 0x2 ;  /* 0x00000002ff0c7424 */ /* 0x000fe400078e00ff */
[----:B------:R-:W-:-:S07]  /*1f5a0*/  IMAD.MOV.U32 R2, RZ, RZ, R14 ;  /* 0x000000ffff027224 */ /* 0x000fce00078e000e */
[----:B------:R-:W-:Y:S05]  /*1f5b0*/  WARPSYNC.COLLECTIVE R15, `(.L_x_1330) ;  /* 0x000000000f087348 */ /* 0x000fea0003c00000 */
[----:B------:R0:W1:Y:S02]  /*1f5c0*/  SHFL.IDX P6, R14, R13, R12, R11 ;  /* 0x0000000c0d0e7389 */ /* 0x00006400000c000b */
[----:B01----:R-:W-:Y:S01]  /*1f5d0*/  ENDCOLLECTIVE ;  /* 0x000000000000791b */ /* 0x003fe20003800000 */
.L_x_1330:
        /* <DEDUP_REMOVED lines=11> */
.L_x_1331:
[----:B------:R-:W-:Y:S02]  /*1f690*/  IMAD.MOV.U32 R13, RZ, RZ, R8 ;  /* 0x000000ffff0d7224 */ /* 0x000fe400078e0008 */
[----:B------:R-:W-:Y:S02]  /*1f6a0*/  IMAD.MOV.U32 R12, RZ, RZ, 0x3 ;  /* 0x00000003ff0c7424 */ /* 0x000fe400078e00ff */
[----:B------:R-:W-:-:S07]  /*1f6b0*/  IMAD.MOV.U32 R2, RZ, RZ, R14 ;  /* 0x000000ffff027224 */ /* 0x000fce00078e000e */
[----:B------:R-:W-:Y:S05]  /*1f6c0*/  WARPSYNC.COLLECTIVE R15, `(.L_x_1332) ;  /* 0x000000000f087348 */ /* 0x000fea0003c00000 */
[----:B------:R0:W1:Y:S02]  /*1f6d0*/  SHFL.IDX P6, R14, R13, R12, R11 ;  /* 0x0000000c0d0e7389 */ /* 0x00006400000c000b */
[----:B01----:R-:W-:Y:S01]  /*1f6e0*/  ENDCOLLECTIVE ;  /* 0x000000000000791b */ /* 0x003fe20003800000 */
.L_x_1332:
        /* <DEDUP_REMOVED lines=11> */
.L_x_1333:
[----:B------:R-:W-:Y:S02]  /*1f7a0*/  IMAD.MOV.U32 R13, RZ, RZ, R5 ;  /* 0x000000ffff0d7224 */ /* 0x000fe400078e0005 */
[----:B------:R-:W-:Y:S02]  /*1f7b0*/  IMAD.MOV.U32 R12, RZ, RZ, RZ ;  /* 0x000000ffff0c7224 */ /* 0x000fe400078e00ff */
[----:B------:R-:W-:-:S07]  /*1f7c0*/  IMAD.MOV.U32 R2, RZ, RZ, R14 ;  /* 0x000000ffff027224 */ /* 0x000fce00078e000e */
[----:B------:R-:W-:Y:S05]  /*1f7d0*/  WARPSYNC.COLLECTIVE R15, `(.L_x_1334) ;  /* 0x000000000f087348 */ /* 0x000fea0003c00000 */
[----:B------:R0:W1:Y:S02]  /*1f7e0*/  SHFL.IDX P6, R14, R13, R12, R11 ;  /* 0x0000000c0d0e7389 */ /* 0x00006400000c000b */
[----:B01----:R-:W-:Y:S01]  /*1f7f0*/  ENDCOLLECTIVE ;  /* 0x000000000000791b */ /* 0x003fe20003800000 */
.L_x_1334:
        /* <DEDUP_REMOVED lines=11> */
.L_x_1335:
[----:B------:R-:W-:Y:S01]  /*1f8b0*/  IMAD.MOV.U32 R2, RZ, RZ, R14 ;  /* 0x000000ffff027224 */ /* 0x000fe200078e000e */
[----:B------:R-:W-:Y:S06]  /*1f8c0*/  BRA `(.L_x_1336) ;  /* 0xffffffb800207947 */ /* 0x000fec000383ffff */
.L_x_1226:
[----:B0-----:R0:W2:Y:S02]  /*1f8d0*/  SYNCS.PHASECHK.TRANS64.TRYWAIT P2, [R2+URZ+0x13270], R3 ;  /* 0x01327003020075a7 */ /* 0x0010a4000804017f */
[----:B--2---:R-:W-:Y:S05]  /*1f8e0*/  @!P2 NANOSLEEP.SYNCS 0x989680 ;  /* 0x009896800000a95d */ /* 0x004fea0003900000 */
[----:B------:R-:W2:Y:S02]  /*1f8f0*/  @!P2 SYNCS.PHASECHK.TRANS64 P2, [R2+URZ+0x13270], R3 ;  /* 0x013270030200a5a7 */ /* 0x000ea4000804007f */
[----:B--2---:R-:W-:Y:S05]  /*1f900*/  @!P2 BRA `(.L_x_1226) ;  /* 0xfffffffc00f0a947 */ /* 0x004fea000383ffff */
[----:B------:R-:W-:Y:S05]  /*1f910*/  BRA `(.L_x_1337) ;  /* 0xffffffb800847947 */ /* 0x000fea000383ffff */
.L_x_1228:
[----:B0-----:R0:W2:Y:S02]  /*1f920*/  SYNCS.PHASECHK.TRANS64.TRYWAIT P2, [R2+URZ+0x13260], R5 ;  /* 0x01326005020075a7 */ /* 0x0010a4000804017f */
[----:B--2---:R-:W-:Y:S05]  /*1f930*/  @!P2 NANOSLEEP.SYNCS 0x989680 ;  /* 0x009896800000a95d */ /* 0x004fea0003900000 */
[----:B------:R-:W2:Y:S02]  /*1f940*/  @!P2 SYNCS.PHASECHK.TRANS64 P2, [R2+URZ+0x13260], R5 ;  /* 0x013260050200a5a7 */ /* 0x000ea4000804007f */
[----:B--2---:R-:W-:Y:S05]  /*1f950*/  @!P2 BRA `(.L_x_1228) ;  /* 0xfffffffc00f0a947 */ /* 0x004fea000383ffff */
[----:B------:R-:W-:Y:S05]  /*1f960*/  BRA `(.L_x_1338) ;  /* 0xffffffb800947947 */ /* 0x000fea000383ffff */
.L_x_1236:
[----:B0-----:R0:W1:Y:S02]  /*1f970*/  SYNCS.PHASECHK.TRANS64.TRYWAIT P1, [R3+URZ+0x13270], R0 ;  /* 0x01327000030075a7 */ /* 0x001064000802017f */
[----:B-1----:R-:W-:Y:S05]  /*1f980*/  @!P1 NANOSLEEP.SYNCS 0x989680 ;  /* 0x009896800000995d */ /* 0x002fea0003900000 */
[----:B------:R-:W1:Y:S02]  /*1f990*/  @!P1 SYNCS.PHASECHK.TRANS64 P1, [R3+URZ+0x13270], R0 ;  /* 0x01327000030095a7 */ /* 0x000e64000802007f */
[----:B-1----:R-:W-:Y:S05]  /*1f9a0*/  @!P1 BRA `(.L_x_1236) ;  /* 0xfffffffc00f09947 */ /* 0x002fea000383ffff */
[----:B------:R-:W-:Y:S05]  /*1f9b0*/  BRA `(.L_x_1339) ;  /* 0xffffffbc00e07947 */ /* 0x000fea000383ffff */
.L_x_1238:
[----:B0-----:R0:W1:Y:S02]  /*1f9c0*/  SYNCS.PHASECHK.TRANS64.TRYWAIT P1, [R3+URZ+0x13260], R0 ;  /* 0x01326000030075a7 */ /* 0x001064000802017f */
[----:B-1----:R-:W-:Y:S05]  /*1f9d0*/  @!P1 NANOSLEEP.SYNCS 0x989680 ;  /* 0x009896800000995d */ /* 0x002fea0003900000 */
[----:B------:R-:W1:Y:S02]  /*1f9e0*/  @!P1 SYNCS.PHASECHK.TRANS64 P1, [R3+URZ+0x13260], R0 ;  /* 0x01326000030095a7 */ /* 0x000e64000802007f */
[----:B-1----:R-:W-:Y:S05]  /*1f9f0*/  @!P1 BRA `(.L_x_1238) ;  /* 0xfffffffc00f09947 */ /* 0x002fea000383ffff */
[----:B------:R-:W-:Y:S05]  /*1fa00*/  BRA `(.L_x_1340) ;  /* 0xffffffbc00f07947 */ /* 0x000fea000383ffff */
.L_x_1252:
[----:B0-----:R0:W1:Y:S02]  /*1fa10*/  SYNCS.PHASECHK.TRANS64.TRYWAIT P0, [R5+URZ+0x13220], R0 ;  /* 0x01322000050075a7 */ /* 0x001064000800017f */
[----:B-1----:R-:W-:Y:S05]  /*1fa20*/  @!P0 NANOSLEEP.SYNCS 0x989680 ;  /* 0x009896800000895d */ /* 0x002fea0003900000 */
[----:B------:R-:W1:Y:S02]  /*1fa30*/  @!P0 SYNCS.PHASECHK.TRANS64 P0, [R5+URZ+0x13220], R0 ;  /* 0x01322000050085a7 */ /* 0x000e64000800007f */
[----:B-1----:R-:W-:Y:S05]  /*1fa40*/  @!P0 BRA `(.L_x_1252) ;  /* 0xfffffffc00f08947 */ /* 0x002fea000383ffff */
[----:B------:R-:W-:Y:S05]  /*1fa50*/  BRA `(.L_x_1341) ;  /* 0xffffffd400507947 */ /* 0x000fea000383ffff */
.L_x_1253:
        /* <DEDUP_REMOVED lines=8> */
[----:B0----5:R-:W-:Y:S05]  /*1fae0*/  WARPSYNC.COLLECTIVE R15, `(.L_x_1343) ;  /* 0x000000000f087348 */ /* 0x021fea0003c00000 */
[----:B------:R1:W2:Y:S02]  /*1faf0*/  SHFL.IDX P6, R14, R13, R12, R11 ;  /* 0x0000000c0d0e7389 */ /* 0x0002a400000c000b */
[----:B012--5:R-:W-:Y:S01]  /*1fb00*/  ENDCOLLECTIVE ;  /* 0x000000000000791b */ /* 0x027fe20003800000 */
.L_x_1343:
[----:B------:R-:W-:Y:S05]  /*1fb10*/  BSYNC B0 ;  /* 0x0000000000007941 */ /* 0x000fea0003800000 */
.L_x_1342:
[----:B------:R-:W-:Y:S05]  /*1fb20*/  BRA `(.L_x_1344) ;  /* 0xffffffd400387947 */ /* 0x000fea000383ffff */
.L_x_1256:
[----:B------:R-:W-:Y:S01]  /*1fb30*/  BSSY B1, `(.L_x_1345) ;  /* 0x0000006000017945 */ /* 0x000fe20003800000 */
[----:B------:R-:W-:-:S07]  /*1fb40*/  IMAD.MOV.U32 R15, RZ, RZ, -0x1 ;  /* 0xffffffffff0f7424 */ /* 0x000fce00078e00ff */
[----:B0----5:R-:W-:Y:S05]  /*1fb50*/  WARPSYNC.COLLECTIVE R15, `(.L_x_1346) ;  /* 0x000000000f0c7348 */ /* 0x021fea0003c00000 */
[----:B------:R-:W-:Y:S02]  /*1fb60*/  ELECT P6, UR62, PT ;  /* 0x00000000003e782f */ /* 0x000fe400038c0000 */
[----:B------:R-:W-:Y:S01]  /*1fb70*/  MOV R14, UR62 ;  /* 0x0000003e000e7c02 */ /* 0x000fe20008000f00 */
[----:B0----5:R-:W-:Y:S10]  /*1fb80*/  ENDCOLLECTIVE ;  /* 0x000000000000791b */ /* 0x021ff40003800000 */
.L_x_1346:
[----:B------:R-:W-:Y:S05]  /*1fb90*/  BSYNC B1 ;  /* 0x0000000000017941 */ /* 0x000fea0003800000 */
.L_x_1345:
[----:B------:R-:W-:Y:S05]  /*1fba0*/  BRA `(.L_x_1347) ;  /* 0xffffffd400307947 */ /* 0x000fea000383ffff */
.L_x_1258:
[----:B0-----:R0:W1:Y:S02]  /*1fbb0*/  SYNCS.PHASECHK.TRANS64.TRYWAIT P1, [R3+URZ+0x13240], R2 ;  /* 0x01324002030075a7 */ /* 0x001064000802017f */
[----:B-1----:R-:W-:Y:S05]  /*1fbc0*/  @!P1 NANOSLEEP.SYNCS 0x989680 ;  /* 0x009896800000995d */ /* 0x002fea0003900000 */
[----:B------:R-:W1:Y:S02]  /*1fbd0*/  @!P1 SYNCS.PHASECHK.TRANS64 P1, [R3+URZ+0x13240], R2 ;  /* 0x01324002030095a7 */ /* 0x000e64000802007f */
[----:B-1----:R-:W-:Y:S05]  /*1fbe0*/  @!P1 BRA `(.L_x_1258) ;  /* 0xfffffffc00f09947 */ /* 0x002fea000383ffff */
[----:B------:R-:W-:Y:S05]  /*1fbf0*/  BRA `(.L_x_1348) ;  /* 0xffffffd400547947 */ /* 0x000fea000383ffff */
.L_x_1260:
[----:B-1----:R1:W2:Y:S02]  /*1fc00*/  SYNCS.PHASECHK.TRANS64.TRYWAIT P1, [R5+URZ+0x13240], R0 ;  /* 0x01324000050075a7 */ /* 0x0022a4000802017f */
[----:B--2---:R-:W-:Y:S05]  /*1fc10*/  @!P1 NANOSLEEP.SYNCS 0x989680 ;  /* 0x009896800000995d */ /* 0x004fea0003900000 */
[----:B------:R-:W2:Y:S02]  /*1fc20*/  @!P1 SYNCS.PHASECHK.TRANS64 P1, [R5+URZ+0x13240], R0 ;  /* 0x01324000050095a7 */ /* 0x000ea4000802007f */
[----:B--2---:R-:W-:Y:S05]  /*1fc30*/  @!P1 BRA `(.L_x_1260) ;  /* 0xfffffffc00f09947 */ /* 0x004fea000383ffff */
[----:B------:R-:W-:Y:S05]  /*1fc40*/  BRA `(.L_x_1349) ;  /* 0xffffffd400647947 */ /* 0x000fea000383ffff */
.L_x_1262:
[----:B--2---:R2:W3:Y:S02]  /*1fc50*/  SYNCS.PHASECHK.TRANS64.TRYWAIT P1, [R3+URZ+0x13260], R2 ;  /* 0x01326002030075a7 */ /* 0x0044e4000802017f */
[----:B---3--:R-:W-:Y:S05]  /*1fc60*/  @!P1 NANOSLEEP.SYNCS 0x989680 ;  /* 0x009896800000995d */ /* 0x008fea0003900000 */
[----:B------:R-:W3:Y:S02]  /*1fc70*/  @!P1 SYNCS.PHASECHK.TRANS64 P1, [R3+URZ+0x13260], R2 ;  /* 0x01326002030095a7 */ /* 0x000ee4000802007f */
[----:B---3--:R-:W-:Y:S05]  /*1fc80*/  @!P1 BRA `(.L_x_1262) ;  /* 0xfffffffc00f09947 */ /* 0x008fea000383ffff */
[----:B------:R-:W-:Y:S05]  /*1fc90*/  BRA `(.L_x_1350) ;  /* 0xffffffd400607947 */ /* 0x000fea000383ffff */
.L_x_1264:
[----:B---3--:R3:W4:Y:S02]  /*1fca0*/  SYNCS.PHASECHK.TRANS64.TRYWAIT P1, [R5+URZ+0x13260], R0 ;  /* 0x01326000050075a7 */ /* 0x008724000802017f */
[----:B----4-:R-:W-:Y:S05]  /*1fcb0*/  @!P1 NANOSLEEP.SYNCS 0x989680 ;  /* 0x009896800000995d */ /* 0x010fea0003900000 */
[----:B------:R-:W4:Y:S02]  /*1fcc0*/  @!P1 SYNCS.PHASECHK.TRANS64 P1, [R5+URZ+0x13260], R0 ;  /* 0x01326000050095a7 */ /* 0x000f24000802007f */
[----:B----4-:R-:W-:Y:S05]  /*1fcd0*/  @!P1 BRA `(.L_x_1264) ;  /* 0xfffffffc00f09947 */ /* 0x010fea000383ffff */
[----:B------:R-:W-:Y:S05]  /*1fce0*/  BRA `(.L_x_1351) ;  /* 0xffffffd4005c7947 */ /* 0x000fea000383ffff */
.L_x_1266:
[----:B----4-:R4:W0:Y:S02]  /*1fcf0*/  SYNCS.PHASECHK.TRANS64.TRYWAIT P1, [R3+URZ+0x13280], R2 ;  /* 0x01328002030075a7 */ /* 0x010824000802017f */
[----:B0-----:R-:W-:Y:S05]  /*1fd00*/  @!P1 NANOSLEEP.SYNCS 0x989680 ;  /* 0x009896800000995d */ /* 0x001fea0003900000 */
[----:B------:R-:W0:Y:S02]  /*1fd10*/  @!P1 SYNCS.PHASECHK.TRANS64 P1, [R3+URZ+0x13280], R2 ;  /* 0x01328002030095a7 */ /* 0x000e24000802007f */
[----:B0-----:R-:W-:Y:S05]  /*1fd20*/  @!P1 BRA `(.L_x_1266) ;  /* 0xfffffffc00f09947 */ /* 0x001fea000383ffff */
[----:B------:R-:W-:Y:S05]  /*1fd30*/  BRA `(.L_x_1352) ;  /* 0xffffffd400587947 */ /* 0x000fea000383ffff */
.L_x_1353:
        /* <DEDUP_REMOVED lines=12> */
.L_x_2723:


//--------------------- .text._ZN7cutlass13device_kernelIN5flash11enable_sm90INS1_16FlashAttnFwdSm90INS1_25CollectiveMainloopFwdSm90ILi2EN4cute5tupleIJNS5_1CILi1EEES8_S8_EEENS6_IJNS7_ILi192EEENS7_ILi160EEENS7_ILi64EEEEEELi64ENS_12float_e4m3_tEfNS_4arch4Sm90ELb0ELb1ELb1ELb1ELb1ELb1ELb0ELb1ELb1ELb1ELb1ELb0EEENS1_21CollectiveEpilogueFwdINS6_IJSA_SC_SB_EEES9_NS_10bfloat16_tESG_Li384ELb1ELb1ELb1ELb1EEENS1_36VarlenDynamicPersistentTileSchedulerILi192ELi160ELi384ELi128ELb1ELb1ELb1ELb1ELb0ELb1EEEEEEEEEvNT_6ParamsE --------------------------
	.section	.text._ZN7cutlass13device_kernelIN5flash11enable_sm90INS1_16FlashAttnFwdSm90INS1_25CollectiveMainloopFwdSm90ILi2EN4cute5tupleIJNS5_1CILi1EEES8_S8_EEENS6_IJNS7_ILi192EEENS7_ILi160EEENS7_ILi64EEEEEELi64ENS_12float_e4m3_tEfNS_4arch4Sm90ELb0ELb1ELb1ELb1ELb1ELb1ELb0ELb1ELb1ELb1ELb1ELb0EEENS1_21CollectiveEpilogueFwdINS6_IJSA_SC_SB_EEES9_NS_10bfloat16_tESG_Li384ELb1ELb1ELb1ELb1EEENS1_36VarlenDynamicPersistentTileSchedulerILi192ELi160ELi384ELi128ELb1ELb1ELb1ELb1ELb0ELb1EEEEEEEEEvNT_6ParamsE,"ax",@progbits
	.align	128
.text._ZN7cutlass13device_kernelIN5flash11enable_sm90INS1_16FlashAttnFwdSm90INS1_25CollectiveMainloopFwdSm90ILi2EN4cute5tupleIJNS5_1CILi1EEES8_S8_EEENS6_IJNS7_ILi192EEENS7_ILi160EEENS7_ILi64EEEEEELi64ENS_12float_e4m3_tEfNS_4arch4Sm90ELb0ELb1ELb1ELb1ELb1ELb1ELb0ELb1ELb1ELb1ELb1ELb0EEENS1_21CollectiveEpilogueFwdINS6_IJSA_SC_SB_EEES9_NS_10bfloat16_tESG_Li384ELb1ELb1ELb1ELb1EEENS1_36VarlenDynamicPersistentTileSchedulerILi192ELi160ELi384ELi128ELb1ELb1ELb1ELb1ELb0ELb1EEEEEEEEEvNT_6ParamsE:
        .type           _ZN7cutlass13device_kernelIN5flash11enable_sm90INS1_16FlashAttnFwdSm90INS1_25CollectiveMainloopFwdSm90ILi2EN4cute5tupleIJNS5_1CILi1EEES8_S8_EEENS6_IJNS7_ILi192EEENS7_ILi160EEENS7_ILi64EEEEEELi64ENS_12float_e4m3_tEfNS_4arch4Sm90ELb0ELb1ELb1ELb1ELb1ELb1ELb0ELb1ELb1ELb1ELb1ELb0EEENS1_21CollectiveEpilogueFwdINS6_IJSA_SC_SB_EEES9_NS_10bfloat16_tESG_Li384ELb1ELb1ELb1ELb1EEENS1_36VarlenDynamicPersistentTileSchedulerILi192ELi160ELi384ELi128ELb1ELb1ELb1ELb1ELb0ELb1EEEEEEEEEvNT_6ParamsE,@function
        .size           _ZN7cutlass13device_kernelIN5flash11enable_sm90INS1_16FlashAttnFwdSm90INS1_25CollectiveMainloopFwdSm90ILi2EN4cute5tupleIJNS5_1CILi1EEES8_S8_EEENS6_IJNS7_ILi192EEENS7_ILi160EEENS7_ILi64EEEEEELi64ENS_12float_e4m3_tEfNS_4arch4Sm90ELb0ELb1ELb1ELb1ELb1ELb1ELb0ELb1ELb1ELb1ELb1ELb0EEENS1_21CollectiveEpilogueFwdINS6_IJSA_SC_SB_EEES9_NS_10bfloat16_tESG_Li384ELb1ELb1ELb1ELb1EEENS1_36VarlenDynamicPersistentTileSchedulerILi192ELi160ELi384ELi128ELb1ELb1ELb1ELb1ELb0ELb1EEEEEEEEEvNT_6ParamsE,(.L_x_2724 - _ZN7cutlass13device_kernelIN5flash11enable_sm90INS1_16FlashAttnFwdSm90INS1_25CollectiveMainloopFwdSm90ILi2EN4cute5tupleIJNS5_1CILi1EEES8_S8_EEENS6_IJNS7_ILi192EEENS7_ILi160EEENS7_ILi64EEEEEELi64ENS_12float_e4m3_tEfNS_4arch4Sm90ELb0ELb1ELb1ELb1ELb1ELb1ELb0ELb1ELb1ELb1ELb1ELb0EEENS1_21CollectiveEpilogueFwdINS6_IJSA_SC_SB_EEES9_NS_10bfloat16_tESG_Li384ELb1ELb1ELb1ELb1EEENS1_36VarlenDynamicPersistentTileSchedulerILi192ELi160ELi384ELi128ELb1ELb1ELb1ELb1ELb0ELb1EEEEEEEEEvNT_6ParamsE)
        .other          _ZN7cutlass13device_kernelIN5flash11enable_sm90INS1_16FlashAttnFwdSm90INS1_25CollectiveMainloopFwdSm90ILi2EN4cute5tupleIJNS5_1CILi1EEES8_S8_EEENS6_IJNS7_ILi192EEENS7_ILi160EEENS7_ILi64EEEEEELi64ENS_12float_e4m3_tEfNS_4arch4Sm90ELb0ELb1ELb1ELb1ELb1ELb1ELb0ELb1ELb1ELb1ELb1ELb0EEENS1_21CollectiveEpilogueFwdINS6_IJSA_SC_SB_EEES9_NS_10bfloat16_tESG_Li384ELb1ELb1ELb1ELb1EEENS1_36VarlenDynamicPersistentTileSchedulerILi192ELi160ELi384ELi128ELb1ELb1ELb1ELb1ELb0ELb1EEEEEEEEEvNT_6ParamsE,@"STO_CUDA_ENTRY STV_DEFAULT"
_ZN7cutlass13device_kernelIN5flash11enable_sm90INS1_16FlashAttnFwdSm90INS1_25CollectiveMainloopFwdSm90ILi2EN4cute5tupleIJNS5_1CILi1EEES8_S8_EEENS6_IJNS7_ILi192EEENS7_ILi160EEENS7_ILi64EEEEEELi64ENS_12float_e4m3_tEfNS_4arch4Sm90ELb0ELb1ELb1ELb1ELb1ELb1ELb0ELb1ELb1ELb1ELb1ELb0EEENS1_21CollectiveEpilogueFwdINS6_IJSA_SC_SB_EEES9_NS_10bfloat16_tESG_Li384ELb1ELb1ELb1ELb1EEENS1_36VarlenDynamicPersistentTileSchedulerILi192ELi160ELi384ELi128ELb1ELb1ELb1ELb1ELb0ELb1EEEEEEEEEvNT_6ParamsE:
        /* <DEDUP_REMOVED lines=17> */
.L_x_1355:
[----:B------:R-:W-:Y:S05]  /*0110*/  BSYNC B0 ;  /* 0x0000000000007941 */ /* 0x000fea0003800000 */
.L_x_1354:
[----:B------:R-:W-:Y:S01]  /*0120*/  VOTEU.ANY UP0, P0 ;  /* 0x00000000003f7886 */ /* 0x000fe20000000100 */
[----:B------:R-:W0:Y:S01]  /*0130*/  SHFL.IDX PT, R2, R0, RZ, 0x1f ;  /* 0x00001fff00027589 */ /* 0x000e2200000e0000 */
[----:B------:R-:W-:Y:S01]  /*0140*/  UMOV UR4, 0x80 ;  /* 0x0000008000047882 */ /* 0x000fe20000000000 */
[----:B------:R-:W-:Y:S01]  /*0150*/  UMOV UR7, 0x180 ;  /* 0x0000018000077882 */ /* 0x000fe20000000000 */
[----:B------:R-:W-:Y:S01]  /*0160*/  VOTEU.ANY UP1, P0 ;  /* 0x00000000003f7886 */ /* 0x000fe20000020100 */
[----:B------:R-:W1:Y:S01]  /*0170*/  @UP0 S2UR UR8, SR_CgaCtaId ;  /* 0x00000000000809c3 */ /* 0x000e620000008800 */
[----:B------:R-:W-:Y:S01]  /*0180*/  @UP0 UMOV UR6, 0x400 ;  /* 0x0000040000060882 */ /* 0x000fe20000000000 */
[----:B------:R-:W-:-:S04]  /*0190*/  @UP0 UIADD3 UR4, -UR4, 0x100000, URZ ;  /* 0x0010000004040890 */ /* 0x000fc8000fffe13f */
[----:B------:R-:W-:Y:S02]  /*01a0*/  @UP0 USHF.L.U32 UR5, UR4, 0xb, URZ ;  /* 0x0000000b04050899 */ /* 0x000fe4000800063f */
[----:B------:R-:W-:Y:S01]  /*01b0*/  @UP0 USHF.L.U32 UR4, UR4, 0x1, URZ ;  /* 0x0000000104040899 */ /* 0x000fe2000800063f */
[----:B0-----:R-:W-:Y:S02]  /*01c0*/  ISETP.NE.AND P1, PT, R2, RZ, PT ;  /* 0x000000ff0200720c */ /* 0x001fe40003f25270 */
[----:B------:R-:W-:Y:S01]  /*01d0*/  SHF.R.U32.HI R2, RZ, 0x7, R3 ;  /* 0x00000007ff027819 */ /* 0x000fe20000011603 */
[----:B-1----:R-:W-:Y:S02]  /*01e0*/  @UP0 ULEA UR8, UR8, UR6, 0x18 ;  /* 0x0000000608080291 */ /* 0x002fe4000f8ec03f */
[----:B------:R-:W-:-:S04]  /*01f0*/  @UP0 UIADD3 UR6, -UR7, 0x100000, URZ ;  /* 0x0010000007060890 */ /* 0x000fc8000fffe13f */
[----:B------:R-:W-:Y:S02]  /*0200*/  @UP0 USHF.L.U32 UR7, UR6, 0xb, URZ ;  /* 0x0000000b06070899 */ /* 0x000fe4000800063f */
[----:B------:R-:W-:Y:S01]  /*0210*/  @UP0 USHF.L.U32 UR6, UR6, 0x1, URZ ;  /* 0x0000000106060899 */ /* 0x000fe2000800063f */
[----:B------:R-:W-:Y:S01]  /*0220*/  VOTEU.ANY UP0, P0 ;  /* 0x00000000003f7886 */ /* 0x000fe20000000100 */
[----:B------:R-:W0:Y:S04]  /*0230*/  SHFL.IDX PT, R2, R2, RZ, 0x1f ;  /* 0x00001fff02027589 */ /* 0x000e2800000e0000 */
[----:B------:R-:W1:Y:S02]  /*0240*/  FENCE.VIEW.ASYNC.S ;  /* 0x00000000000073c6 */ /* 0x000e640000000000 */
[----:B-1----:R1:W2:Y:S04]  /*0250*/  @UP0 SYNCS.EXCH.64 URZ, [UR8+0x13200], UR4 ;  /* 0x01320004083f05b2 */ /* 0x0022a80008000100 */
[----:B------:R1:W3:Y:S01]  /*0260*/  @UP1 SYNCS.EXCH.64 URZ, [UR8+0x13220], UR6 ;  /* 0x01322006083f15b2 */ /* 0x0002e20008000100 */
[----:B------:R-:W-:Y:S05]  /*0270*/  @P1 BRA `(.L_x_1356) ;  /* 0x0000000000481947 */ /* 0x000fea0003800000 */
[----:B-1----:R-:W1:Y:S01]  /*0280*/  S2UR UR5, SR_CgaCtaId ;  /* 0x00000000000579c3 */ /* 0x002e620000008800 */
[----:B------:R-:W-:Y:S01]  /*0290*/  UMOV UR4, 0x400 ;  /* 0x0000040000047882 */ /* 0x000fe20000000000 */
[----:B------:R-:W-:Y:S01]  /*02a0*/  UMOV UR6, 0x80 ;  /* 0x0000008000067882 */ /* 0x000fe20000000000 */
[----:B------:R-:W-:Y:S01]  /*02b0*/  UMOV UR7, 0x180 ;  /* 0x0000018000077882 */ /* 0x000fe20000000000 */
[----:B------:R-:W-:Y:S01]  /*02c0*/  ELECT P0, URZ, PT ;  /* 0x00000000003f782f */ /* 0x000fe20003800000 */
[----:B-1----:R-:W-:Y:S02]  /*02d0*/  ULEA UR8, UR5, UR4, 0x18 ;  /* 0x0000000405087291 */ /* 0x002fe4000f8ec03f */
[----:B------:R-:W-:-:S04]  /*02e0*/  UIADD3 UR4, -UR6, 0x100000, URZ ;  /* 0x0010000006047890 */ /* 0x000fc8000fffe13f */
[----:B------:R-:W-:Y:S02]  /*02f0*/  USHF.L.U32 UR5, UR4, 0xb, URZ ;  /* 0x0000000b04057899 */ /* 0x000fe4000800063f */
[----:B------:R-:W-:Y:S02]  /*0300*/  USHF.L.U32 UR4, UR4, 0x1, URZ ;  /* 0x0000000104047899 */ /* 0x000fe4000800063f */
[----:B------:R-:W-:-:S04]  /*0310*/  UIADD3 UR6, -UR7, 0x100000, URZ ;  /* 0x0010000007067890 */ /* 0x000fc8000fffe13f */
[----:B------:R-:W-:Y:S02]  /*0320*/  USHF.L.U32 UR7, UR6, 0xb, URZ ;  /* 0x0000000b06077899 */ /* 0x000fe4000800063f */
[----:B------:R-:W-:Y:S01]  /*0330*/  USHF.L.U32 UR6, UR6, 0x1, URZ ;  /* 0x0000000106067899 */ /* 0x000fe2000800063f */
[----:B------:R-:W1:Y:S03]  /*0340*/  FENCE.VIEW.ASYNC.S ;  /* 0x00000000000073c6 */ /* 0x000e660000000000 */
[----:B-1----:R4:W1:Y:S08]  /*0350*/  SYNCS.EXCH.64 URZ, [UR8+0x13230], UR4 ;  /* 0x01323004083f75b2 */ /* 0x0028700008000100 */
[----:B------:R4:W0:Y:S01]  /*0360*/  SYNCS.EXCH.64 URZ, [UR8+0x13240], UR6 ;  /* 0x01324006083f75b2 */ /* 0x0008220008000100 */
[----:B------:R4:W0:Y:S01]  /*0370*/  SYNCS.EXCH.64 URZ, [UR8+0x13238], UR4 ;  /* 0x01323804083f75b2 */ /* 0x0008220008000100 */
[----:B------:R4:W0:Y:S02]  /*0380*/  SYNCS.EXCH.64 URZ, [UR8+0x13248], UR6 ;  /* 0x01324806083f75b2 */ /* 0x0008240008000100 */
[----:B----4-:R-:W-:Y:S01]  /*0390*/  NOP ;  /* 0x0000000000007918 */ /* 0x010fe20000000000 */
.L_x_1356:
[----:B------:R-:W4:Y:S01]  /*03a0*/  SHFL.IDX PT, R3, R0, RZ, 0x1f ;  /* 0x00001fff00037589 */ /* 0x000f2200000e0000 */
[----:B------:R-:W-:Y:S01]  /*03b0*/  NOP ;  /* 0x0000000000007918 */ /* 0x000fe20000000000 */
[----:B----4-:R-:W-:-:S13]  /*03c0*/  ISETP.NE.AND P0, PT, R3, RZ, PT ;  /* 0x000000ff0300720c */ /* 0x010fda0003f05270 */
        /* <DEDUP_REMOVED lines=19> */
.L_x_1357:
[----:B------:R-:W4:Y:S01]  /*0500*/  SHFL.IDX PT, R3, R0, RZ, 0x1f ;  /* 0x00001fff00037589 */ /* 0x000f2200000e0000 */
[----:B------:R-:W-:Y:S01]  /*0510*/  NOP ;  /* 0x0000000000007918 */ /* 0x000fe20000000000 */
[----:B----4-:R-:W-:-:S13]  /*0520*/  ISETP.NE.AND P0, PT, R3, RZ, PT ;  /* 0x000000ff0300720c */ /* 0x010fda0003f05270 */
[----:B------:R-:W-:Y:S05]  /*0530*/  @P0 BRA `(.L_x_1358) ;  /* 0x0000000000380947 */ /* 0x000fea0003800000 */
[----:B-1----:R-:W1:Y:S01]  /*0540*/  S2UR UR5, SR_CgaCtaId ;  /* 0x00000000000579c3 */ /* 0x002e620000008800 */
[----:B------:R-:W-:Y:S01]  /*0550*/  UMOV UR4, 0x400 ;  /* 0x0000040000047882 */ /* 0x000fe20000000000 */
[----:B------:R-:W-:Y:S01]  /*0560*/  UMOV UR7, 0x80 ;  /* 0x0000008000077882 */ /* 0x000fe20000000000 */
[----:B------:R-:W-:Y:S01]  /*0570*/  ELECT P0, URZ, PT ;  /* 0x00000000003f782f */ /* 0x000fe20003800000 */
[----:B-1----:R-:W-:Y:S02]  /*0580*/  ULEA UR6, UR5, UR4, 0x18 ;  /* 0x0000000405067291 */ /* 0x002fe4000f8ec03f */
[----:B------:R-:W-:-:S04]  /*0590*/  UIADD3 UR4, -UR7, 0x100000, URZ ;  /* 0x0010000007047890 */ /* 0x000fc8000fffe13f */
[----:B------:R-:W-:Y:S02]  /*05a0*/  USHF.L.U32 UR5, UR4, 0xb, URZ ;  /* 0x0000000b04057899 */ /* 0x000fe4000800063f */
[----:B------:R-:W-:Y:S01]  /*05b0*/  USHF.L.U32 UR4, UR4, 0x1, URZ ;  /* 0x0000000104047899 */ /* 0x000fe2000800063f */
[----:B------:R-:W1:Y:S11]  /*05c0*/  FENCE.VIEW.ASYNC.S ;  /* 0x00000000000073c6 */ /* 0x000e760000000000 */
[----:B-1----:R4:W1:Y:S01]  /*05d0*/  SYNCS.EXCH.64 URZ, [UR6+0x13270], UR4 ;  /* 0x01327004063f75b2 */ /* 0x0028620008000100 */
[----:B------:R4:W0:Y:S01]  /*05e0*/  SYNCS.EXCH.64 URZ, [UR6+0x13280], UR4 ;  /* 0x01328004063f75b2 */ /* 0x0008220008000100 */
[----:B------:R4:W0:Y:S01]  /*05f0*/  SYNCS.EXCH.64 URZ, [UR6+0x13278], UR4 ;  /* 0x01327804063f75b2 */ /* 0x0008220008000100 */
[----:B------:R4:W0:Y:S02]  /*0600*/  SYNCS.EXCH.64 URZ, [UR6+0x13288], UR4 ;  /* 0x01328804063f75b2 */ /* 0x0008240008000100 */
[----:B----4-:R-:W-:Y:S01]  /*0610*/  NOP ;  /* 0x0000000000007918 */ /* 0x010fe20000000000 */
.L_x_1358:
        /* <DEDUP_REMOVED lines=22> */
.L_x_1359:
[----:B------:R-:W4:Y:S01]  /*0780*/  SHFL.IDX PT, R4, R0, RZ, 0x1f ;  /* 0x00001fff00047589 */ /* 0x000f2200000e0000 */
[----:B------:R-:W-:Y:S01]  /*0790*/  NOP ;  /* 0x0000000000007918 */ /* 0x000fe20000000000 */
[----:B------:R-:W0:Y:S01]  /*07a0*/  S2R R3, SR_CgaCtaId ;  /* 0x0000000000037919 */ /* 0x000e220000008800 */
[----:B----4-:R-:W-:-:S13]  /*07b0*/  ISETP.NE.AND P0, PT, R4, RZ, PT ;  /* 0x000000ff0400720c */ /* 0x010fda0003f05270 */
[----:B0-----:R-:W-:Y:S05]  /*07c0*/  @P0 BRA `(.L_x_1360) ;  /* 0x0000000000480947 */ /* 0x001fea0003800000 */
[----:B-1----:R-:W0:Y:S01]  /*07d0*/  S2UR UR5, SR_CgaCtaId ;  /* 0x00000000000579c3 */ /* 0x002e220000008800 */
        /* <DEDUP_REMOVED lines=13> */
[----:B------:R0:W1:Y:S01]  /*08b0*/  SYNCS.EXCH.64 URZ, [UR8+0x132c0], UR6 ;  /* 0x0132c006083f75b2 */ /* 0x0000620008000100 */
[----:B------:R0:W0:Y:S01]  /*08c0*/  SYNCS.EXCH.64 URZ, [UR8+0x132b8], UR4 ;  /* 0x0132b804083f75b2 */ /* 0x0000220008000100 */
[----:B------:R0:W0:Y:S01]  /*08d0*/  SYNCS.EXCH.64 URZ, [UR8+0x132c8], UR6 ;  /* 0x0132c806083f75b2 */ /* 0x0000220008000100 */
[----:B------:R-:W-:Y:S01]  /*08e0*/  NOP ;  /* 0x0000000000007918 */ /* 0x000fe20000000000 */
.L_x_1360:
[----:B------:R-:W-:Y:S01]  /*08f0*/  ISETP.NE.AND P0, PT, R2, RZ, PT ;  /* 0x000000ff0200720c */ /* 0x000fe20003f05270 */
[----:B------:R-:W-:Y:S01]  /*0900*/  IMAD.MOV.U32 R2, RZ, RZ, 0x1 ;  /* 0x00000001ff027424 */ /* 0x000fe200078e00ff */
[----:B------:R-:W-:Y:S01]  /*0910*/  NOP ;  /* 0x0000000000007918 */ /* 0x000fe20000000000 */
[----:B------:R-:W-:Y:S01]  /*0920*/  ULDC.64 UR44, c[0x0][0x208] ;  /* 0x00008200002c7ab9 */ /* 0x000fe20000000a00 */
[----:B------:R-:W-:Y:S02]  /*0930*/  BSSY B8, `(.L_x_1361) ;  /* 0x00025c9000087945 */ /* 0x000fe40003800000 */
[----:B------:R-:W-:-:S05]  /*0940*/  SEL R2, R2, 0x2, !P0 ;  /* 0x0000000202027807 */ /* 0x000fca0004000000 */
[----:B------:R0:W-:Y:S02]  /*0950*/  STL [R1+0x30], R2 ;  /* 0x0000300201007387 */ /* 0x0001e40000100800 */
[----:B01234-:R-:W-:Y:S06]  /*0960*/  BAR.SYNC.DEFER_BLOCKING 0x0 ;  /* 0x0000000000007b1d */ /* 0x01ffec0000010000 */
[----:B------:R-:W-:Y:S05]  /*0970*/  @!P0 BRA `(.L_x_1362) ;  /* 0x000001d000e48947 */ /* 0x000fea0003800000 */
.L_x_1363:
        /* <DEDUP_REMOVED lines=16> */
[----:B------:R-:W2:Y:S01]  /*0a80*/  LDL.LU R20, [R1+0x30] ;  /* 0x0000300001147983 */ /* 0x000ea20000300800 */
[----:B------:R-:W0:Y:S02]  /*0a90*/  S2R R0, SR_TID.X ;  /* 0x0000000000007919 */ /* 0x000e240000002100 */
[----:B0-----:R-:W-:-:S05]  /*0aa0*/  VIADD R0, R0, 0xffffff80 ;  /* 0xffffff8000007836 */ /* 0x001fca0000000000 */
[----:B------:R-:W-:-:S04]  /*0ab0*/  SHF.R.S32.HI R3, RZ, 0x1f, R0 ;  /* 0x0000001fff037819 */ /* 0x000fc80000011400 */
[CC--:B------:R-:W-:Y:S02]  /*0ac0*/  LEA.HI R2, R3.reuse, R0.reuse, RZ, 0x7 ;  /* 0x0000000003027211 */ /* 0x0c0fe400078f38ff */
[-C--:B------:R-:W-:Y:S02]  /*0ad0*/  LEA.HI R4, R0, R0.reuse, RZ, 0x1 ;  /* 0x0000000000047211 */ /* 0x080fe400078f08ff */
[----:B------:R-:W-:Y:S02]  /*0ae0*/  LOP3.LUT R9, R2, 0xffffff80, RZ, 0xc0, !PT ;  /* 0xffffff8002097812 */ /* 0x000fe400078ec0ff */
[----:B------:R-:W-:Y:S02]  /*0af0*/  LEA.HI R6, R3, R0, RZ, 0x2 ;  /* 0x0000000003067211 */ /* 0x000fe400078f10ff */
[----:B------:R-:W-:Y:S01]  /*0b00*/  LOP3.LUT R5, R4, 0xfffffffe, RZ, 0xc0, !PT ;  /* 0xfffffffe04057812 */ /* 0x000fe200078ec0ff */
[----:B------:R-:W-:Y:S01]  /*0b10*/  IMAD.IADD R9, R0, 0x1, -R9 ;  /* 0x0000000100097824 */ /* 0x000fe200078e0a09 */
[----:B------:R-:W-:-:S02]  /*0b20*/  LOP3.LUT R11, R6, 0xfffffffc, RZ, 0xc0, !PT ;  /* 0xfffffffc060b7812 */ /* 0x000fc400078ec0ff */
[----:B------:R-:W-:Y:S01]  /*0b30*/  LEA.HI R7, R3, R0, RZ, 0x4 ;  /* 0x0000000003077211 */ /* 0x000fe200078f20ff */
[C---:B------:R-:W-:Y:S01]  /*0b40*/  IMAD.IADD R5, R0.reuse, 0x1, -R5 ;  /* 0x0000000100057824 */ /* 0x040fe200078e0a05 */
[----:B------:R-:W-:Y:S01]  /*0b50*/  SHF.R.S32.HI R8, RZ, 0x1f, R9 ;  /* 0x0000001fff087819 */ /* 0x000fe20000011409 */
[----:B------:R-:W-:Y:S01]  /*0b60*/  IMAD.IADD R16, R0, 0x1, -R11 ;  /* 0x0000000100107824 */ /* 0x000fe200078e0a0b */
[--C-:B------:R-:W-:Y:S02]  /*0b70*/  SHF.R.S32.HI R0, RZ, 0x2, R6.reuse ;  /* 0x00000002ff007819 */ /* 0x100fe40000011406 */
[----:B------:R-:W-:Y:S02]  /*0b80*/  SHF.R.S32.HI R3, RZ, 0x1f, R6 ;  /* 0x0000001fff037819 */ /* 0x000fe40000011406 */
[----:B------:R-:W-:Y:S02]  /*0b90*/  LEA.HI R10, R8, R9, RZ, 0x2 ;  /* 0x00000009080a7211 */ /* 0x000fe400078f10ff */
[----:B------:R-:W-:-:S02]  /*0ba0*/  LEA.HI R3, R3, R0, RZ, 0x2 ;  /* 0x0000000003037211 */ /* 0x000fc400078f10ff */
[----:B------:R-:W-:Y:S02]  /*0bb0*/  SHF.R.S32.HI R18, RZ, 0x1, R4 ;  /* 0x00000001ff127819 */ /* 0x000fe40000011404 */
[--C-:B------:R-:W-:Y:S02]  /*0bc0*/  SHF.R.S32.HI R12, RZ, 0x2, R10.reuse ;  /* 0x00000002ff0c7819 */ /* 0x100fe4000001140a */
[----:B------:R-:W-:Y:S02]  /*0bd0*/  SHF.R.S32.HI R17, RZ, 0x1f, R10 ;  /* 0x0000001fff117819 */ /* 0x000fe4000001140a */
[----:B------:R-:W-:Y:S02]  /*0be0*/  LOP3.LUT R3, R3, 0xfffffffc, RZ, 0xc0, !PT ;  /* 0xfffffffc03037812 */ /* 0x000fe400078ec0ff */
[----:B------:R-:W-:Y:S02]  /*0bf0*/  SHF.R.S32.HI R2, RZ, 0x7, R2 ;  /* 0x00000007ff027819 */ /* 0x000fe40000011402 */
[----:B------:R-:W-:-:S02]  /*0c00*/  LEA.HI R4, R4, R18, RZ, 0x1 ;  /* 0x0000001204047211 */ /* 0x000fc400078f08ff */
[----:B------:R-:W-:Y:S01]  /*0c10*/  LEA.HI R17, R17, R12, RZ, 0x3 ;  /* 0x0000000c11117211 */ /* 0x000fe200078f18ff */
[----:B------:R-:W-:Y:S01]  /*0c20*/  IMAD.IADD R3, R0, 0x1, -R3 ;  /* 0x0000000100037824 */ /* 0x000fe200078e0a03 */
[----:B------:R-:W-:Y:S01]  /*0c30*/  LOP3.LUT R4, R4, 0x3fffffe, RZ, 0xc0, !PT ;  /* 0x03fffffe04047812 */ /* 0x000fe200078ec0ff */
[----:B------:R-:W-:Y:S01]  /*0c40*/  IMAD.HI R6, R2, 0x55555556, RZ ;  /* 0x5555555602067827 */ /* 0x000fe200078e02ff */
[----:B------:R-:W-:Y:S02]  /*0c50*/  LOP3.LUT R17, R17, 0xfffffff8, RZ, 0xc0, !PT ;  /* 0xfffffff811117812 */ /* 0x000fe400078ec0ff */
[----:B------:R-:W-:Y:S01]  /*0c60*/  LEA.HI R8, R8, R9, RZ, 0x5 ;  /* 0x0000000908087211 */ /* 0x000fe200078f28ff */
[----:B------:R-:W-:Y:S01]  /*0c70*/  IMAD.SHL.U32 R3, R3, 0x80, RZ ;  /* 0x0000008003037824 */ /* 0x000fe200078e00ff */
[----:B------:R-:W-:Y:S01]  /*0c80*/  SHF.R.S32.HI R7, RZ, 0x4, R7 ;  /* 0x00000004ff077819 */ /* 0x000fe20000011407 */
[----:B------:R-:W-:Y:S01]  /*0c90*/  IMAD.IADD R4, R18, 0x1, -R4 ;  /* 0x0000000112047824 */ /* 0x000fe200078e0a04 */
[----:B------:R-:W-:Y:S01]  /*0ca0*/  LEA.HI R11, R6, R6, RZ, 0x1 ;  /* 0x00000006060b7211 */ /* 0x000fe200078f08ff */
[----:B------:R-:W-:Y:S01]  /*0cb0*/  IMAD.IADD R17, R12, 0x1, -R17 ;  /* 0x000000010c117824 */ /* 0x000fe200078e0a11 */
[----:B------:R-:W-:-:S02]  /*0cc0*/  LEA.HI R0, R16, R16, RZ, 0x1 ;  /* 0x0000001010007211 */ /* 0x000fc400078f08ff */
[----:B------:R-:W-:Y:S01]  /*0cd0*/  SHF.R.S32.HI R8, RZ, 0x5, R8 ;  /* 0x00000005ff087819 */ /* 0x000fe20000011408 */
[----:B------:R-:W-:Y:S01]  /*0ce0*/  IMAD.SHL.U32 R18, R5, 0x10, RZ ;  /* 0x0000001005127824 */ /* 0x000fe200078e00ff */
[----:B------:R-:W-:Y:S01]  /*0cf0*/  LOP3.LUT R3, R3, 0x180, RZ, 0xc0, !PT ;  /* 0x0000018003037812 */ /* 0x000fe200078ec0ff */
[----:B------:R-:W-:Y:S01]  /*0d00*/  IMAD R4, R7, 0x8, R4 ;  /* 0x0000000807047824 */ /* 0x000fe200078e0204 */
[----:B------:R-:W-:Y:S01]  /*0d10*/  LOP3.LUT R7, R0, 0x1ffffffe, RZ, 0xc0, !PT ;  /* 0x1ffffffe00077812 */ /* 0x000fe200078ec0ff */
[----:B------:R-:W-:Y:S02]  /*0d20*/  IMAD R11, R11, -0x3, R2 ;  /* 0xfffffffd0b0b7824 */ /* 0x000fe400078e0202 */
[----:B------:R-:W-:Y:S01]  /*0d30*/  IMAD R8, R8, 0x10, R17 ;  /* 0x0000001008087824 */ /* 0x000fe200078e0211 */
[C-C-:B------:R-:W-:Y:S02]  /*0d40*/  LOP3.LUT R0, R3.reuse, 0x10, R18.reuse, 0xf8, !PT ;  /* 0x0000001003007812 */ /* 0x140fe400078ef812 */
[----:B------:R-:W-:Y:S01]  /*0d50*/  SHF.R.U32.HI R5, RZ, 0x3, R3 ;  /* 0x00000003ff057819 */ /* 0x000fe20000011603 */
[----:B------:R-:W-:Y:S01]  /*0d60*/  IMAD.IADD R7, R16, 0x1, -R7 ;  /* 0x0000000110077824 */ /* 0x000fe200078e0a07 */
[----:B------:R-:W-:Y:S01]  /*0d70*/  LOP3.LUT R2, R3, 0x30, R18, 0xf8, !PT ;  /* 0x0000003003027812 */ /* 0x000fe200078ef812 */
[----:B------:R-:W-:Y:S01]  /*0d80*/  IMAD R8, R11, 0x40, R8 ;  /* 0x000000400b087824 */ /* 0x000fe200078e0208 */
[----:B------:R-:W-:-:S02]  /*0d90*/  LOP3.LUT R0, R0, R5, RZ, 0x3c, !PT ;  /* 0x0000000500007212 */ /* 0x000fc400078e3cff */
[----:B------:R-:W-:Y:S01]  /*0da0*/  LOP3.LUT R5, R2, R5, RZ, 0x3c, !PT ;  /* 0x0000000502057212 */ /* 0x000fe200078e3cff */
[----:B------:R-:W-:Y:S01]  /*0db0*/  IMAD R2, R7, 0x8, R8 ;  /* 0x0000000807027824 */ /* 0x000fe200078e0208 */
[----:B------:R-:W-:Y:S01]  /*0dc0*/  STL [R1+0x54], R13 ;  /* 0x0000540d01007387 */ /* 0x000fe20000100800 */
[----:B------:R-:W-:-:S03]  /*0dd0*/  VIADD R3, R18, 0x20 ;  /* 0x0000002012037836 */ /* 0x000fc60000000000 */
[----:B------:R2:W-:Y:S01]  /*0de0*/  STL [R1+0x44], R2 ;  /* 0x0000440201007387 */ /* 0x0005e20000100800 */
[----:B------:R-:W-:-:S03]  /*0df0*/  LOP3.LUT R10, R10, 0x7ffffffc, RZ, 0xc0, !PT ;  /* 0x7ffffffc0a0a7812 */ /* 0x000fc600078ec0ff */
[----:B------:R-:W-:Y:S04]  /*0e00*/  STL [R1+0x58], R14 ;  /* 0x0000580e01007387 */ /* 0x000fe80000100800 */
[----:B------:R-:W-:Y:S04]  /*0e10*/  STL [R1+0x5c], R15 ;  /* 0x00005c0f01007387 */ /* 0x000fe80000100800 */
[----:B------:R-:W-:Y:S01]  /*0e20*/  STL [R1+0x68], RZ ;  /* 0x000068ff01007387 */ /* 0x000fe20000100800 */
[----:B------:R-:W-:Y:S01]  /*0e30*/  IMAD.IADD R10, R9, 0x1, -R10 ;  /* 0x00000001090a7824 */ /* 0x000fe200078e0a0a */
[----:B------:R-:W-:Y:S01]  /*0e40*/  CS2R R156, SRZ ;  /* 0x00000000009c7805 */ /* 0x000fe2000001ff00 */
[----:B------:R-:W-:Y:S01]  /*0e50*/  IMAD.MOV.U32 R23, RZ, RZ, RZ ;  /* 0x000000ffff177224 */ /* 0x000fe200078e00ff */
[----:B------:R-:W-:-:S02]  /*0e60*/  SHF.R.S32.HI R19, RZ, 0x1f, R18 ;  /* 0x0000001fff137819 */ /* 0x000fc40000011412 */
[----:B--2---:R-:W-:-:S05]  /*0e70*/  LOP3.LUT R2, R20, 0x1, RZ, 0xfc, !PT ;  /* 0x0000000114027812 */ /* 0x004fca00078efcff */
[----:B------:R0:W-:Y:S04]  /*0e80*/  STL [R1+0x10], R2 ;  /* 0x0000100201007387 */ /* 0x0001e80000100800 */
[----:B------:R-:W-:Y:S04]  /*0e90*/  STL [R1+0x24], RZ ;  /* 0x000024ff01007387 */ /* 0x000fe80000100800 */
[----:B------:R1:W-:Y:S01]  /*0ea0*/  STL [R1+0x20], R3 ;  /* 0x0000200301007387 */ /* 0x0003e20000100800 */
[----:B0-----:R-:W-:Y:S02]  /*0eb0*/  IMAD.SHL.U32 R2, R4, 0x40, RZ ;  /* 0x0000004004027824 */ /* 0x001fe400078e00ff */
[----:B------:R-:W-:Y:S01]  /*0ec0*/  IMAD.SHL.U32 R4, R10, 0x2, RZ ;  /* 0x000000020a047824 */ /* 0x000fe200078e00ff */
[----:B-1----:R-:W-:-:S02]  /*0ed0*/  SHF.R.S32.HI R3, RZ, 0x1f, R3 ;  /* 0x0000001fff037819 */ /* 0x002fc40000011403 */
[----:B------:R-:W-:Y:S04]  /*0ee0*/  STL [R1+0x4c], R2 ;  /* 0x00004c0201007387 */ /* 0x000fe80000100800 */
[----:B------:R0:W-:Y:S04]  /*0ef0*/  STL [R1+0x3c], R3 ;  /* 0x00003c0301007387 */ /* 0x0001e80000100800 */
[----:B------:R1:W-:Y:S01]  /*0f00*/  STL [R1+0x28], R4 ;  /* 0x0000280401007387 */ /* 0x0003e20000100800 */
[----:B0-----:R-:W-:Y:S01]  /*0f10*/  IMAD.IADD R3, R2, 0x1, R0 ;  /* 0x0000000102037824 */ /* 0x001fe200078e0200 */
[----:B------:R-:W-:-:S05]  /*0f20*/  IADD3 R0, R22, R2, R5 ;  /* 0x0000000216007210 */ /* 0x000fca0007ffe005 */
[----:B------:R1:W-:Y:S04]  /*0f30*/  STL [R1+0x70], R0 ;  /* 0x0000700001007387 */ /* 0x0003e80000100800 */
[----:B------:R1:W-:Y:S02]  /*0f40*/  STL [R1+0x40], R3 ;  /* 0x0000400301007387 */ /* 0x0003e40000100800 */
.L_x_1553:
[----:B-12---:R-:W2:Y:S01]  /*0f50*/  LDL.LU R12, [R1+0x58] ;  /* 0x00005800010c7983 */ /* 0x006ea20000300800 */
[----:B------:R-:W-:Y:S01]  /*0f60*/  ULDC.64 UR4, c[0x0][0xa28] ;  /* 0x00028a0000047ab9 */ /* 0x000fe20000000a00 */
[----:B01----:R-:W0:Y:S01]  /*0f70*/  LDC.64 R4, c[0x0][0xa08] ;  /* 0x00028200ff047b82 */ /* 0x003e220000000a00 */
[----:B------:R-:W-:Y:S01]  /*0f80*/  IMAD.MOV.U32 R65, RZ, RZ, RZ ;  /* 0x000000ffff417224 */ /* 0x000fe200078e00ff */
[----:B---3-5:R-:W0:Y:S01]  /*0f90*/  LDL R26, [R1+0x5c] ;  /* 0x00005c00011a7983 */ /* 0x028e220000100800 */
[----:B------:R-:W-:Y:S01]  /*0fa0*/  ISETP.NE.U32.AND P0, PT, RZ, UR4, PT ;  /* 0x00000004ff007c0c */ /* 0x000fe2000bf05070 */
[----:B------:R-:W-:Y:S01]  /*0fb0*/  IMAD.MOV.U32 R11, RZ, RZ, RZ ;  /* 0x000000ffff0b7224 */ /* 0x000fe200078e00ff */
[----:B------:R-:W-:Y:S02]  /*0fc0*/  ULDC.64 UR6, c[0x0][0xa20] ;  /* 0x0002880000067ab9 */ /* 0x000fe40000000a00 */
[----:B------:R-:W-:Y:S01]  /*0fd0*/  ISETP.NE.AND.EX P0, PT, RZ, UR5, PT, P0 ;  /* 0x00000005ff007c0c */ /* 0x000fe2000bf05300 */
[----:B------:R-:W-:-:S02]  /*0fe0*/  ULDC.64 UR4, c[0x0][0xa18] ;  /* 0x0002860000047ab9 */ /* 0x000fc40000000a00 */
[----:B------:R-:W-:-:S04]  /*0ff0*/  ISETP.NE.U32.AND P1, PT, RZ, UR4, PT ;  /* 0x00000004ff007c0c */ /* 0x000fc8000bf25070 */
[----:B------:R-:W-:Y:S01]  /*1000*/  ISETP.NE.AND.EX P1, PT, RZ, UR5, PT, P1 ;  /* 0x00000005ff007c0c */ /* 0x000fe2000bf25310 */
[----:B------:R-:W-:Y:S02]  /*1010*/  ULDC.64 UR4, c[0x0][0xa08] ;  /* 0x0002820000047ab9 */ /* 0x000fe40000000a00 */
[----:B------:R-:W-:-:S03]  /*1020*/  ISETP.NE.U32.AND P3, PT, RZ, UR4, PT ;  /* 0x00000004ff007c0c */ /* 0x000fc6000bf65070 */
[----:B------:R-:W1:Y:S08]  /*1030*/  @P0 LDC.64 R2, c[0x0][0xa28] ;  /* 0x00028a00ff020b82 */ /* 0x000e700000000a00 */
[----:B------:R-:W3:Y:S01]  /*1040*/  @P1 LDC.64 R6, c[0x0][0xa18] ;  /* 0x00028600ff061b82 */ /* 0x000ee20000000a00 */
[----:B------:R-:W-:Y:S01]  /*1050*/  ULDC UR4, c[0x0][0x288] ;  /* 0x0000a20000047ab9 */ /* 0x000fe20000000800 */
[----:B------:R-:W-:Y:S01]  /*1060*/  ISETP.NE.AND.EX P3, PT, RZ, UR5, PT, P3 ;  /* 0x00000005ff007c0c */ /* 0x000fe2000bf65330 */
[----:B------:R-:W-:Y:S01]  /*1070*/  IMAD.U32 R0, RZ, RZ, UR4 ;  /* 0x00000004ff007e24 */ /* 0x000fe2000f8e00ff */
[----:B------:R-:W-:Y:S01]  /*1080*/  ULDC.64 UR4, c[0x0][0x418] ;  /* 0x0001060000047ab9 */ /* 0x000fe20000000a00 */
[----:B0-----:R-:W-:-:S04]  /*1090*/  IMAD.WIDE R8, R26, 0x4, R4 ;  /* 0x000000041a087825 */ /* 0x001fc800078e0204 */
[----:B---3--:R-:W-:-:S06]  /*10a0*/  @P1 IMAD.WIDE R4, R26, 0x4, R6 ;  /* 0x000000041a041825 */ /* 0x008fcc00078e0206 */
[----:B------:R-:W5:Y:S01]  /*10b0*/  @P3 LDG.E R65, desc[UR44][R8.64] ;  /* 0x0000002c08413981 */ /* 0x000f62000c1e1900 */
[----:B-1----:R-:W-:-:S03]  /*10c0*/  @P0 IMAD.WIDE R2, R26, 0x4, R2 ;  /* 0x000000041a020825 */ /* 0x002fc600078e0202 */
[----:B------:R-:W3:Y:S04]  /*10d0*/  @P1 LDG.E R0, desc[UR44][R4.64] ;  /* 0x0000002c04001981 */ /* 0x000ee8000c1e1900 */
[----:B------:R2:W5:Y:S02]  /*10e0*/  @P0 LDG.E R11, desc[UR44][R2.64] ;  /* 0x0000002c020b0981 */ /* 0x000564000c1e1900 */
[----:B--2---:R-:W-:-:S04]  /*10f0*/  LOP3.LUT R2, R12, 0xff000000, RZ, 0xc0, !PT ;  /* 0xff0000000c027812 */ /* 0x004fc800078ec0ff */
[----:B------:R-:W-:Y:S01]  /*1100*/  SHF.R.U32.HI R3, RZ, 0x8, R2 ;  /* 0x00000008ff037819 */ /* 0x000fe20000011602 */
[----:B------:R-:W-:-:S03]  /*1110*/  UISETP.NE.U32.AND UP0, UPT, UR4, URZ, UPT ;  /* 0x0000003f0400728c */ /* 0x000fc6000bf05070 */
[----:B------:R-:W-:Y:S01]  /*1120*/  ULDC UR4, c[0x0][0x424] ;  /* 0x0001090000047ab9 */ /* 0x000fe20000000800 */
[----:B------:R-:W-:Y:S01]  /*1130*/  UISETP.NE.AND.EX UP0, UPT, UR5, URZ, UPT, UP0 ;  /* 0x0000003f0500728c */ /* 0x000fe2000bf05300 */
[----:B------:R-:W-:Y:S02]  /*1140*/  ISETP.NE.U32.AND P2, PT, RZ, UR6, PT ;  /* 0x00000006ff007c0c */ /* 0x000fe4000bf45070 */
[----:B------:R-:W-:Y:S01]  /*1150*/  ULDC UR5, c[0x0][0x2f0] ;  /* 0x0000bc0000057ab9 */ /* 0x000fe20000000800 */
[----:B------:R-:W-:Y:S01]  /*1160*/  USEL UR4, UR4, 0x1, UP0 ;  /* 0x0000000104047887 */ /* 0x000fe20008000000 */
[----:B------:R-:W-:-:S03]  /*1170*/  ISETP.NE.AND.EX P2, PT, RZ, UR7, PT, P2 ;  /* 0x00000007ff007c0c */ /* 0x000fc6000bf45320 */
[----:B------:R-:W-:-:S03]  /*1180*/  UIMAD UR4, UR4, UR5, URZ ;  /* 0x00000005040472a4 */ /* 0x000fc6000f8e023f */
[----:B------:R-:W-:Y:S01]  /*1190*/  ULDC UR5, c[0x0][0x348] ;  /* 0x0000d20000057ab9 */ /* 0x000fe20000000800 */
[----:B---3--:R0:W-:Y:S01]  /*11a0*/  STL [R1+0x4], R0 ;  /* 0x0000040001007387 */ /* 0x0081e20000100800 */
[----:B------:R-:W-:Y:S01]  /*11b0*/  IMAD.MOV.U32 R14, RZ, RZ, R0 ;  /* 0x000000ffff0e7224 */ /* 0x000fe200078e0000 */
[----:B0-----:R-:W-:-:S04]  /*11c0*/  LOP3.LUT R0, R12, 0xff0000, RZ, 0xc0, !PT ;  /* 0x00ff00000c007812 */ /* 0x001fc800078ec0ff */
[----:B------:R-:W-:Y:S02]  /*11d0*/  LEA.HI R10, R0, R3, RZ, 0x10 ;  /* 0x00000003000a7211 */ /* 0x000fe400078f80ff */
[----:B------:R-:W-:Y:S01]  /*11e0*/  LOP3.LUT R0, R12, 0xffff, RZ, 0xc0, !PT ;  /* 0x0000ffff0c007812 */ /* 0x000fe200078ec0ff */
[----:B------:R0:W-:Y:S04]  /*11f0*/  STL [R1+0x64], R26 ;  /* 0x0000641a01007387 */ /* 0x0001e80000100800 */
[----:B------:R0:W-:Y:S01]  /*1200*/  STL [R1+0x8], R0 ;  /* 0x0000080001007387 */ /* 0x0001e20000100800 */
[----:B------:R-:W-:Y:S05]  /*1210*/  @P1 BRA `(.L_x_1365) ;  /* 0x0000000000281947 */ /* 0x000fea0003800000 */
[----:B------:R-:W-:Y:S02]  /*1220*/  ULDC.64 UR6, c[0x0][0xa00] ;  /* 0x0002800000067ab9 */ /* 0x000fe40000000a00 */
[----:B------:R-:W-:-:S04]  /*1230*/  ISETP.NE.U32.AND P0, PT, RZ, UR6, PT ;  /* 0x00000006ff007c0c */ /* 0x000fc8000bf05070 */
[----:B------:R-:W-:-:S13]  /*1240*/  ISETP.NE.AND.EX P0, PT, RZ, UR7, PT, P0 ;  /* 0x00000007ff007c0c */ /* 0x000fda000bf05300 */
[----:B------:R-:W-:Y:S05]  /*1250*/  @!P0 BRA `(.L_x_1365) ;  /* 0x0000000000188947 */ /* 0x000fea0003800000 */
[----:B------:R-:W1:Y:S02]  /*1260*/  LDC.64 R2, c[0x0][0xa00] ;  /* 0x00028000ff027b82 */ /* 0x000e640000000a00 */
[----:B-1----:R-:W-:-:S05]  /*1270*/  IMAD.WIDE R2, R26, 0x4, R2 ;  /* 0x000000041a027825 */ /* 0x002fca00078e0202 */
[----:B0-----:R-:W2:Y:S04]  /*1280*/  LDG.E R0, desc[UR44][R2.64] ;  /* 0x0000002c02007981 */ /* 0x001ea8000c1e1900 */
[----:B------:R-:W2:Y:S02]  /*1290*/  LDG.E R5, desc[UR44][R2.64+0x4] ;  /* 0x0000042c02057981 */ /* 0x000ea4000c1e1900 */
[----:B--2---:R-:W-:-:S05]  /*12a0*/  IMAD.IADD R14, R5, 0x1, -R0 ;  /* 0x00000001050e7824 */ /* 0x004fca00078e0a00 */
[----:B------:R1:W-:Y:S02]  /*12b0*/  STL [R1+0x4], R14 ;  /* 0x0000040e01007387 */ /* 0x0003e40000100800 */
.L_x_1365:
[----:B------:R-:W-:Y:S02]  /*12c0*/  IMAD.U32 R48, RZ, RZ, UR5 ;  /* 0x00000005ff307e24 */ /* 0x000fe4000f8e00ff */
[----:B------:R-:W-:Y:S01]  /*12d0*/  IMAD.U32 R24, RZ, RZ, UR4 ;  /* 0x00000004ff187e24 */ /* 0x000fe2000f8e00ff */
[----:B------:R-:W-:Y:S06]  /*12e0*/  @!P2 BRA `(.L_x_1366) ;  /* 0x000000000010a947 */ /* 0x000fec0003800000 */
[----:B------:R-:W2:Y:S02]  /*12f0*/  LDC.64 R24, c[0x0][0xa20] ;  /* 0x00028800ff187b82 */ /* 0x000ea40000000a00 */
[----:B--2---:R-:W-:-:S06]  /*1300*/  IMAD.WIDE R24, R26, 0x4, R24 ;  /* 0x000000041a187825 */ /* 0x004fcc00078e0218 */
[----:B------:R2:W5:Y:S01]  /*1310*/  LDG.E R24, desc[UR44][R24.64] ;  /* 0x0000002c18187981 */ /* 0x000562000c1e1900 */
[----:B------:R-:W-:Y:S05]  /*1320*/  BRA `(.L_x_1367) ;  /* 0x0000000000107947 */ /* 0x000fea0003800000 */
.L_x_1366:
[----:B------:R-:W-:Y:S05]  /*1330*/  @!P3 BRA `(.L_x_1367) ;  /* 0x00000000000cb947 */ /* 0x000fea0003800000 */
[----:B------:R-:W2:Y:S04]  /*1340*/  LDG.E R3, desc[UR44][R8.64] ;  /* 0x0000002c08037981 */ /* 0x000ea8000c1e1900 */
[----:B------:R-:W2:Y:S02]  /*1350*/  LDG.E R24, desc[UR44][R8.64+0x4] ;  /* 0x0000042c08187981 */ /* 0x000ea4000c1e1900 */
[----:B--2---:R-:W-:-:S07]  /*1360*/  IMAD.IADD R24, R24, 0x1, -R3 ;  /* 0x0000000118187824 */ /* 0x004fce00078e0a03 */
.L_x_1367:
[----:B------:R-:W-:Y:S01]  /*1370*/  ULDC.64 UR4, c[0x0][0xa10] ;  /* 0x0002840000047ab9 */ /* 0x000fe20000000a00 */
[----:B------:R-:W3:Y:S01]  /*1380*/  LDL R8, [R1+0x54] ;  /* 0x0000540001087983 */ /* 0x000ee20000100800 */
[----:B------:R-:W-:Y:S01]  /*1390*/  ISETP.NE.U32.AND P0, PT, RZ, UR4, PT ;  /* 0x00000004ff007c0c */ /* 0x000fe2000bf05070 */
[----:B------:R-:W4:Y:S03]  /*13a0*/  LDC R6, c[0x0][0x448] ;  /* 0x00011200ff067b82 */ /* 0x000f260000000800 */
[----:B------:R-:W-:Y:S01]  /*13b0*/  ISETP.NE.AND.EX P0, PT, RZ, UR5, PT, P0 ;  /* 0x00000005ff007c0c */ /* 0x000fe2000bf05300 */
[----:B------:R-:W-:Y:S02]  /*13c0*/  ULDC.64 UR4, c[0x0][0xa30] ;  /* 0x00028c0000047ab9 */ /* 0x000fe40000000a00 */
[----:B------:R-:W-:Y:S01]  /*13d0*/  ISETP.NE.U32.AND P1, PT, RZ, UR4, PT ;  /* 0x00000004ff007c0c */ /* 0x000fe2000bf25070 */
[----:B-----5:R-:W-:Y:S01]  /*13e0*/  IMAD.MOV.U32 R45, RZ, RZ, R24 ;  /* 0x000000ffff2d7224 */ /* 0x020fe200078e0018 */
[----:B------:R-:W1:Y:S02]  /*13f0*/  LDC.64 R12, c[0x0][0x9e0] ;  /* 0x00027800ff0c7b82 */ /* 0x000e640000000a00 */
[----:B------:R-:W-:-:S06]  /*1400*/  ISETP.NE.AND.EX P1, PT, RZ, UR5, PT, P1 ;  /* 0x00000005ff007c0c */ /* 0x000fcc000bf25310 */
[----:B------:R-:W0:Y:S08]  /*1410*/  @P0 LDC.64 R2, c[0x0][0xa10] ;  /* 0x00028400ff020b82 */ /* 0x000e300000000a00 */
[----:B------:R-:W2:Y:S01]  /*1420*/  @P1 LDC.64 R4, c[0x0][0xa30] ;  /* 0x00028c00ff041b82 */ /* 0x000ea20000000a00 */
[----:B0-----:R-:W-:-:S05]  /*1430*/  @P0 IMAD.WIDE R2, R26, 0x4, R2 ;  /* 0x000000041a020825 */ /* 0x001fca00078e0202 */
[----:B------:R-:W3:Y:S04]  /*1440*/  @P0 LDG.E R0, desc[UR44][R2.64] ;  /* 0x0000002c02000981 */ /* 0x000ee8000c1e1900 */
[----:B------:R0:W3:Y:S01]  /*1450*/  @P0 LDG.E R7, desc[UR44][R2.64+0x4] ;  /* 0x0000042c02070981 */ /* 0x0000e2000c1e1900 */
[----:B--2---:R-:W-:-:S05]  /*1460*/  @P1 IMAD.WIDE R4, R26, 0x4, R4 ;  /* 0x000000041a041825 */ /* 0x004fca00078e0204 */
[----:B------:R2:W5:Y:S01]  /*1470*/  @P1 LDG.E R45, desc[UR44][R4.64] ;  /* 0x0000002c042d1981 */ /* 0x000562000c1e1900 */
[----:B----4-:R-:W-:Y:S01]  /*1480*/  ISETP.NE.AND P1, PT, R6, 0x1, PT ;  /* 0x000000010600780c */ /* 0x010fe20003f25270 */
[----:B------:R-:W-:Y:S01]  /*1490*/  IMAD.IADD R11, R24, 0x1, -R11 ;  /* 0x00000001180b7824 */ /* 0x000fe200078e0a0b */
[----:B-1----:R-:W-:-:S11]  /*14a0*/  ISETP.GE.AND P2, PT, R13, 0x1, PT ;  /* 0x000000010d00780c */ /* 0x002fd60003f46270 */
[----:B------:R-:W1:Y:S08]  /*14b0*/  @P1 LDC R9, c[0x0][0x44c] ;  /* 0x00011300ff091b82 */ /* 0x000e700000000800 */
[----:B------:R-:W4:Y:S01]  /*14c0*/  @P1 LDC R6, c[0x0][0x450] ;  /* 0x00011400ff061b82 */ /* 0x000f220000000800 */
[----:B---3--:R-:W-:-:S04]  /*14d0*/  IMAD R15, R8, 0xc0, RZ ;  /* 0x000000c0080f7824 */ /* 0x008fc800078e02ff */
[----:B0-----:R-:W-:Y:S01]  /*14e0*/  VIADD R2, R15, 0xbf ;  /* 0x000000bf0f027836 */ /* 0x001fe20000000000 */
[----:B------:R0:W-:Y:S03]  /*14f0*/  STL [R1+0x34], R15 ;  /* 0x0000340f01007387 */ /* 0x0001e60000100800 */
[----:B-1----:R-:W-:-:S05]  /*1500*/  @P1 IMAD.HI.U32 R3, R2, R9, RZ ;  /* 0x0000000902031227 */ /* 0x002fca00078e00ff */
[----:B----4-:R-:W-:Y:S01]  /*1510*/  @P1 SHF.R.U32.HI R2, RZ, R6, R3 ;  /* 0x00000006ff021219 */ /* 0x010fe20000011603 */
[----:B------:R-:W-:-:S04]  /*1520*/  @P0 IMAD.IADD R48, R7, 0x1, -R0 ;  /* 0x0000000107300824 */ /* 0x000fc800078e0a00 */
[----:B------:R-:W-:-:S04]  /*1530*/  IMAD.IADD R8, R11, 0x1, R48 ;  /* 0x000000010b087824 */ /* 0x000fc800078e0230 */
[C---:B------:R-:W-:Y:S01]  /*1540*/  VIADD R0, R8.reuse, 0x9f ;  /* 0x0000009f08007836 */ /* 0x040fe20000000000 */
[----:B------:R0:W-:Y:S01]  /*1550*/  STL [R1+0xc], R8 ;  /* 0x00000c0801007387 */ /* 0x0001e20000100800 */
[----:B--2---:R-:W-:Y:S02]  /*1560*/  IADD3 R5, R8, 0x1, -R14 ;  /* 0x0000000108057810 */ /* 0x004fe40007ffe80e */
[----:B------:R-:W-:-:S04]  /*1570*/  IMAD.HI R0, R0, 0x66666667, RZ ;  /* 0x6666666700007827 */ /* 0x000fc800078e02ff */
[----:B------:R-:W-:Y:S01]  /*1580*/  IMAD.IADD R7, R5, 0x1, R2 ;  /* 0x0000000105077824 */ /* 0x000fe200078e0202 */
[----:B------:R-:W-:-:S04]  /*1590*/  SHF.R.U32.HI R3, RZ, 0x1f, R0 ;  /* 0x0000001fff037819 */ /* 0x000fc80000011600 */
[----:B------:R-:W-:Y:S01]  /*15a0*/  LEA.HI.SX32 R46, R0, R3, 0x1a ;  /* 0x00000003002e7211 */ /* 0x000fe200078fd2ff */
[----:B------:R-:W-:Y:S01]  /*15b0*/  IMAD.IADD R0, R7, 0x1, R12 ;  /* 0x0000000107007824 */ /* 0x000fe200078e020c */
[----:B0-----:R-:W-:Y:S06]  /*15c0*/  @!P2 BRA `(.L_x_1368) ;  /* 0x000000000048a947 */ /* 0x001fec0003800000 */
[C---:B------:R-:W-:Y:S01]  /*15d0*/  ISETP.GT.AND P0, PT, R7.reuse, RZ, PT ;  /* 0x000000ff0700720c */ /* 0x040fe20003f04270 */
[----:B------:R-:W-:Y:S01]  /*15e0*/  BSSY B0, `(.L_x_1369) ;  /* 0x000000e000007945 */ /* 0x000fe20003800000 */
[----:B------:R-:W-:-:S11]  /*15f0*/  VIADD R2, R7, 0xffffffff ;  /* 0xffffffff07027836 */ /* 0x000fd60000000000 */
[----:B------:R-:W-:Y:S05]  /*1600*/  @P0 BRA `(.L_x_1370) ;  /* 0x00000000001c0947 */ /* 0x000fea0003800000 */
[----:B------:R-:W-:Y:S01]  /*1610*/  ISETP.NE.AND P0, PT, R13, 0x1, PT ;  /* 0x000000010d00780c */ /* 0x000fe20003f05270 */
[----:B------:R-:W-:-:S12]  /*1620*/  IMAD.MOV R3, RZ, RZ, -R7 ;  /* 0x000000ffff037224 */ /* 0x000fd800078e0a07 */
[----:B------:R-:W0:Y:S02]  /*1630*/  @P0 LDC.64 R4, c[0x0][0x9e8] ;  /* 0x00027a00ff040b82 */ /* 0x000e240000000a00 */
[----:B0-----:R-:W-:-:S05]  /*1640*/  @P0 IMAD.HI.U32 R2, R3, R4, RZ ;  /* 0x0000000403020227 */ /* 0x001fca00078e00ff */
[----:B------:R-:W-:-:S04]  /*1650*/  @P0 SHF.R.U32.HI R3, RZ, R5, R2 ;  /* 0x00000005ff030219 */ /* 0x000fc80000011602 */
[----:B------:R-:W-:Y:S01]  /*1660*/  LOP3.LUT R2, RZ, R3, RZ, 0x33, !PT ;  /* 0x00000003ff027212 */ /* 0x000fe200078e33ff */
[----:B------:R-:W-:Y:S06]  /*1670*/  BRA `(.L_x_1371) ;  /* 0x0000000000107947 */ /* 0x000fec0003800000 */
.L_x_1370:
[----:B------:R-:W-:-:S13]  /*1680*/  ISETP.NE.AND P0, PT, R13, 0x1, PT ;  /* 0x000000010d00780c */ /* 0x000fda0003f05270 */
[----:B------:R-:W0:Y:S02]  /*1690*/  @P0 LDC.64 R4, c[0x0][0x9e8] ;  /* 0x00027a00ff040b82 */ /* 0x000e240000000a00 */
[----:B0-----:R-:W-:-:S05]  /*16a0*/  @P0 IMAD.HI.U32 R4, R2, R4, RZ ;  /* 0x0000000402040227 */ /* 0x001fca00078e00ff */
[----:B------:R-:W-:-:S07]  /*16b0*/  @P0 SHF.R.U32.HI R2, RZ, R5, R4 ;  /* 0x00000005ff020219 */ /* 0x000fce0000011604 */
.L_x_1371:
[----:B------:R-:W-:Y:S05]  /*16c0*/  BSYNC B0 ;  /* 0x0000000000007941 */ /* 0x000fea0003800000 */
.L_x_1369:
[----:B------:R-:W-:-:S05]  /*16d0*/  IMAD R3, R2, R13, R13 ;  /* 0x0000000d02037224 */ /* 0x000fca00078e020d */
[----:B------:R-:W-:-:S07]  /*16e0*/  VIMNMX R0, R0, R3, PT ;  /* 0x0000000300007248 */ /* 0x000fce0003fe0100 */
.L_x_1368:
[----:B------:R-:W0:Y:S01]  /*16f0*/  @P1 LDC R2, c[0x0][0x44c] ;  /* 0x00011300ff021b82 */ /* 0x000e220000000800 */
[----:B------:R-:W-:Y:S01]  /*1700*/  VIADD R0, R0, 0x9f ;  /* 0x0000009f00007836 */ /* 0x000fe20000000000 */
[----:B------:R-:W-:Y:S01]  /*1710*/  ULDC UR4, c[0x0][0x9dc] ;  /* 0x0002770000047ab9 */ /* 0x000fe20000000800 */
[----:B------:R-:W-:Y:S02]  /*1720*/  IMAD.MOV.U32 R5, RZ, RZ, R15 ;  /* 0x000000ffff057224 */ /* 0x000fe400078e000f */
[----:B------:R-:W-:-:S03]  /*1730*/  IMAD.HI R0, R0, 0x66666667, RZ ;  /* 0x6666666700007827 */ /* 0x000fc600078e02ff */
[----:B------:R-:W1:Y:S01]  /*1740*/  @P1 LDC R7, c[0x0][0x450] ;  /* 0x00011400ff071b82 */ /* 0x000e620000000800 */
[----:B------:R-:W-:Y:S01]  /*1750*/  IMAD.IADD R104, R8, 0x1, -R14 ;  /* 0x0000000108687824 */ /* 0x000fe200078e0a0e */
[----:B------:R-:W-:-:S04]  /*1760*/  SHF.R.U32.HI R3, RZ, 0x1f, R0 ;  /* 0x0000001fff037819 */ /* 0x000fc80000011600 */
[----:B------:R-:W-:-:S04]  /*1770*/  LEA.HI.SX32 R3, R0, R3, 0x1a ;  /* 0x0000000300037211 */ /* 0x000fc800078fd2ff */
[----:B------:R-:W-:Y:S01]  /*1780*/  VIMNMX R6, R46, R3, PT ;  /* 0x000000032e067248 */ /* 0x000fe20003fe0100 */
[----:B0-----:R-:W-:-:S05]  /*1790*/  @P1 IMAD.HI.U32 R2, R15, R2, RZ ;  /* 0x000000020f021227 */ /* 0x001fca00078e00ff */
[----:B-1----:R-:W-:-:S05]  /*17a0*/  @P1 SHF.R.U32.HI R5, RZ, R7, R2 ;  /* 0x00000007ff051219 */ /* 0x002fca0000011602 */
[----:B------:R-:W-:-:S04]  /*17b0*/  IMAD.IADD R0, R104, 0x1, R5 ;  /* 0x0000000168007824 */ /* 0x000fc800078e0205 */
[----:B------:R-:W-:Y:S01]  /*17c0*/  VIADD R2, R0, -UR4 ;  /* 0x8000000400027c36 */ /* 0x000fe20008000000 */
[----:B------:R-:W-:Y:S06]  /*17d0*/  @!P2 BRA `(.L_x_1372) ;  /* 0x000000000044a947 */ /* 0x000fec0003800000 */
[----:B------:R-:W-:Y:S01]  /*17e0*/  ISETP.GT.AND P0, PT, R0, -0x1, PT ;  /* 0xffffffff0000780c */ /* 0x000fe20003f04270 */
[----:B------:R-:W-:-:S12]  /*17f0*/  BSSY B0, `(.L_x_1373) ;  /* 0x000000d000007945 */ /* 0x000fd80003800000 */
[----:B------:R-:W-:Y:S05]  /*1800*/  @P0 BRA `(.L_x_1374) ;  /* 0x00000000001c0947 */ /* 0x000fea0003800000 */
[----:B------:R-:W-:Y:S02]  /*1810*/  ISETP.NE.AND P0, PT, R13, 0x1, PT ;  /* 0x000000010d00780c */ /* 0x000fe40003f05270 */
[----:B------:R-:W-:-:S11]  /*1820*/  LOP3.LUT R3, RZ, R0, RZ, 0x33, !PT ;  /* 0x00000000ff037212 */ /* 0x000fd600078e33ff */
[----:B------:R-:W0:Y:S02]  /*1830*/  @P0 LDC.64 R4, c[0x0][0x9e8] ;  /* 0x00027a00ff040b82 */ /* 0x000e240000000a00 */
[----:B0-----:R-:W-:-:S05]  /*1840*/  @P0 IMAD.HI.U32 R0, R3, R4, RZ ;  /* 0x0000000403000227 */ /* 0x001fca00078e00ff */
[----:B------:R-:W-:-:S04]  /*1850*/  @P0 SHF.R.U32.HI R3, RZ, R5, R0 ;  /* 0x00000005ff030219 */ /* 0x000fc80000011600 */
[----:B------:R-:W-:Y:S01]  /*1860*/  LOP3.LUT R0, RZ, R3, RZ, 0x33, !PT ;  /* 0x00000003ff007212 */ /* 0x000fe200078e33ff */
[----:B------:R-:W-:Y:S06]  /*1870*/  BRA `(.L_x_1375) ;  /* 0x0000000000107947 */ /* 0x000fec0003800000 */
.L_x_1374:
[----:B------:R-:W-:-:S13]  /*1880*/  ISETP.NE.AND P0, PT, R13, 0x1, PT ;  /* 0x000000010d00780c */ /* 0x000fda0003f05270 */
[----:B------:R-:W0:Y:S02]  /*1890*/  @P0 LDC.64 R4, c[0x0][0x9e8] ;  /* 0x00027a00ff040b82 */ /* 0x000e240000000a00 */
[----:B0-----:R-:W-:-:S05]  /*18a0*/  @P0 IMAD.HI.U32 R4, R0, R4, RZ ;  /* 0x0000000400040227 */ /* 0x001fca00078e00ff */
[----:B------:R-:W-:-:S07]  /*18b0*/  @P0 SHF.R.U32.HI R0, RZ, R5, R4 ;  /* 0x00000005ff000219 */ /* 0x000fce0000011604 */
.L_x_1375:
[----:B------:R-:W-:Y:S05]  /*18c0*/  BSYNC B0 ;  /* 0x0000000000007941 */ /* 0x000fea0003800000 */
.L_x_1373:
[----:B------:R-:W-:-:S05]  /*18d0*/  IMAD R3, R0, R13, RZ ;  /* 0x0000000d00037224 */ /* 0x000fca00078e02ff */
[----:B------:R-:W-:-:S07]  /*18e0*/  VIMNMX R2, R2, R3, !PT ;  /* 0x0000000302027248 */ /* 0x000fce0007fe0100 */
.L_x_1372:
[----:B------:R-:W-:Y:S01]  /*18f0*/  IMAD.HI R2, R2, 0x66666667, RZ ;  /* 0x6666666702027827 */ /* 0x000fe200078e02ff */
[----:B------:R-:W-:Y:S01]  /*1900*/  LOP3.LUT R12, R10, 0xff, RZ, 0xc0, !PT ;  /* 0x000000ff0a0c7812 */ /* 0x000fe200078ec0ff */
[----:B------:R-:W-:Y:S01]  /*1910*/  BSSY B0, `(.L_x_1376) ;  /* 0x0000029000007945 */ /* 0x000fe20003800000 */
[----:B------:R-:W-:Y:S01]  /*1920*/  SHF.R.U32.HI R4, RZ, 0x10, R10 ;  /* 0x00000010ff047819 */ /* 0x000fe2000001160a */
[----:B------:R-:W-:Y:S01]  /*1930*/  IMAD.MOV.U32 R0, RZ, RZ, RZ ;  /* 0x000000ffff007224 */ /* 0x000fe200078e00ff */
[----:B------:R-:W-:Y:S01]  /*1940*/  SHF.R.U32.HI R3, RZ, 0x1f, R2 ;  /* 0x0000001fff037819 */ /* 0x000fe20000011602 */
[----:B------:R0:W-:Y:S03]  /*1950*/  STL [R1+0x6c], R12 ;  /* 0x00006c0c01007387 */ /* 0x0001e60000100800 */
[----:B------:R-:W-:Y:S01]  /*1960*/  LEA.HI.SX32 R3, R2, R3, 0x1a ;  /* 0x0000000302037211 */ /* 0x000fe200078fd2ff */
[----:B------:R0:W-:Y:S03]  /*1970*/  STL [R1+0x60], R4 ;  /* 0x0000600401007387 */ /* 0x0001e60000100800 */
[----:B------:R-:W-:-:S04]  /*1980*/  VIMNMX R9, RZ, R3, !PT ;  /* 0x00000003ff097248 */ /* 0x000fc80007fe0100 */
[----:B------:R-:W-:-:S13]  /*1990*/  ISETP.GT.AND P0, PT, R6, R9, PT ;  /* 0x000000090600720c */ /* 0x000fda0003f04270 */
[----:B0-----:R-:W-:Y:S05]  /*19a0*/  @!P0 BRA `(.L_x_1377) ;  /* 0x00000000007c8947 */ /* 0x001fea0003800000 */
[----:B------:R-:W-:Y:S01]  /*19b0*/  ISETP.NE.AND P0, PT, R4, RZ, PT ;  /* 0x000000ff0400720c */ /* 0x000fe20003f05270 */
[----:B------:R-:W-:-:S03]  /*19c0*/  ULDC UR4, c[0x0][0x9f0] ;  /* 0x00027c0000047ab9 */ /* 0x000fc60000000800 */
[----:B------:R-:W-:-:S04]  /*19d0*/  SEL R13, R4, UR4, P0 ;  /* 0x00000004040d7c07 */ /* 0x000fc80008000000 */
[-C--:B------:R-:W-:Y:S02]  /*19e0*/  IABS R5, R13.reuse ;  /* 0x0000000d00057213 */ /* 0x080fe40000000000 */
[----:B------:R-:W-:Y:S02]  /*19f0*/  IADD3 R0, R13, -0x1, R6 ;  /* 0xffffffff0d007810 */ /* 0x000fe40007ffe006 */
[----:B------:R-:W0:Y:S01]  /*1a00*/  I2F.RP R4, R5 ;  /* 0x0000000500047306 */ /* 0x000e220000209400 */
[----:B------:R-:W-:Y:S02]  /*1a10*/  IABS R10, R13 ;  /* 0x0000000d000a7213 */ /* 0x000fe40000000000 */
[----:B------:R-:W-:-:S05]  /*1a20*/  IMAD.IADD R0, R0, 0x1, -R9 ;  /* 0x0000000100007824 */ /* 0x000fca00078e0a09 */
[----:B0-----:R-:W0:Y:S02]  /*1a30*/  MUFU.RCP R4, R4 ;  /* 0x0000000400047308 */ /* 0x001e240000001000 */
[----:B0-----:R-:W-:Y:S02]  /*1a40*/  VIADD R2, R4, 0xffffffe ;  /* 0x0ffffffe04027836 */ /* 0x001fe40000000000 */
[----:B------:R-:W-:-:S04]  /*1a50*/  IMAD.MOV R4, RZ, RZ, -R10 ;  /* 0x000000ffff047224 */ /* 0x000fc800078e0a0a */
[----:B------:R0:W1:Y:S02]  /*1a60*/  F2I.FTZ.U32.TRUNC.NTZ R3, R2 ;  /* 0x0000000200037305 */ /* 0x000064000021f000 */
[----:B0-----:R-:W-:Y:S02]  /*1a70*/  IMAD.MOV.U32 R2, RZ, RZ, RZ ;  /* 0x000000ffff027224 */ /* 0x001fe400078e00ff */
[----:B-1----:R-:W-:-:S04]  /*1a80*/  IMAD.MOV R8, RZ, RZ, -R3 ;  /* 0x000000ffff087224 */ /* 0x002fc800078e0a03 */
[----:B------:R-:W-:Y:S01]  /*1a90*/  IMAD R7, R8, R5, RZ ;  /* 0x0000000508077224 */ /* 0x000fe200078e02ff */
[----:B------:R-:W-:Y:S02]  /*1aa0*/  IABS R8, R0 ;  /* 0x0000000000087213 */ /* 0x000fe40000000000 */
[----:B------:R-:W-:Y:S01]  /*1ab0*/  LOP3.LUT R0, R0, R13, RZ, 0x3c, !PT ;  /* 0x0000000d00007212 */ /* 0x000fe200078e3cff */
[----:B------:R-:W-:-:S03]  /*1ac0*/  IMAD.HI.U32 R3, R3, R7, R2 ;  /* 0x0000000703037227 */ /* 0x000fc600078e0002 */
[----:B------:R-:W-:Y:S01]  /*1ad0*/  ISETP.GE.AND P2, PT, R0, RZ, PT ;  /* 0x000000ff0000720c */ /* 0x000fe20003f46270 */
[----:B------:R-:W-:-:S04]  /*1ae0*/  IMAD.MOV.U32 R2, RZ, RZ, R8 ;  /* 0x000000ffff027224 */ /* 0x000fc800078e0008 */
[----:B------:R-:W-:-:S04]  /*1af0*/  IMAD.HI.U32 R3, R3, R2, RZ ;  /* 0x0000000203037227 */ /* 0x000fc800078e00ff */
[----:B------:R-:W-:-:S05]  /*1b00*/  IMAD R2, R3, R4, R2 ;  /* 0x0000000403027224 */ /* 0x000fca00078e0202 */
[----:B------:R-:W-:-:S13]  /*1b10*/  ISETP.GT.U32.AND P1, PT, R5, R2, PT ;  /* 0x000000020500720c */ /* 0x000fda0003f24070 */
[----:B------:R-:W-:Y:S02]  /*1b20*/  @!P1 IMAD.IADD R2, R2, 0x1, -R5 ;  /* 0x0000000102029824 */ /* 0x000fe400078e0a05 */
[----:B------:R-:W-:Y:S01]  /*1b30*/  @!P1 VIADD R3, R3, 0x1 ;  /* 0x0000000103039836 */ /* 0x000fe20000000000 */
[----:B------:R-:W-:Y:S02]  /*1b40*/  ISETP.NE.AND P1, PT, R13, RZ, PT ;  /* 0x000000ff0d00720c */ /* 0x000fe40003f25270 */
[----:B------:R-:W-:-:S13]  /*1b50*/  ISETP.GE.U32.AND P0, PT, R2, R5, PT ;  /* 0x000000050200720c */ /* 0x000fda0003f06070 */
[----:B------:R-:W-:-:S04]  /*1b60*/  @P0 VIADD R3, R3, 0x1 ;  /* 0x0000000103030836 */ /* 0x000fc80000000000 */
[----:B------:R-:W-:-:S04]  /*1b70*/  IMAD.MOV.U32 R0, RZ, RZ, R3 ;  /* 0x000000ffff007224 */ /* 0x000fc800078e0003 */
[----:B------:R-:W-:Y:S01]  /*1b80*/  @!P2 IMAD.MOV R0, RZ, RZ, -R0 ;  /* 0x000000ffff00a224 */ /* 0x000fe200078e0a00 */
[----:B------:R-:W-:-:S07]  /*1b90*/  @!P1 LOP3.LUT R0, RZ, R13, RZ, 0x33, !PT ;  /* 0x0000000dff009212 */ /* 0x000fce00078e33ff */
.L_x_1377:
[----:B------:R-:W-:Y:S05]  /*1ba0*/  BSYNC B0 ;  /* 0x0000000000007941 */ /* 0x000fea0003800000 */
.L_x_1376:
[----:B------:R-:W-:Y:S01]  /*1bb0*/  IMAD R3, R12, R0, R9 ;  /* 0x000000000c037224 */ /* 0x000fe200078e0209 */
[----:B------:R-:W-:-:S04]  /*1bc0*/  PLOP3.LUT P3, PT, PT, PT, PT, 0x80, 0x0 ;  /* 0x000000000000781c */ /* 0x000fc80003f6f070 */
[C---:B------:R-:W-:Y:S01]  /*1bd0*/  VIADDMNMX R0, R3.reuse, R0, R6, PT ;  /* 0x0000000003007246 */ /* 0x040fe20003800106 */
[----:B------:R-:W-:-:S04]  /*1be0*/  IMAD R3, R3, 0xa0, -R11 ;  /* 0x000000a003037824 */ /* 0x000fc800078e0a0b */
[----:B------:R-:W-:Y:S01]  /*1bf0*/  IMAD R5, R0, 0xa0, -R11 ;  /* 0x000000a000057824 */ /* 0x000fe200078e0a0b */
[----:B------:R-:W-:-:S04]  /*1c00*/  VIMNMX R3, RZ, R3, !PT ;  /* 0x00000003ff037248 */ /* 0x000fc80007fe0100 */
[----:B------:R-:W-:-:S04]  /*1c10*/  VIMNMX R0, R5, R48, PT ;  /* 0x0000003005007248 */ /* 0x000fc80003fe0100 */
[----:B------:R-:W-:Y:S01]  /*1c20*/  ISETP.GT.AND P0, PT, R0, R3, PT ;  /* 0x000000030000720c */ /* 0x000fe20003f04270 */
[----:B------:R-:W-:-:S05]  /*1c30*/  IMAD.WIDE.U32 R2, R3, -0x33333333, RZ ;  /* 0xcccccccd03027825 */ /* 0x000fca00078e00ff */
[----:B------:R-:W-:-:S05]  /*1c40*/  SHF.R.U32.HI R44, RZ, 0x7, R3 ;  /* 0x00000007ff2c7819 */ /* 0x000fca0000011603 */
[----:B------:R-:W-:Y:S02]  /*1c50*/  IMAD.MOV.U32 R47, RZ, RZ, R44 ;  /* 0x000000ffff2f7224 */ /* 0x000fe400078e002c */
        /* <DEDUP_REMOVED lines=26> */
.L_x_1380:
[----:B------:R-:W-:Y:S05]  /*1e00*/  BSYNC B6 ;  /* 0x0000000000067941 */ /* 0x000fea0003800000 */
.L_x_1379:
        /* <DEDUP_REMOVED lines=20> */
.L_x_1382:
[----:B------:R-:W-:Y:S05]  /*1f50*/  BSYNC B6 ;  /* 0x0000000000067941 */ /* 0x000fea0003800000 */
.L_x_1381:
[----:B------:R-:W-:Y:S01]  /*1f60*/  ULDC.64 UR4, c[0x0][0x9f8] ;  /* 0x00027e0000047ab9 */ /* 0x000fe20000000a00 */
[----:B------:R-:W2:Y:S01]  /*1f70*/  LDL R12, [R1+0x20] ;  /* 0x00002000010c7983 */ /* 0x000ea20000100800 */
[----:B------:R-:W-:Y:S01]  /*1f80*/  ISETP.NE.U32.AND P0, PT, RZ, UR4, PT ;  /* 0x00000004ff007c0c */ /* 0x000fe2000bf05070 */
[----:B------:R-:W-:Y:S01]  /*1f90*/  IMAD.MOV.U32 R49, RZ, RZ, R26 ;  /* 0x000000ffff317224 */ /* 0x000fe200078e001a */
[----:B------:R-:W0:Y:S01]  /*1fa0*/  LDC.64 R36, c[0x0][0x3f8] ;  /* 0x0000fe00ff247b82 */ /* 0x000e220000000a00 */
[----:B------:R-:W3:Y:S01]  /*1fb0*/  LDL R10, [R1+0x4c] ;  /* 0x00004c00010a7983 */ /* 0x000ee20000100800 */
[----:B------:R-:W-:Y:S01]  /*1fc0*/  ISETP.NE.AND.EX P0, PT, RZ, UR5, PT, P0 ;  /* 0x00000005ff007c0c */ /* 0x000fe2000bf05300 */
[----:B------:R-:W-:Y:S01]  /*1fd0*/  ULDC UR4, c[0x0][0x2f4] ;  /* 0x0000bd0000047ab9 */ /* 0x000fe20000000800 */
[----:B------:R-:W1:Y:S04]  /*1fe0*/  S2R R27, SR_TID.X ;  /* 0x00000000001b7919 */ /* 0x000e680000002100 */
[----:B------:R-:W4:Y:S08]  /*1ff0*/  LDC R63, c[0x0][0x3f4] ;  /* 0x0000fd00ff3f7b82 */ /* 0x000f300000000800 */
[----:B------:R-:W1:Y:S08]  /*2000*/  @P0 LDC.64 R2, c[0x0][0x9f8] ;  /* 0x00027e00ff020b82 */ /* 0x000e700000000a00 */
[----:B------:R-:W4:Y:S01]  /*2010*/  LDC.64 R42, c[0x0][0x408] ;  /* 0x00010200ff2a7b82 */ /* 0x000f220000000a00 */
[----:B-1----:R-:W-:-:S05]  /*2020*/  @P0 IMAD.WIDE R2, R26, 0x4, R2 ;  /* 0x000000041a020825 */ /* 0x002fca00078e0202 */
[----:B------:R1:W3:Y:S01]  /*2030*/  @P0 LDG.E R49, desc[UR44][R2.64] ;  /* 0x0000002c02310981 */ /* 0x0002e2000c1e1900 */
[C---:B------:R-:W-:Y:S02]  /*2040*/  VIADD R6, R27.reuse, 0xffffff80 ;  /* 0xffffff801b067836 */ /* 0x040fe40000000000 */
[C---:B------:R-:W-:Y:S02]  /*2050*/  VIADD R26, R27.reuse, 0xffffff80 ;  /* 0xffffff801b1a7836 */ /* 0x040fe40000000000 */
[----:B------:R-:W-:Y:S01]  /*2060*/  VIADD R25, R27, 0xffffff80 ;  /* 0xffffff801b197836 */ /* 0x000fe20000000000 */
[----:B------:R-:W-:Y:S02]  /*2070*/  LEA.HI R9, R6, R6, RZ, 0x1 ;  /* 0x0000000606097211 */ /* 0x000fe400078f08ff */
[----:B------:R-:W-:Y:S02]  /*2080*/  SHF.R.S32.HI R5, RZ, 0x1f, R6 ;  /* 0x0000001fff057819 */ /* 0x000fe40000011406 */
[----:B------:R-:W-:-:S02]  /*2090*/  LOP3.LUT R9, R9, 0xfffffffe, RZ, 0xc0, !PT ;  /* 0xfffffffe09097812 */ /* 0x000fc400078ec0ff */
[----:B------:R-:W-:Y:S02]  /*20a0*/  LEA.HI R8, R5, R6, RZ, 0x2 ;  /* 0x0000000605087211 */ /* 0x000fe400078f10ff */
[----:B------:R-:W-:Y:S01]  /*20b0*/  LEA.HI R25, R25, R26, RZ, 0x1 ;  /* 0x0000001a19197211 */ /* 0x000fe200078f08ff */
[----:B------:R-:W-:Y:S01]  /*20c0*/  IMAD.IADD R59, R6, 0x1, -R9 ;  /* 0x00000001063b7824 */ /* 0x000fe200078e0a09 */
[--C-:B-1----:R-:W-:Y:S02]  /*20d0*/  SHF.R.S32.HI R2, RZ, 0x2, R8.reuse ;  /* 0x00000002ff027819 */ /* 0x102fe40000011408 */
[----:B------:R-:W-:Y:S02]  /*20e0*/  SHF.R.S32.HI R3, RZ, 0x1f, R8 ;  /* 0x0000001fff037819 */ /* 0x000fe40000011408 */
[----:B------:R-:W-:Y:S01]  /*20f0*/  SHF.R.S32.HI R25, RZ, 0x1, R25 ;  /* 0x00000001ff197819 */ /* 0x000fe20000011419 */
[----:B------:R-:W-:Y:S01]  /*2100*/  IMAD.SHL.U32 R20, R59, 0x8, RZ ;  /* 0x000000083b147824 */ /* 0x000fe200078e00ff */
[----:B------:R-:W-:-:S02]  /*2110*/  LEA.HI R3, R3, R2, RZ, 0x2 ;  /* 0x0000000203037211 */ /* 0x000fc400078f10ff */
[----:B------:R-:W-:Y:S02]  /*2120*/  SHF.R.S32.HI R7, RZ, 0x1f, R25 ;  /* 0x0000001fff077819 */ /* 0x000fe40000011419 */
[----:B------:R-:W-:Y:S02]  /*2130*/  LOP3.LUT R3, R3, 0xfffffffc, RZ, 0xc0, !PT ;  /* 0xfffffffc03037812 */ /* 0x000fe400078ec0ff */
[----:B------:R-:W-:Y:S01]  /*2140*/  SHF.R.S32.HI R21, RZ, 0x1f, R20 ;  /* 0x0000001fff157819 */ /* 0x000fe20000011414 */
[-C--:B0-----:R-:W-:Y:S02]  /*2150*/  IMAD R0, R7, R36.reuse, RZ ;  /* 0x0000002407007224 */ /* 0x081fe400078e02ff */
[----:B------:R-:W-:Y:S02]  /*2160*/  IMAD.IADD R8, R2, 0x1, -R3 ;  /* 0x0000000102087824 */ /* 0x000fe400078e0a03 */
[----:B------:R-:W-:Y:S01]  /*2170*/  IMAD.WIDE.U32 R4, R25, R36, R18 ;  /* 0x0000002419047225 */ /* 0x000fe200078e0012 */
[----:B----4-:R-:W-:-:S03]  /*2180*/  ISETP.GE.AND P0, PT, R18, R63, PT ;  /* 0x0000003f1200720c */ /* 0x010fc60003f06270 */
[C---:B------:R-:W-:Y:S02]  /*2190*/  IMAD R11, R25.reuse, R37, R0 ;  /* 0x00000025190b7224 */ /* 0x040fe400078e0200 */
[----:B------:R-:W-:Y:S01]  /*21a0*/  IMAD.WIDE.U32 R2, R25, R36, R20 ;  /* 0x0000002419027225 */ /* 0x000fe200078e0014 */
[----:B------:R-:W-:-:S03]  /*21b0*/  SEL R9, R63, RZ, P0 ;  /* 0x000000ff3f097207 */ /* 0x000fc60000000000 */
[----:B------:R-:W-:Y:S02]  /*21c0*/  IMAD.IADD R33, R11, 0x1, R5 ;  /* 0x000000010b217824 */ /* 0x000fe400078e0205 */
[----:B------:R-:W-:Y:S01]  /*21d0*/  IMAD.IADD R3, R3, 0x1, R11 ;  /* 0x0000000103037824 */ /* 0x000fe200078e020b */
[----:B-----5:R-:W-:Y:S01]  /*21e0*/  SHF.R.S32.HI R11, RZ, 0x1f, R45 ;  /* 0x0000001fff0b7819 */ /* 0x020fe2000001142d */
[----:B------:R-:W-:Y:S01]  /*21f0*/  IMAD R0, R7, R42, RZ ;  /* 0x0000002a07007224 */ /* 0x000fe200078e02ff */
[----:B------:R-:W-:Y:S01]  /*2200*/  ISETP.GE.AND P2, PT, R18, UR4, PT ;  /* 0x0000000412007c0c */ /* 0x000fe2000bf46270 */
[----:B------:R-:W-:Y:S02]  /*2210*/  IMAD.MOV.U32 R32, RZ, RZ, R4 ;  /* 0x000000ffff207224 */ /* 0x000fe400078e0004 */
[----:B------:R-:W-:Y:S02]  /*2220*/  IMAD R13, R25, R43, R0 ;  /* 0x0000002b190d7224 */ /* 0x000fe400078e0200 */
[----:B------:R-:W-:-:S02]  /*2230*/  IMAD R0, R11, R36, RZ ;  /* 0x000000240b007224 */ /* 0x000fc400078e02ff */
[----:B------:R-:W-:-:S04]  /*2240*/  IMAD.WIDE.U32 R6, R25, R42, R18 ;  /* 0x0000002a19067225 */ /* 0x000fc800078e0012 */
[----:B------:R-:W-:-:S04]  /*2250*/  IMAD.WIDE.U32 R4, R25, R42, R20 ;  /* 0x0000002a19047225 */ /* 0x000fc800078e0014 */
[----:B------:R-:W-:Y:S02]  /*2260*/  IMAD.IADD R9, R18, 0x1, R9 ;  /* 0x0000000112097824 */ /* 0x000fe400078e0209 */
[----:B------:R-:W-:Y:S01]  /*2270*/  IMAD R53, R45, R37, R0 ;  /* 0x000000252d357224 */ /* 0x000fe200078e0200 */
[----:B------:R-:W-:Y:S01]  /*2280*/  LOP3.LUT R16, R16, 0xfffffffd, RZ, 0xc0, !PT ;  /* 0xfffffffd10107812 */ /* 0x000fe200078ec0ff */
[----:B------:R-:W-:Y:S02]  /*2290*/  IMAD.IADD R7, R13, 0x1, R7 ;  /* 0x000000010d077824 */ /* 0x000fe400078e0207 */
[----:B------:R-:W-:Y:S02]  /*22a0*/  IMAD.IADD R5, R5, 0x1, R13 ;  /* 0x0000000105057824 */ /* 0x000fe400078e020d */
[----:B------:R-:W-:Y:S01]  /*22b0*/  IMAD R0, R11, R42, RZ ;  /* 0x0000002a0b007224 */ /* 0x000fe200078e02ff */
[----:B------:R-:W-:Y:S01]  /*22c0*/  SHF.R.S32.HI R66, RZ, 0x1f, R9 ;  /* 0x0000001fff427819 */ /* 0x000fe20000011409 */
[----:B------:R-:W-:-:S02]  /*22d0*/  IMAD.SHL.U32 R61, R8, 0x80, RZ ;  /* 0x00000080083d7824 */ /* 0x000fc400078e00ff */
[----:B------:R-:W-:Y:S01]  /*22e0*/  IMAD.WIDE.U32 R34, R45, R36, R2 ;  /* 0x000000242d227225 */ /* 0x000fe200078e0002 */
[----:B------:R-:W-:-:S03]  /*22f0*/  @P2 LOP3.LUT R16, R16, 0x2, RZ, 0xfc, !PT ;  /* 0x0000000210102812 */ /* 0x000fc600078efcff */
[----:B------:R-:W-:Y:S02]  /*2300*/  IMAD R51, R45, R43, R0 ;  /* 0x0000002b2d337224 */ /* 0x000fe400078e0200 */
[----:B------:R-:W-:Y:S02]  /*2310*/  IMAD R3, R43, 0xa0, RZ ;  /* 0x000000a02b037824 */ /* 0x000fe400078e02ff */
[----:B------:R-:W-:Y:S01]  /*2320*/  IMAD.WIDE.U32 R38, R45, R42, R6 ;  /* 0x0000002a2d267225 */ /* 0x000fe200078e0006 */
[----:B------:R-:W-:-:S03]  /*2330*/  LEA.HI R66, R66, R9, RZ, 0x4 ;  /* 0x0000000942427211 */ /* 0x000fc600078f20ff */
[----:B------:R-:W-:Y:S01]  /*2340*/  IMAD.WIDE.U32 R40, R45, R42, R4 ;  /* 0x0000002a2d287225 */ /* 0x000fe200078e0004 */
[----:B------:R-:W-:-:S03]  /*2350*/  LOP3.LUT R61, R61, 0x180, RZ, 0xc0, !PT ;  /* 0x000001803d3d7812 */ /* 0x000fc600078ec0ff */
[----:B------:R-:W-:Y:S01]  /*2360*/  IMAD.WIDE.U32 R42, R42, 0xa0, RZ ;  /* 0x000000a02a2a7825 */ /* 0x000fe200078e00ff */
[----:B------:R-:W-:-:S03]  /*2370*/  SHF.R.U32.HI R58, RZ, 0x3, R61 ;  /* 0x00000003ff3a7819 */ /* 0x000fc6000001163d */
[----:B------:R-:W-:Y:S01]  /*2380*/  IMAD.IADD R60, R43, 0x1, R3 ;  /* 0x000000012b3c7824 */ /* 0x000fe200078e0203 */
[----:B------:R-:W-:Y:S01]  /*2390*/  LOP3.LUT R3, R61, 0x30, R66, 0xf8, !PT ;  /* 0x000000303d037812 */ /* 0x000fe200078ef842 */
[----:B------:R-:W-:Y:S01]  /*23a0*/  IMAD R9, R37, 0xa0, RZ ;  /* 0x000000a025097824 */ /* 0x000fe200078e02ff */
[----:B------:R-:W-:Y:S01]  /*23b0*/  SHF.R.U32.HI R64, RZ, 0x7, R27 ;  /* 0x00000007ff407819 */ /* 0x000fe2000001161b */
[----:B------:R-:W-:Y:S01]  /*23c0*/  IMAD.WIDE.U32 R32, R45, R36, R32 ;  /* 0x000000242d207225 */ /* 0x000fe200078e0020 */
[----:B------:R-:W-:Y:S02]  /*23d0*/  LOP3.LUT R3, R3, R58, RZ, 0x3c, !PT ;  /* 0x0000003a03037212 */ /* 0x000fe400078e3cff */
[----:B------:R-:W-:Y:S01]  /*23e0*/  LOP3.LUT R16, R16, 0xfffffffe, RZ, 0xc0, !PT ;  /* 0xfffffffe10107812 */ /* 0x000fe200078ec0ff */
[----:B------:R-:W-:Y:S01]  /*23f0*/  IMAD.WIDE.U32 R36, R36, 0xa0, RZ ;  /* 0x000000a024247825 */ /* 0x000fe200078e00ff */
[----:B------:R-:W-:Y:S02]  /*2400*/  LOP3.LUT P1, RZ, R8, 0x2, RZ, 0xc0, !PT ;  /* 0x0000000208ff7812 */ /* 0x000fe4000782c0ff */
[----:B------:R-:W-:Y:S01]  /*2410*/  LOP3.LUT R55, R66, 0xfffffff0, RZ, 0xc0, !PT ;  /* 0xfffffff042377812 */ /* 0x000fe200078ec0ff */
[----:B------:R-:W-:-:S02]  /*2420*/  IMAD.IADD R56, R53, 0x1, R33 ;  /* 0x0000000135387824 */ /* 0x000fc400078e0221 */
[----:B------:R-:W-:Y:S02]  /*2430*/  IMAD.IADD R54, R51, 0x1, R39 ;  /* 0x0000000133367824 */ /* 0x000fe400078e0227 */
[----:B------:R-:W-:Y:S02]  /*2440*/  IMAD.IADD R65, R65, 0x1, R24 ;  /* 0x0000000141417824 */ /* 0x000fe400078e0218 */
[----:B------:R-:W-:Y:S02]  /*2450*/  VIADD R64, R64, 0x8 ;  /* 0x0000000840407836 */ /* 0x000fe40000000000 */
[----:B------:R-:W-:Y:S02]  /*2460*/  IMAD.SHL.U32 R63, R63, 0x2, RZ ;  /* 0x000000023f3f7824 */ /* 0x000fe400078e00ff */
[----:B------:R-:W-:Y:S02]  /*2470*/  IMAD.IADD R62, R37, 0x1, R9 ;  /* 0x00000001253e7824 */ /* 0x000fe400078e0209 */
[----:B------:R-:W-:-:S02]  /*2480*/  IMAD R59, R59, 0xc0, R25 ;  /* 0x000000c03b3b7824 */ /* 0x000fc400078e0219 */
[----:B------:R-:W-:Y:S02]  /*2490*/  IMAD.IADD R53, R35, 0x1, R53 ;  /* 0x0000000123357824 */ /* 0x000fe400078e0235 */
[----:B------:R-:W-:Y:S01]  /*24a0*/  IMAD.IADD R51, R41, 0x1, R51 ;  /* 0x0000000129337824 */ /* 0x000fe200078e0233 */
[----:B--2---:R-:W-:Y:S01]  /*24b0*/  ISETP.GE.AND P2, PT, R12, UR4, PT ;  /* 0x000000040c007c0c */ /* 0x004fe2000bf46270 */
[----:B---3--:R-:W-:-:S12]  /*24c0*/  IMAD.IADD R52, R10, 0x1, R3 ;  /* 0x000000010a347824 */ /* 0x008fd800078e0203 */
[----:B------:R-:W-:Y:S02]  /*24d0*/  @P2 LOP3.LUT R16, R16, 0x1, RZ, 0xfc, !PT ;  /* 0x0000000110102812 */ /* 0x000fe400078efcff */
[----:B------:R-:W-:-:S07]  /*24e0*/  SHF.R.S32.HI R57, RZ, 0x1f, R49 ;  /* 0x0000001fff397819 */ /* 0x000fce0000011431 */
.L_x_1415:
[----:B------:R-:W2:Y:S01]  /*24f0*/  LDL R6, [R1+0x40] ;  /* 0x0000400001067983 */ /* 0x000ea20000100800 */
[----:B0-----:R-:W0:Y:S01]  /*2500*/  LDC R69, c[0x0][0x430] ;  /* 0x00010c00ff457b82 */ /* 0x001e220000000800 */
[----:B------:R-:W-:Y:S02]  /*2510*/  VIADD R47, R47, 0xffffffff ;  /* 0xffffffff2f2f7836 */ /* 0x000fe40000000000 */
[----:B------:R-:W-:Y:S02]  /*2520*/  IMAD.MOV.U32 R68, RZ, RZ, RZ ;  /* 0x000000ffff447224 */ /* 0x000fe400078e00ff */
[----:B-1----:R-:W-:-:S03]  /*2530*/  IMAD R2, R47, 0xa0, R59 ;  /* 0x000000a02f027824 */ /* 0x002fc600078e023b */
[----:B------:R-:W1:Y:S01]  /*2540*/  LDC R31, c[0x0][0x3f4] ;  /* 0x0000fd00ff1f7b82 */ /* 0x000e620000000800 */
[----:B----4-:R-:W-:Y:S01]  /*2550*/  IMAD.IADD R9, R65, 0x1, R2 ;  /* 0x0000000141097824 */ /* 0x010fe200078e0202 */
[----:B------:R-:W-:-:S03]  /*2560*/  ISETP.GE.AND P2, PT, R2, R48, PT ;  /* 0x000000300200720c */ /* 0x000fc60003f46270 */
[----:B------:R-:W-:Y:S01]  /*2570*/  IMAD.MOV.U32 R7, RZ, RZ, R9 ;  /* 0x000000ffff077224 */ /* 0x000fe200078e0009 */
[----:B------:R-:W-:Y:S02]  /*2580*/  ISETP.GT.OR P2, PT, R59, 0x9f, P2 ;  /* 0x0000009f3b00780c */ /* 0x000fe40001744670 */
[----:B0-----:R-:W-:-:S11]  /*2590*/  ISETP.NE.AND P3, PT, R69, 0x1, PT ;  /* 0x000000014500780c */ /* 0x001fd60003f65270 */
[----:B---3--:R-:W0:Y:S08]  /*25a0*/  @!P2 LDC.64 R4, c[0x0][0x428] ;  /* 0x00010a00ff04ab82 */ /* 0x008e300000000a00 */
[----:B------:R-:W3:Y:S08]  /*25b0*/  @!P2 LDC.64 R10, c[0x0][0x418] ;  /* 0x00010600ff0aab82 */ /* 0x000ef00000000a00 */
[----:B------:R-:W4:Y:S08]  /*25c0*/  @P3 LDC R0, c[0x0][0x434] ;  /* 0x00010d00ff003b82 */ /* 0x000f300000000800 */
[----:B------:R-:W1:Y:S01]  /*25d0*/  @P3 LDC R3, c[0x0][0x438] ;  /* 0x00010e00ff033b82 */ /* 0x000e620000000800 */
[----:B----4-:R-:W-:-:S05]  /*25e0*/  @P3 IMAD.HI.U32 R0, R9, R0, RZ ;  /* 0x0000000009003227 */ /* 0x010fca00078e00ff */
[----:B-1----:R-:W-:Y:S01]  /*25f0*/  @P3 SHF.R.U32.HI R7, RZ, R3, R0 ;  /* 0x00000003ff073219 */ /* 0x002fe20000011600 */
[----:B0-----:R-:W-:-:S03]  /*2600*/  @!P2 IMAD R0, R57, R4, RZ ;  /* 0x000000043900a224 */ /* 0x001fc600078e02ff */
[--C-:B------:R-:W-:Y:S01]  /*2610*/  @!P2 SHF.R.S32.HI R3, RZ, 0x1f, R7.reuse ;  /* 0x0000001fff03a819 */ /* 0x100fe20000011407 */
[----:B------:R-:W-:Y:S02]  /*2620*/  @!P2 IMAD.MOV.U32 R2, RZ, RZ, R7 ;  /* 0x000000ffff02a224 */ /* 0x000fe400078e0007 */
        /* <DEDUP_REMOVED lines=13> */
[C---:B------:R-:W-:Y:S02]  /*2700*/  VIADD R67, R3.reuse, 0x20 ;  /* 0x0000002003437836 */ /* 0x040fe40000000000 */
[----:B------:R-:W-:Y:S02]  /*2710*/  @P1 VIADD R67, R3, 0xffffffe0 ;  /* 0xffffffe003431836 */ /* 0x000fe40000000000 */
[C---:B------:R-:W-:Y:S02]  /*2720*/  IMAD.IADD R70, R22.reuse, 0x1, R3 ;  /* 0x0000000116467824 */ /* 0x040fe400078e0203 */
[----:B------:R-:W-:Y:S01]  /*2730*/  IMAD.IADD R67, R22, 0x1, R67 ;  /* 0x0000000116437824 */ /* 0x000fe200078e0243 */
[----:B0-----:R-:W-:Y:S06]  /*2740*/  @!P3 BRA `(.L_x_1384) ;  /* 0x000000240054b947 */ /* 0x001fec0003800000 */
[----:B------:R-:W2:Y:S01]  /*2750*/  LDL R6, [R1+0x8] ;  /* 0x0000080001067983 */ /* 0x000ea20000100800 */
[----:B------:R-:W-:Y:S01]  /*2760*/  SHF.R.S32.HI R71, RZ, 0x1f, R69 ;  /* 0x0000001fff477819 */ /* 0x000fe20000011445 */
[----:B------:R-:W-:Y:S01]  /*2770*/  ULDC.64 UR4, c[0x0][0x300] ;  /* 0x0000c00000047ab9 */ /* 0x000fe20000000a00 */
[----:B-----5:R-:W-:Y:S01]  /*2780*/  SHF.R.S32.HI R72, RZ, 0x1f, R68 ;  /* 0x0000001fff487819 */ /* 0x020fe20000011444 */
[----:B------:R-:W-:Y:S01]  /*2790*/  IMAD.WIDE.U32 R2, R69, UR4, RZ ;  /* 0x0000000445027c25 */ /* 0x000fe2000f8e00ff */
[----:B------:R-:W-:-:S03]  /*27a0*/  ULDC.64 UR6, c[0x0][0x2e8] ;  /* 0x0000ba0000067ab9 */ /* 0x000fc60000000a00 */
[----:B------:R-:W-:Y:S02]  /*27b0*/  IMAD R0, R71, UR4, RZ ;  /* 0x0000000447007c24 */ /* 0x000fe4000f8e02ff */
[-C--:B------:R-:W-:Y:S02]  /*27c0*/  IMAD R4, R60, R47.reuse, RZ ;  /* 0x0000002f3c047224 */ /* 0x080fe400078e02ff */
[----:B------:R-:W-:Y:S01]  /*27d0*/  IMAD R5, R69, UR5, R0 ;  /* 0x0000000545057c24 */ /* 0x000fe2000f8e0200 */
[----:B------:R-:W-:Y:S01]  /*27e0*/  ULDC.64 UR4, c[0x0][0x310] ;  /* 0x0000c40000047ab9 */ /* 0x000fe20000000a00 */
[----:B------:R-:W-:Y:S02]  /*27f0*/  IMAD R0, R62, R47, RZ ;  /* 0x0000002f3e007224 */ /* 0x000fe400078e02ff */
[----:B------:R-:W-:Y:S02]  /*2800*/  IMAD R7, R72, UR4, RZ ;  /* 0x0000000448077c24 */ /* 0x000fe4000f8e02ff */
[----:B------:R-:W-:Y:S01]  /*2810*/  IMAD.IADD R3, R3, 0x1, R5 ;  /* 0x0000000103037824 */ /* 0x000fe200078e0205 */
[----:B------:R-:W-:Y:S01]  /*2820*/  SHF.R.S32.HI R5, RZ, 0x1f, R47 ;  /* 0x0000001fff057819 */ /* 0x000fe2000001142f */
[----:B------:R-:W-:-:S02]  /*2830*/  IMAD R7, R68, UR5, R7 ;  /* 0x0000000544077c24 */ /* 0x000fc4000f8e0207 */
[----:B------:R-:W-:Y:S01]  /*2840*/  IMAD.WIDE.U32 R2, R68, UR4, R2 ;  /* 0x0000000444027c25 */ /* 0x000fe2000f8e0002 */
[----:B------:R-:W-:-:S03]  /*2850*/  ULDC.64 UR4, c[0x0][0x308] ;  /* 0x0000c20000047ab9 */ /* 0x000fc60000000a00 */
[----:B------:R-:W-:Y:S02]  /*2860*/  IMAD.IADD R3, R3, 0x1, R7 ;  /* 0x0000000103037824 */ /* 0x000fe400078e0207 */
[C---:B------:R-:W-:Y:S02]  /*2870*/  IMAD R9, R5.reuse, R36, R0 ;  /* 0x0000002405097224 */ /* 0x040fe400078e0200 */
[----:B------:R-:W-:Y:S02]  /*2880*/  IMAD R11, R5, R42, R4 ;  /* 0x0000002a050b7224 */ /* 0x000fe400078e0204 */
[----:B------:R-:W-:-:S04]  /*2890*/  IMAD.WIDE.U32 R4, R42, R47, RZ ;  /* 0x0000002f2a047225 */ /* 0x000fc800078e00ff */
[----:B------:R-:W-:Y:S02]  /*28a0*/  IMAD.IADD R12, R5, 0x1, R11 ;  /* 0x00000001050c7824 */ /* 0x000fe400078e020b */
[C---:B--2---:R-:W-:Y:S01]  /*28b0*/  IMAD.WIDE.U32 R2, R6.reuse, UR4, R2 ;  /* 0x0000000406027c25 */ /* 0x044fe2000f8e0002 */
[----:B------:R-:W-:Y:S02]  /*28c0*/  ULDC.U8 UR4, c[0x0][0x410] ;  /* 0x0001040000047ab9 */ /* 0x000fe40000000000 */
[----:B------:R-:W-:Y:S01]  /*28d0*/  ISETP.NE.AND P3, PT, RZ, UR4, PT ;  /* 0x00000004ff007c0c */ /* 0x000fe2000bf65270 */
[----:B------:R-:W-:Y:S01]  /*28e0*/  IMAD R13, R6, UR5, R3 ;  /* 0x00000005060d7c24 */ /* 0x000fe2000f8e0203 */
[----:B------:R-:W-:Y:S01]  /*28f0*/  IADD3 R2, P4, R2, UR6, RZ ;  /* 0x0000000602027c10 */ /* 0x000fe2000ff9e0ff */
[----:B------:R-:W-:-:S03]  /*2900*/  IMAD.WIDE.U32 R6, R36, R47, RZ ;  /* 0x0000002f24067225 */ /* 0x000fc600078e00ff */
[----:B------:R-:W-:Y:S01]  /*2910*/  IADD3.X R13, R13, UR7, RZ, P4, !PT ;  /* 0x000000070d0d7c10 */ /* 0x000fe2000a7fe4ff */
[----:B------:R-:W-:-:S06]  /*2920*/  IMAD.IADD R0, R7, 0x1, R9 ;  /* 0x0000000107007824 */ /* 0x000fcc00078e0209 */
[----:B------:R-:W-:Y:S05]  /*2930*/  @!P3 BRA `(.L_x_1385) ;  /* 0x00000010007cb947 */ /* 0x000fea0003800000 */
[----:B------:R-:W0:Y:S01]  /*2940*/  S2R R8, SR_TID.X ;  /* 0x0000000000087919 */ /* 0x000e220000002100 */
[----:B------:R-:W-:Y:S01]  /*2950*/  IMAD R73, R47, -0xa0, R48 ;  /* 0xffffff602f497824 */ /* 0x000fe200078e0230 */
[----:B------:R-:W-:Y:S01]  /*2960*/  BSSY B1, `(.L_x_1386) ;  /* 0x000001b000017945 */ /* 0x000fe20003800000 */
[----:B------:R-:W-:Y:S02]  /*2970*/  CS2R R26, SRZ ;  /* 0x00000000001a7805 */ /* 0x000fe4000001ff00 */
[----:B------:R-:W-:Y:S02]  /*2980*/  CS2R R24, SRZ ;  /* 0x0000000000187805 */ /* 0x000fe4000001ff00 */
[----:B------:R-:W-:Y:S02]  /*2990*/  CS2R R28, SRZ ;  /* 0x00000000001c7805 */ /* 0x000fe4000001ff00 */
[----:B------:R-:W-:Y:S01]  /*29a0*/  VIMNMX R73, R73, 0xa0, PT ;  /* 0x000000a049497848 */ /* 0x000fe20003fe0100 */
[----:B0-----:R-:W-:-:S02]  /*29b0*/  VIADD R10, R8, 0xffffff80 ;  /* 0xffffff80080a7836 */ /* 0x001fc40000000000 */
[----:B------:R-:W-:-:S05]  /*29c0*/  VIADD R8, R8, 0xffffff80 ;  /* 0xffffff8008087836 */ /* 0x000fca0000000000 */
[----:B------:R-:W-:-:S04]  /*29d0*/  LEA.HI R8, R8, R10, RZ, 0x1 ;  /* 0x0000000a08087211 */ /* 0x000fc800078f08ff */
[----:B------:R-:W-:-:S04]  /*29e0*/  SHF.R.S32.HI R8, RZ, 0x1, R8 ;  /* 0x00000001ff087819 */ /* 0x000fc80000011408 */
[----:B------:R-:W-:Y:S02]  /*29f0*/  ISETP.GE.AND P3, PT, R8, R73, PT ;  /* 0x000000490800720c */ /* 0x000fe40003f66270 */
[----:B------:R-:W-:-:S11]  /*2a00*/  CS2R R8, SRZ ;  /* 0x0000000000087805 */ /* 0x000fd6000001ff00 */
[----:B------:R-:W-:Y:S05]  /*2a10*/  @P3 BRA `(.L_x_1387) ;  /* 0x00000000003c3947 */ /* 0x000fea0003800000 */
[----:B------:R-:W-:Y:S02]  /*2a20*/  ULDC.64 UR4, c[0x0][0x3e8] ;  /* 0x0000fa0000047ab9 */ /* 0x000fe40000000a00 */
[----:B------:R-:W-:-:S04]  /*2a30*/  IADD3 R6, P4, P5, R34, UR4, R6 ;  /* 0x0000000422067c10 */ /* 0x000fc8000fd9e006 */
[----:B------:R-:W-:Y:S01]  /*2a40*/  IADD3.X R7, R53, UR5, R0, P4, P5 ;  /* 0x0000000535077c10 */ /* 0x000fe2000a7ea400 */
[----:B------:R-:W-:Y:S01]  /*2a50*/  ULDC.64 UR4, c[0x0][0x400] ;  /* 0x0001000000047ab9 */ /* 0x000fe20000000a00 */
[----:B------:R-:W-:Y:S01]  /*2a60*/  VIADD R0, R20, 0x10 ;  /* 0x0000001014007836 */ /* 0x000fe20000000000 */
[----:B------:R-:W-:-:S04]  /*2a70*/  IADD3 R4, P4, P5, R40, UR4, R4 ;  /* 0x0000000428047c10 */ /* 0x000fc8000fd9e004 */
[----:B------:R-:W-:Y:S02]  /*2a80*/  IADD3.X R5, R51, UR5, R12, P4, P5 ;  /* 0x0000000533057c10 */ /* 0x000fe4000a7ea40c */
[----:B------:R-:W-:Y:S02]  /*2a90*/  ISETP.GE.AND P4, PT, R20, R31, PT ;  /* 0x0000001f1400720c */ /* 0x000fe40003f86270 */
[----:B------:R-:W-:Y:S02]  /*2aa0*/  CS2R R8, SRZ ;  /* 0x0000000000087805 */ /* 0x000fe4000001ff00 */
[----:B------:R-:W-:-:S09]  /*2ab0*/  CS2R R24, SRZ ;  /* 0x0000000000187805 */ /* 0x000fd2000001ff00 */
[----:B------:R0:W5:Y:S04]  /*2ac0*/  @!P4 LDG.E.64 R26, desc[UR44][R6.64] ;  /* 0x0000002c061ac981 */ /* 0x000168000c1e1b00 */
[----:B------:R0:W5:Y:S01]  /*2ad0*/  @!P4 LDG.E.64 R28, desc[UR44][R4.64] ;  /* 0x0000002c041cc981 */ /* 0x000162000c1e1b00 */
[----:B------:R-:W-:-:S13]  /*2ae0*/  ISETP.GE.AND P4, PT, R0, R31, PT ;  /* 0x0000001f0000720c */ /* 0x000fda0003f86270 */
[----:B------:R0:W5:Y:S04]  /*2af0*/  @!P4 LDG.E.64 R8, desc[UR44][R6.64+0x10] ;  /* 0x0000102c0608c981 */ /* 0x000168000c1e1b00 */
[----:B------:R0:W5:Y:S02]  /*2b00*/  @!P4 LDG.E.64 R24, desc[UR44][R4.64+0x10] ;  /* 0x0000102c0418c981 */ /* 0x000164000c1e1b00 */
.L_x_1387:
[----:B------:R-:W-:Y:S05]  /*2b10*/  BSYNC B1 ;  /* 0x0000000000017941 */ /* 0x000fea0003800000 */
.L_x_1386:
[----:B------:R-:W2:Y:S01]  /*2b20*/  LDL R0, [R1+0x10] ;  /* 0x0000100001007983 */ /* 0x000ea20000100800 */
[----:B-----5:R-:W-:Y:S02]  /*2b30*/  IMAD.MOV.U32 R82, RZ, RZ, R26 ;  /* 0x000000ffff527224 */ /* 0x020fe400078e001a */
[----:B------:R-:W-:Y:S02]  /*2b40*/  IMAD.MOV.U32 R30, RZ, RZ, R24 ;  /* 0x000000ffff1e7224 */ /* 0x000fe400078e0018 */
[----:B------:R-:W-:Y:S01]  /*2b50*/  IMAD.MOV.U32 R80, RZ, RZ, R28 ;  /* 0x000000ffff507224 */ /* 0x000fe200078e001c */
[----:B--2---:R-:W-:Y:S01]  /*2b60*/  ISETP.NE.AND P4, PT, R0, 0x3, PT ;  /* 0x000000030000780c */ /* 0x004fe20003f85270 */
[----:B------:R-:W-:-:S12]  /*2b70*/  IMAD.MOV.U32 R0, RZ, RZ, R8 ;  /* 0x000000ffff007224 */ /* 0x000fd800078e0008 */
[----:B------:R-:W-:Y:S05]  /*2b80*/  @!P4 BRA `(.L_x_1388) ;  /* 0x000000000004c947 */ /* 0x000fea0003800000 */
[----:B------:R-:W-:Y:S01]  /*2b90*/  BPT.TRAP 0x1 ;  /* 0x000000040000795c */ /* 0x000fe20000300000 */
.L_x_1388:
[----:B------:R-:W2:Y:S01]  /*2ba0*/  LDL R3, [R1+0x24] ;  /* 0x0000240001037983 */ /* 0x000ea20000100800 */
[----:B------:R-:W-:Y:S01]  /*2bb0*/  IMAD R50, R157, 0x8, R22 ;  /* 0x000000089d327824 */ /* 0x000fe200078e0216 */
[----:B------:R-:W-:Y:S01]  /*2bc0*/  BSSY B1, `(.L_x_1389) ;  /* 0x0000004000017945 */ /* 0x000fe20003800000 */
[----:B--2---:R-:W-:-:S04]  /*2bd0*/  SHF.L.U32 R75, R3, 0x1f, RZ ;  /* 0x0000001f034b7819 */ /* 0x004fc800000006ff */
[----:B------:R-:W1:Y:S02]  /*2be0*/  SYNCS.PHASECHK.TRANS64.TRYWAIT P5, [R50+URZ+0x13290], R75 ;  /* 0x0132904b320075a7 */ /* 0x000e6400080a017f */
[----:B-1----:R-:W-:Y:S05]  /*2bf0*/  @!P5 BRA `(.L_x_1390) ;  /* 0x000002380078d947 */ /* 0x002fea0003800000 */
.L_x_1708:
[----:B------:R-:W-:Y:S05]  /*2c00*/  BSYNC B1 ;  /* 0x0000000000017941 */ /* 0x000fea0003800000 */
.L_x_1389:
[----:B------:R-:W-:-:S03]  /*2c10*/  UMOV UR4, 0xffffffff ;  /* 0xffffffff00047882 */ /* 0x000fc60000000000 */
[----:B------:R-:W-:Y:S05]  /*2c20*/  BRA.DIV UR4, `(.L_x_1391) ;  /* 0x0000023a04807947 */ /* 0x000fea000b800000 */
[----:B------:R2:W3:Y:S04]  /*2c30*/  SHFL.IDX PT, R3, R13, RZ, 0x1e1f ;  /* 0x001e1fff0d037589 */ /* 0x0004e800000e0000 */
[----:B------:R2:W4:Y:S02]  /*2c40*/  SHFL.IDX PT, R14, R2, RZ, 0x1e1f ;  /* 0x001e1fff020e7589 */ /* 0x00052400000e0000 */
.L_x_1712:
[----:B------:R-:W-:Y:S05]  /*2c50*/  @P3 BRA `(.L_x_1392) ;  /* 0x0000002000f03947 */ /* 0x000fea0003800000 */
[----:B------:R-:W-:Y:S01]  /*2c60*/  LOP3.LUT P5, RZ, R16, 0x2, RZ, 0xc0, !PT ;  /* 0x0000000210ff7812 */ /* 0x000fe200078ac0ff */
[----:B------:R-:W-:-:S12]  /*2c70*/  BSSY B1, `(.L_x_1393) ;  /* 0x0000070000017945 */ /* 0x000fd80003800000 */
[----:B------:R-:W-:Y:S05]  /*2c80*/  @P5 BRA `(.L_x_1394) ;  /* 0x0000000400b85947 */ /* 0x000fea0003800000 */
[----:B0-----:R0:W0:Y:S01]  /*2c90*/  LDS.128 R4, [R70+0xe000] ;  /* 0x00e0000046047984 */ /* 0x0010220000000c00 */
[----:B----4-:R-:W-:Y:S01]  /*2ca0*/  IADD3 R10, P3, R18, R14, RZ ;  /* 0x0000000e120a7210 */ /* 0x010fe20007f7e0ff */
[----:B------:R-:W-:Y:S04]  /*2cb0*/  BSSY B2, `(.L_x_1395) ;  /* 0x000006a000027945 */ /* 0x000fe80003800000 */
[----:B---3--:R-:W-:Y:S01]  /*2cc0*/  IMAD.X R11, R3, 0x1, R19, P3 ;  /* 0x00000001030b7824 */ /* 0x008fe200018e0613 */
[----:B------:R-:W-:-:S13]  /*2cd0*/  ISETP.GE.AND P3, PT, R20, R31, PT ;  /* 0x0000001f1400720c */ /* 0x000fda0003f66270 */
[----:B------:R-:W-:Y:S05]  /*2ce0*/  @P3 BRA `(.L_x_1396) ;  /* 0x0000000400983947 */ /* 0x000fea0003800000 */
[----:B------:R-:W-:Y:S02]  /*2cf0*/  SHF.R.U32.HI R12, RZ, 0x8, R29 ;  /* 0x00000008ff0c7819 */ /* 0x000fe4000001161d */
[--C-:B--2---:R-:W-:Y:S02]  /*2d00*/  SHF.R.U32.HI R2, RZ, 0x8, R27.reuse ;  /* 0x00000008ff027819 */ /* 0x104fe4000001161b */
[----:B------:R-:W-:Y:S01]  /*2d10*/  SHF.R.U32.HI R28, RZ, 0x10, R27 ;  /* 0x00000010ff1c7819 */ /* 0x000fe2000001161b */
[----:B------:R-:W-:Y:S01]  /*2d20*/  IMAD.SHL.U32 R12, R12, 0x100, RZ ;  /* 0x000001000c0c7824 */ /* 0x000fe200078e00ff */
[----:B------:R-:W-:Y:S01]  /*2d30*/  SHF.R.U32.HI R26, RZ, 0x10, R29 ;  /* 0x00000010ff1a7819 */ /* 0x000fe2000001161d */
[----:B------:R-:W-:Y:S01]  /*2d40*/  IMAD.SHL.U32 R2, R2, 0x100, RZ ;  /* 0x0000010002027824 */ /* 0x000fe200078e00ff */
[----:B------:R-:W-:Y:S02]  /*2d50*/  LOP3.LUT R15, R29, 0xff0000ff, RZ, 0xc0, !PT ;  /* 0xff0000ff1d0f7812 */ /* 0x000fe400078ec0ff */
[----:B------:R-:W-:Y:S01]  /*2d60*/  LOP3.LUT R13, R27, 0xff0000ff, RZ, 0xc0, !PT ;  /* 0xff0000ff1b0d7812 */ /* 0x000fe200078ec0ff */
[----:B------:R-:W-:Y:S01]  /*2d70*/  IMAD.U32 R26, R26, 0x10000, RZ ;  /* 0x000100001a1a7824 */ /* 0x000fe200078e00ff */
[----:B------:R-:W-:Y:S01]  /*2d80*/  LOP3.LUT R27, R15, 0xff00, R12, 0xf8, !PT ;  /* 0x0000ff000f1b7812 */ /* 0x000fe200078ef80c */
[----:B------:R-:W-:Y:S01]  /*2d90*/  IMAD.U32 R12, R28, 0x10000, RZ ;  /* 0x000100001c0c7824 */ /* 0x000fe200078e00ff */
[----:B------:R-:W-:-:S02]  /*2da0*/  LOP3.LUT R13, R13, 0xff00, R2, 0xf8, !PT ;  /* 0x0000ff000d0d7812 */ /* 0x000fc400078ef802 */
[-C--:B0-----:R-:W-:Y:S02]  /*2db0*/  F2FP.F16.E4M3.UNPACK_B R2, R5.reuse ;  /* 0x00000005ff02723e */ /* 0x081fe400020006ff */
        /* <DEDUP_REMOVED lines=9> */
[-C--:B------:R-:W-:Y:S01]  /*2e50*/  FMUL.FTZ R79, R12, R77.reuse ;  /* 0x0000004d0c4f7220 */ /* 0x080fe20000410000 */
[--C-:B------:R-:W-:Y:S02]  /*2e60*/  HADD2.F32 R27, -RZ, R26.reuse.H0_H0 ;  /* 0x2000001aff1b7230 */ /* 0x100fe40000004100 */
[--C-:B------:R-:W-:Y:S02]  /*2e70*/  HADD2.F32 R15, -RZ, R5.reuse.H1_H1 ;  /* 0x30000005ff0f7230 */ /* 0x100fe40000004100 */
[----:B------:R-:W-:Y:S02]  /*2e80*/  HADD2.F32 R13, -RZ, R5.H0_H0 ;  /* 0x20000005ff0d7230 */ /* 0x000fe40000004100 */
[C---:B------:R-:W-:Y:S01]  /*2e90*/  FMUL.FTZ R5, R2.reuse, R77 ;  /* 0x0000004d02057220 */ /* 0x040fe20000410000 */
[----:B------:R-:W-:Y:S02]  /*2ea0*/  HADD2.F32 R26, -RZ, R26.H1_H1 ;  /* 0x3000001aff1a7230 */ /* 0x000fe40000004100 */
[-C--:B------:R-:W-:Y:S01]  /*2eb0*/  FMUL.FTZ R74, R15, R28.reuse ;  /* 0x0000001c0f4a7220 */ /* 0x080fe20000410000 */
[-C--:B------:R-:W-:Y:S01]  /*2ec0*/  FFMA.FTZ R2, R2, R27.reuse, -R79 ;  /* 0x0000001b02027223 */ /* 0x080fe2000001084f */
[----:B------:R-:W-:Y:S01]  /*2ed0*/  FFMA.FTZ R5, R12, R27, R5 ;  /* 0x0000001b0c057223 */ /* 0x000fe20000010005 */
[----:B------:R-:W-:Y:S01]  /*2ee0*/  FMUL.FTZ R78, R13, R28 ;  /* 0x0000001c0d4e7220 */ /* 0x000fe20000410000 */
[----:B------:R-:W-:-:S02]  /*2ef0*/  F2FP.F16.E4M3.UNPACK_B R12, R4.H1 ;  /* 0x00000004ff0c723e */ /* 0x000fc400030006ff */
[----:B------:R-:W-:Y:S01]  /*2f00*/  F2FP.F16.E4M3.UNPACK_B R28, R80 ;  /* 0x00000050ff1c723e */ /* 0x000fe200020006ff */
[----:B------:R-:W-:Y:S01]  /*2f10*/  FFMA.FTZ R80, R13, R26, -R74 ;  /* 0x0000001a0d507223 */ /* 0x000fe2000001084a */
[----:B------:R-:W-:Y:S01]  /*2f20*/  F2FP.F16.E4M3.UNPACK_B R4, R4 ;  /* 0x00000004ff04723e */ /* 0x000fe200020006ff */
[----:B------:R-:W-:Y:S01]  /*2f30*/  FFMA.FTZ R81, R15, R26, R78 ;  /* 0x0000001a0f517223 */ /* 0x000fe2000001004e */
[----:B------:R-:W-:Y:S01]  /*2f40*/  F2FP.F16.E4M3.UNPACK_B R26, R82 ;  /* 0x00000052ff1a723e */ /* 0x000fe200020006ff */
[--C-:B------:R-:W-:Y:S02]  /*2f50*/  HADD2.F32 R13, -RZ, R12.reuse.H0_H0 ;  /* 0x2000000cff0d7230 */ /* 0x100fe40000004100 */
[----:B------:R-:W-:Y:S01]  /*2f60*/  HADD2.F32 R15, -RZ, R12.H1_H1 ;  /* 0x3000000cff0f7230 */ /* 0x000fe20000004100 */
[----:B------:R-:W-:Y:S01]  /*2f70*/  F2FP.SATFINITE.E4M3.F32.PACK_AB_MERGE_C R84, R81, R80, RZ ;  /* 0x000000505154723e */ /* 0x000fe200048070ff */
[----:B------:R-:W-:Y:S02]  /*2f80*/  HADD2.F32 R74, -RZ, R28.H1_H1 ;  /* 0x3000001cff4a7230 */ /* 0x000fe40000004100 */
[----:B------:R-:W-:Y:S01]  /*2f90*/  HADD2.F32 R12, -RZ, R4.H0_H0 ;  /* 0x20000004ff0c7230 */ /* 0x000fe20000004100 */
[----:B------:R-:W-:Y:S01]  /*2fa0*/  F2FP.SATFINITE.E4M3.F32.PACK_AB_MERGE_C R5, R5, R2, R84 ;  /* 0x000000020505723e */ /* 0x000fe20004807054 */
[----:B------:R-:W-:-:S02]  /*2fb0*/  HADD2.F32 R77, -RZ, R28.H0_H0 ;  /* 0x2000001cff4d7230 */ /* 0x000fc40000004100 */
[----:B------:R-:W-:Y:S02]  /*2fc0*/  HADD2.F32 R4, -RZ, R4.H1_H1 ;  /* 0x30000004ff047230 */ /* 0x000fe40000004100 */
[--C-:B------:R-:W-:Y:S02]  /*2fd0*/  HADD2.F32 R28, -RZ, R26.reuse.H1_H1 ;  /* 0x3000001aff1c7230 */ /* 0x100fe40000004100 */
[----:B------:R-:W-:Y:S02]  /*2fe0*/  HADD2.F32 R27, -RZ, R26.H0_H0 ;  /* 0x2000001aff1b7230 */ /* 0x000fe40000004100 */
[-C--:B------:R-:W-:Y:S01]  /*2ff0*/  FMUL.FTZ R26, R15, R74.reuse ;  /* 0x0000004a0f1a7220 */ /* 0x080fe20000410000 */
[C---:B------:R-:W-:Y:S01]  /*3000*/  FMUL.FTZ R74, R13.reuse, R74 ;  /* 0x0000004a0d4a7220 */ /* 0x040fe20000410000 */
[-C--:B------:R-:W-:Y:S01]  /*3010*/  FMUL.FTZ R79, R4, R77.reuse ;  /* 0x0000004d044f7220 */ /* 0x080fe20000410000 */
[C---:B------:R-:W-:Y:S01]  /*3020*/  FMUL.FTZ R77, R12.reuse, R77 ;  /* 0x0000004d0c4d7220 */ /* 0x040fe20000410000 */
[-C--:B------:R-:W-:Y:S01]  /*3030*/  FFMA.FTZ R26, R13, R28.reuse, -R26 ;  /* 0x0000001c0d1a7223 */ /* 0x080fe2000001081a */
[----:B------:R-:W-:Y:S01]  /*3040*/  FFMA.FTZ R15, R15, R28, R74 ;  /* 0x0000001c0f0f7223 */ /* 0x000fe2000001004a */
[-C--:B------:R-:W-:Y:S01]  /*3050*/  FFMA.FTZ R79, R12, R27.reuse, -R79 ;  /* 0x0000001b0c4f7223 */ /* 0x080fe2000001084f */
[----:B------:R-:W-:Y:S01]  /*3060*/  FFMA.FTZ R78, R4, R27, R77 ;  /* 0x0000001b044e7223 */ /* 0x000fe2000001004d */
[----:B------:R-:W-:-:S02]  /*3070*/  F2FP.F16.E4M3.UNPACK_B R12, R7.H1 ;  /* 0x00000007ff0c723e */ /* 0x000fc400030006ff */
[----:B------:R-:W-:Y:S02]  /*3080*/  F2FP.F16.E4M3.UNPACK_B R27, R76.H1 ;  /* 0x0000004cff1b723e */ /* 0x000fe400030006ff */
[----:B------:R-:W-:Y:S01]  /*3090*/  F2FP.SATFINITE.E4M3.F32.PACK_AB_MERGE_C R82, R15, R26, RZ ;  /* 0x0000001a0f52723e */ /* 0x000fe200048070ff */
[--C-:B------:R-:W-:Y:S01]  /*30a0*/  HADD2.F32 R15, -RZ, R12.reuse.H1_H1 ;  /* 0x3000000cff0f7230 */ /* 0x100fe20000004100 */
[-C--:B------:R-:W-:Y:S01]  /*30b0*/  F2FP.F16.E4M3.UNPACK_B R26, R29.reuse.H1 ;  /* 0x0000001dff1a723e */ /* 0x080fe200030006ff */
[----:B------:R-:W-:Y:S01]  /*30c0*/  HADD2.F32 R74, -RZ, R27.H1_H1 ;  /* 0x3000001bff4a7230 */ /* 0x000fe20000004100 */
[----:B------:R-:W-:Y:S01]  /*30d0*/  F2FP.F16.E4M3.UNPACK_B R4, R6.H1 ;  /* 0x00000006ff04723e */ /* 0x000fe200030006ff */
[----:B------:R-:W-:Y:S01]  /*30e0*/  HADD2.F32 R13, -RZ, R12.H0_H0 ;  /* 0x2000000cff0d7230 */ /* 0x000fe20000004100 */
[----:B------:R-:W-:Y:S01]  /*30f0*/  F2FP.F16.E4M3.UNPACK_B R76, R76 ;  /* 0x0000004cff4c723e */ /* 0x000fe200020006ff */
[----:B------:R-:W-:Y:S01]  /*3100*/  HADD2.F32 R28, -RZ, R26.H1_H1 ;  /* 0x3000001aff1c7230 */ /* 0x000fe20000004100 */
[----:B------:R-:W-:Y:S01]  /*3110*/  F2FP.F16.E4M3.UNPACK_B R29, R29 ;  /* 0x0000001dff1d723e */ /* 0x000fe200020006ff */
[----:B------:R-:W-:Y:S01]  /*3120*/  FMUL.FTZ R80, R15, R74 ;  /* 0x0000004a0f507220 */ /* 0x000fe20000410000 */
[----:B------:R-:W-:-:S02]  /*3130*/  HADD2.F32 R12, -RZ, R4.H1_H1 ;  /* 0x30000004ff0c7230 */ /* 0x000fc40000004100 */
[C---:B------:R-:W-:Y:S01]  /*3140*/  FMUL.FTZ R74, R13.reuse, R74 ;  /* 0x0000004a0d4a7220 */ /* 0x040fe20000410000 */
[----:B------:R-:W-:Y:S02]  /*3150*/  HADD2.F32 R77, -RZ, R76.H1_H1 ;  /* 0x3000004cff4d7230 */ /* 0x000fe40000004100 */
[----:B------:R-:W-:Y:S01]  /*3160*/  FFMA.FTZ R80, R13, R28, -R80 ;  /* 0x0000001c0d507223 */ /* 0x000fe20000010850 */
[----:B------:R-:W-:Y:S01]  /*3170*/  HADD2.F32 R4, -RZ, R4.H0_H0 ;  /* 0x20000004ff047230 */ /* 0x000fe20000004100 */
[----:B------:R-:W-:Y:S01]  /*3180*/  F2FP.F16.E4M3.UNPACK_B R6, R6 ;  /* 0x00000006ff06723e */ /* 0x000fe200020006ff */
[----:B------:R-:W-:Y:S02]  /*3190*/  HADD2.F32 R13, -RZ, R29.H1_H1 ;  /* 0x3000001dff0d7230 */ /* 0x000fe40000004100 */
[----:B------:R-:W-:Y:S01]  /*31a0*/  FMUL.FTZ R81, R12, R77 ;  /* 0x0000004d0c517220 */ /* 0x000fe20000410000 */
[----:B------:R-:W-:Y:S01]  /*31b0*/  F2FP.F16.E4M3.UNPACK_B R7, R7 ;  /* 0x00000007ff07723e */ /* 0x000fe200020006ff */
[C---:B------:R-:W-:Y:S01]  /*31c0*/  FMUL.FTZ R77, R4.reuse, R77 ;  /* 0x0000004d044d7220 */ /* 0x040fe20000410000 */
[----:B------:R-:W-:Y:S01]  /*31d0*/  FFMA.FTZ R83, R15, R28, R74 ;  /* 0x0000001c0f537223 */ /* 0x000fe2000001004a */
[----:B------:R-:W-:Y:S01]  /*31e0*/  FFMA.FTZ R81, R4, R13, -R81 ;  /* 0x0000000d04517223 */ /* 0x000fe20000010851 */
[----:B------:R-:W-:-:S02]  /*31f0*/  HADD2.F32 R4, -RZ, R6.H0_H0 ;  /* 0x20000006ff047230 */ /* 0x000fc40000004100 */
[----:B------:R-:W-:Y:S01]  /*3200*/  FFMA.FTZ R28, R12, R13, R77 ;  /* 0x0000000d0c1c7223 */ /* 0x000fe2000001004d */
[--C-:B------:R-:W-:Y:S01]  /*3210*/  HADD2.F32 R12, -RZ, R7.reuse.H0_H0 ;  /* 0x20000007ff0c7230 */ /* 0x100fe20000004100 */
        /* <DEDUP_REMOVED lines=11> */
[----:B------:R-:W-:-:S03]  /*32d0*/  FMUL.FTZ R74, R12, R27 ;  /* 0x0000001b0c4a7220 */ /* 0x000fc60000410000 */
[-C--:B------:R-:W-:Y:S01]  /*32e0*/  FFMA.FTZ R77, R12, R26.reuse, -R77 ;  /* 0x0000001a0c4d7223 */ /* 0x080fe2000001084d */
[----:B------:R-:W-:Y:S01]  /*32f0*/  FFMA.FTZ R74, R7, R26, R74 ;  /* 0x0000001a074a7223 */ /* 0x000fe2000001004a */
[-C--:B------:R-:W-:Y:S01]  /*3300*/  FFMA.FTZ R15, R4, R29.reuse, -R15 ;  /* 0x0000001d040f7223 */ /* 0x080fe2000001080f */
[----:B------:R-:W-:Y:S01]  /*3310*/  FFMA.FTZ R6, R6, R29, R13 ;  /* 0x0000001d06067223 */ /* 0x000fe2000001000d */
[----:B------:R-:W-:Y:S02]  /*3320*/  F2FP.SATFINITE.E4M3.F32.PACK_AB_MERGE_C R4, R78, R79, R82 ;  /* 0x0000004f4e04723e */ /* 0x000fe40004807052 */
[----:B------:R-:W-:Y:S02]  /*3330*/  F2FP.SATFINITE.E4M3.F32.PACK_AB_MERGE_C R7, R74, R77, R80 ;  /* 0x0000004d4a07723e */ /* 0x000fe40004807050 */
[----:B------:R-:W-:-:S07]  /*3340*/  F2FP.SATFINITE.E4M3.F32.PACK_AB_MERGE_C R6, R6, R15, R28 ;  /* 0x0000000f0606723e */ /* 0x000fce000480701c */
.L_x_1396:
[----:B------:R-:W-:Y:S05]  /*3350*/  BSYNC B2 ;  /* 0x0000000000027941 */ /* 0x000fea0003800000 */
.L_x_1395:
[----:B0-----:R0:W-:Y:S02]  /*3360*/  ST.E.128 desc[UR44][R10.64], R4 ;  /* 0x000000040a007985 */ /* 0x0011e4000c101d2c */
.L_x_1394:
[----:B------:R-:W-:Y:S05]  /*3370*/  BSYNC B1 ;  /* 0x0000000000017941 */ /* 0x000fea0003800000 */
.L_x_1393:
[----:B------:R-:W-:-:S13]  /*3380*/  LOP3.LUT P3, RZ, R16, 0x1, RZ, 0xc0, !PT ;  /* 0x0000000110ff7812 */ /* 0x000fda000786c0ff */
[----:B------:R-:W-:Y:S05]  /*3390*/  @P3 BRA `(.L_x_1392) ;  /* 0x0000001c00203947 */ /* 0x000fea0003800000 */
[----:B0-----:R-:W5:Y:S04]  /*33a0*/  LDL R7, [R1+0x40] ;  /* 0x0000400001077983 */ /* 0x001f680000100800 */
[----:B------:R-:W4:Y:S04]  /*33b0*/  LDL R4, [R1+0x20] ;  /* 0x0000200001047983 */ /* 0x000f280000100800 */
[----:B------:R-:W3:Y:S01]  /*33c0*/  LDL R6, [R1+0x3c] ;  /* 0x00003c0001067983 */ /* 0x000ee20000100800 */
[----:B------:R-:W-:Y:S01]  /*33d0*/  IMAD.MOV.U32 R5, RZ, RZ, 0x20 ;  /* 0x00000020ff057424 */ /* 0x000fe200078e00ff */
[----:B------:R-:W-:Y:S01]  /*33e0*/  BSSY B1, `(.L_x_1397) ;  /* 0x0000072000017945 */ /* 0x000fe20003800000 */
[----:B--2---:R-:W-:-:S03]  /*33f0*/  IMAD R2, R157, 0x2800, RZ ;  /* 0x000028009d027824 */ /* 0x004fc600078e02ff */
[----:B------:R-:W-:-:S04]  /*3400*/  SEL R5, R5, 0xffffffe0, !P1 ;  /* 0xffffffe005057807 */ /* 0x000fc80004800000 */
[----:B-----5:R-:W-:Y:S01]  /*3410*/  IADD3 R5, R5, R7, R2 ;  /* 0x0000000705057210 */ /* 0x020fe20007ffe002 */
[----:B------:R-:W-:Y:S01]  /*3420*/  VIADD R2, R20, 0x10 ;  /* 0x0000001014027836 */ /* 0x000fe20000000000 */
[----:B----4-:R-:W-:-:S03]  /*3430*/  IADD3 R14, P3, R4, R14, RZ ;  /* 0x0000000e040e7210 */ /* 0x010fc60007f7e0ff */
[----:B------:R-:W-:Y:S02]  /*3440*/  IMAD.IADD R4, R22, 0x1, R5 ;  /* 0x0000000116047824 */ /* 0x000fe400078e0205 */
[----:B---3--:R-:W-:Y:S01]  /*3450*/  IMAD.X R15, R3, 0x1, R6, P3 ;  /* 0x00000001030f7824 */ /* 0x008fe200018e0606 */
[----:B------:R-:W-:-:S03]  /*3460*/  ISETP.GE.AND P3, PT, R2, R31, PT ;  /* 0x0000001f0200720c */ /* 0x000fc60003f66270 */
[----:B------:R-:W0:Y:S10]  /*3470*/  LDS.128 R4, [R4+0xe000] ;  /* 0x00e0000004047984 */ /* 0x000e340000000c00 */
[----:B------:R-:W-:Y:S05]  /*3480*/  @P3 BRA `(.L_x_1398) ;  /* 0x00000004009c3947 */ /* 0x000fea0003800000 */
[--C-:B------:R-:W-:Y:S02]  /*3490*/  SHF.R.U32.HI R3, RZ, 0x8, R9.reuse ;  /* 0x00000008ff037819 */ /* 0x100fe40000011609 */
[----:B------:R-:W-:Y:S02]  /*34a0*/  LOP3.LUT R2, R9, 0xff0000ff, RZ, 0xc0, !PT ;  /* 0xff0000ff09027812 */ /* 0x000fe400078ec0ff */
[----:B------:R-:W-:Y:S01]  /*34b0*/  SHF.R.U32.HI R10, RZ, 0x10, R9 ;  /* 0x00000010ff0a7819 */ /* 0x000fe20000011609 */
[----:B------:R-:W-:Y:S01]  /*34c0*/  IMAD.SHL.U32 R3, R3, 0x100, RZ ;  /* 0x0000010003037824 */ /* 0x000fe200078e00ff */
[--C-:B------:R-:W-:Y:S02]  /*34d0*/  SHF.R.U32.HI R9, RZ, 0x8, R25.reuse ;  /* 0x00000008ff097819 */ /* 0x100fe40000011619 */
[----:B------:R-:W-:Y:S02]  /*34e0*/  LOP3.LUT R8, R25, 0xff0000ff, RZ, 0xc0, !PT ;  /* 0xff0000ff19087812 */ /* 0x000fe400078ec0ff */
[----:B------:R-:W-:Y:S01]  /*34f0*/  SHF.R.U32.HI R12, RZ, 0x10, R25 ;  /* 0x00000010ff0c7819 */ /* 0x000fe20000011619 */
[----:B------:R-:W-:Y:S01]  /*3500*/  IMAD.SHL.U32 R9, R9, 0x100, RZ ;  /* 0x0000010009097824 */ /* 0x000fe200078e00ff */
[----:B------:R-:W-:-:S02]  /*3510*/  LOP3.LUT R3, R2, 0xff00, R3, 0xf8, !PT ;  /* 0x0000ff0002037812 */ /* 0x000fc400078ef803 */
[-C--:B0-----:R-:W-:Y:S01]  /*3520*/  F2FP.F16.E4M3.UNPACK_B R2, R5.reuse ;  /* 0x00000005ff02723e */ /* 0x081fe200020006ff */
[----:B------:R-:W-:Y:S01]  /*3530*/  IMAD.U32 R12, R12, 0x10000, RZ ;  /* 0x000100000c0c7824 */ /* 0x000fe200078e00ff */
[----:B------:R-:W-:Y:S01]  /*3540*/  LOP3.LUT R9, R8, 0xff00, R9, 0xf8, !PT ;  /* 0x0000ff0008097812 */ /* 0x000fe200078ef809 */
[----:B------:R-:W-:Y:S01]  /*3550*/  IMAD.U32 R8, R10, 0x10000, RZ ;  /* 0x000100000a087824 */ /* 0x000fe200078e00ff */
[----:B------:R-:W-:Y:S02]  /*3560*/  F2FP.F16.E4M3.UNPACK_B R10, R30.H1 ;  /* 0x0000001eff0a723e */ /* 0x000fe400030006ff */
[----:B------:R-:W-:Y:S02]  /*3570*/  LOP3.LUT R24, R9, 0xff0000, R12, 0xf8, !PT ;  /* 0x00ff000009187812 */ /* 0x000fe400078ef80c */
[----:B------:R-:W-:Y:S01]  /*3580*/  LOP3.LUT R11, R3, 0xff0000, R8, 0xf8, !PT ;  /* 0x00ff0000030b7812 */ /* 0x000fe200078ef808 */
[----:B------:R-:W-:Y:S01]  /*3590*/  HADD2.F32 R12, -RZ, R10.H0_H0 ;  /* 0x2000000aff0c7230 */ /* 0x000fe20000004100 */
[----:B------:R-:W-:Y:S01]  /*35a0*/  F2FP.F16.E4M3.UNPACK_B R9, R0.H1 ;  /* 0x00000000ff09723e */ /* 0x000fe200030006ff */
[--C-:B------:R-:W-:Y:S01]  /*35b0*/  HADD2.F32 R3, -RZ, R2.reuse.H1_H1 ;  /* 0x30000002ff037230 */ /* 0x100fe20000004100 */
[----:B------:R-:W-:Y:S01]  /*35c0*/  F2FP.F16.E4M3.UNPACK_B R5, R5.H1 ;  /* 0x00000005ff05723e */ /* 0x000fe200030006ff */
[----:B------:R-:W-:Y:S01]  /*35d0*/  HADD2.F32 R2, -RZ, R2.H0_H0 ;  /* 0x20000002ff027230 */ /* 0x000fe20000004100 */
[----:B------:R-:W-:Y:S01]  /*35e0*/  F2FP.F16.E4M3.UNPACK_B R30, R30 ;  /* 0x0000001eff1e723e */ /* 0x000fe200020006ff */
[----:B------:R-:W-:-:S02]  /*35f0*/  HADD2.F32 R13, -RZ, R10.H1_H1 ;  /* 0x3000000aff0d7230 */ /* 0x000fc40000004100 */
[CC--:B------:R-:W-:Y:S01]  /*3600*/  FMUL.FTZ R25, R3.reuse, R12.reuse ;  /* 0x0000000c03197220 */ /* 0x0c0fe20000410000 */
[----:B------:R-:W-:Y:S02]  /*3610*/  HADD2.F32 R10, -RZ, R9.H0_H0 ;  /* 0x20000009ff0a7230 */ /* 0x000fe40000004100 */
[----:B------:R-:W-:Y:S01]  /*3620*/  FMUL.FTZ R12, R2, R12 ;  /* 0x0000000c020c7220 */ /* 0x000fe20000410000 */
[--C-:B------:R-:W-:Y:S02]  /*3630*/  HADD2.F32 R8, -RZ, R5.reuse.H1_H1 ;  /* 0x30000005ff087230 */ /* 0x100fe40000004100 */
[----:B------:R-:W-:Y:S02]  /*3640*/  HADD2.F32 R5, -RZ, R5.H0_H0 ;  /* 0x20000005ff057230 */ /* 0x000fe40000004100 */
[----:B------:R-:W-:Y:S01]  /*3650*/  FFMA.FTZ R27, R3, R10, R12 ;  /* 0x0000000a031b7223 */ /* 0x000fe2000001000c */
[----:B------:R-:W-:Y:S02]  /*3660*/  HADD2.F32 R9, -RZ, R9.H1_H1 ;  /* 0x30000009ff097230 */ /* 0x000fe40000004100 */
[-C--:B------:R-:W-:Y:S01]  /*3670*/  FMUL.FTZ R26, R8, R13.reuse ;  /* 0x0000000d081a7220 */ /* 0x080fe20000410000 */
[----:B------:R-:W-:Y:S01]  /*3680*/  F2FP.F16.E4M3.UNPACK_B R3, R4.H1 ;  /* 0x00000004ff03723e */ /* 0x000fe200030006ff */
[----:B------:R-:W-:Y:S01]  /*3690*/  FMUL.FTZ R13, R5, R13 ;  /* 0x0000000d050d7220 */ /* 0x000fe20000410000 */
[----:B------:R-:W-:-:S02]  /*36a0*/  HADD2.F32 R12, -RZ, R30.H1_H1 ;  /* 0x3000001eff0c7230 */ /* 0x000fc40000004100 */
[-C--:B------:R-:W-:Y:S01]  /*36b0*/  FFMA.FTZ R28, R5, R9.reuse, -R26 ;  /* 0x00000009051c7223 */ /* 0x080fe2000001081a */
[----:B------:R-:W-:Y:S01]  /*36c0*/  F2FP.F16.E4M3.UNPACK_B R4, R4 ;  /* 0x00000004ff04723e */ /* 0x000fe200020006ff */
[----:B------:R-:W-:Y:S01]  /*36d0*/  FFMA.FTZ R29, R8, R9, R13 ;  /* 0x00000009081d7223 */ /* 0x000fe2000001000d */
[----:B------:R-:W-:Y:S01]  /*36e0*/  F2FP.F16.E4M3.UNPACK_B R8, R0 ;  /* 0x00000000ff08723e */ /* 0x000fe200020006ff */
[--C-:B------:R-:W-:Y:S02]  /*36f0*/  HADD2.F32 R5, -RZ, R3.reuse.H0_H0 ;  /* 0x20000003ff057230 */ /* 0x100fe40000004100 */
[----:B------:R-:W-:Y:S01]  /*3700*/  FFMA.FTZ R2, R2, R10, -R25 ;  /* 0x0000000a02027223 */ /* 0x000fe20000010819 */
[----:B------:R-:W-:Y:S01]  /*3710*/  HADD2.F32 R3, -RZ, R3.H1_H1 ;  /* 0x30000003ff037230 */ /* 0x000fe20000004100 */
[----:B------:R-:W-:Y:S01]  /*3720*/  F2FP.SATFINITE.E4M3.F32.PACK_AB_MERGE_C R31, R29, R28, RZ ;  /* 0x0000001c1d1f723e */ /* 0x000fe200048070ff */
[--C-:B------:R-:W-:Y:S02]  /*3730*/  HADD2.F32 R10, -RZ, R8.reuse.H1_H1 ;  /* 0x30000008ff0a7230 */ /* 0x100fe40000004100 */
[----:B------:R-:W-:-:S02]  /*3740*/  HADD2.F32 R9, -RZ, R8.H0_H0 ;  /* 0x20000008ff097230 */ /* 0x000fc40000004100 */
[-C--:B------:R-:W-:Y:S01]  /*3750*/  FMUL.FTZ R8, R3, R12.reuse ;  /* 0x0000000c03087220 */ /* 0x080fe20000410000 */
[----:B------:R-:W-:Y:S02]  /*3760*/  HADD2.F32 R0, -RZ, R4.H0_H0 ;  /* 0x20000004ff007230 */ /* 0x000fe40000004100 */
[C---:B------:R-:W-:Y:S01]  /*3770*/  FMUL.FTZ R12, R5.reuse, R12 ;  /* 0x0000000c050c7220 */ /* 0x040fe20000410000 */
[----:B------:R-:W-:Y:S02]  /*3780*/  HADD2.F32 R13, -RZ, R30.H0_H0 ;  /* 0x2000001eff0d7230 */ /* 0x000fe40000004100 */
[-C--:B------:R-:W-:Y:S01]  /*3790*/  FFMA.FTZ R8, R5, R10.reuse, -R8 ;  /* 0x0000000a05087223 */ /* 0x080fe20000010808 */
[----:B------:R-:W-:Y:S02]  /*37a0*/  HADD2.F32 R4, -RZ, R4.H1_H1 ;  /* 0x30000004ff047230 */ /* 0x000fe40000004100 */
[----:B------:R-:W-:Y:S01]  /*37b0*/  FFMA.FTZ R5, R3, R10, R12 ;  /* 0x0000000a03057223 */ /* 0x000fe2000001000c */
[----:B------:R-:W-:-:S02]  /*37c0*/  F2FP.F16.E4M3.UNPACK_B R3, R7.H1 ;  /* 0x00000007ff03723e */ /* 0x000fc400030006ff */
[----:B------:R-:W-:Y:S01]  /*37d0*/  F2FP.F16.E4M3.UNPACK_B R10, R24.H1 ;  /* 0x00000018ff0a723e */ /* 0x000fe200030006ff */
[-C--:B------:R-:W-:Y:S01]  /*37e0*/  FMUL.FTZ R25, R4, R13.reuse ;  /* 0x0000000d04197220 */ /* 0x080fe20000410000 */
[C---:B------:R-:W-:Y:S01]  /*37f0*/  FMUL.FTZ R13, R0.reuse, R13 ;  /* 0x0000000d000d7220 */ /* 0x040fe20000410000 */
[----:B------:R-:W-:Y:S01]  /*3800*/  F2FP.SATFINITE.E4M3.F32.PACK_AB_MERGE_C R30, R5, R8, RZ ;  /* 0x00000008051e723e */ /* 0x000fe200048070ff */
[--C-:B------:R-:W-:Y:S02]  /*3810*/  HADD2.F32 R5, -RZ, R3.reuse.H1_H1 ;  /* 0x30000003ff057230 */ /* 0x100fe40000004100 */
[-C--:B------:R-:W-:Y:S01]  /*3820*/  FFMA.FTZ R25, R0, R9.reuse, -R25 ;  /* 0x0000000900197223 */ /* 0x080fe20000010819 */
[----:B------:R-:W-:Y:S01]  /*3830*/  FFMA.FTZ R26, R4, R9, R13 ;  /* 0x00000009041a7223 */ /* 0x000fe2000001000d */
[-C--:B------:R-:W-:Y:S01]  /*3840*/  F2FP.F16.E4M3.UNPACK_B R8, R11.reuse.H1 ;  /* 0x0000000bff08723e */ /* 0x080fe200030006ff */
[----:B------:R-:W-:Y:S01]  /*3850*/  HADD2.F32 R13, -RZ, R10.H1_H1 ;  /* 0x3000000aff0d7230 */ /* 0x000fe20000004100 */
[----:B------:R-:W-:Y:S01]  /*3860*/  F2FP.F16.E4M3.UNPACK_B R0, R6.H1 ;  /* 0x00000006ff00723e */ /* 0x000fe200030006ff */
[----:B------:R-:W-:Y:S01]  /*3870*/  HADD2.F32 R4, -RZ, R3.H0_H0 ;  /* 0x20000003ff047230 */ /* 0x000fe20000004100 */
[----:B------:R-:W-:Y:S01]  /*3880*/  F2FP.F16.E4M3.UNPACK_B R24, R24 ;  /* 0x00000018ff18723e */ /* 0x000fe200020006ff */
[----:B------:R-:W-:Y:S01]  /*3890*/  HADD2.F32 R9, -RZ, R8.H1_H1 ;  /* 0x30000008ff097230 */ /* 0x000fe20000004100 */
[----:B------:R-:W-:Y:S01]  /*38a0*/  F2FP.F16.E4M3.UNPACK_B R11, R11 ;  /* 0x0000000bff0b723e */ /* 0x000fe200020006ff */
[----:B------:R-:W-:-:S02]  /*38b0*/  HADD2.F32 R3, -RZ, R0.H1_H1 ;  /* 0x30000000ff037230 */ /* 0x000fc40000004100 */
[-C--:B------:R-:W-:Y:S01]  /*38c0*/  FMUL.FTZ R29, R5, R13.reuse ;  /* 0x0000000d051d7220 */ /* 0x080fe20000410000 */
[----:B------:R-:W-:Y:S02]  /*38d0*/  HADD2.F32 R12, -RZ, R24.H1_H1 ;  /* 0x30000018ff0c7230 */ /* 0x000fe40000004100 */
[C---:B------:R-:W-:Y:S01]  /*38e0*/  FMUL.FTZ R28, R4.reuse, R13 ;  /* 0x0000000d041c7220 */ /* 0x040fe20000410000 */
[----:B------:R-:W-:Y:S02]  /*38f0*/  HADD2.F32 R0, -RZ, R0.H0_H0 ;  /* 0x20000000ff007230 */ /* 0x000fe40000004100 */
[----:B------:R-:W-:Y:S01]  /*3900*/  FFMA.FTZ R29, R4, R9, -R29 ;  /* 0x00000009041d7223 */ /* 0x000fe2000001081d */
[----:B------:R-:W-:Y:S02]  /*3910*/  HADD2.F32 R4, -RZ, R11.H1_H1 ;  /* 0x3000000bff047230 */ /* 0x000fe40000004100 */
[-C--:B------:R-:W-:Y:S01]  /*3920*/  FMUL.FTZ R13, R3, R12.reuse ;  /* 0x0000000c030d7220 */ /* 0x080fe20000410000 */
[----:B------:R-:W-:Y:S01]  /*3930*/  F2FP.F16.E4M3.UNPACK_B R7, R7 ;  /* 0x00000007ff07723e */ /* 0x000fe200020006ff */
[C---:B------:R-:W-:Y:S01]  /*3940*/  FMUL.FTZ R12, R0.reuse, R12 ;  /* 0x0000000c000c7220 */ /* 0x040fe20000410000 */
[----:B------:R-:W-:Y:S01]  /*3950*/  F2FP.F16.E4M3.UNPACK_B R6, R6 ;  /* 0x00000006ff06723e */ /* 0x000fe200020006ff */
[-C--:B------:R-:W-:Y:S01]  /*3960*/  FFMA.FTZ R13, R0, R4.reuse, -R13 ;  /* 0x00000004000d7223 */ /* 0x080fe2000001080d */
[----:B------:R-:W-:Y:S01]  /*3970*/  FFMA.FTZ R28, R5, R9, R28 ;  /* 0x00000009051c7223 */ /* 0x000fe2000001001c */
[----:B------:R-:W-:Y:S01]  /*3980*/  FFMA.FTZ R12, R3, R4, R12 ;  /* 0x00000004030c7223 */ /* 0x000fe2000001000c */
[--C-:B------:R-:W-:Y:S01]  /*3990*/  HADD2.F32 R3, -RZ, R7.reuse.H0_H0 ;  /* 0x20000007ff037230 */ /* 0x100fe20000004100 */
[----:B------:R-:W-:Y:S01]  /*39a0*/  F2FP.SATFINITE.E4M3.F32.PACK_AB_MERGE_C R25, R26, R25, R30 ;  /* 0x000000191a19723e */ /* 0x000fe2000480701e */
[----:B------:R-:W-:Y:S01]  /*39b0*/  HADD2.F32 R7, -RZ, R7.H1_H1 ;  /* 0x30000007ff077230 */ /* 0x000fe20000004100 */
[----:B------:R-:W-:Y:S01]  /*39c0*/  F2FP.SATFINITE.E4M3.F32.PACK_AB_MERGE_C R28, R28, R29, RZ ;  /* 0x0000001d1c1c723e */ /* 0x000fe200048070ff */
[----:B------:R-:W-:Y:S01]  /*39d0*/  HADD2.F32 R10, -RZ, R10.H0_H0 ;  /* 0x2000000aff0a7230 */ /* 0x000fe20000004100 */
[----:B------:R-:W-:Y:S01]  /*39e0*/  F2FP.SATFINITE.E4M3.F32.PACK_AB_MERGE_C R12, R12, R13, RZ ;  /* 0x0000000d0c0c723e */ /* 0x000fe200048070ff */
[----:B------:R-:W-:-:S02]  /*39f0*/  HADD2.F32 R0, -RZ, R6.H0_H0 ;  /* 0x20000006ff007230 */ /* 0x000fc40000004100 */
[----:B------:R-:W-:Y:S02]  /*3a00*/  HADD2.F32 R6, -RZ, R6.H1_H1 ;  /* 0x30000006ff067230 */ /* 0x000fe40000004100 */
[-C--:B------:R-:W-:Y:S01]  /*3a10*/  FMUL.FTZ R4, R7, R10.reuse ;  /* 0x0000000a07047220 */ /* 0x080fe20000410000 */
[----:B------:R-:W-:Y:S02]  /*3a20*/  HADD2.F32 R5, -RZ, R24.H0_H0 ;  /* 0x20000018ff057230 */ /* 0x000fe40000004100 */
[C---:B------:R-:W-:Y:S01]  /*3a30*/  FMUL.FTZ R10, R3.reuse, R10 ;  /* 0x0000000a030a7220 */ /* 0x040fe20000410000 */
[----:B------:R-:W-:Y:S02]  /*3a40*/  HADD2.F32 R8, -RZ, R8.H0_H0 ;  /* 0x20000008ff087230 */ /* 0x000fe40000004100 */
[----:B------:R-:W-:Y:S02]  /*3a50*/  HADD2.F32 R11, -RZ, R11.H0_H0 ;  /* 0x2000000bff0b7230 */ /* 0x000fe40000004100 */
[-C--:B------:R-:W-:Y:S01]  /*3a60*/  FMUL.FTZ R9, R6, R5.reuse ;  /* 0x0000000506097220 */ /* 0x080fe20000410000 */
[C---:B------:R-:W-:Y:S01]  /*3a70*/  FMUL.FTZ R5, R0.reuse, R5 ;  /* 0x0000000500057220 */ /* 0x040fe20000410000 */
[-C--:B------:R-:W-:Y:S01]  /*3a80*/  FFMA.FTZ R4, R3, R8.reuse, -R4 ;  /* 0x0000000803047223 */ /* 0x080fe20000010804 */
[----:B------:R-:W-:Y:S01]  /*3a90*/  FFMA.FTZ R7, R7, R8, R10 ;  /* 0x0000000807077223 */ /* 0x000fe2000001000a */
[-C--:B------:R-:W-:Y:S01]  /*3aa0*/  FFMA.FTZ R9, R0, R11.reuse, -R9 ;  /* 0x0000000b00097223 */ /* 0x080fe20000010809 */
[----:B------:R-:W-:Y:S01]  /*3ab0*/  FFMA.FTZ R6, R6, R11, R5 ;  /* 0x0000000b06067223 */ /* 0x000fe20000010005 */
[----:B------:R-:W-:-:S02]  /*3ac0*/  F2FP.SATFINITE.E4M3.F32.PACK_AB_MERGE_C R5, R27, R2, R31 ;  /* 0x000000021b05723e */ /* 0x000fc4000480701f */
[----:B------:R-:W-:Y:S01]  /*3ad0*/  F2FP.SATFINITE.E4M3.F32.PACK_AB_MERGE_C R7, R7, R4, R28 ;  /* 0x000000040707723e */ /* 0x000fe2000480701c */
[----:B------:R-:W-:Y:S01]  /*3ae0*/  IMAD.MOV.U32 R4, RZ, RZ, R25 ;  /* 0x000000ffff047224 */ /* 0x000fe200078e0019 */
[----:B------:R-:W-:-:S07]  /*3af0*/  F2FP.SATFINITE.E4M3.F32.PACK_AB_MERGE_C R6, R6, R9, R12 ;  /* 0x000000090606723e */ /* 0x000fce000480700c */
.L_x_1398:
[----:B------:R-:W-:Y:S05]  /*3b00*/  BSYNC B1 ;  /* 0x0000000000017941 */ /* 0x000fea0003800000 */
.L_x_1397:
[----:B0-----:R0:W-:Y:S01]  /*3b10*/  ST.E.128 desc[UR44][R14.64], R4 ;  /* 0x000000040e007985 */ /* 0x0011e2000c101d2c */
[----:B------:R-:W-:Y:S05]  /*3b20*/  BRA `(.L_x_1392) ;  /* 0x00000014003c7947 */ /* 0x000fea0003800000 */
.L_x_1385:
[----:B------:R-:W0:Y:S01]  /*3b30*/  S2R R3, SR_TID.X ;  /* 0x0000000000037919 */ /* 0x000e220000002100 */
[----:B------:R-:W-:-:S05]  /*3b40*/  IMAD R73, R47, -0xa0, R48 ;  /* 0xffffff602f497824 */ /* 0x000fca00078e0230 */
[----:B------:R-:W-:Y:S01]  /*3b50*/  VIMNMX R73, R73, 0xa0, PT ;  /* 0x000000a049497848 */ /* 0x000fe20003fe0100 */
[C---:B0-----:R-:W-:Y:S02]  /*3b60*/  VIADD R9, R3.reuse, 0xffffff80 ;  /* 0xffffff8003097836 */ /* 0x041fe40000000000 */
[----:B------:R-:W-:Y:S02]  /*3b70*/  VIADD R8, R3, 0xffffff80 ;  /* 0xffffff8003087836 */ /* 0x000fe40000000000 */
[----:B------:R-:W2:Y:S03]  /*3b80*/  LDL R3, [R1+0x10] ;  /* 0x0000100001037983 */ /* 0x000ea60000100800 */
[----:B------:R-:W-:-:S04]  /*3b90*/  LEA.HI R8, R8, R9, RZ, 0x1 ;  /* 0x0000000908087211 */ /* 0x000fc800078f08ff */
[----:B------:R-:W-:-:S04]  /*3ba0*/  SHF.R.S32.HI R8, RZ, 0x1, R8 ;  /* 0x00000001ff087819 */ /* 0x000fc80000011408 */
[----:B------:R-:W-:-:S04]  /*3bb0*/  ISETP.GE.AND P3, PT, R8, R73, PT ;  /* 0x000000490800720c */ /* 0x000fc80003f66270 */
[----:B------:R-:W-:-:S13]  /*3bc0*/  ISETP.GE.OR P4, PT, R18, R31, P3 ;  /* 0x0000001f1200720c */ /* 0x000fda0001f86670 */
[----:B------:R-:W0:Y:S08]  /*3bd0*/  @!P4 LDC.64 R8, c[0x0][0x3e8] ;  /* 0x0000fa00ff08cb82 */ /* 0x000e300000000a00 */
[----:B------:R-:W1:Y:S01]  /*3be0*/  @!P4 LDC.64 R10, c[0x0][0x400] ;  /* 0x00010000ff0acb82 */ /* 0x000e620000000a00 */
[----:B------:R-:W-:Y:S02]  /*3bf0*/  CS2R R26, SRZ ;  /* 0x00000000001a7805 */ /* 0x000fe4000001ff00 */
[----:B------:R-:W-:-:S02]  /*3c00*/  CS2R R24, SRZ ;  /* 0x0000000000187805 */ /* 0x000fc4000001ff00 */
[----:B0-----:R-:W-:-:S04]  /*3c10*/  @!P4 IADD3 R8, P5, P6, R32, R8, R6 ;  /* 0x000000082008c210 */ /* 0x001fc80007ebe006 */
[----:B------:R-:W-:Y:S02]  /*3c20*/  @!P4 IADD3.X R9, R56, R9, R0, P5, P6 ;  /* 0x000000093809c210 */ /* 0x000fe40002fec400 */
[----:B------:R-:W-:Y:S02]  /*3c30*/  CS2R R6, SRZ ;  /* 0x0000000000067805 */ /* 0x000fe4000001ff00 */
[----:B-1----:R-:W-:Y:S02]  /*3c40*/  @!P4 IADD3 R10, P5, P6, R38, R10, R4 ;  /* 0x0000000a260ac210 */ /* 0x002fe40007ebe004 */
[----:B------:R-:W-:Y:S01]  /*3c50*/  CS2R R4, SRZ ;  /* 0x0000000000047805 */ /* 0x000fe2000001ff00 */
[----:B------:R-:W3:Y:S01]  /*3c60*/  @!P4 LDG.E.128 R24, desc[UR44][R8.64] ;  /* 0x0000002c0818c981 */ /* 0x000ee2000c1e1d00 */
[----:B------:R-:W-:-:S05]  /*3c70*/  @!P4 IADD3.X R11, R54, R11, R12, P5, P6 ;  /* 0x0000000b360bc210 */ /* 0x000fca0002fec40c */
[----:B------:R-:W4:Y:S01]  /*3c80*/  @!P4 LDG.E.128 R4, desc[UR44][R10.64] ;  /* 0x0000002c0a04c981 */ /* 0x000f22000c1e1d00 */
[----:B------:R-:W-:Y:S02]  /*3c90*/  ISETP.GE.AND P5, PT, R18, R31, PT ;  /* 0x0000001f1200720c */ /* 0x000fe40003fa6270 */
[----:B--2---:R-:W-:Y:S01]  /*3ca0*/  ISETP.NE.AND P4, PT, R3, 0x3, PT ;  /* 0x000000030300780c */ /* 0x004fe20003f85270 */
[----:B---3--:R-:W-:Y:S02]  /*3cb0*/  IMAD.MOV.U32 R74, RZ, RZ, R26 ;  /* 0x000000ffff4a7224 */ /* 0x008fe400078e001a */
[----:B------:R-:W-:Y:S02]  /*3cc0*/  IMAD.MOV.U32 R77, RZ, RZ, R24 ;  /* 0x000000ffff4d7224 */ /* 0x000fe400078e0018 */
[----:B----4-:R-:W-:Y:S02]  /*3cd0*/  IMAD.MOV.U32 R76, RZ, RZ, R6 ;  /* 0x000000ffff4c7224 */ /* 0x010fe400078e0006 */
[----:B------:R-:W-:-:S06]  /*3ce0*/  IMAD.MOV.U32 R78, RZ, RZ, R4 ;  /* 0x000000ffff4e7224 */ /* 0x000fcc00078e0004 */
[----:B------:R-:W-:Y:S05]  /*3cf0*/  @!P4 BRA `(.L_x_1399) ;  /* 0x000000000004c947 */ /* 0x000fea0003800000 */
[----:B------:R-:W-:Y:S01]  /*3d00*/  BPT.TRAP 0x1 ;  /* 0x000000040000795c */ /* 0x000fe20000300000 */
.L_x_1399:
[----:B------:R-:W2:Y:S01]  /*3d10*/  LDL R0, [R1+0x24] ;  /* 0x0000240001007983 */ /* 0x000ea20000100800 */
[----:B------:R-:W-:Y:S01]  /*3d20*/  IMAD R50, R157, 0x8, R22 ;  /* 0x000000089d327824 */ /* 0x000fe200078e0216 */
[----:B------:R-:W-:Y:S01]  /*3d30*/  BSSY B1, `(.L_x_1400) ;  /* 0x0000004000017945 */ /* 0x000fe20003800000 */
[----:B--2---:R-:W-:-:S04]  /*3d40*/  SHF.L.U32 R75, R0, 0x1f, RZ ;  /* 0x0000001f004b7819 */ /* 0x004fc800000006ff */
[----:B------:R-:W0:Y:S02]  /*3d50*/  SYNCS.PHASECHK.TRANS64.TRYWAIT P6, [R50+URZ+0x13290], R75 ;  /* 0x0132904b320075a7 */ /* 0x000e2400080c017f */
[----:B0-----:R-:W-:Y:S05]  /*3d60*/  @!P6 BRA `(.L_x_1401) ;  /* 0x000002280074e947 */ /* 0x001fea0003800000 */
.L_x_1713:
[----:B------:R-:W-:Y:S05]  /*3d70*/  BSYNC B1 ;  /* 0x0000000000017941 */ /* 0x000fea0003800000 */
.L_x_1400:
[----:B------:R-:W-:-:S03]  /*3d80*/  UMOV UR4, 0xffffffff ;  /* 0xffffffff00047882 */ /* 0x000fc60000000000 */
[----:B------:R-:W-:Y:S05]  /*3d90*/  BRA.DIV UR4, `(.L_x_1402) ;  /* 0x0000022a047c7947 */ /* 0x000fea000b800000 */
[----:B------:R1:W2:Y:S04]  /*3da0*/  SHFL.IDX PT, R0, R13, RZ, 0x1e1f ;  /* 0x001e1fff0d007589 */ /* 0x0002a800000e0000 */
[----:B------:R1:W3:Y:S02]  /*3db0*/  SHFL.IDX PT, R14, R2, RZ, 0x1e1f ;  /* 0x001e1fff020e7589 */ /* 0x0002e400000e0000 */
.L_x_1717:
[----:B------:R-:W4:Y:S02]  /*3dc0*/  LDC R12, c[0x0][0x2f4] ;  /* 0x0000bd00ff0c7b82 */ /* 0x000f240000000800 */
[----:B----4-:R-:W-:-:S13]  /*3dd0*/  ISETP.GE.OR P3, PT, R18, R12, P3 ;  /* 0x0000000c1200720c */ /* 0x010fda0001f66670 */
[----:B------:R-:W-:Y:S05]  /*3de0*/  @P3 BRA `(.L_x_1392) ;  /* 0x00000010008c3947 */ /* 0x000fea0003800000 */
[----:B------:R-:W4:Y:S01]  /*3df0*/  LDL R10, [R1+0x4c] ;  /* 0x00004c00010a7983 */ /* 0x000f220000100800 */
[----:B------:R-:W-:Y:S01]  /*3e00*/  IMAD.IADD R8, R12, 0x1, -R63 ;  /* 0x000000010c087824 */ /* 0x000fe200078e0a3f */
[----:B-1-3--:R-:W-:Y:S01]  /*3e10*/  IADD3 R2, P3, R55, R14, RZ ;  /* 0x0000000e37027210 */ /* 0x00afe20007f7e0ff */
[----:B------:R-:W-:Y:S03]  /*3e20*/  BSSY B1, `(.L_x_1403) ;  /* 0x00000e0000017945 */ /* 0x000fe60003800000 */
[----:B------:R-:W-:Y:S02]  /*3e30*/  SEL R8, R63, R8, !P0 ;  /* 0x000000083f087207 */ /* 0x000fe40004000000 */
[----:B--2---:R-:W-:Y:S02]  /*3e40*/  LEA.HI.X.SX32 R3, R55, R0, 0x1, P3 ;  /* 0x0000000037037211 */ /* 0x004fe400018f0eff */
[----:B------:R-:W-:-:S04]  /*3e50*/  SHF.R.S32.HI R9, RZ, 0x1f, R8 ;  /* 0x0000001fff097819 */ /* 0x000fc80000011408 */
[----:B------:R-:W-:-:S04]  /*3e60*/  LEA.HI R9, R9, R8, RZ, 0x5 ;  /* 0x0000000809097211 */ /* 0x000fc800078f28ff */
[----:B------:R-:W-:-:S04]  /*3e70*/  SHF.R.S32.HI R9, RZ, 0x5, R9 ;  /* 0x00000005ff097819 */ /* 0x000fc80000011409 */
[----:B------:R-:W-:-:S05]  /*3e80*/  LEA.HI.SX32 R9, R66, R9, 0x1c ;  /* 0x0000000942097211 */ /* 0x000fca00078fe2ff */
[----:B------:R-:W-:-:S05]  /*3e90*/  IMAD.SHL.U32 R13, R9, 0x10, RZ ;  /* 0x00000010090d7824 */ /* 0x000fca00078e00ff */
[----:B------:R-:W-:-:S04]  /*3ea0*/  LOP3.LUT R9, R61, 0x30, R13, 0xf8, !PT ;  /* 0x000000303d097812 */ /* 0x000fc800078ef80d */
[----:B------:R-:W-:-:S05]  /*3eb0*/  LOP3.LUT R9, R9, R58, RZ, 0x3c, !PT ;  /* 0x0000003a09097212 */ /* 0x000fca00078e3cff */
[----:B----4-:R-:W-:Y:S02]  /*3ec0*/  IMAD.IADD R8, R10, 0x1, R9 ;  /* 0x000000010a087824 */ /* 0x010fe400078e0209 */
[C---:B------:R-:W-:Y:S02]  /*3ed0*/  IMAD R9, R157.reuse, 0x2800, R52 ;  /* 0x000028009d097824 */ /* 0x040fe400078e0234 */
[----:B------:R-:W-:Y:S02]  /*3ee0*/  IMAD R11, R157, 0x2800, R8 ;  /* 0x000028009d0b7824 */ /* 0x000fe400078e0208 */
[C---:B------:R-:W-:Y:S02]  /*3ef0*/  IMAD.IADD R9, R22.reuse, 0x1, R9 ;  /* 0x0000000116097824 */ /* 0x040fe400078e0209 */
[----:B------:R-:W-:-:S04]  /*3f00*/  IMAD.IADD R28, R22, 0x1, R11 ;  /* 0x00000001161c7824 */ /* 0x000fc800078e020b */
[----:B------:R-:W1:Y:S04]  /*3f10*/  LDS.128 R8, [R9+0xe000] ;  /* 0x00e0000009087984 */ /* 0x000e680000000c00 */
[----:B------:R-:W2:Y:S01]  /*3f20*/  LDS.128 R28, [R28+0xe000] ;  /* 0x00e000001c1c7984 */ /* 0x000ea20000000c00 */
[----:B------:R-:W-:Y:S05]  /*3f30*/  @P5 BRA `(.L_x_1404) ;  /* 0x0000000c00385947 */ /* 0x000fea0003800000 */
[----:B------:R-:W-:Y:S01]  /*3f40*/  SHF.R.U32.HI R84, RZ, 0x8, R25 ;  /* 0x00000008ff547819 */ /* 0x000fe20000011619 */
[----:B-1----:R-:W-:Y:S01]  /*3f50*/  IMAD.MOV.U32 R24, RZ, RZ, R8 ;  /* 0x000000ffff187224 */ /* 0x002fe200078e0008 */
[--C-:B------:R-:W-:Y:S02]  /*3f60*/  SHF.R.U32.HI R80, RZ, 0x8, R27.reuse ;  /* 0x00000008ff507819 */ /* 0x100fe4000001161b */
[----:B------:R-:W-:Y:S02]  /*3f70*/  LOP3.LUT R6, R27, 0xff0000ff, RZ, 0xc0, !PT ;  /* 0xff0000ff1b067812 */ /* 0x000fe400078ec0ff */
[----:B------:R-:W-:Y:S02]  /*3f80*/  SHF.R.U32.HI R81, RZ, 0x10, R27 ;  /* 0x00000010ff517819 */ /* 0x000fe4000001161b */
[----:B------:R-:W-:Y:S02]  /*3f90*/  SHF.R.U32.HI R27, RZ, 0x8, R5 ;  /* 0x00000008ff1b7819 */ /* 0x000fe40000011605 */
[----:B------:R-:W-:-:S02]  /*3fa0*/  LOP3.LUT R15, R5, 0xff0000ff, RZ, 0xc0, !PT ;  /* 0xff0000ff050f7812 */ /* 0x000fc400078ec0ff */
[----:B------:R-:W-:Y:S01]  /*3fb0*/  SHF.R.U32.HI R79, RZ, 0x10, R5 ;  /* 0x00000010ff4f7819 */ /* 0x000fe20000011605 */
[----:B------:R-:W-:Y:S01]  /*3fc0*/  IMAD.SHL.U32 R5, R84, 0x100, RZ ;  /* 0x0000010054057824 */ /* 0x000fe200078e00ff */
[----:B------:R-:W-:Y:S01]  /*3fd0*/  LOP3.LUT R4, R25, 0xff0000ff, RZ, 0xc0, !PT ;  /* 0xff0000ff19047812 */ /* 0x000fe200078ec0ff */
[----:B------:R-:W-:Y:S01]  /*3fe0*/  IMAD.SHL.U32 R8, R27, 0x100, RZ ;  /* 0x000001001b087824 */ /* 0x000fe200078e00ff */
[----:B------:R-:W-:Y:S02]  /*3ff0*/  SHF.R.U32.HI R82, RZ, 0x10, R25 ;  /* 0x00000010ff527819 */ /* 0x000fe40000011619 */
[--C-:B------:R-:W-:Y:S02]  /*4000*/  SHF.R.U32.HI R26, RZ, 0x8, R7.reuse ;  /* 0x00000008ff1a7819 */ /* 0x100fe40000011607 */
[----:B------:R-:W-:Y:S02]  /*4010*/  LOP3.LUT R25, R7, 0xff0000ff, RZ, 0xc0, !PT ;  /* 0xff0000ff07197812 */ /* 0x000fe400078ec0ff */
[----:B------:R-:W-:Y:S01]  /*4020*/  SHF.R.U32.HI R83, RZ, 0x10, R7 ;  /* 0x00000010ff537819 */ /* 0x000fe20000011607 */
[----:B------:R-:W-:Y:S01]  /*4030*/  IMAD.SHL.U32 R7, R80, 0x100, RZ ;  /* 0x0000010050077824 */ /* 0x000fe200078e00ff */
[----:B------:R-:W-:Y:S01]  /*4040*/  LOP3.LUT R4, R4, 0xff00, R5, 0xf8, !PT ;  /* 0x0000ff0004047812 */ /* 0x000fe200078ef805 */
[----:B------:R-:W-:Y:S01]  /*4050*/  IMAD.U32 R5, R82, 0x10000, RZ ;  /* 0x0001000052057824 */ /* 0x000fe200078e00ff */
[----:B------:R-:W-:Y:S01]  /*4060*/  LOP3.LUT R80, R15, 0xff00, R8, 0xf8, !PT ;  /* 0x0000ff000f507812 */ /* 0x000fe200078ef808 */
[----:B------:R-:W-:Y:S01]  /*4070*/  IMAD.SHL.U32 R26, R26, 0x100, RZ ;  /* 0x000001001a1a7824 */ /* 0x000fe200078e00ff */
[----:B------:R-:W-:Y:S01]  /*4080*/  LOP3.LUT R7, R6, 0xff00, R7, 0xf8, !PT ;  /* 0x0000ff0006077812 */ /* 0x000fe200078ef807 */
[----:B------:R-:W-:Y:S01]  /*4090*/  IMAD.U32 R83, R83, 0x10000, RZ ;  /* 0x0001000053537824 */ /* 0x000fe200078e00ff */
[----:B------:R-:W-:Y:S01]  /*40a0*/  LOP3.LUT R6, R4, 0xff0000, R5, 0xf8, !PT ;  /* 0x00ff000004067812 */ /* 0x000fe200078ef805 */
[----:B------:R-:W-:Y:S01]  /*40b0*/  IMAD.U32 R4, R81, 0x10000, RZ ;  /* 0x0001000051047824 */ /* 0x000fe200078e00ff */
[----:B------:R-:W-:-:S02]  /*40c0*/  LOP3.LUT R82, R25, 0xff00, R26, 0xf8, !PT ;  /* 0x0000ff0019527812 */ /* 0x000fc400078ef81a */
[----:B------:R-:W-:Y:S02]  /*40d0*/  F2FP.F16.E4M3.UNPACK_B R81, R78.H1 ;  /* 0x0000004eff51723e */ /* 0x000fe400030006ff */
[----:B--2---:R-:W-:Y:S02]  /*40e0*/  F2FP.F16.E4M3.UNPACK_B R26, R28.H1 ;  /* 0x0000001cff1a723e */ /* 0x004fe400030006ff */
[----:B------:R-:W-:Y:S01]  /*40f0*/  F2FP.F16.E4M3.UNPACK_B R25, R24.H1 ;  /* 0x00000018ff19723e */ /* 0x000fe200030006ff */
[----:B------:R-:W-:Y:S01]  /*4100*/  HADD2.F32 R5, -RZ, R81.H0_H0 ;  /* 0x20000051ff057230 */ /* 0x000fe20000004100 */
[----:B------:R-:W-:Y:S01]  /*4110*/  LOP3.LUT R4, R7, 0xff0000, R4, 0xf8, !PT ;  /* 0x00ff000007047812 */ /* 0x000fe200078ef804 */
[----:B------:R-:W-:Y:S01]  /*4120*/  HADD2.F32 R15, -RZ, R26.H0_H0 ;  /* 0x2000001aff0f7230 */ /* 0x000fe20000004100 */
[----:B------:R-:W-:Y:S01]  /*4130*/  F2FP.F16.E4M3.UNPACK_B R27, R77.H1 ;  /* 0x0000004dff1b723e */ /* 0x000fe200030006ff */
[----:B------:R-:W-:Y:S01]  /*4140*/  HADD2.F32 R8, -RZ, R25.H0_H0 ;  /* 0x20000019ff087230 */ /* 0x000fe20000004100 */
[----:B------:R-:W-:Y:S01]  /*4150*/  F2FP.F16.E4M3.UNPACK_B R28, R28 ;  /* 0x0000001cff1c723e */ /* 0x000fe200020006ff */
[----:B------:R-:W-:-:S02]  /*4160*/  IMAD.U32 R7, R79, 0x10000, RZ ;  /* 0x000100004f077824 */ /* 0x000fc400078e00ff */
[CC--:B------:R-:W-:Y:S01]  /*4170*/  FMUL.FTZ R85, R15.reuse, R5.reuse ;  /* 0x000000050f557220 */ /* 0x0c0fe20000410000 */
[----:B------:R-:W-:Y:S02]  /*4180*/  HADD2.F32 R79, -RZ, R27.H0_H0 ;  /* 0x2000001bff4f7230 */ /* 0x000fe40000004100 */
[----:B------:R-:W-:Y:S01]  /*4190*/  FMUL.FTZ R84, R8, R5 ;  /* 0x0000000508547220 */ /* 0x000fe20000410000 */
[----:B------:R-:W-:Y:S01]  /*41a0*/  LOP3.LUT R5, R82, 0xff0000, R83, 0xf8, !PT ;  /* 0x00ff000052057812 */ /* 0x000fe200078ef853 */
[----:B------:R-:W-:Y:S01]  /*41b0*/  HADD2.F32 R83, -RZ, R81.H1_H1 ;  /* 0x30000051ff537230 */ /* 0x000fe20000004100 */
[----:B------:R-:W-:Y:S01]  /*41c0*/  F2FP.F16.E4M3.UNPACK_B R81, R78 ;  /* 0x0000004eff51723e */ /* 0x000fe200020006ff */
[----:B------:R-:W-:Y:S01]  /*41d0*/  HADD2.F32 R78, -RZ, R26.H1_H1 ;  /* 0x3000001aff4e7230 */ /* 0x000fe20000004100 */
[----:B------:R-:W-:Y:S01]  /*41e0*/  LOP3.LUT R7, R80, 0xff0000, R7, 0xf8, !PT ;  /* 0x00ff000050077812 */ /* 0x000fe200078ef807 */
[----:B------:R-:W-:Y:S02]  /*41f0*/  HADD2.F32 R25, -RZ, R25.H1_H1 ;  /* 0x30000019ff197230 */ /* 0x000fe40000004100 */
[-C--:B------:R-:W-:Y:S01]  /*4200*/  FFMA.FTZ R8, R8, R79.reuse, -R85 ;  /* 0x0000004f08087223 */ /* 0x080fe20000010855 */
[----:B------:R-:W-:Y:S01]  /*4210*/  HADD2.F32 R80, -RZ, R27.H1_H1 ;  /* 0x3000001bff507230 */ /* 0x000fe20000004100 */
[----:B------:R-:W-:Y:S01]  /*4220*/  F2FP.F16.E4M3.UNPACK_B R27, R24 ;  /* 0x00000018ff1b723e */ /* 0x000fe200020006ff */
[----:B------:R-:W-:Y:S01]  /*4230*/  FFMA.FTZ R15, R15, R79, R84 ;  /* 0x0000004f0f0f7223 */ /* 0x000fe20000010054 */
[----:B------:R-:W-:Y:S01]  /*4240*/  FMUL.FTZ R24, R78, R83 ;  /* 0x000000534e187220 */ /* 0x000fe20000410000 */
[----:B------:R-:W-:Y:S01]  /*4250*/  F2FP.F16.E4M3.UNPACK_B R79, R77 ;  /* 0x0000004dff4f723e */ /* 0x000fe200020006ff */
[----:B------:R-:W-:Y:S01]  /*4260*/  FMUL.FTZ R83, R25, R83 ;  /* 0x0000005319537220 */ /* 0x000fe20000410000 */
[----:B------:R-:W-:-:S02]  /*4270*/  HADD2.F32 R82, -RZ, R81.H0_H0 ;  /* 0x20000051ff527230 */ /* 0x000fc40000004100 */
[-C--:B------:R-:W-:Y:S01]  /*4280*/  FFMA.FTZ R25, R25, R80.reuse, -R24 ;  /* 0x0000005019197223 */ /* 0x080fe20000010818 */
[--C-:B------:R-:W-:Y:S02]  /*4290*/  HADD2.F32 R77, -RZ, R28.reuse.H0_H0 ;  /* 0x2000001cff4d7230 */ /* 0x100fe40000004100 */
[----:B------:R-:W-:Y:S01]  /*42a0*/  FFMA.FTZ R24, R78, R80, R83 ;  /* 0x000000504e187223 */ /* 0x000fe20000010053 */
[----:B------:R-:W-:Y:S01]  /*42b0*/  HADD2.F32 R26, -RZ, R27.H0_H0 ;  /* 0x2000001bff1a7230 */ /* 0x000fe20000004100 */
[----:B------:R-:W-:Y:S01]  /*42c0*/  F2FP.F16.E4M3.UNPACK_B R80, R74.H1 ;  /* 0x0000004aff50723e */ /* 0x000fe200030006ff */
[----:B------:R-:W-:Y:S02]  /*42d0*/  HADD2.F32 R78, -RZ, R79.H0_H0 ;  /* 0x2000004fff4e7230 */ /* 0x000fe40000004100 */
[-C--:B------:R-:W-:Y:S01]  /*42e0*/  FMUL.FTZ R83, R77, R82.reuse ;  /* 0x000000524d537220 */ /* 0x080fe20000410000 */
[----:B------:R-:W-:Y:S02]  /*42f0*/  HADD2.F32 R81, -RZ, R81.H1_H1 ;  /* 0x30000051ff517230 */ /* 0x000fe40000004100 */
[----:B------:R-:W-:Y:S01]  /*4300*/  FMUL.FTZ R82, R26, R82 ;  /* 0x000000521a527220 */ /* 0x000fe20000410000 */
[----:B------:R-:W-:-:S02]  /*4310*/  HADD2.F32 R28, -RZ, R28.H1_H1 ;  /* 0x3000001cff1c7230 */ /* 0x000fc40000004100 */
[-C--:B------:R-:W-:Y:S01]  /*4320*/  FFMA.FTZ R26, R26, R78.reuse, -R83 ;  /* 0x0000004e1a1a7223 */ /* 0x080fe20000010853 */
[----:B------:R-:W-:Y:S02]  /*4330*/  HADD2.F32 R27, -RZ, R27.H1_H1 ;  /* 0x3000001bff1b7230 */ /* 0x000fe40000004100 */
[----:B------:R-:W-:Y:S01]  /*4340*/  FFMA.FTZ R83, R77, R78, R82 ;  /* 0x0000004e4d537223 */ /* 0x000fe20000010052 */
[----:B------:R-:W-:Y:S02]  /*4350*/  HADD2.F32 R79, -RZ, R79.H1_H1 ;  /* 0x3000004fff4f7230 */ /* 0x000fe40000004100 */
[-C--:B------:R-:W-:Y:S01]  /*4360*/  FMUL.FTZ R78, R28, R81.reuse ;  /* 0x000000511c4e7220 */ /* 0x080fe20000410000 */
[----:B------:R-:W-:Y:S01]  /*4370*/  F2FP.F16.E4M3.UNPACK_B R82, R76.H1 ;  /* 0x0000004cff52723e */ /* 0x000fe200030006ff */
[C---:B------:R-:W-:Y:S01]  /*4380*/  FMUL.FTZ R87, R27.reuse, R81 ;  /* 0x000000511b577220 */ /* 0x040fe20000410000 */
[----:B------:R-:W-:Y:S01]  /*4390*/  F2FP.F16.E4M3.UNPACK_B R77, R30.H1 ;  /* 0x0000001eff4d723e */ /* 0x000fe200030006ff */
[----:B------:R-:W-:Y:S01]  /*43a0*/  FFMA.FTZ R85, R27, R79, -R78 ;  /* 0x0000004f1b557223 */ /* 0x000fe2000001084e */
[----:B------:R-:W-:Y:S01]  /*43b0*/  F2FP.F16.E4M3.UNPACK_B R27, R10.H1 ;  /* 0x0000000aff1b723e */ /* 0x000fe200030006ff */
[----:B------:R-:W-:-:S02]  /*43c0*/  HADD2.F32 R81, -RZ, R82.H0_H0 ;  /* 0x20000052ff517230 */ /* 0x000fc40000004100 */
[----:B------:R-:W-:Y:S01]  /*43d0*/  FFMA.FTZ R84, R28, R79, R87 ;  /* 0x0000004f1c547223 */ /* 0x000fe20000010057 */
[----:B------:R-:W-:Y:S01]  /*43e0*/  HADD2.F32 R78, -RZ, R77.H0_H0 ;  /* 0x2000004dff4e7230 */ /* 0x000fe20000004100 */
[----:B------:R-:W-:Y:S01]  /*43f0*/  F2FP.F16.E4M3.UNPACK_B R76, R76 ;  /* 0x0000004cff4c723e */ /* 0x000fe200020006ff */
[----:B------:R-:W-:Y:S01]  /*4400*/  HADD2.F32 R28, -RZ, R27.H0_H0 ;  /* 0x2000001bff1c7230 */ /* 0x000fe20000004100 */
[----:B------:R-:W-:Y:S01]  /*4410*/  F2FP.F16.E4M3.UNPACK_B R10, R10 ;  /* 0x0000000aff0a723e */ /* 0x000fe200020006ff */
[----:B------:R-:W-:Y:S02]  /*4420*/  HADD2.F32 R79, -RZ, R80.H0_H0 ;  /* 0x20000050ff4f7230 */ /* 0x000fe40000004100 */
[-C--:B------:R-:W-:Y:S01]  /*4430*/  FMUL.FTZ R87, R78, R81.reuse ;  /* 0x000000514e577220 */ /* 0x080fe20000410000 */
[----:B------:R-:W-:Y:S02]  /*4440*/  HADD2.F32 R82, -RZ, R82.H1_H1 ;  /* 0x30000052ff527230 */ /* 0x000fe40000004100 */
[----:B------:R-:W-:Y:S01]  /*4450*/  FMUL.FTZ R81, R28, R81 ;  /* 0x000000511c517220 */ /* 0x000fe20000410000 */
[----:B------:R-:W-:-:S02]  /*4460*/  HADD2.F32 R77, -RZ, R77.H1_H1 ;  /* 0x3000004dff4d7230 */ /* 0x000fc40000004100 */
[-C--:B------:R-:W-:Y:S01]  /*4470*/  FFMA.FTZ R86, R28, R79.reuse, -R87 ;  /* 0x0000004f1c567223 */ /* 0x080fe20000010857 */
[----:B------:R-:W-:Y:S01]  /*4480*/  HADD2.F32 R27, -RZ, R27.H1_H1 ;  /* 0x3000001bff1b7230 */ /* 0x000fe20000004100 */
[----:B------:R-:W-:Y:S01]  /*4490*/  F2FP.F16.E4M3.UNPACK_B R30, R30 ;  /* 0x0000001eff1e723e */ /* 0x000fe200020006ff */
[----:B------:R-:W-:Y:S02]  /*44a0*/  HADD2.F32 R80, -RZ, R80.H1_H1 ;  /* 0x30000050ff507230 */ /* 0x000fe40000004100 */
[----:B------:R-:W-:Y:S01]  /*44b0*/  FMUL.FTZ R28, R77, R82 ;  /* 0x000000524d1c7220 */ /* 0x000fe20000410000 */
[----:B------:R-:W-:Y:S01]  /*44c0*/  F2FP.F16.E4M3.UNPACK_B R74, R74 ;  /* 0x0000004aff4a723e */ /* 0x000fe200020006ff */
[C---:B------:R-:W-:Y:S01]  /*44d0*/  FMUL.FTZ R88, R27.reuse, R82 ;  /* 0x000000521b587220 */ /* 0x040fe20000410000 */
[----:B------:R-:W-:Y:S01]  /*44e0*/  FFMA.FTZ R82, R78, R79, R81 ;  /* 0x0000004f4e527223 */ /* 0x000fe20000010051 */
[----:B------:R-:W-:Y:S01]  /*44f0*/  FFMA.FTZ R91, R27, R80, -R28 ;  /* 0x000000501b5b7223 */ /* 0x000fe2000001081c */
[----:B------:R-:W-:Y:S01]  /*4500*/  HADD2.F32 R78, -RZ, R76.H0_H0 ;  /* 0x2000004cff4e7230 */ /* 0x000fe20000004100 */
[----:B------:R-:W-:Y:S01]  /*4510*/  F2FP.SATFINITE.E4M3.F32.PACK_AB_MERGE_C R8, R25, R8, RZ ;  /* 0x000000081908723e */ /* 0x000fe200048070ff */
[----:B------:R-:W-:-:S02]  /*4520*/  HADD2.F32 R27, -RZ, R10.H0_H0 ;  /* 0x2000000aff1b7230 */ /* 0x000fc40000004100 */
[----:B------:R-:W-:Y:S01]  /*4530*/  FFMA.FTZ R93, R77, R80, R88 ;  /* 0x000000504d5d7223 */ /* 0x000fe20000010058 */
[----:B------:R-:W-:Y:S01]  /*4540*/  HADD2.F32 R28, -RZ, R30.H0_H0 ;  /* 0x2000001eff1c7230 */ /* 0x000fe20000004100 */
[----:B------:R-:W-:Y:S01]  /*4550*/  F2FP.SATFINITE.E4M3.F32.PACK_AB_MERGE_C R8, R85, R26, R8 ;  /* 0x0000001a5508723e */ /* 0x000fe20004807008 */
[----:B------:R-:W-:Y:S02]  /*4560*/  HADD2.F32 R79, -RZ, R76.H1_H1 ;  /* 0x3000004cff4f7230 */ /* 0x000fe40000004100 */
[----:B------:R-:W-:Y:S01]  /*4570*/  FMUL.FTZ R81, R27, R78 ;  /* 0x0000004e1b517220 */ /* 0x000fe20000410000 */
[----:B------:R-:W-:Y:S01]  /*4580*/  HADD2.F32 R10, -RZ, R10.H1_H1 ;  /* 0x3000000aff0a7230 */ /* 0x000fe20000004100 */
[----:B------:R-:W-:Y:S01]  /*4590*/  F2FP.SATFINITE.E4M3.F32.PACK_AB_MERGE_C R15, R24, R15, RZ ;  /* 0x0000000f180f723e */ /* 0x000fe200048070ff */
[----:B------:R-:W-:Y:S01]  /*45a0*/  HADD2.F32 R30, -RZ, R30.H1_H1 ;  /* 0x3000001eff1e7230 */ /* 0x000fe20000004100 */
[----:B------:R-:W-:Y:S01]  /*45b0*/  F2FP.F16.E4M3.UNPACK_B R25, R29 ;  /* 0x0000001dff19723e */ /* 0x000fe200020006ff */
[--C-:B------:R-:W-:Y:S01]  /*45c0*/  HADD2.F32 R76, -RZ, R74.reuse.H0_H0 ;  /* 0x2000004aff4c7230 */ /* 0x100fe20000004100 */
[----:B------:R-:W-:Y:S01]  /*45d0*/  F2FP.F16.E4M3.UNPACK_B R26, R7 ;  /* 0x00000007ff1a723e */ /* 0x000fe200020006ff */
[----:B------:R-:W-:-:S02]  /*45e0*/  HADD2.F32 R77, -RZ, R74.H1_H1 ;  /* 0x3000004aff4d7230 */ /* 0x000fc40000004100 */
[----:B------:R-:W-:Y:S01]  /*45f0*/  FMUL.FTZ R74, R28, R78 ;  /* 0x0000004e1c4a7220 */ /* 0x000fe20000410000 */
[----:B------:R-:W-:Y:S01]  /*4600*/  F2FP.F16.E4M3.UNPACK_B R24, R9 ;  /* 0x00000009ff18723e */ /* 0x000fe200020006ff */
[-C--:B------:R-:W-:Y:S01]  /*4610*/  FMUL.FTZ R87, R30, R79.reuse ;  /* 0x0000004f1e577220 */ /* 0x080fe20000410000 */
[----:B------:R-:W-:Y:S01]  /*4620*/  FMUL.FTZ R89, R10, R79 ;  /* 0x0000004f0a597220 */ /* 0x000fe20000410000 */
[-C--:B------:R-:W-:Y:S01]  /*4630*/  FFMA.FTZ R79, R27, R76.reuse, -R74 ;  /* 0x0000004c1b4f7223 */ /* 0x080fe2000001084a */
[----:B------:R-:W-:Y:S01]  /*4640*/  FFMA.FTZ R81, R28, R76, R81 ;  /* 0x0000004c1c517223 */ /* 0x000fe20000010051 */
[----:B------:R-:W-:Y:S01]  /*4650*/  F2FP.SATFINITE.E4M3.F32.PACK_AB_MERGE_C R28, R84, R83, R15 ;  /* 0x00000053541c723e */ /* 0x000fe2000480700f */
[----:B------:R-:W-:Y:S01]  /*4660*/  HADD2.F32 R27, -RZ, R25.H0_H0 ;  /* 0x20000019ff1b7230 */ /* 0x000fe20000004100 */
[----:B------:R-:W-:Y:S01]  /*4670*/  F2FP.F16.E4M3.UNPACK_B R74, R6 ;  /* 0x00000006ff4a723e */ /* 0x000fe200020006ff */
[----:B------:R-:W-:Y:S02]  /*4680*/  HADD2.F32 R78, -RZ, R26.H0_H0 ;  /* 0x2000001aff4e7230 */ /* 0x000fe40000004100 */
[----:B------:R-:W-:Y:S01]  /*4690*/  FFMA.FTZ R10, R10, R77, -R87 ;  /* 0x0000004d0a0a7223 */ /* 0x000fe20000010857 */
[----:B------:R-:W-:-:S02]  /*46a0*/  HADD2.F32 R15, -RZ, R24.H0_H0 ;  /* 0x20000018ff0f7230 */ /* 0x000fc40000004100 */
[----:B------:R-:W-:Y:S01]  /*46b0*/  FFMA.FTZ R30, R30, R77, R89 ;  /* 0x0000004d1e1e7223 */ /* 0x000fe20000010059 */
[----:B------:R-:W-:Y:S02]  /*46c0*/  HADD2.F32 R76, -RZ, R74.H0_H0 ;  /* 0x2000004aff4c7230 */ /* 0x000fe40000004100 */
[-C--:B------:R-:W-:Y:S01]  /*46d0*/  FMUL.FTZ R80, R27, R78.reuse ;  /* 0x0000004e1b507220 */ /* 0x080fe20000410000 */
[----:B------:R-:W-:Y:S02]  /*46e0*/  HADD2.F32 R77, -RZ, R26.H1_H1 ;  /* 0x3000001aff4d7230 */ /* 0x000fe40000004100 */
[C---:B------:R-:W-:Y:S01]  /*46f0*/  FMUL.FTZ R78, R15.reuse, R78 ;  /* 0x0000004e0f4e7220 */ /* 0x040fe20000410000 */
[----:B------:R-:W-:Y:S02]  /*4700*/  HADD2.F32 R25, -RZ, R25.H1_H1 ;  /* 0x30000019ff197230 */ /* 0x000fe40000004100 */
[----:B------:R-:W-:Y:S01]  /*4710*/  FFMA.FTZ R15, R15, R76, -R80 ;  /* 0x0000004c0f0f7223 */ /* 0x000fe20000010850 */
[----:B------:R-:W-:-:S02]  /*4720*/  HADD2.F32 R26, -RZ, R24.H1_H1 ;  /* 0x30000018ff1a7230 */ /* 0x000fc40000004100 */
[----:B------:R-:W-:Y:S01]  /*4730*/  FFMA.FTZ R24, R27, R76, R78 ;  /* 0x0000004c1b187223 */ /* 0x000fe2000001004e */
[----:B------:R-:W-:Y:S02]  /*4740*/  HADD2.F32 R74, -RZ, R74.H1_H1 ;  /* 0x3000004aff4a7230 */ /* 0x000fe40000004100 */
[C---:B------:R-:W-:Y:S01]  /*4750*/  FMUL.FTZ R27, R25.reuse, R77 ;  /* 0x0000004d191b7220 */ /* 0x040fe20000410000 */
[----:B------:R-:W-:Y:S01]  /*4760*/  F2FP.F16.E4M3.UNPACK_B R29, R29.H1 ;  /* 0x0000001dff1d723e */ /* 0x000fe200030006ff */
[C---:B------:R-:W-:Y:S01]  /*4770*/  FMUL.FTZ R78, R26.reuse, R77 ;  /* 0x0000004d1a4e7220 */ /* 0x040fe20000410000 */
[----:B------:R-:W-:Y:S01]  /*4780*/  F2FP.F16.E4M3.UNPACK_B R76, R7.H1 ;  /* 0x00000007ff4c723e */ /* 0x000fe200030006ff */
[-C--:B------:R-:W-:Y:S01]  /*4790*/  FFMA.FTZ R26, R26, R74.reuse, -R27 ;  /* 0x0000004a1a1a7223 */ /* 0x080fe2000001081b */
[----:B------:R-:W-:Y:S01]  /*47a0*/  F2FP.F16.E4M3.UNPACK_B R9, R9.H1 ;  /* 0x00000009ff09723e */ /* 0x000fe200030006ff */
[----:B------:R-:W-:Y:S01]  /*47b0*/  FFMA.FTZ R7, R25, R74, R78 ;  /* 0x0000004a19077223 */ /* 0x000fe2000001004e */
[----:B------:R-:W-:Y:S01]  /*47c0*/  F2FP.SATFINITE.E4M3.F32.PACK_AB_MERGE_C R82, R93, R82, RZ ;  /* 0x000000525d52723e */ /* 0x000fe200048070ff */
[----:B------:R-:W-:Y:S01]  /*47d0*/  HADD2.F32 R27, -RZ, R29.H0_H0 ;  /* 0x2000001dff1b7230 */ /* 0x000fe20000004100 */
[----:B------:R-:W-:Y:S01]  /*47e0*/  F2FP.F16.E4M3.UNPACK_B R6, R6.H1 ;  /* 0x00000006ff06723e */ /* 0x000fe200030006ff */
[----:B------:R-:W-:Y:S01]  /*47f0*/  HADD2.F32 R78, -RZ, R76.H0_H0 ;  /* 0x2000004cff4e7230 */ /* 0x000fe20000004100 */
[----:B------:R-:W-:Y:S01]  /*4800*/  F2FP.SATFINITE.E4M3.F32.PACK_AB_MERGE_C R30, R30, R81, R82 ;  /* 0x000000511e1e723e */ /* 0x000fe20004807052 */
[----:B------:R-:W-:Y:S01]  /*4810*/  HADD2.F32 R25, -RZ, R9.H0_H0 ;  /* 0x20000009ff197230 */ /* 0x000fe20000004100 */
[----:B------:R-:W-:Y:S01]  /*4820*/  F2FP.SATFINITE.E4M3.F32.PACK_AB_MERGE_C R86, R91, R86, RZ ;  /* 0x000000565b56723e */ /* 0x000fe200048070ff */
[----:B------:R-:W-:-:S02]  /*4830*/  HADD2.F32 R29, -RZ, R29.H1_H1 ;  /* 0x3000001dff1d7230 */ /* 0x000fc40000004100 */
[-C--:B------:R-:W-:Y:S01]  /*4840*/  FMUL.FTZ R82, R27, R78.reuse ;  /* 0x0000004e1b527220 */ /* 0x080fe20000410000 */
[----:B------:R-:W-:Y:S02]  /*4850*/  HADD2.F32 R80, -RZ, R76.H1_H1 ;  /* 0x3000004cff507230 */ /* 0x000fe40000004100 */
[----:B------:R-:W-:Y:S01]  /*4860*/  FMUL.FTZ R78, R25, R78 ;  /* 0x0000004e194e7220 */ /* 0x000fe20000410000 */
[--C-:B------:R-:W-:Y:S01]  /*4870*/  HADD2.F32 R74, -RZ, R6.reuse.H0_H0 ;  /* 0x20000006ff4a7230 */ /* 0x100fe20000004100 */
[----:B------:R-:W-:Y:S01]  /*4880*/  F2FP.SATFINITE.E4M3.F32.PACK_AB_MERGE_C R10, R10, R79, R86 ;  /* 0x0000004f0a0a723e */ /* 0x000fe20004807056 */
[----:B------:R-:W-:Y:S01]  /*4890*/  HADD2.F32 R9, -RZ, R9.H1_H1 ;  /* 0x30000009ff097230 */ /* 0x000fe20000004100 */
[----:B------:R-:W-:Y:S01]  /*48a0*/  F2FP.F16.E4M3.UNPACK_B R79, R5.H1 ;  /* 0x00000005ff4f723e */ /* 0x000fe200030006ff */
[----:B------:R-:W-:Y:S02]  /*48b0*/  HADD2.F32 R76, -RZ, R6.H1_H1 ;  /* 0x30000006ff4c7230 */ /* 0x000fe40000004100 */
[----:B------:R-:W-:Y:S01]  /*48c0*/  FMUL.FTZ R6, R29, R80 ;  /* 0x000000501d067220 */ /* 0x000fe20000410000 */
[-C--:B------:R-:W-:Y:S01]  /*48d0*/  FFMA.FTZ R83, R27, R74.reuse, R78 ;  /* 0x0000004a1b537223 */ /* 0x080fe2000001004e */
[----:B------:R-:W-:Y:S01]  /*48e0*/  F2FP.F16.E4M3.UNPACK_B R27, R31 ;  /* 0x0000001fff1b723e */ /* 0x000fe200020006ff */
[----:B------:R-:W-:Y:S01]  /*48f0*/  FFMA.FTZ R82, R25, R74, -R82 ;  /* 0x0000004a19527223 */ /* 0x000fe20000010852 */
[C---:B------:R-:W-:Y:S01]  /*4900*/  FFMA.FTZ R85, R9.reuse, R76, -R6 ;  /* 0x0000004c09557223 */ /* 0x040fe20000010806 */
[----:B------:R-:W-:Y:S01]  /*4910*/  F2FP.F16.E4M3.UNPACK_B R6, R11 ;  /* 0x0000000bff06723e */ /* 0x000fe200020006ff */
[----:B------:R-:W-:Y:S01]  /*4920*/  FMUL.FTZ R80, R9, R80 ;  /* 0x0000005009507220 */ /* 0x000fe20000410000 */
[----:B------:R-:W-:Y:S01]  /*4930*/  F2FP.F16.E4M3.UNPACK_B R31, R31.H1 ;  /* 0x0000001fff1f723e */ /* 0x000fe200030006ff */
[----:B------:R-:W-:Y:S01]  /*4940*/  HADD2.F32 R81, -RZ, R79.H0_H0 ;  /* 0x2000004fff517230 */ /* 0x000fe20000004100 */
[----:B------:R-:W-:Y:S01]  /*4950*/  F2FP.F16.E4M3.UNPACK_B R11, R11.H1 ;  /* 0x0000000bff0b723e */ /* 0x000fe200030006ff */
[----:B------:R-:W-:Y:S01]  /*4960*/  FFMA.FTZ R84, R29, R76, R80 ;  /* 0x0000004c1d547223 */ /* 0x000fe20000010050 */
[----:B------:R-:W-:Y:S01]  /*4970*/  F2FP.F16.E4M3.UNPACK_B R78, R5 ;  /* 0x00000005ff4e723e */ /* 0x000fe200020006ff */
[----:B------:R-:W-:Y:S01]  /*4980*/  HADD2.F32 R29, -RZ, R27.H0_H0 ;  /* 0x2000001bff1d7230 */ /* 0x000fe20000004100 */
[-C--:B------:R-:W-:Y:S01]  /*4990*/  F2FP.F16.E4M3.UNPACK_B R5, R4.reuse ;  /* 0x00000004ff05723e */ /* 0x080fe200020006ff */
[----:B------:R-:W-:Y:S01]  /*49a0*/  HADD2.F32 R25, -RZ, R11.H0_H0 ;  /* 0x2000000bff197230 */ /* 0x000fe20000004100 */
[----:B------:R-:W-:Y:S01]  /*49b0*/  F2FP.F16.E4M3.UNPACK_B R74, R4.H1 ;  /* 0x00000004ff4a723e */ /* 0x000fe200030006ff */
[----:B------:R-:W-:Y:S01]  /*49c0*/  HADD2.F32 R4, -RZ, R31.H0_H0 ;  /* 0x2000001fff047230 */ /* 0x000fe20000004100 */
[----:B------:R-:W-:Y:S01]  /*49d0*/  F2FP.SATFINITE.E4M3.F32.PACK_AB_MERGE_C R82, R85, R82, RZ ;  /* 0x000000525552723e */ /* 0x000fe200048070ff */
[----:B------:R-:W-:Y:S01]  /*49e0*/  HADD2.F32 R80, -RZ, R78.H0_H0 ;  /* 0x2000004eff507230 */ /* 0x000fe20000004100 */
[----:B------:R-:W-:Y:S01]  /*49f0*/  F2FP.SATFINITE.E4M3.F32.PACK_AB_MERGE_C R83, R84, R83, RZ ;  /* 0x000000535453723e */ /* 0x000fe200048070ff */
[----:B------:R-:W-:-:S02]  /*4a00*/  HADD2.F32 R77, -RZ, R74.H0_H0 ;  /* 0x2000004aff4d7230 */ /* 0x000fc40000004100 */
[CC--:B------:R-:W-:Y:S01]  /*4a10*/  FMUL.FTZ R88, R4.reuse, R81.reuse ;  /* 0x0000005104587220 */ /* 0x0c0fe20000410000 */
[----:B------:R-:W-:Y:S02]  /*4a20*/  HADD2.F32 R9, -RZ, R6.H0_H0 ;  /* 0x20000006ff097230 */ /* 0x000fe40000004100 */
[----:B------:R-:W-:Y:S01]  /*4a30*/  FMUL.FTZ R81, R25, R81 ;  /* 0x0000005119517220 */ /* 0x000fe20000410000 */
[----:B------:R-:W-:Y:S02]  /*4a40*/  HADD2.F32 R76, -RZ, R5.H0_H0 ;  /* 0x20000005ff4c7230 */ /* 0x000fe40000004100 */
[-C--:B------:R-:W-:Y:S01]  /*4a50*/  FMUL.FTZ R86, R29, R80.reuse ;  /* 0x000000501d567220 */ /* 0x080fe20000410000 */
[----:B------:R-:W-:Y:S02]  /*4a60*/  HADD2.F32 R31, -RZ, R31.H1_H1 ;  /* 0x3000001fff1f7230 */ /* 0x000fe40000004100 */
[----:B------:R-:W-:Y:S01]  /*4a70*/  FFMA.FTZ R81, R4, R77, R81 ;  /* 0x0000004d04517223 */ /* 0x000fe20000010051 */
[----:B------:R-:W-:Y:S01]  /*4a80*/  FMUL.FTZ R80, R9, R80 ;  /* 0x0000005009507220 */ /* 0x000fe20000410000 */
[----:B------:R-:W-:-:S02]  /*4a90*/  HADD2.F32 R4, -RZ, R79.H1_H1 ;  /* 0x3000004fff047230 */ /* 0x000fc40000004100 */
[-C--:B------:R-:W-:Y:S01]  /*4aa0*/  FFMA.FTZ R86, R9, R76.reuse, -R86 ;  /* 0x0000004c09567223 */ /* 0x080fe20000010856 */
[----:B------:R-:W-:Y:S02]  /*4ab0*/  HADD2.F32 R11, -RZ, R11.H1_H1 ;  /* 0x3000000bff0b7230 */ /* 0x000fe40000004100 */
[----:B------:R-:W-:Y:S01]  /*4ac0*/  FFMA.FTZ R80, R29, R76, R80 ;  /* 0x0000004c1d507223 */ /* 0x000fe20000010050 */
[----:B------:R-:W-:Y:S02]  /*4ad0*/  HADD2.F32 R27, -RZ, R27.H1_H1 ;  /* 0x3000001bff1b7230 */ /* 0x000fe40000004100 */
[-C--:B------:R-:W-:Y:S01]  /*4ae0*/  FMUL.FTZ R76, R31, R4.reuse ;  /* 0x000000041f4c7220 */ /* 0x080fe20000410000 */
[----:B------:R-:W-:Y:S02]  /*4af0*/  HADD2.F32 R78, -RZ, R78.H1_H1 ;  /* 0x3000004eff4e7230 */ /* 0x000fe40000004100 */
[----:B------:R-:W-:Y:S01]  /*4b00*/  FMUL.FTZ R4, R11, R4 ;  /* 0x000000040b047220 */ /* 0x000fe20000410000 */
[----:B------:R-:W-:-:S02]  /*4b10*/  HADD2.F32 R74, -RZ, R74.H1_H1 ;  /* 0x3000004aff4a7230 */ /* 0x000fc40000004100 */
[----:B------:R-:W-:Y:S01]  /*4b20*/  FFMA.FTZ R88, R25, R77, -R88 ;  /* 0x0000004d19587223 */ /* 0x000fe20000010858 */
[----:B------:R-:W-:Y:S02]  /*4b30*/  HADD2.F32 R6, -RZ, R6.H1_H1 ;  /* 0x30000006ff067230 */ /* 0x000fe40000004100 */
[----:B------:R-:W-:Y:S01]  /*4b40*/  FMUL.FTZ R9, R27, R78 ;  /* 0x0000004e1b097220 */ /* 0x000fe20000410000 */
[----:B------:R-:W-:Y:S02]  /*4b50*/  HADD2.F32 R5, -RZ, R5.H1_H1 ;  /* 0x30000005ff057230 */ /* 0x000fe40000004100 */
[-C--:B------:R-:W-:Y:S01]  /*4b60*/  FFMA.FTZ R11, R11, R74.reuse, -R76 ;  /* 0x0000004a0b0b7223 */ /* 0x080fe2000001084c */
[----:B------:R-:W-:Y:S01]  /*4b70*/  FFMA.FTZ R4, R31, R74, R4 ;  /* 0x0000004a1f047223 */ /* 0x000fe20000010004 */
[----:B------:R-:W-:Y:S01]  /*4b80*/  FMUL.FTZ R78, R6, R78 ;  /* 0x0000004e064e7220 */ /* 0x000fe20000410000 */
[----:B------:R-:W-:Y:S01]  /*4b90*/  F2FP.SATFINITE.E4M3.F32.PACK_AB_MERGE_C R15, R26, R15, R82 ;  /* 0x0000000f1a0f723e */ /* 0x000fe20004807052 */
[-C--:B------:R-:W-:Y:S01]  /*4ba0*/  FFMA.FTZ R9, R6, R5.reuse, -R9 ;  /* 0x0000000506097223 */ /* 0x080fe20000010809 */
[----:B------:R-:W-:Y:S01]  /*4bb0*/  F2FP.SATFINITE.E4M3.F32.PACK_AB_MERGE_C R11, R11, R88, RZ ;  /* 0x000000580b0b723e */ /* 0x000fe200048070ff */
[----:B------:R-:W-:Y:S01]  /*4bc0*/  FFMA.FTZ R5, R27, R5, R78 ;  /* 0x000000051b057223 */ /* 0x000fe2000001004e */
[----:B------:R-:W-:-:S02]  /*4bd0*/  F2FP.SATFINITE.E4M3.F32.PACK_AB_MERGE_C R4, R4, R81, RZ ;  /* 0x000000510404723e */ /* 0x000fc400048070ff */
[----:B------:R-:W-:Y:S01]  /*4be0*/  F2FP.SATFINITE.E4M3.F32.PACK_AB_MERGE_C R11, R9, R86, R11 ;  /* 0x00000056090b723e */ /* 0x000fe2000480700b */
[----:B------:R-:W-:Y:S01]  /*4bf0*/  IMAD.MOV.U32 R9, RZ, RZ, R15 ;  /* 0x000000ffff097224 */ /* 0x000fe200078e000f */
[----:B------:R-:W-:Y:S02]  /*4c00*/  F2FP.SATFINITE.E4M3.F32.PACK_AB_MERGE_C R29, R7, R24, R83 ;  /* 0x00000018071d723e */ /* 0x000fe40004807053 */
[----:B------:R-:W-:-:S07]  /*4c10*/  F2FP.SATFINITE.E4M3.F32.PACK_AB_MERGE_C R31, R5, R80, R4 ;  /* 0x00000050051f723e */ /* 0x000fce0004807004 */
.L_x_1404:
[----:B------:R-:W-:Y:S05]  /*4c20*/  BSYNC B1 ;  /* 0x0000000000017941 */ /* 0x000fea0003800000 */
.L_x_1403:
[----:B-1----:R1:W-:Y:S01]  /*4c30*/  ST.E.128 desc[UR44][R2.64], R8 ;  /* 0x0000000802007985 */ /* 0x0023e2000c101d2c */
[----:B------:R-:W-:-:S13]  /*4c40*/  ISETP.GE.AND P3, PT, R13, R12, PT ;  /* 0x0000000c0d00720c */ /* 0x000fda0003f66270 */
[----:B------:R-:W-:Y:S05]  /*4c50*/  @P3 BRA `(.L_x_1392) ;  /* 0x0000000000f03947 */ /* 0x000fea0003800000 */
[----:B------:R-:W-:-:S04]  /*4c60*/  IADD3 R14, P3, R14, R13, RZ ;  /* 0x0000000d0e0e7210 */ /* 0x000fc80007f7e0ff */
[----:B------:R-:W-:-:S05]  /*4c70*/  LEA.HI.X.SX32 R15, R13, R0, 0x1, P3 ;  /* 0x000000000d0f7211 */ /* 0x000fca00018f0eff */
[----:B--2---:R2:W-:Y:S01]  /*4c80*/  ST.E.128 desc[UR44][R14.64], R28 ;  /* 0x0000001c0e007985 */ /* 0x0045e2000c101d2c */
[----:B------:R-:W-:Y:S05]  /*4c90*/  BRA `(.L_x_1392) ;  /* 0x0000000000e07947 */ /* 0x000fea0003800000 */
.L_x_1384:
[----:B------:R-:W2:Y:S02]  /*4ca0*/  LDL R0, [R1+0x10] ;  /* 0x0000100001007983 */ /* 0x000ea40000100800 */
[----:B--2---:R-:W-:-:S13]  /*4cb0*/  ISETP.NE.AND P4, PT, R0, 0x3, PT ;  /* 0x000000030000780c */ /* 0x004fda0003f85270 */
[----:B------:R-:W-:Y:S05]  /*4cc0*/  @!P4 BRA `(.L_x_1405) ;  /* 0x000000000004c947 */ /* 0x000fea0003800000 */
[----:B------:R-:W-:Y:S01]  /*4cd0*/  BPT.TRAP 0x1 ;  /* 0x000000040000795c */ /* 0x000fe20000300000 */
.L_x_1405:
[----:B------:R-:W2:Y:S01]  /*4ce0*/  LDL R0, [R1+0x24] ;  /* 0x0000240001007983 */ /* 0x000ea20000100800 */
[----:B------:R-:W-:Y:S01]  /*4cf0*/  IMAD R50, R157, 0x8, R22 ;  /* 0x000000089d327824 */ /* 0x000fe200078e0216 */
[----:B------:R-:W-:Y:S01]  /*4d00*/  BSSY B1, `(.L_x_1406) ;  /* 0x0000005000017945 */ /* 0x000fe20003800000 */
[----:B------:R-:W-:Y:S02]  /*4d10*/  SHF.R.S32.HI R71, RZ, 0x1f, R69 ;  /* 0x0000001fff477819 */ /* 0x000fe40000011445 */
[----:B--2---:R-:W-:-:S04]  /*4d20*/  SHF.L.U32 R75, R0, 0x1f, RZ ;  /* 0x0000001f004b7819 */ /* 0x004fc800000006ff */
[----:B------:R-:W0:Y:S02]  /*4d30*/  SYNCS.PHASECHK.TRANS64.TRYWAIT P3, [R50+URZ+0x13290], R75 ;  /* 0x0132904b320075a7 */ /* 0x000e24000806017f */
[----:B0-----:R-:W-:Y:S05]  /*4d40*/  @!P3 BRA `(.L_x_1407) ;  /* 0x0000021800d4b947 */ /* 0x001fea0003800000 */
.L_x_1718:
[----:B------:R-:W-:Y:S05]  /*4d50*/  BSYNC B1 ;  /* 0x0000000000017941 */ /* 0x000fea0003800000 */
.L_x_1406:
[----:B------:R-:W2:Y:S01]  /*4d60*/  LDL R6, [R1+0x8] ;  /* 0x0000080001067983 */ /* 0x000ea20000100800 */
[----:B------:R-:W-:Y:S01]  /*4d70*/  ULDC.64 UR4, c[0x0][0x300] ;  /* 0x0000c00000047ab9 */ /* 0x000fe20000000a00 */
[----:B-----5:R-:W-:Y:S01]  /*4d80*/  SHF.R.S32.HI R72, RZ, 0x1f, R68 ;  /* 0x0000001fff487819 */ /* 0x020fe20000011444 */
[----:B------:R-:W-:Y:S01]  /*4d90*/  IMAD R0, R71, UR4, RZ ;  /* 0x0000000447007c24 */ /* 0x000fe2000f8e02ff */
[----:B------:R-:W1:Y:S01]  /*4da0*/  S2R R4, SR_TID.X ;  /* 0x0000000000047919 */ /* 0x000e620000002100 */
[----:B------:R-:W-:Y:S01]  /*4db0*/  IMAD.WIDE.U32 R2, R69, UR4, RZ ;  /* 0x0000000445027c25 */ /* 0x000fe2000f8e00ff */
[----:B------:R-:W-:-:S03]  /*4dc0*/  ULDC.64 UR6, c[0x0][0x2e8] ;  /* 0x0000ba0000067ab9 */ /* 0x000fc60000000a00 */
        /* <DEDUP_REMOVED lines=10> */
[----:B--2---:R-:W-:Y:S01]  /*4e70*/  IMAD.WIDE.U32 R2, R6, UR4, R2 ;  /* 0x0000000406027c25 */ /* 0x004fe2000f8e0002 */
[----:B------:R-:W-:-:S03]  /*4e80*/  UMOV UR4, 0xffffffff ;  /* 0xffffffff00047882 */ /* 0x000fc60000000000 */
[----:B------:R-:W-:Y:S01]  /*4e90*/  IMAD R13, R6, UR5, R3 ;  /* 0x00000005060d7c24 */ /* 0x000fe2000f8e0203 */
[----:B------:R-:W-:Y:S01]  /*4ea0*/  IADD3 R0, P3, R2, UR6, RZ ;  /* 0x0000000602007c10 */ /* 0x000fe2000ff7e0ff */
[C---:B-1----:R-:W-:Y:S02]  /*4eb0*/  VIADD R6, R4.reuse, 0xffffff80 ;  /* 0xffffff8004067836 */ /* 0x042fe40000000000 */
[----:B------:R-:W-:Y:S01]  /*4ec0*/  VIADD R4, R4, 0xffffff80 ;  /* 0xffffff8004047836 */ /* 0x000fe20000000000 */
[----:B------:R-:W-:-:S04]  /*4ed0*/  IADD3.X R13, R13, UR7, RZ, P3, !PT ;  /* 0x000000070d0d7c10 */ /* 0x000fc80009ffe4ff */
[----:B------:R-:W-:-:S04]  /*4ee0*/  LEA.HI R4, R4, R6, RZ, 0x1 ;  /* 0x0000000604047211 */ /* 0x000fc800078f08ff */
[----:B------:R-:W-:-:S04]  /*4ef0*/  SHF.R.S32.HI R4, RZ, 0x1, R4 ;  /* 0x00000001ff047819 */ /* 0x000fc80000011404 */
[----:B------:R-:W-:Y:S01]  /*4f00*/  ISETP.GT.AND P3, PT, R73, R4, PT ;  /* 0x000000044900720c */ /* 0x000fe20003f64270 */
[----:B------:R-:W-:-:S12]  /*4f10*/  BRA.DIV UR4, `(.L_x_1408) ;  /* 0x0000021a04747947 */ /* 0x000fd8000b800000 */
[----:B------:R1:W2:Y:S04]  /*4f20*/  SHFL.IDX PT, R3, R13, RZ, 0x1e1f ;  /* 0x001e1fff0d037589 */ /* 0x0002a800000e0000 */
[----:B------:R1:W3:Y:S02]  /*4f30*/  SHFL.IDX PT, R14, R0, RZ, 0x1e1f ;  /* 0x001e1fff000e7589 */ /* 0x0002e400000e0000 */
.L_x_1722:
[----:B------:R-:W-:Y:S05]  /*4f40*/  @!P3 BRA `(.L_x_1392) ;  /* 0x000000000034b947 */ /* 0x000fea0003800000 */
[----:B------:R-:W4:Y:S01]  /*4f50*/  LDL R2, [R1+0x20] ;  /* 0x0000200001027983 */ /* 0x000f220000100800 */
[----:B------:R-:W-:-:S03]  /*4f60*/  ULDC UR4, c[0x0][0x2f4] ;  /* 0x0000bd0000047ab9 */ /* 0x000fc60000000800 */
[----:B-1----:R-:W5:Y:S01]  /*4f70*/  LDL R0, [R1+0x3c] ;  /* 0x00003c0001007983 */ /* 0x002f620000100800 */
[----:B------:R-:W-:-:S13]  /*4f80*/  ISETP.GE.AND P3, PT, R18, UR4, PT ;  /* 0x0000000412007c0c */ /* 0x000fda000bf66270 */
[----:B------:R-:W1:Y:S01]  /*4f90*/  @!P3 LDS.128 R4, [R70+0xe000] ;  /* 0x00e000004604b984 */ /* 0x000e620000000c00 */
[----:B---3--:R-:W-:-:S05]  /*4fa0*/  @!P3 IADD3 R12, P5, R18, R14, RZ ;  /* 0x0000000e120cb210 */ /* 0x008fca0007fbe0ff */
[----:B--2---:R-:W-:-:S05]  /*4fb0*/  @!P3 IMAD.X R13, R3, 0x1, R19, P5 ;  /* 0x00000001030db824 */ /* 0x004fca00028e0613 */
[----:B-1----:R-:W-:Y:S01]  /*4fc0*/  @!P3 ST.E.128 desc[UR44][R12.64], R4 ;  /* 0x000000040c00b985 */ /* 0x002fe2000c101d2c */
[----:B----4-:R-:W-:-:S13]  /*4fd0*/  ISETP.GE.AND P5, PT, R2, UR4, PT ;  /* 0x0000000402007c0c */ /* 0x010fda000bfa6270 */
[----:B------:R-:W1:Y:S01]  /*4fe0*/  @!P5 LDS.128 R8, [R67+0xe000] ;  /* 0x00e000004308d984 */ /* 0x000e620000000c00 */
[----:B------:R-:W-:-:S05]  /*4ff0*/  @!P5 IADD3 R14, P6, R2, R14, RZ ;  /* 0x0000000e020ed210 */ /* 0x000fca0007fde0ff */
[----:B-----5:R-:W-:-:S05]  /*5000*/  @!P5 IMAD.X R15, R3, 0x1, R0, P6 ;  /* 0x00000001030fd824 */ /* 0x020fca00030e0600 */
[----:B-1----:R4:W-:Y:S03]  /*5010*/  @!P5 ST.E.128 desc[UR44][R14.64], R8 ;  /* 0x000000080e00d985 */ /* 0x0029e6000c101d2c */
.L_x_1392:
[----:B------:R-:W-:Y:S05]  /*5020*/  BSYNC B0 ;  /* 0x0000000000007941 */ /* 0x000fea0003800000 */
.L_x_1383:
[----:B-12---:R-:W1:Y:S01]  /*5030*/  S2R R0, SR_TID.X ;  /* 0x0000000000007919 */ /* 0x006e620000002100 */
        /* <DEDUP_REMOVED lines=15> */
.L_x_1410:
[----:B------:R-:W-:Y:S05]  /*5130*/  BSYNC B0 ;  /* 0x0000000000007941 */ /* 0x000fea0003800000 */
.L_x_1409:
[----:B------:R-:W1:Y:S01]  /*5140*/  SYNCS.PHASECHK.TRANS64.TRYWAIT P4, [R50+URZ+0x132b0], R75 ;  /* 0x0132b04b320075a7 */ /* 0x000e62000808017f */
[----:B------:R-:W-:Y:S04]  /*5150*/  BSSY B0, `(.L_x_1411) ;  /* 0x0000002000007945 */ /* 0x000fe80003800000 */
[----:B-1----:R-:W-:Y:S05]  /*5160*/  @!P4 BRA `(.L_x_1412) ;  /* 0x000002180024c947 */ /* 0x002fea0003800000 */
.L_x_1723:
[----:B------:R-:W-:Y:S05]  /*5170*/  BSYNC B0 ;  /* 0x0000000000007941 */ /* 0x000fea0003800000 */
.L_x_1411:
[----:B0-----:R-:W5:Y:S01]  /*5180*/  LDL R6, [R1+0x8] ;  /* 0x0000080001067983 */ /* 0x001f620000100800 */
[----:B------:R-:W-:Y:S01]  /*5190*/  ULDC.64 UR4, c[0x0][0x328] ;  /* 0x0000ca0000047ab9 */ /* 0x000fe20000000a00 */
[----:B------:R-:W-:Y:S01]  /*51a0*/  ULDC.64 UR6, c[0x0][0x318] ;  /* 0x0000c60000067ab9 */ /* 0x000fe20000000a00 */
[----:B--2---:R-:W-:Y:S01]  /*51b0*/  IMAD R0, R71, UR4, RZ ;  /* 0x0000000447007c24 */ /* 0x004fe2000f8e02ff */
[----:B------:R-:W0:Y:S01]  /*51c0*/  S2R R4, SR_TID.X ;  /* 0x0000000000047919 */ /* 0x000e220000002100 */
[C---:B---3--:R-:W-:Y:S01]  /*51d0*/  IMAD.WIDE.U32 R2, R69.reuse, UR4, RZ ;  /* 0x0000000445027c25 */ /* 0x048fe2000f8e00ff */
[----:B------:R-:W-:Y:S03]  /*51e0*/  BSSY B0, `(.L_x_1413) ;  /* 0x0000022000007945 */ /* 0x000fe60003800000 */
[----:B------:R-:W-:Y:S01]  /*51f0*/  IMAD R69, R69, UR5, R0 ;  /* 0x0000000545457c24 */ /* 0x000fe2000f8e0200 */
[----:B------:R-:W-:-:S02]  /*5200*/  ULDC.64 UR4, c[0x0][0x338] ;  /* 0x0000ce0000047ab9 */ /* 0x000fc40000000a00 */
[----:B------:R-:W-:Y:S02]  /*5210*/  IMAD R5, R72, UR4, RZ ;  /* 0x0000000448057c24 */ /* 0x000fe4000f8e02ff */
[----:B------:R-:W-:Y:S02]  /*5220*/  IMAD.IADD R3, R3, 0x1, R69 ;  /* 0x0000000103037824 */ /* 0x000fe400078e0245 */
[C---:B------:R-:W-:Y:S02]  /*5230*/  IMAD R5, R68.reuse, UR5, R5 ;  /* 0x0000000544057c24 */ /* 0x040fe4000f8e0205 */
[----:B------:R-:W-:Y:S01]  /*5240*/  IMAD.WIDE.U32 R68, R68, UR4, R2 ;  /* 0x0000000444447c25 */ /* 0x000fe2000f8e0002 */
[----:B------:R-:W-:-:S03]  /*5250*/  ULDC.64 UR4, c[0x0][0x330] ;  /* 0x0000cc0000047ab9 */ /* 0x000fc60000000a00 */
[----:B------:R-:W-:Y:S02]  /*5260*/  IMAD.IADD R69, R69, 0x1, R5 ;  /* 0x0000000145457824 */ /* 0x000fe400078e0205 */
[----:B-----5:R-:W-:-:S04]  /*5270*/  IMAD.WIDE.U32 R2, R6, UR4, R68 ;  /* 0x0000000406027c25 */ /* 0x020fc8000f8e0044 */
[----:B------:R-:W-:Y:S01]  /*5280*/  IMAD R0, R6, UR5, R3 ;  /* 0x0000000506007c24 */ /* 0x000fe2000f8e0203 */
[----:B------:R-:W-:Y:S01]  /*5290*/  IADD3 R2, P4, R2, UR6, RZ ;  /* 0x0000000602027c10 */ /* 0x000fe2000ff9e0ff */
[C---:B0-----:R-:W-:Y:S02]  /*52a0*/  VIADD R6, R4.reuse, 0xffffff80 ;  /* 0xffffff8004067836 */ /* 0x041fe40000000000 */
[----:B------:R-:W-:Y:S01]  /*52b0*/  VIADD R4, R4, 0xffffff80 ;  /* 0xffffff8004047836 */ /* 0x000fe20000000000 */
[----:B------:R-:W-:Y:S01]  /*52c0*/  IADD3.X R0, R0, UR7, RZ, P4, !PT ;  /* 0x0000000700007c10 */ /* 0x000fe2000a7fe4ff */
[----:B------:R0:W2:Y:S03]  /*52d0*/  SHFL.IDX PT, R13, R2, RZ, 0x1e1f ;  /* 0x001e1fff020d7589 */ /* 0x0000a600000e0000 */
[----:B------:R-:W-:Y:S01]  /*52e0*/  LEA.HI R4, R4, R6, RZ, 0x1 ;  /* 0x0000000604047211 */ /* 0x000fe200078f08ff */
[----:B------:R0:W3:Y:S03]  /*52f0*/  SHFL.IDX PT, R5, R0, RZ, 0x1e1f ;  /* 0x001e1fff00057589 */ /* 0x0000e600000e0000 */
[----:B------:R-:W-:-:S04]  /*5300*/  SHF.R.S32.HI R4, RZ, 0x1, R4 ;  /* 0x00000001ff047819 */ /* 0x000fc80000011404 */
[----:B------:R-:W-:-:S13]  /*5310*/  ISETP.GT.AND P4, PT, R73, R4, PT ;  /* 0x000000044900720c */ /* 0x000fda0003f84270 */
[----:B0-2---:R-:W-:Y:S05]  /*5320*/  @!P4 BRA `(.L_x_1414) ;  /* 0x000000000034c947 */ /* 0x005fea0003800000 */
[----:B------:R-:W2:Y:S01]  /*5330*/  LDL R6, [R1+0x20] ;  /* 0x0000200001067983 */ /* 0x000ea20000100800 */
[----:B------:R-:W-:-:S03]  /*5340*/  ULDC UR4, c[0x0][0x2f4] ;  /* 0x0000bd0000047ab9 */ /* 0x000fc60000000800 */
[----:B------:R-:W5:Y:S01]  /*5350*/  LDL R4, [R1+0x3c] ;  /* 0x00003c0001047983 */ /* 0x000f620000100800 */
[----:B------:R-:W-:-:S13]  /*5360*/  ISETP.GE.AND P4, PT, R18, UR4, PT ;  /* 0x0000000412007c0c */ /* 0x000fda000bf86270 */
[----:B------:R-:W-:-:S05]  /*5370*/  @!P4 IADD3 R2, P5, R18, R13, RZ ;  /* 0x0000000d1202c210 */ /* 0x000fca0007fbe0ff */
[----:B---3--:R-:W-:Y:S01]  /*5380*/  @!P4 IMAD.X R3, R5, 0x1, R19, P5 ;  /* 0x000000010503c824 */ /* 0x008fe200028e0613 */
[----:B--2---:R-:W-:-:S13]  /*5390*/  ISETP.GE.AND P5, PT, R6, UR4, PT ;  /* 0x0000000406007c0c */ /* 0x004fda000bfa6270 */
[----:B------:R-:W-:-:S05]  /*53a0*/  @!P5 IADD3 R12, P6, R6, R13, RZ ;  /* 0x0000000d060cd210 */ /* 0x000fca0007fde0ff */
[----:B-----5:R-:W-:Y:S02]  /*53b0*/  @!P5 IMAD.X R13, R5, 0x1, R4, P6 ;  /* 0x00000001050dd824 */ /* 0x020fe400030e0604 */
[----:B------:R-:W0:Y:S04]  /*53c0*/  @!P4 LDS.128 R4, [R70+0x6000] ;  /* 0x006000004604c984 */ /* 0x000e280000000c00 */
[----:B0-----:R-:W-:Y:S04]  /*53d0*/  @!P4 ST.E.128 desc[UR44][R2.64], R4 ;  /* 0x000000040200c985 */ /* 0x001fe8000c101d2c */
[----:B----4-:R-:W0:Y:S04]  /*53e0*/  @!P5 LDS.128 R8, [R67+0x6000] ;  /* 0x006000004308d984 */ /* 0x010e280000000c00 */
[----:B0-----:R0:W-:Y:S02]  /*53f0*/  @!P5 ST.E.128 desc[UR44][R12.64], R8 ;  /* 0x000000080c00d985 */ /* 0x0011e4000c101d2c */
.L_x_1414:
[----:B------:R-:W-:Y:S05]  /*5400*/  BSYNC B0 ;  /* 0x0000000000007941 */ /* 0x000fea0003800000 */
.L_x_1413:
[----:B------:R-:W2:Y:S01]  /*5410*/  LDL.LU R2, [R1+0x24] ;  /* 0x0000240001027983 */ /* 0x000ea20000300800 */
[----:B------:R-:W-:Y:S02]  /*5420*/  VIADD R157, R157, 0x1 ;  /* 0x000000019d9d7836 */ /* 0x000fe40000000000 */
[----:B-1----:R-:W-:Y:S01]  /*5430*/  @!P3 VIADD R50, R50, 0x132c0 ;  /* 0x000132c03232b836 */ /* 0x002fe20000000000 */
[----:B------:R-:W-:Y:S01]  /*5440*/  @!PT LDS RZ, [RZ] ;  /* 0x00000000fffff984 */ /* 0x000fe20000000800 */
[----:B------:R-:W-:Y:S01]  /*5450*/  @!PT LDS RZ, [RZ] ;  /* 0x00000000fffff984 */ /* 0x000fe20000000800 */
[----:B------:R-:W-:Y:S01]  /*5460*/  @!PT LDS RZ, [RZ] ;  /* 0x00000000fffff984 */ /* 0x000fe20000000800 */
[----:B------:R-:W-:Y:S01]  /*5470*/  @!PT LDS RZ, [RZ] ;  /* 0x00000000fffff984 */ /* 0x000fe20000000800 */
[----:B------:R1:W-:Y:S06]  /*5480*/  MEMBAR.ALL.CTA ;  /* 0x0000000000007992 */ /* 0x0003ec0000008000 */
[----:B-1----:R-:W1:Y:S02]  /*5490*/  FENCE.VIEW.ASYNC.S ;  /* 0x00000000000073c6 */ /* 0x002e640000000000 */
[----:B-1----:R1:W-:Y:S01]  /*54a0*/  BAR.SYNC.DEFER_BLOCKING R64, 0x80 ;  /* 0x000200400000751d */ /* 0x0023e20000010000 */
[----:B------:R-:W-:-:S02]  /*54b0*/  ISETP.NE.AND P4, PT, R157, 0x2, PT ;  /* 0x000000029d00780c */ /* 0x000fc40003f85270 */
[----:B------:R-:W-:Y:S02]  /*54c0*/  @!P3 PRMT R50, RZ, 0x654, R50 ;  /* 0x00000654ff32b816 */ /* 0x000fe40000000032 */
[----:B------:R-:W-:Y:S02]  /*54d0*/  SEL R0, RZ, 0x1, P4 ;  /* 0x00000001ff007807 */ /* 0x000fe40002000000 */
[----:B------:R-:W-:Y:S01]  /*54e0*/  SEL R157, R157, RZ, P4 ;  /* 0x000000ff9d9d7207 */ /* 0x000fe20002000000 */
[----:B------:R1:W-:Y:S01]  /*54f0*/  @!P3 SYNCS.ARRIVE.TRANS64.RED.A1T0 RZ, [R50+URZ], RZ ;  /* 0x000000ff32ffb9a7 */ /* 0x0003e2000810043f */
[----:B------:R-:W-:Y:S02]  /*5500*/  PLOP3.LUT P3, PT, PT, PT, PT, 0x8, 0x0 ;  /* 0x000000000000781c */ /* 0x000fe40003f6e170 */
[----:B--2---:R-:W-:-:S05]  /*5510*/  LOP3.LUT R2, R2, R0, RZ, 0x3c, !PT ;  /* 0x0000000002027212 */ /* 0x004fca00078e3cff */
[----:B------:R1:W-:Y:S01]  /*5520*/  STL [R1+0x24], R2 ;  /* 0x0000240201007387 */ /* 0x0003e20000100800 */
[----:B------:R-:W-:Y:S05]  /*5530*/  @P2 BRA `(.L_x_1415) ;  /* 0xffffffcc00ec2947 */ /* 0x000fea000383ffff */
.L_x_1378:
[----:B0---4-:R-:W2:Y:S01]  /*5540*/  LDL R8, [R1+0x34] ;  /* 0x0000340001087983 */ /* 0x011ea20000100800 */
[----:B------:R-:W0:Y:S03]  /*5550*/  LDC R0, c[0x0][0x448] ;  /* 0x00011200ff007b82 */ /* 0x000e260000000800 */
[----:B---3--:R-:W3:Y:S04]  /*5560*/  LDL R5, [R1+0x4] ;  /* 0x0000040001057983 */ /* 0x008ee80000100800 */
[----:B------:R-:W3:Y:S01]  /*5570*/  LDL R4, [R1+0xc] ;  /* 0x00000c0001047983 */ /* 0x000ee20000100800 */
[----:B------:R-:W4:Y:S01]  /*5580*/  LDC.64 R6, c[0x0][0x9e0] ;  /* 0x00027800ff067b82 */ /* 0x000f220000000a00 */
[----:B0-----:R-:W-:-:S13]  /*5590*/  ISETP.NE.AND P1, PT, R0, 0x1, PT ;  /* 0x000000010000780c */ /* 0x001fda0003f25270 */
[----:B------:R-:W0:Y:S08]  /*55a0*/  @P1 LDC R3, c[0x0][0x44c] ;  /* 0x00011300ff031b82 */ /* 0x000e300000000800 */
[----:B-1----:R-:W1:Y:S01]  /*55b0*/  @P1 LDC R2, c[0x0][0x450] ;  /* 0x00011400ff021b82 */ /* 0x002e620000000800 */
[----:B------:R-:W-:Y:S01]  /*55c0*/  BSSY B0, `(.L_x_1416) ;  /* 0x000000a000007945 */ /* 0x000fe20003800000 */
[----:B----4-:R-:W-:Y:S01]  /*55d0*/  ISETP.GE.AND P2, PT, R7, 0x1, PT ;  /* 0x000000010700780c */ /* 0x010fe20003f46270 */
[----:B--2---:R-:W-:-:S04]  /*55e0*/  VIADD R0, R8, 0xbf ;  /* 0x000000bf08007836 */ /* 0x004fc80000000000 */
[----:B0-----:R-:W-:Y:S01]  /*55f0*/  @P1 IMAD.HI.U32 R3, R0, R3, RZ ;  /* 0x0000000300031227 */ /* 0x001fe200078e00ff */
[----:B---3--:R-:W-:-:S04]  /*5600*/  IADD3 R5, R4, 0x1, -R5 ;  /* 0x0000000104057810 */ /* 0x008fc80007ffe805 */
[----:B-1----:R-:W-:-:S05]  /*5610*/  @P1 SHF.R.U32.HI R0, RZ, R2, R3 ;  /* 0x00000002ff001219 */ /* 0x002fca0000011603 */
[----:B------:R-:W-:Y:S01]  /*5620*/  IMAD.IADD R3, R5, 0x1, R0 ;  /* 0x0000000105037824 */ /* 0x000fe200078e0200 */
[----:B------:R-:W-:Y:S06]  /*5630*/  @P3 BRA `(.L_x_1417) ;  /* 0x0000000000083947 */ /* 0x000fec0003800000 */
[----:B------:R-:W0:Y:S02]  /*5640*/  FENCE.VIEW.ASYNC.G ;  /* 0x00000000000073c6 */ /* 0x000e240000000100 */
[----:B0-----:R-:W-:Y:S06]  /*5650*/  BAR.ARV 0xc, 0x200 ;  /* 0x0308000000007b1d */ /* 0x001fec0000002000 */
.L_x_1417:
[----:B------:R-:W-:Y:S05]  /*5660*/  BSYNC B0 ;  /* 0x0000000000007941 */ /* 0x000fea0003800000 */
.L_x_1416:
[----:B------:R-:W-:Y:S01]  /*5670*/  IMAD.IADD R0, R3, 0x1, R6 ;  /* 0x0000000103007824 */ /* 0x000fe200078e0206 */
[----:B------:R-:W-:Y:S06]  /*5680*/  @!P2 BRA `(.L_x_1418) ;  /* 0x000000000048a947 */ /* 0x000fec0003800000 */
        /* <DEDUP_REMOVED lines=11> */
.L_x_1420:
[----:B------:R-:W-:-:S13]  /*5740*/  ISETP.NE.AND P0, PT, R7, 0x1, PT ;  /* 0x000000010700780c */ /* 0x000fda0003f05270 */
[----:B------:R-:W0:Y:S02]  /*5750*/  @P0 LDC.64 R4, c[0x0][0x9e8] ;  /* 0x00027a00ff040b82 */ /* 0x000e240000000a00 */
[----:B0-----:R-:W-:-:S05]  /*5760*/  @P0 IMAD.HI.U32 R4, R2, R4, RZ ;  /* 0x0000000402040227 */ /* 0x001fca00078e00ff */
[----:B------:R-:W-:-:S07]  /*5770*/  @P0 SHF.R.U32.HI R2, RZ, R5, R4 ;  /* 0x00000005ff020219 */ /* 0x000fce0000011604 */
.L_x_1421:
[----:B------:R-:W-:Y:S05]  /*5780*/  BSYNC B0 ;  /* 0x0000000000007941 */ /* 0x000fea0003800000 */
.L_x_1419:
[----:B------:R-:W-:-:S05]  /*5790*/  IMAD R3, R2, R7, R7 ;  /* 0x0000000702037224 */ /* 0x000fca00078e0207 */
[----:B------:R-:W-:-:S07]  /*57a0*/  VIMNMX R0, R0, R3, PT ;  /* 0x0000000300007248 */ /* 0x000fce0003fe0100 */
.L_x_1418:
[----:B------:R-:W0:Y:S01]  /*57b0*/  @P1 LDC R2, c[0x0][0x44c] ;  /* 0x00011300ff021b82 */ /* 0x000e220000000800 */
[----:B------:R-:W-:Y:S01]  /*57c0*/  VIADD R0, R0, 0x9f ;  /* 0x0000009f00007836 */ /* 0x000fe20000000000 */
[----:B------:R-:W-:Y:S01]  /*57d0*/  ULDC UR4, c[0x0][0x9dc] ;  /* 0x0002770000047ab9 */ /* 0x000fe20000000800 */
[----:B------:R-:W-:Y:S02]  /*57e0*/  IMAD.MOV.U32 R5, RZ, RZ, R8 ;  /* 0x000000ffff057224 */ /* 0x000fe400078e0008 */
[----:B------:R-:W-:-:S03]  /*57f0*/  IMAD.HI R0, R0, 0x66666667, RZ ;  /* 0x6666666700007827 */ /* 0x000fc600078e02ff */
[----:B------:R-:W1:Y:S02]  /*5800*/  @P1 LDC R9, c[0x0][0x450] ;  /* 0x00011400ff091b82 */ /* 0x000e640000000800 */
        /* <DEDUP_REMOVED lines=18> */
.L_x_1424:
[----:B------:R-:W-:-:S13]  /*5930*/  ISETP.NE.AND P0, PT, R7, 0x1, PT ;  /* 0x000000010700780c */ /* 0x000fda0003f05270 */
[----:B------:R-:W0:Y:S02]  /*5940*/  @P0 LDC.64 R4, c[0x0][0x9e8] ;  /* 0x00027a00ff040b82 */ /* 0x000e240000000a00 */
[----:B0-----:R-:W-:-:S05]  /*5950*/  @P0 IMAD.HI.U32 R4, R0, R4, RZ ;  /* 0x0000000400040227 */ /* 0x001fca00078e00ff */
[----:B------:R-:W-:-:S07]  /*5960*/  @P0 SHF.R.U32.HI R0, RZ, R5, R4 ;  /* 0x00000005ff000219 */ /* 0x000fce0000011604 */
.L_x_1425:
[----:B------:R-:W-:Y:S05]  /*5970*/  BSYNC B0 ;  /* 0x0000000000007941 */ /* 0x000fea0003800000 */
.L_x_1423:
[----:B------:R-:W-:-:S05]  /*5980*/  IMAD R3, R0, R7, RZ ;  /* 0x0000000700037224 */ /* 0x000fca00078e02ff */
[----:B------:R-:W-:-:S07]  /*5990*/  VIMNMX R2, R2, R3, !PT ;  /* 0x0000000302027248 */ /* 0x000fce0007fe0100 */
.L_x_1422:
[----:B------:R-:W-:Y:S01]  /*59a0*/  IMAD.HI R2, R2, 0x66666667, RZ ;  /* 0x6666666702027827 */ /* 0x000fe200078e02ff */
[----:B------:R-:W-:Y:S03]  /*59b0*/  BSSY B0, `(.L_x_1426) ;  /* 0x0000027000007945 */ /* 0x000fe60003800000 */
[----:B------:R-:W-:Y:S01]  /*59c0*/  IMAD.MOV.U32 R105, RZ, RZ, RZ ;  /* 0x000000ffff697224 */ /* 0x000fe200078e00ff */
[----:B------:R-:W-:-:S04]  /*59d0*/  SHF.R.U32.HI R3, RZ, 0x1f, R2 ;  /* 0x0000001fff037819 */ /* 0x000fc80000011602 */
[----:B------:R-:W-:-:S04]  /*59e0*/  LEA.HI.SX32 R3, R2, R3, 0x1a ;  /* 0x0000000302037211 */ /* 0x000fc800078fd2ff */
[----:B------:R-:W-:-:S04]  /*59f0*/  VIMNMX R9, RZ, R3, !PT ;  /* 0x00000003ff097248 */ /* 0x000fc80007fe0100 */
[----:B------:R-:W-:-:S13]  /*5a00*/  ISETP.GT.AND P0, PT, R46, R9, PT ;  /* 0x000000092e00720c */ /* 0x000fda0003f04270 */
[----:B------:R-:W-:Y:S05]  /*5a10*/  @!P0 BRA `(.L_x_1427) ;  /* 0x0000000000808947 */ /* 0x000fea0003800000 */
[----:B------:R-:W2:Y:S01]  /*5a20*/  LDL R0, [R1+0x60] ;  /* 0x0000600001007983 */ /* 0x000ea20000100800 */
[----:B------:R-:W-:Y:S01]  /*5a30*/  ULDC UR4, c[0x0][0x9f0] ;  /* 0x00027c0000047ab9 */ /* 0x000fe20000000800 */
[----:B--2---:R-:W-:-:S04]  /*5a40*/  ISETP.NE.AND P0, PT, R0, RZ, PT ;  /* 0x000000ff0000720c */ /* 0x004fc80003f05270 */
        /* <DEDUP_REMOVED lines=28> */
[----:B------:R-:W-:-:S07]  /*5c10*/  IMAD.MOV.U32 R105, RZ, RZ, R3 ;  /* 0x000000ffff697224 */ /* 0x000fce00078e0003 */
.L_x_1427:
[----:B------:R-:W-:Y:S05]  /*5c20*/  BSYNC B0 ;  /* 0x0000000000007941 */ /* 0x000fea0003800000 */
.L_x_1426:
[----:B------:R-:W2:Y:S01]  /*5c30*/  LDL R0, [R1+0x6c] ;  /* 0x00006c0001007983 */ /* 0x000ea20000100800 */
[----:B------:R-:W-:Y:S02]  /*5c40*/  PLOP3.LUT P0, PT, PT, PT, PT, 0x80, 0x0 ;  /* 0x000000000000781c */ /* 0x000fe40003f0f070 */
        /* <DEDUP_REMOVED lines=9> */
[----:B------:R-:W-:Y:S01]  /*5ce0*/  IMAD.MOV.U32 R44, RZ, RZ, RZ ;  /* 0x000000ffff2c7224 */ /* 0x000fe200078e00ff */
[----:B------:R-:W-:Y:S02]  /*5cf0*/  CS2R R40, SRZ ;  /* 0x0000000000287805 */ /* 0x000fe4000001ff00 */
[----:B------:R-:W-:Y:S01]  /*5d00*/  CS2R R42, SRZ ;  /* 0x00000000002a7805 */ /* 0x000fe2000001ff00 */
[----:B------:R-:W-:Y:S01]  /*5d10*/  IMAD.MOV.U32 R3, RZ, RZ, RZ ;  /* 0x000000ffff037224 */ /* 0x000fe200078e00ff */
[----:B------:R-:W-:-:S02]  /*5d20*/  CS2R R52, SRZ ;  /* 0x0000000000347805 */ /* 0x000fc4000001ff00 */
[----:B------:R-:W-:Y:S02]  /*5d30*/  CS2R R48, SRZ ;  /* 0x0000000000307805 */ /* 0x000fe4000001ff00 */
[----:B------:R-:W-:Y:S02]  /*5d40*/  CS2R R54, SRZ ;  /* 0x0000000000367805 */ /* 0x000fe4000001ff00 */
[----:B------:R-:W-:Y:S01]  /*5d50*/  CS2R R50, SRZ ;  /* 0x0000000000327805 */ /* 0x000fe2000001ff00 */
[----:B--2---:R-:W-:-:S05]  /*5d60*/  IMAD R0, R0, R105, R9 ;  /* 0x0000006900007224 */ /* 0x004fca00078e0209 */
[----:B------:R0:W-:Y:S01]  /*5d70*/  STL [R1+0x48], R0 ;  /* 0x0000480001007387 */ /* 0x0001e20000100800 */
[----:B------:R-:W-:Y:S02]  /*5d80*/  VIADDMNMX R105, R0, R105, R46, PT ;  /* 0x0000006900697246 */ /* 0x000fe4000380012e */
[----:B------:R-:W-:Y:S02]  /*5d90*/  CS2R R46, SRZ ;  /* 0x00000000002e7805 */ /* 0x000fe4000001ff00 */
        /* <DEDUP_REMOVED lines=9> */
[----:B------:R-:W-:-:S06]  /*5e30*/  SHF.R.S32.HI R0, RZ, 0x7, R0 ;  /* 0x00000007ff007819 */ /* 0x000fcc0000011400 */
        /* <DEDUP_REMOVED lines=24> */
.L_x_1430:
[----:B------:R-:W-:Y:S05]  /*5fc0*/  BSYNC B6 ;  /* 0x0000000000067941 */ /* 0x000fea0003800000 */
.L_x_1429:
        /* <DEDUP_REMOVED lines=8> */
[----:B------:R-:W0:Y:S08]  /*6050*/  @P1 LDC.64 R8, c[0x0][0x9b8] ;  /* 0x00026e00ff081b82 */ /* 0x000e300000000a00 */
[----:B------:R-:W1:Y:S08]  /*6060*/  @P0 LDC.64 R6, c[0x0][0x9a8] ;  /* 0x00026a00ff060b82 */ /* 0x000e700000000a00 */
[----:B------:R-:W4:Y:S08]  /*6070*/  @P0 LDC.64 R10, c[0x0][0x9b0] ;  /* 0x00026c00ff0a0b82 */ /* 0x000f300000000a00 */
[----:B------:R-:W4:Y:S01]  /*6080*/  @P1 LDC.64 R12, c[0x0][0x9c0] ;  /* 0x00027000ff0c1b82 */ /* 0x000f220000000a00 */
[----:B--2---:R-:W-:-:S02]  /*6090*/  @P1 SHF.R.S32.HI R5, RZ, 0x1f, R21 ;  /* 0x0000001fff051819 */ /* 0x004fc40000011415 */
[----:B------:R-:W-:Y:S01]  /*60a0*/  @P0 SHF.R.S32.HI R3, RZ, 0x1f, R21 ;  /* 0x0000001fff030819 */ /* 0x000fe20000011415 */
[----:B---3--:R-:W-:Y:S02]  /*60b0*/  IMAD.MOV.U32 R20, RZ, RZ, R2 ;  /* 0x000000ffff147224 */ /* 0x008fe400078e0002 */
[----:B0-----:R-:W-:Y:S02]  /*60c0*/  @P1 IMAD R2, R5, R8, RZ ;  /* 0x0000000805021224 */ /* 0x001fe400078e02ff */
[-C--:B-1----:R-:W-:Y:S02]  /*60d0*/  @P0 IMAD R0, R3, R6.reuse, RZ ;  /* 0x0000000603000224 */ /* 0x082fe400078e02ff */
[C---:B------:R-:W-:Y:S02]  /*60e0*/  @P1 IMAD R9, R21.reuse, R9, R2 ;  /* 0x0000000915091224 */ /* 0x040fe400078e0202 */
[C---:B------:R-:W-:Y:S02]  /*60f0*/  @P0 IMAD R7, R21.reuse, R7, R0 ;  /* 0x0000000715070224 */ /* 0x040fe400078e0200 */
[----:B------:R-:W-:-:S04]  /*6100*/  @P0 IMAD.WIDE.U32 R2, R21, R6, RZ ;  /* 0x0000000615020225 */ /* 0x000fc800078e00ff */
[----:B------:R-:W-:-:S04]  /*6110*/  @P1 IMAD.WIDE.U32 R4, R21, R8, RZ ;  /* 0x0000000815041225 */ /* 0x000fc800078e00ff */
[----:B------:R-:W-:Y:S02]  /*6120*/  @P0 IMAD.IADD R3, R3, 0x1, R7 ;  /* 0x0000000103030824 */ /* 0x000fe400078e0207 */
[----:B------:R-:W-:Y:S02]  /*6130*/  @P1 IMAD.IADD R5, R5, 0x1, R9 ;  /* 0x0000000105051824 */ /* 0x000fe400078e0209 */
[----:B----4-:R-:W-:-:S04]  /*6140*/  @P0 IMAD.WIDE.U32 R2, R20, R10, R2 ;  /* 0x0000000a14020225 */ /* 0x010fc800078e0002 */
[----:B------:R-:W-:-:S04]  /*6150*/  @P1 IMAD.WIDE.U32 R6, R20, R12, R4 ;  /* 0x0000000c14061225 */ /* 0x000fc800078e0004 */
[----:B------:R-:W-:Y:S01]  /*6160*/  @P0 IMAD R5, R20, R11, R3 ;  /* 0x0000000b14050224 */ /* 0x000fe200078e0203 */
[----:B------:R-:W-:Y:S01]  /*6170*/  @P1 LEA R8, P3, R6, UR6, 0x2 ;  /* 0x0000000606081c11 */ /* 0x000fe2000f8610ff */
[----:B------:R-:W-:Y:S01]  /*6180*/  @P1 IMAD R3, R20, R13, R7 ;  /* 0x0000000d14031224 */ /* 0x000fe200078e0207 */
[----:B------:R-:W-:Y:S01]  /*6190*/  @P0 LEA R4, P2, R2, UR4, 0x2 ;  /* 0x0000000402040c11 */ /* 0x000fe2000f8410ff */
[----:B------:R-:W-:Y:S01]  /*61a0*/  IMAD.MOV.U32 R0, RZ, RZ, 0x3f800000 ;  /* 0x3f800000ff007424 */ /* 0x000fe200078e00ff */
[----:B------:R-:W-:Y:S02]  /*61b0*/  ULDC UR4, c[0x0][0x3f4] ;  /* 0x0000fd0000047ab9 */ /* 0x000fe40000000800 */
[----:B------:R-:W-:Y:S01]  /*61c0*/  @P1 LEA.HI.X R9, R6, UR7, R3, 0x2, P3 ;  /* 0x0000000706091c11 */ /* 0x000fe200098f1403 */
[----:B------:R-:W-:Y:S01]  /*61d0*/  IMAD.MOV.U32 R3, RZ, RZ, 0x3f800000 ;  /* 0x3f800000ff037424 */ /* 0x000fe200078e00ff */
[----:B------:R-:W-:-:S03]  /*61e0*/  @P0 LEA.HI.X R5, R2, UR5, R5, 0x2, P2 ;  /* 0x0000000502050c11 */ /* 0x000fc600090f1405 */
        /* <DEDUP_REMOVED lines=17> */
.L_x_1434:
[----:B-1----:R1:W2:Y:S02]  /*6300*/  SYNCS.PHASECHK.TRANS64.TRYWAIT P0, [R22+URZ+0x13200], R3 ;  /* 0x01320003160075a7 */ /* 0x0022a4000800017f */
[----:B--2---:R-:W-:Y:S05]  /*6310*/  @!P0 NANOSLEEP.SYNCS 0x989680 ;  /* 0x009896800000895d */ /* 0x004fea0003900000 */
[----:B------:R-:W2:Y:S02]  /*6320*/  @!P0 SYNCS.PHASECHK.TRANS64 P0, [R22+URZ+0x13200], R3 ;  /* 0x01320003160085a7 */ /* 0x000ea4000800007f */
[----:B--2---:R-:W-:Y:S05]  /*6330*/  @!P0 BRA `(.L_x_1434) ;  /* 0xfffffffc00f08947 */ /* 0x004fea000383ffff */
.L_x_1433:
[----:B------:R-:W-:Y:S05]  /*6340*/  BSYNC B0 ;  /* 0x0000000000007941 */ /* 0x000fea0003800000 */
.L_x_1432:
[----:B------:R-:W-:Y:S05]  /*6350*/  BRA `(.L_x_1435) ;  /* 0x0000002c003c7947 */ /* 0x000fea0003800000 */
.L_x_1431:
[----:B------:R-:W-:Y:S01]  /*6360*/  LOP3.LUT P0, RZ, R24, 0x1bf, RZ, 0xc0, !PT ;  /* 0x000001bf18ff7812 */ /* 0x000fe2000780c0ff */
[----:B------:R-:W-:Y:S01]  /*6370*/  ULDC.64 UR4, c[0x0][0x3f8] ;  /* 0x0000fe0000047ab9 */ /* 0x000fe20000000a00 */
[----:B-----5:R-:W-:Y:S01]  /*6380*/  SHF.R.S32.HI R0, RZ, 0x1f, R45 ;  /* 0x0000001fff007819 */ /* 0x020fe2000001142d */
[----:B------:R-:W-:Y:S01]  /*6390*/  ULDC.64 UR6, c[0x0][0x408] ;  /* 0x0001020000067ab9 */ /* 0x000fe20000000a00 */
[----:B------:R-:W-:Y:S01]  /*63a0*/  IMAD.WIDE.U32 R24, R45, UR4, RZ ;  /* 0x000000042d187c25 */ /* 0x000fe2000f8e00ff */
[----:B------:R-:W-:Y:S03]  /*63b0*/  BSSY B6, `(.L_x_1436) ;  /* 0x0000019000067945 */ /* 0x000fe60003800000 */
[C---:B------:R-:W-:Y:S02]  /*63c0*/  IMAD R4, R0.reuse, UR4, RZ ;  /* 0x0000000400047c24 */ /* 0x040fe4000f8e02ff */
[----:B------:R-:W-:-:S02]  /*63d0*/  IMAD R0, R0, UR6, RZ ;  /* 0x0000000600007c24 */ /* 0x000fc4000f8e02ff */
[C---:B------:R-:W-:Y:S02]  /*63e0*/  IMAD R29, R45.reuse, UR5, R4 ;  /* 0x000000052d1d7c24 */ /* 0x040fe4000f8e0204 */
[C---:B------:R-:W-:Y:S02]  /*63f0*/  IMAD R31, R45.reuse, UR7, R0 ;  /* 0x000000072d1f7c24 */ /* 0x040fe4000f8e0200 */
[----:B------:R-:W-:-:S04]  /*6400*/  IMAD.WIDE.U32 R26, R45, UR6, RZ ;  /* 0x000000062d1a7c25 */ /* 0x000fc8000f8e00ff */
[----:B------:R-:W-:Y:S02]  /*6410*/  IMAD.IADD R29, R29, 0x1, R25 ;  /* 0x000000011d1d7824 */ /* 0x000fe400078e0219 */
        /* <DEDUP_REMOVED lines=18> */
.L_x_1437:
[----:B------:R-:W-:Y:S05]  /*6540*/  BSYNC B6 ;  /* 0x0000000000067941 */ /* 0x000fea0003800000 */
.L_x_1436:
[----:B------:R-:W2:Y:S01]  /*6550*/  LDL R21, [R1+0x34] ;  /* 0x0000340001157983 */ /* 0x000ea20000100800 */
[----:B------:R-:W-:Y:S01]  /*6560*/  LEA.HI R33, R33, R30, RZ, 0x2 ;  /* 0x0000001e21217211 */ /* 0x000fe200078f10ff */
[----:B------:R-:W-:Y:S01]  /*6570*/  ULDC.U8 UR4, c[0x0][0x410] ;  /* 0x0001040000047ab9 */ /* 0x000fe20000000000 */
[----:B------:R-:W-:Y:S01]  /*6580*/  BSSY B0, `(.L_x_1438) ;  /* 0x00002a4000007945 */ /* 0x000fe20003800000 */
[----:B------:R-:W0:Y:S01]  /*6590*/  S2R R32, SR_TID.X ;  /* 0x0000000000207919 */ /* 0x000e220000002100 */
[----:B------:R-:W-:Y:S02]  /*65a0*/  ISETP.NE.AND P0, PT, RZ, UR4, PT ;  /* 0x00000004ff007c0c */ /* 0x000fe4000bf05270 */
[--C-:B------:R-:W-:Y:S02]  /*65b0*/  SHF.R.S32.HI R20, RZ, 0x2, R33.reuse ;  /* 0x00000002ff147819 */ /* 0x100fe40000011421 */
[----:B------:R-:W-:-:S04]  /*65c0*/  SHF.R.S32.HI R33, RZ, 0x1f, R33 ;  /* 0x0000001fff217819 */ /* 0x000fc80000011421 */
[----:B------:R-:W-:-:S04]  /*65d0*/  LEA.HI R33, R33, R20, RZ, 0x2 ;  /* 0x0000001421217211 */ /* 0x000fc800078f10ff */
[----:B------:R-:W-:-:S05]  /*65e0*/  LOP3.LUT R33, R33, 0xfffffffc, RZ, 0xc0, !PT ;  /* 0xfffffffc21217812 */ /* 0x000fca00078ec0ff */
[----:B------:R-:W-:Y:S02]  /*65f0*/  IMAD.IADD R20, R20, 0x1, -R33 ;  /* 0x0000000114147824 */ /* 0x000fe400078e0a21 */
[C---:B0-----:R-:W-:Y:S02]  /*6600*/  VIADD R35, R32.reuse, 0xffffff80 ;  /* 0xffffff8020237836 */ /* 0x041fe40000000000 */
[----:B------:R-:W-:-:S05]  /*6610*/  VIADD R34, R32, 0xffffff80 ;  /* 0xffffff8020227836 */ /* 0x000fca0000000000 */
[----:B------:R-:W-:-:S04]  /*6620*/  LEA.HI R34, R34, R35, RZ, 0x1 ;  /* 0x0000002322227211 */ /* 0x000fc800078f08ff */
[----:B------:R-:W-:-:S05]  /*6630*/  SHF.R.S32.HI R34, RZ, 0x1, R34 ;  /* 0x00000001ff227819 */ /* 0x000fca0000011422 */
[----:B--2---:R-:W-:Y:S01]  /*6640*/  IMAD.IADD R10, R34, 0x1, R21 ;  /* 0x00000001220a7824 */ /* 0x004fe200078e0215 */
[----:B------:R-:W-:Y:S06]  /*6650*/  @!P0 BRA `(.L_x_1439) ;  /* 0x0000001400408947 */ /* 0x000fec0003800000 */
[----:B------:R-:W0:Y:S01]  /*6660*/  LDC R21, c[0x0][0x448] ;  /* 0x00011200ff157b82 */ /* 0x000e220000000800 */
[----:B------:R-:W-:Y:S01]  /*6670*/  ULDC.64 UR4, c[0x0][0x3f8] ;  /* 0x0000fe0000047ab9 */ /* 0x000fe20000000a00 */
[----:B------:R-:W-:Y:S01]  /*6680*/  IMAD.MOV.U32 R6, RZ, RZ, R24 ;  /* 0x000000ffff067224 */ /* 0x000fe200078e0018 */
[----:B------:R-:W-:Y:S01]  /*6690*/  ULDC.64 UR6, c[0x0][0x408] ;  /* 0x0001020000067ab9 */ /* 0x000fe20000000a00 */
[----:B------:R-:W-:Y:S02]  /*66a0*/  IMAD.MOV.U32 R7, RZ, RZ, R29 ;  /* 0x000000ffff077224 */ /* 0x000fe400078e001d */
[----:B------:R-:W-:Y:S02]  /*66b0*/  IMAD.MOV.U32 R8, RZ, RZ, R26 ;  /* 0x000000ffff087224 */ /* 0x000fe400078e001a */
[----:B------:R-:W-:Y:S01]  /*66c0*/  IMAD.MOV.U32 R9, RZ, RZ, R31 ;  /* 0x000000ffff097224 */ /* 0x000fe200078e001f */
[----:B0-----:R-:W-:-:S13]  /*66d0*/  ISETP.NE.AND P0, PT, R21, 0x1, PT ;  /* 0x000000011500780c */ /* 0x001fda0003f05270 */
[----:B------:R-:W0:Y:S08]  /*66e0*/  @P0 LDC R3, c[0x0][0x44c] ;  /* 0x00011300ff030b82 */ /* 0x000e300000000800 */
[----:B------:R-:W1:Y:S01]  /*66f0*/  @P0 LDC R5, c[0x0][0x450] ;  /* 0x00011400ff050b82 */ /* 0x000e620000000800 */
[----:B0-----:R-:W-:-:S04]  /*6700*/  @P0 IMAD.HI.U32 R0, R10, R3, RZ ;  /* 0x000000030a000227 */ /* 0x001fc800078e00ff */
[----:B------:R-:W-:Y:S01]  /*6710*/  IMAD.MOV.U32 R3, RZ, RZ, R10 ;  /* 0x000000ffff037224 */ /* 0x000fe200078e000a */
[----:B-1----:R-:W-:-:S04]  /*6720*/  @P0 SHF.R.U32.HI R3, RZ, R5, R0 ;  /* 0x00000005ff030219 */ /* 0x002fc80000011600 */
[----:B------:R-:W-:Y:S01]  /*6730*/  SHF.R.S32.HI R0, RZ, 0x1f, R3 ;  /* 0x0000001fff007819 */ /* 0x000fe20000011403 */
[----:B------:R-:W-:-:S04]  /*6740*/  IMAD.WIDE.U32 R6, R3, UR4, R6 ;  /* 0x0000000403067c25 */ /* 0x000fc8000f8e0006 */
[C---:B------:R-:W-:Y:S02]  /*6750*/  IMAD R4, R0.reuse, UR4, RZ ;  /* 0x0000000400047c24 */ /* 0x040fe4000f8e02ff */
[----:B------:R-:W-:Y:S02]  /*6760*/  IMAD R0, R0, UR6, RZ ;  /* 0x0000000600007c24 */ /* 0x000fe4000f8e02ff */
[C---:B------:R-:W-:Y:S01]  /*6770*/  IMAD R13, R3.reuse, UR5, R4 ;  /* 0x00000005030d7c24 */ /* 0x040fe2000f8e0204 */
[----:B------:R-:W-:Y:S01]  /*6780*/  LEA.HI R4, R30, R30, RZ, 0x1 ;  /* 0x0000001e1e047211 */ /* 0x000fe200078f08ff */
[C---:B------:R-:W-:Y:S01]  /*6790*/  IMAD.WIDE.U32 R8, R3.reuse, UR6, R8 ;  /* 0x0000000603087c25 */ /* 0x040fe2000f8e0008 */
[----:B------:R-:W-:Y:S02]  /*67a0*/  ULDC.64 UR4, c[0x0][0x3e8] ;  /* 0x0000fa0000047ab9 */ /* 0x000fe40000000a00 */
[----:B------:R-:W-:Y:S01]  /*67b0*/  LOP3.LUT R15, R4, 0xfffffffe, RZ, 0xc0, !PT ;  /* 0xfffffffe040f7812 */ /* 0x000fe200078ec0ff */
[----:B------:R-:W-:Y:S01]  /*67c0*/  IMAD R11, R3, UR7, R0 ;  /* 0x00000007030b7c24 */ /* 0x000fe2000f8e0200 */
[----:B------:R-:W-:Y:S01]  /*67d0*/  ULDC.64 UR6, c[0x0][0x400] ;  /* 0x0001000000067ab9 */ /* 0x000fe20000000a00 */
[----:B------:R-:W-:Y:S01]  /*67e0*/  IADD3 R3, P0, R6, UR4, RZ ;  /* 0x0000000406037c10 */ /* 0x000fe2000ff1e0ff */
[----:B------:R-:W-:Y:S01]  /*67f0*/  UMOV UR4, 0xffffffff ;  /* 0xffffffff00047882 */ /* 0x000fe20000000000 */
[----:B------:R-:W-:Y:S01]  /*6800*/  IMAD.IADD R15, R30, 0x1, -R15 ;  /* 0x000000011e0f7824 */ /* 0x000fe200078e0a0f */
[----:B------:R-:W-:-:S02]  /*6810*/  IADD3 R5, P1, R8, UR6, RZ ;  /* 0x0000000608057c10 */ /* 0x000fc4000ff3e0ff */
[----:B------:R-:W-:Y:S01]  /*6820*/  IADD3.X R13, R7, UR5, R13, P0, !PT ;  /* 0x00000005070d7c10 */ /* 0x000fe200087fe40d */
[----:B------:R-:W-:Y:S01]  /*6830*/  IMAD.SHL.U32 R29, R15, 0x8, RZ ;  /* 0x000000080f1d7824 */ /* 0x000fe200078e00ff */
[----:B------:R-:W-:-:S03]  /*6840*/  IADD3.X R4, R9, UR7, R11, P1, !PT ;  /* 0x0000000709047c10 */ /* 0x000fc60008ffe40b */
[----:B------:R-:W-:Y:S01]  /*6850*/  VIADD R31, R29, 0x10 ;  /* 0x000000101d1f7836 */ /* 0x000fe20000000000 */
[----:B------:R-:W-:Y:S06]  /*6860*/  BRA.DIV UR4, `(.L_x_1440) ;  /* 0x0000020204787947 */ /* 0x000fec000b800000 */
[----:B------:R0:W1:Y:S04]  /*6870*/  SHFL.IDX PT, R0, R13, RZ, 0x1e1f ;  /* 0x001e1fff0d007589 */ /* 0x00006800000e0000 */
[----:B------:R-:W2:Y:S04]  /*6880*/  SHFL.IDX PT, R3, R3, RZ, 0x1e1f ;  /* 0x001e1fff03037589 */ /* 0x000ea800000e0000 */
[----:B------:R-:W3:Y:S04]  /*6890*/  SHFL.IDX PT, R4, R4, RZ, 0x1e1f ;  /* 0x001e1fff04047589 */ /* 0x000ee800000e0000 */
[----:B------:R0:W4:Y:S02]  /*68a0*/  SHFL.IDX PT, R14, R5, RZ, 0x1e1f ;  /* 0x001e1fff050e7589 */ /* 0x00012400000e0000 */
.L_x_1729:
[----:B0-----:R-:W5:Y:S04]  /*68b0*/  LDL R5, [R1+0x4] ;  /* 0x0000040001057983 */ /* 0x001f680000100800 */
[----:B------:R-:W2:Y:S01]  /*68c0*/  LDL R6, [R1+0x68] ;  /* 0x0000680001067983 */ /* 0x000ea20000100800 */
[----:B------:R-:W-:Y:S01]  /*68d0*/  BSSY B1, `(.L_x_1441) ;  /* 0x0000021000017945 */ /* 0x000fe20003800000 */
[----:B------:R-:W-:Y:S02]  /*68e0*/  CS2R R12, SRZ ;  /* 0x00000000000c7805 */ /* 0x000fe4000001ff00 */
[----:B------:R-:W-:Y:S02]  /*68f0*/  CS2R R8, SRZ ;  /* 0x0000000000087805 */ /* 0x000fe4000001ff00 */
[----:B------:R-:W-:Y:S01]  /*6900*/  CS2R R24, SRZ ;  /* 0x0000000000187805 */ /* 0x000fe2000001ff00 */
[----:B-----5:R-:W-:Y:S01]  /*6910*/  IMAD R21, R5, R21, RZ ;  /* 0x0000001505157224 */ /* 0x020fe200078e02ff */
[----:B--2---:R-:W-:-:S04]  /*6920*/  LEA.HI R5, R6, R6, RZ, 0x1 ;  /* 0x0000000606057211 */ /* 0x004fc800078f08ff */
[----:B------:R-:W-:Y:S02]  /*6930*/  ISETP.GE.AND P0, PT, R10, R21, PT ;  /* 0x000000150a00720c */ /* 0x000fe40003f06270 */
[----:B------:R-:W-:Y:S02]  /*6940*/  CS2R R10, SRZ ;  /* 0x00000000000a7805 */ /* 0x000fe4000001ff00 */
[----:B------:R-:W-:-:S05]  /*6950*/  LOP3.LUT R5, R5, 0xfffffffe, RZ, 0xc0, !PT ;  /* 0xfffffffe05057812 */ /* 0x000fca00078ec0ff */
[----:B------:R-:W-:-:S05]  /*6960*/  IMAD.IADD R5, R6, 0x1, -R5 ;  /* 0x0000000106057824 */ /* 0x000fca00078e0a05 */
[----:B------:R-:W-:Y:S01]  /*6970*/  SHF.L.U32 R5, R5, 0x1f, RZ ;  /* 0x0000001f05057819 */ /* 0x000fe200000006ff */
[----:B------:R-:W-:Y:S06]  /*6980*/  @P0 BRA `(.L_x_1442) ;  /* 0x0000000000540947 */ /* 0x000fec0003800000 */
[----:B------:R-:W-:Y:S01]  /*6990*/  ULDC UR4, c[0x0][0x3f4] ;  /* 0x0000fd0000047ab9 */ /* 0x000fe20000000800 */
[----:B------:R-:W-:Y:S02]  /*69a0*/  SHF.R.S32.HI R9, RZ, 0x1f, R31 ;  /* 0x0000001fff097819 */ /* 0x000fe4000001141f */
[----:B------:R-:W-:Y:S02]  /*69b0*/  CS2R R10, SRZ ;  /* 0x00000000000a7805 */ /* 0x000fe4000001ff00 */
[----:B------:R-:W-:Y:S02]  /*69c0*/  ISETP.GE.AND P4, PT, R29, UR4, PT ;  /* 0x000000041d007c0c */ /* 0x000fe4000bf86270 */
[----:B------:R-:W-:Y:S02]  /*69d0*/  ISETP.GE.AND P5, PT, R31, UR4, PT ;  /* 0x000000041f007c0c */ /* 0x000fe4000bfa6270 */
[----:B------:R-:W-:Y:S02]  /*69e0*/  CS2R R24, SRZ ;  /* 0x0000000000187805 */ /* 0x000fe4000001ff00 */
[----:B------:R-:W-:-:S07]  /*69f0*/  CS2R R12, SRZ ;  /* 0x00000000000c7805 */ /* 0x000fce000001ff00 */
[-C--:B----4-:R-:W-:Y:S02]  /*6a00*/  @!P4 IADD3 R32, P1, R29, R14.reuse, RZ ;  /* 0x0000000e1d20c210 */ /* 0x090fe40007f3e0ff */
[CC--:B------:R-:W-:Y:S02]  /*6a10*/  @!P5 IADD3 R26, P2, R31.reuse, R3.reuse, RZ ;  /* 0x000000031f1ad210 */ /* 0x0c0fe40007f5e0ff */
[----:B------:R-:W-:Y:S02]  /*6a20*/  @!P5 IADD3 R14, P3, R31, R14, RZ ;  /* 0x0000000e1f0ed210 */ /* 0x000fe40007f7e0ff */
[----:B------:R-:W-:Y:S01]  /*6a30*/  @!P4 IADD3 R6, P0, R29, R3, RZ ;  /* 0x000000031d06c210 */ /* 0x000fe20007f1e0ff */
[----:B-1----:R-:W-:Y:S01]  /*6a40*/  @!P5 IMAD.X R27, R0, 0x1, R9, P2 ;  /* 0x00000001001bd824 */ /* 0x002fe200010e0609 */
[----:B------:R-:W-:Y:S01]  /*6a50*/  @!P4 SHF.R.S32.HI R3, RZ, 0x1f, R29 ;  /* 0x0000001fff03c819 */ /* 0x000fe2000001141d */
[----:B---3--:R-:W-:Y:S01]  /*6a60*/  @!P5 IMAD.X R15, R4, 0x1, R9, P3 ;  /* 0x00000001040fd824 */ /* 0x008fe200018e0609 */
[----:B------:R-:W-:-:S02]  /*6a70*/  CS2R R8, SRZ ;  /* 0x0000000000087805 */ /* 0x000fc4000001ff00 */
[----:B------:R0:W5:Y:S01]  /*6a80*/  @!P5 LD.E.64 R10, desc[UR44][R26.64] ;  /* 0x0000002c1a0ad980 */ /* 0x000162000c101b00 */
[--C-:B------:R-:W-:Y:S02]  /*6a90*/  @!P4 IMAD.X R7, R0, 0x1, R3.reuse, P0 ;  /* 0x000000010007c824 */ /* 0x100fe400000e0603 */
[----:B------:R-:W-:Y:S01]  /*6aa0*/  @!P4 IMAD.X R33, R4, 0x1, R3, P1 ;  /* 0x000000010421c824 */ /* 0x000fe200008e0603 */
[----:B------:R0:W5:Y:S04]  /*6ab0*/  @!P5 LD.E.64 R8, desc[UR44][R14.64] ;  /* 0x0000002c0e08d980 */ /* 0x000168000c101b00 */
[----:B------:R0:W5:Y:S04]  /*6ac0*/  @!P4 LD.E.64 R24, desc[UR44][R6.64] ;  /* 0x0000002c0618c980 */ /* 0x000168000c101b00 */
[----:B------:R0:W5:Y:S02]  /*6ad0*/  @!P4 LD.E.64 R12, desc[UR44][R32.64] ;  /* 0x0000002c200cc980 */ /* 0x000164000c101b00 */
.L_x_1442:
[----:B------:R-:W-:Y:S05]  /*6ae0*/  BSYNC B1 ;  /* 0x0000000000017941 */ /* 0x000fea0003800000 */
.L_x_1441:
[----:B-1----:R-:W2:Y:S01]  /*6af0*/  LDL.LU R0, [R1+0x54] ;  /* 0x0000540001007983 */ /* 0x002ea20000300800 */
[----:B------:R-:W1:Y:S01]  /*6b00*/  SYNCS.PHASECHK.TRANS64.TRYWAIT P0, [R22+URZ+0x13200], R5 ;  /* 0x01320005160075a7 */ /* 0x000e62000800017f */
[----:B------:R-:W-:Y:S01]  /*6b10*/  BSSY B1, `(.L_x_1443) ;  /* 0x0000005000017945 */ /* 0x000fe20003800000 */
[----:B--2---:R-:W-:-:S05]  /*6b20*/  IMAD R0, R0, -0xc0, R21 ;  /* 0xffffff4000007824 */ /* 0x004fca00078e0215 */
[----:B------:R-:W-:-:S04]  /*6b30*/  VIMNMX R0, R0, 0xc0, PT ;  /* 0x000000c000007848 */ /* 0x000fc80003fe0100 */
[----:B------:R-:W-:Y:S01]  /*6b40*/  ISETP.GE.AND P1, PT, R34, R0, PT ;  /* 0x000000002200720c */ /* 0x000fe20003f26270 */
[----:B-1----:R-:W-:-:S12]  /*6b50*/  @!P0 BRA `(.L_x_1444) ;  /* 0x0000020000288947 */ /* 0x002fd80003800000 */
.L_x_1730:
[----:B------:R-:W-:Y:S05]  /*6b60*/  BSYNC B1 ;  /* 0x0000000000017941 */ /* 0x000fea0003800000 */
.L_x_1443:
[----:B------:R-:W-:Y:S05]  /*6b70*/  @P1 BRA `(.L_x_1445) ;  /* 0x0000002400101947 */ /* 0x000fea0003800000 */
[----:B------:R2:W5:Y:S01]  /*6b80*/  LDL R39, [R1+0x40] ;  /* 0x0000400001277983 */ /* 0x0005620000100800 */
[----:B------:R-:W0:Y:S01]  /*6b90*/  LDC R0, c[0x0][0x3f4] ;  /* 0x0000fd00ff007b82 */ /* 0x000e220000000800 */
[----:B------:R-:W-:Y:S01]  /*6ba0*/  BSSY B1, `(.L_x_1446) ;  /* 0x000007b000017945 */ /* 0x000fe20003800000 */
[-C--:B0-----:R-:W-:Y:S02]  /*6bb0*/  ISETP.GE.AND P0, PT, R29, R0.reuse, PT ;  /* 0x000000001d00720c */ /* 0x081fe40003f06270 */
[----:B------:R-:W-:-:S11]  /*6bc0*/  ISETP.GE.AND P1, PT, R31, R0, PT ;  /* 0x000000001f00720c */ /* 0x000fd60003f26270 */
[----:B--2---:R-:W-:Y:S05]  /*6bd0*/  @P0 BRA `(.L_x_1447) ;  /* 0x0000000400dc0947 */ /* 0x004fea0003800000 */
[----:B-----5:R-:W-:Y:S01]  /*6be0*/  IMAD.IADD R0, R22, 0x1, R39 ;  /* 0x0000000116007824 */ /* 0x020fe200078e0227 */
[----:B----4-:R-:W-:Y:S02]  /*6bf0*/  SHF.R.U32.HI R14, RZ, 0x8, R24 ;  /* 0x00000008ff0e7819 */ /* 0x010fe40000011618 */
[----:B------:R-:W-:Y:S02]  /*6c00*/  SHF.R.U32.HI R26, RZ, 0x8, R25 ;  /* 0x00000008ff1a7819 */ /* 0x000fe40000011619 */
[----:B-1-3--:R-:W0:Y:S01]  /*6c10*/  LDS.128 R4, [R0+0xb000] ;  /* 0x00b0000000047984 */ /* 0x00ae220000000c00 */
        /* <DEDUP_REMOVED lines=8> */
[----:B------:R-:W-:-:S02]  /*6ca0*/  SHF.R.U32.HI R29, RZ, 0x10, R13 ;  /* 0x00000010ff1d7819 */ /* 0x000fc4000001160d */
[----:B------:R-:W-:Y:S02]  /*6cb0*/  LOP3.LUT R27, R13, 0xff, RZ, 0xc0, !PT ;  /* 0x000000ff0d1b7812 */ /* 0x000fe400078ec0ff */
[----:B------:R-:W-:Y:S01]  /*6cc0*/  LOP3.LUT R30, R30, 0xff, RZ, 0xc0, !PT ;  /* 0x000000ff1e1e7812 */ /* 0x000fe200078ec0ff */
[----:B------:R-:W-:Y:S01]  /*6cd0*/  IMAD.U32 R29, R29, 0x10000, RZ ;  /* 0x000100001d1d7824 */ /* 0x000fe200078e00ff */
[----:B------:R-:W-:Y:S02]  /*6ce0*/  PRMT R15, R26, 0x7604, R15 ;  /* 0x000076041a0f7816 */ /* 0x000fe4000000000f */
[----:B------:R-:W-:Y:S01]  /*6cf0*/  LOP3.LUT R26, R14, 0xff, RZ, 0xc0, !PT ;  /* 0x000000ff0e1a7812 */ /* 0x000fe200078ec0ff */
[----:B------:R-:W-:Y:S01]  /*6d00*/  IMAD.U32 R14, R31, 0x10000, RZ ;  /* 0x000100001f0e7824 */ /* 0x000fe200078e00ff */
[----:B------:R-:W-:Y:S02]  /*6d10*/  PRMT R30, R30, 0x7604, R27 ;  /* 0x000076041e1e7816 */ /* 0x000fe4000000001b */
[----:B------:R-:W-:-:S02]  /*6d20*/  LOP3.LUT R21, R12, 0xff, RZ, 0xc0, !PT ;  /* 0x000000ff0c157812 */ /* 0x000fc400078ec0ff */
[----:B------:R-:W-:Y:S02]  /*6d30*/  LOP3.LUT R27, R15, 0xff0000, R14, 0xf8, !PT ;  /* 0x00ff00000f1b7812 */ /* 0x000fe400078ef80e */
[----:B------:R-:W-:Y:S02]  /*6d40*/  LOP3.LUT R31, R30, 0xff0000, R29, 0xf8, !PT ;  /* 0x00ff00001e1f7812 */ /* 0x000fe400078ef81d */
[----:B------:R-:W-:Y:S02]  /*6d50*/  PRMT R21, R26, 0x7604, R21 ;  /* 0x000076041a157816 */ /* 0x000fe40000000015 */
[----:B------:R-:W-:Y:S02]  /*6d60*/  LOP3.LUT R15, R3, 0xff0000, R24, 0xf8, !PT ;  /* 0x00ff0000030f7812 */ /* 0x000fe400078ef818 */
[----:B------:R-:W-:Y:S02]  /*6d70*/  LOP3.LUT R31, R31, 0xff000000, R13, 0xf8, !PT ;  /* 0xff0000001f1f7812 */ /* 0x000fe400078ef80d */
[----:B------:R-:W-:-:S02]  /*6d80*/  LOP3.LUT R27, R27, 0xff000000, R25, 0xf8, !PT ;  /* 0xff0000001b1b7812 */ /* 0x000fc400078ef819 */
[----:B------:R-:W-:Y:S02]  /*6d90*/  LOP3.LUT R29, R21, 0xff0000, R12, 0xf8, !PT ;  /* 0x00ff0000151d7812 */ /* 0x000fe400078ef80c */
[----:B------:R-:W-:Y:S02]  /*6da0*/  LOP3.LUT R21, R15, 0xff000000, R24, 0xf8, !PT ;  /* 0xff0000000f157812 */ /* 0x000fe400078ef818 */
[-C--:B0-----:R-:W-:Y:S02]  /*6db0*/  F2FP.F16.E4M3.UNPACK_B R3, R6.reuse.H1 ;  /* 0x00000006ff03723e */ /* 0x081fe400030006ff */
[----:B------:R-:W-:Y:S02]  /*6dc0*/  F2FP.F16.E4M3.UNPACK_B R26, R31 ;  /* 0x0000001fff1a723e */ /* 0x000fe400020006ff */
[----:B------:R-:W-:Y:S01]  /*6dd0*/  F2FP.F16.E4M3.UNPACK_B R24, R27 ;  /* 0x0000001bff18723e */ /* 0x000fe200020006ff */
[--C-:B------:R-:W-:Y:S01]  /*6de0*/  HADD2.F32 R13, -RZ, R3.reuse.H0_H0 ;  /* 0x20000003ff0d7230 */ /* 0x100fe20000004100 */
[----:B------:R-:W-:Y:S01]  /*6df0*/  LOP3.LUT R29, R29, 0xff000000, R12, 0xf8, !PT ;  /* 0xff0000001d1d7812 */ /* 0x000fe200078ef80c */
[----:B------:R-:W-:Y:S01]  /*6e00*/  HADD2.F32 R12, -RZ, R3.H1_H1 ;  /* 0x30000003ff0c7230 */ /* 0x000fe20000004100 */
[----:B------:R-:W-:Y:S01]  /*6e10*/  F2FP.F16.E4M3.UNPACK_B R6, R6 ;  /* 0x00000006ff06723e */ /* 0x000fe200020006ff */
[----:B------:R-:W-:Y:S01]  /*6e20*/  HADD2.F32 R30, -RZ, R26.H1_H1 ;  /* 0x3000001aff1e7230 */ /* 0x000fe20000004100 */
[-C--:B------:R-:W-:Y:S01]  /*6e30*/  F2FP.F16.E4M3.UNPACK_B R14, R7.reuse ;  /* 0x00000007ff0e723e */ /* 0x080fe200020006ff */
[----:B------:R-:W-:Y:S01]  /*6e40*/  HADD2.F32 R25, -RZ, R24.H1_H1 ;  /* 0x30000018ff197230 */ /* 0x000fe20000004100 */
[----:B------:R-:W-:Y:S01]  /*6e50*/  F2FP.F16.E4M3.UNPACK_B R15, R7.H1 ;  /* 0x00000007ff0f723e */ /* 0x000fe200030006ff */
[----:B------:R-:W-:-:S02]  /*6e60*/  HADD2.F32 R26, -RZ, R26.H0_H0 ;  /* 0x2000001aff1a7230 */ /* 0x000fc40000004100 */
[CC--:B------:R-:W-:Y:S01]  /*6e70*/  FMUL.FTZ R32, R12.reuse, R30.reuse ;  /* 0x0000001e0c207220 */ /* 0x0c0fe20000410000 */
[----:B------:R-:W-:Y:S01]  /*6e80*/  F2FP.F16.E4M3.UNPACK_B R7, R5 ;  /* 0x00000005ff07723e */ /* 0x000fe200020006ff */
[----:B------:R-:W-:Y:S01]  /*6e90*/  FMUL.FTZ R33, R12, R25 ;  /* 0x000000190c217220 */ /* 0x000fe20000410000 */
[----:B------:R-:W-:Y:S01]  /*6ea0*/  F2FP.F16.E4M3.UNPACK_B R12, R5.H1 ;  /* 0x00000005ff0c723e */ /* 0x000fe200030006ff */
[----:B------:R-:W-:Y:S02]  /*6eb0*/  HADD2.F32 R5, -RZ, R6.H1_H1 ;  /* 0x30000006ff057230 */ /* 0x000fe40000004100 */
[C---:B------:R-:W-:Y:S01]  /*6ec0*/  FFMA.FTZ R34, R13.reuse, R25, -R32 ;  /* 0x000000190d227223 */ /* 0x040fe20000010820 */
[----:B------:R-:W-:Y:S02]  /*6ed0*/  HADD2.F32 R24, -RZ, R24.H0_H0 ;  /* 0x20000018ff187230 */ /* 0x000fe40000004100 */
[----:B------:R-:W-:Y:S01]  /*6ee0*/  FFMA.FTZ R35, R13, R30, R33 ;  /* 0x0000001e0d237223 */ /* 0x000fe20000010021 */
[----:B------:R-:W-:Y:S01]  /*6ef0*/  HADD2.F32 R6, -RZ, R6.H0_H0 ;  /* 0x20000006ff067230 */ /* 0x000fe20000004100 */
[----:B------:R-:W-:Y:S01]  /*6f00*/  F2FP.F16.E4M3.UNPACK_B R31, R31.H1 ;  /* 0x0000001fff1f723e */ /* 0x000fe200030006ff */
[C---:B------:R-:W-:Y:S01]  /*6f10*/  FMUL.FTZ R13, R5.reuse, R26 ;  /* 0x0000001a050d7220 */ /* 0x040fe20000410000 */
[----:B------:R-:W-:Y:S01]  /*6f20*/  F2FP.F16.E4M3.UNPACK_B R27, R27.H1 ;  /* 0x0000001bff1b723e */ /* 0x000fe200030006ff */
[----:B------:R-:W-:Y:S01]  /*6f30*/  FMUL.FTZ R33, R5, R24 ;  /* 0x0000001805217220 */ /* 0x000fe20000410000 */
[----:B------:R-:W-:-:S02]  /*6f40*/  HADD2.F32 R5, -RZ, R14.H1_H1 ;  /* 0x3000000eff057230 */ /* 0x000fc40000004100 */
[C---:B------:R-:W-:Y:S01]  /*6f50*/  FFMA.FTZ R32, R6.reuse, R24, -R13 ;  /* 0x0000001806207223 */ /* 0x040fe2000001080d */
[----:B------:R-:W-:Y:S02]  /*6f60*/  HADD2.F32 R25, -RZ, R31.H0_H0 ;  /* 0x2000001fff197230 */ /* 0x000fe40000004100 */
[----:B------:R-:W-:Y:S01]  /*6f70*/  FFMA.FTZ R33, R6, R26, R33 ;  /* 0x0000001a06217223 */ /* 0x000fe20000010021 */
[----:B------:R-:W-:Y:S01]  /*6f80*/  HADD2.F32 R13, -RZ, R27.H0_H0 ;  /* 0x2000001bff0d7230 */ /* 0x000fe20000004100 */
[----:B------:R-:W-:Y:S01]  /*6f90*/  F2FP.F16.E4M3.UNPACK_B R3, R4 ;  /* 0x00000004ff03723e */ /* 0x000fe200020006ff */
[----:B------:R-:W-:Y:S02]  /*6fa0*/  HADD2.F32 R14, -RZ, R14.H0_H0 ;  /* 0x2000000eff0e7230 */ /* 0x000fe40000004100 */
[C---:B------:R-:W-:Y:S01]  /*6fb0*/  FMUL.FTZ R37, R5.reuse, R25 ;  /* 0x0000001905257220 */ /* 0x040fe20000410000 */
[----:B------:R-:W-:Y:S02]  /*6fc0*/  HADD2.F32 R31, -RZ, R31.H1_H1 ;  /* 0x3000001fff1f7230 */ /* 0x000fe40000004100 */
[----:B------:R-:W-:Y:S01]  /*6fd0*/  FMUL.FTZ R5, R5, R13 ;  /* 0x0000000d05057220 */ /* 0x000fe20000410000 */
[----:B------:R-:W-:-:S02]  /*6fe0*/  HADD2.F32 R6, -RZ, R15.H1_H1 ;  /* 0x3000000fff067230 */ /* 0x000fc40000004100 */
[C---:B------:R-:W-:Y:S01]  /*6ff0*/  FFMA.FTZ R37, R14.reuse, R13, -R37 ;  /* 0x0000000d0e257223 */ /* 0x040fe20000010825 */
[----:B------:R-:W-:Y:S02]  /*7000*/  HADD2.F32 R27, -RZ, R27.H1_H1 ;  /* 0x3000001bff1b7230 */ /* 0x000fe40000004100 */
[----:B------:R-:W-:Y:S01]  /*7010*/  FFMA.FTZ R36, R14, R25, R5 ;  /* 0x000000190e247223 */ /* 0x000fe20000010005 */
[----:B------:R-:W-:Y:S02]  /*7020*/  HADD2.F32 R15, -RZ, R15.H0_H0 ;  /* 0x2000000fff0f7230 */ /* 0x000fe40000004100 */
[C---:B------:R-:W-:Y:S01]  /*7030*/  FMUL.FTZ R24, R6.reuse, R31 ;  /* 0x0000001f06187220 */ /* 0x040fe20000410000 */
[----:B------:R-:W-:Y:S01]  /*7040*/  F2FP.F16.E4M3.UNPACK_B R5, R29 ;  /* 0x0000001dff05723e */ /* 0x000fe200020006ff */
[-C--:B------:R-:W-:Y:S01]  /*7050*/  FMUL.FTZ R14, R6, R27.reuse ;  /* 0x0000001b060e7220 */ /* 0x080fe20000410000 */
[----:B------:R-:W-:Y:S01]  /*7060*/  F2FP.F16.E4M3.UNPACK_B R4, R4.H1 ;  /* 0x00000004ff04723e */ /* 0x000fe200030006ff */
[C---:B------:R-:W-:Y:S01]  /*7070*/  FFMA.FTZ R27, R15.reuse, R27, -R24 ;  /* 0x0000001b0f1b7223 */ /* 0x040fe20000010818 */
[----:B------:R-:W-:Y:S01]  /*7080*/  F2FP.F16.E4M3.UNPACK_B R13, R21 ;  /* 0x00000015ff0d723e */ /* 0x000fe200020006ff */
[----:B------:R-:W-:Y:S01]  /*7090*/  FFMA.FTZ R38, R15, R31, R14 ;  /* 0x0000001f0f267223 */ /* 0x000fe2000001000e */
[--C-:B------:R-:W-:Y:S01]  /*70a0*/  HADD2.F32 R24, -RZ, R5.reuse.H1_H1 ;  /* 0x30000005ff187230 */ /* 0x100fe20000004100 */
[----:B------:R-:W-:Y:S01]  /*70b0*/  F2FP.F16.E4M3.UNPACK_B R21, R21.H1 ;  /* 0x00000015ff15723e */ /* 0x000fe200030006ff */
[----:B------:R-:W-:Y:S01]  /*70c0*/  HADD2.F32 R15, -RZ, R5.H0_H0 ;  /* 0x20000005ff0f7230 */ /* 0x000fe20000004100 */
[----:B------:R-:W-:Y:S01]  /*70d0*/  F2FP.F16.E4M3.UNPACK_B R29, R29.H1 ;  /* 0x0000001dff1d723e */ /* 0x000fe200030006ff */
[----:B------:R-:W-:-:S02]  /*70e0*/  HADD2.F32 R6, -RZ, R4.H1_H1 ;  /* 0x30000004ff067230 */ /* 0x000fc40000004100 */
[----:B------:R-:W-:Y:S02]  /*70f0*/  HADD2.F32 R14, -RZ, R13.H1_H1 ;  /* 0x3000000dff0e7230 */ /* 0x000fe40000004100 */
[----:B------:R-:W-:Y:S02]  /*7100*/  HADD2.F32 R5, -RZ, R4.H0_H0 ;  /* 0x20000004ff057230 */ /* 0x000fe40000004100 */
[C---:B------:R-:W-:Y:S01]  /*7110*/  FMUL.FTZ R26, R6.reuse, R24 ;  /* 0x00000018061a7220 */ /* 0x040fe20000410000 */
[----:B------:R-:W-:Y:S02]  /*7120*/  HADD2.F32 R4, -RZ, R3.H1_H1 ;  /* 0x30000003ff047230 */ /* 0x000fe40000004100 */
[-C--:B------:R-:W-:Y:S01]  /*7130*/  FMUL.FTZ R30, R6, R14.reuse ;  /* 0x0000000e061e7220 */ /* 0x080fe20000410000 */
[----:B------:R-:W-:Y:S02]  /*7140*/  HADD2.F32 R13, -RZ, R13.H0_H0 ;  /* 0x2000000dff0d7230 */ /* 0x000fe40000004100 */
[----:B------:R-:W-:Y:S01]  /*7150*/  FFMA.FTZ R26, R5, R14, -R26 ;  /* 0x0000000e051a7223 */ /* 0x000fe2000001081a */
[----:B------:R-:W-:-:S02]  /*7160*/  HADD2.F32 R3, -RZ, R3.H0_H0 ;  /* 0x20000003ff037230 */ /* 0x000fc40000004100 */
[C---:B------:R-:W-:Y:S01]  /*7170*/  FMUL.FTZ R6, R4.reuse, R15 ;  /* 0x0000000f04067220 */ /* 0x040fe20000410000 */
[----:B------:R-:W-:Y:S01]  /*7180*/  FFMA.FTZ R25, R5, R24, R30 ;  /* 0x0000001805197223 */ /* 0x000fe2000001001e */
[-C--:B------:R-:W-:Y:S01]  /*7190*/  FMUL.FTZ R4, R4, R13.reuse ;  /* 0x0000000d04047220 */ /* 0x080fe20000410000 */
[----:B------:R-:W-:Y:S02]  /*71a0*/  HADD2.F32 R5, -RZ, R21.H1_H1 ;  /* 0x30000015ff057230 */ /* 0x000fe40000004100 */
[C---:B------:R-:W-:Y:S01]  /*71b0*/  FFMA.FTZ R24, R3.reuse, R13, -R6 ;  /* 0x0000000d03187223 */ /* 0x040fe20000010806 */
[--C-:B------:R-:W-:Y:S02]  /*71c0*/  HADD2.F32 R13, -RZ, R29.reuse.H1_H1 ;  /* 0x3000001dff0d7230 */ /* 0x100fe40000004100 */
[----:B------:R-:W-:Y:S01]  /*71d0*/  FFMA.FTZ R15, R3, R15, R4 ;  /* 0x0000000f030f7223 */ /* 0x000fe20000010004 */
[----:B------:R-:W-:Y:S02]  /*71e0*/  HADD2.F32 R4, -RZ, R12.H1_H1 ;  /* 0x3000000cff047230 */ /* 0x000fe40000004100 */
[----:B------:R-:W-:-:S02]  /*71f0*/  HADD2.F32 R14, -RZ, R29.H0_H0 ;  /* 0x2000001dff0e7230 */ /* 0x000fc40000004100 */
[----:B------:R-:W-:Y:S02]  /*7200*/  HADD2.F32 R3, -RZ, R7.H1_H1 ;  /* 0x30000007ff037230 */ /* 0x000fe40000004100 */
[C---:B------:R-:W-:Y:S01]  /*7210*/  FMUL.FTZ R30, R4.reuse, R5 ;  /* 0x00000005041e7220 */ /* 0x040fe20000410000 */
[----:B------:R-:W-:Y:S02]  /*7220*/  HADD2.F32 R6, -RZ, R21.H0_H0 ;  /* 0x20000015ff067230 */ /* 0x000fe40000004100 */
        /* <DEDUP_REMOVED lines=17> */
[----:B------:R0:W-:Y:S02]  /*7340*/  STS.128 [R0+0xb000], R4 ;  /* 0x00b0000400007388 */ /* 0x0001e40000000c00 */
.L_x_1447:
[----:B------:R-:W-:Y:S05]  /*7350*/  BSYNC B1 ;  /* 0x0000000000017941 */ /* 0x000fea0003800000 */
.L_x_1446:
[----:B------:R-:W-:Y:S05]  /*7360*/  @P1 BRA `(.L_x_1445) ;  /* 0x0000001c00141947 */ /* 0x000fea0003800000 */
[----:B------:R-:W-:Y:S01]  /*7370*/  LOP3.LUT P0, RZ, R20, 0x2, RZ, 0xc0, !PT ;  /* 0x0000000214ff7812 */ /* 0x000fe2000780c0ff */
[----:B-----5:R-:W-:Y:S01]  /*7380*/  IMAD.IADD R3, R22, 0x1, R39 ;  /* 0x0000000116037824 */ /* 0x020fe200078e0227 */
[----:B------:R-:W-:Y:S02]  /*7390*/  SHF.R.U32.HI R13, RZ, 0x8, R11 ;  /* 0x00000008ff0d7819 */ /* 0x000fe4000001160b */
[----:B------:R-:W-:Y:S01]  /*73a0*/  SHF.R.U32.HI R24, RZ, 0x8, R9 ;  /* 0x00000008ff187819 */ /* 0x000fe20000011609 */
[----:B0-----:R-:W-:Y:S01]  /*73b0*/  VIADD R0, R3, 0x20 ;  /* 0x0000002003007836 */ /* 0x001fe20000000000 */
[----:B------:R-:W-:Y:S02]  /*73c0*/  SHF.R.U32.HI R15, RZ, 0x8, R8 ;  /* 0x00000008ff0f7819 */ /* 0x000fe40000011608 */
[----:B----4-:R-:W-:Y:S02]  /*73d0*/  LOP3.LUT R14, R11, 0xff, RZ, 0xc0, !PT ;  /* 0x000000ff0b0e7812 */ /* 0x010fe400078ec0ff */
[----:B------:R-:W-:-:S02]  /*73e0*/  LOP3.LUT R25, R9, 0xff, RZ, 0xc0, !PT ;  /* 0x000000ff09197812 */ /* 0x000fc400078ec0ff */
[----:B------:R-:W-:Y:S01]  /*73f0*/  LOP3.LUT R13, R13, 0xff, RZ, 0xc0, !PT ;  /* 0x000000ff0d0d7812 */ /* 0x000fe200078ec0ff */
[----:B------:R-:W-:Y:S01]  /*7400*/  @P0 VIADD R0, R3, 0xffffffe0 ;  /* 0xffffffe003000836 */ /* 0x000fe20000000000 */
[----:B------:R-:W-:Y:S02]  /*7410*/  LOP3.LUT R24, R24, 0xff, RZ, 0xc0, !PT ;  /* 0x000000ff18187812 */ /* 0x000fe400078ec0ff */
[----:B------:R-:W-:Y:S02]  /*7420*/  SHF.R.U32.HI R3, RZ, 0x8, R10 ;  /* 0x00000008ff037819 */ /* 0x000fe4000001160a */
[----:B-1-3--:R-:W0:Y:S01]  /*7430*/  LDS.128 R4, [R0+0xb000] ;  /* 0x00b0000000047984 */ /* 0x00ae220000000c00 */
[----:B------:R-:W-:Y:S02]  /*7440*/  LOP3.LUT R20, R15, 0xff, RZ, 0xc0, !PT ;  /* 0x000000ff0f147812 */ /* 0x000fe400078ec0ff */
[----:B------:R-:W-:Y:S02]  /*7450*/  PRMT R15, R13, 0x7604, R14 ;  /* 0x000076040d0f7816 */ /* 0x000fe4000000000e */
[----:B------:R-:W-:-:S02]  /*7460*/  PRMT R25, R24, 0x7604, R25 ;  /* 0x0000760418197816 */ /* 0x000fc40000000019 */
[----:B------:R-:W-:Y:S02]  /*7470*/  SHF.R.U32.HI R14, RZ, 0x10, R11 ;  /* 0x00000010ff0e7819 */ /* 0x000fe4000001160b */
[----:B------:R-:W-:Y:S02]  /*7480*/  SHF.R.U32.HI R24, RZ, 0x10, R9 ;  /* 0x00000010ff187819 */ /* 0x000fe40000011609 */
[----:B------:R-:W-:Y:S02]  /*7490*/  LOP3.LUT R12, R10, 0xff, RZ, 0xc0, !PT ;  /* 0x000000ff0a0c7812 */ /* 0x000fe400078ec0ff */
[----:B------:R-:W-:Y:S02]  /*74a0*/  LOP3.LUT R3, R3, 0xff, RZ, 0xc0, !PT ;  /* 0x000000ff03037812 */ /* 0x000fe400078ec0ff */
[----:B------:R-:W-:Y:S02]  /*74b0*/  LOP3.LUT R14, R14, 0xff, RZ, 0xc0, !PT ;  /* 0x000000ff0e0e7812 */ /* 0x000fe400078ec0ff */
[----:B------:R-:W-:-:S02]  /*74c0*/  LOP3.LUT R24, R24, 0xff, RZ, 0xc0, !PT ;  /* 0x000000ff18187812 */ /* 0x000fc400078ec0ff */
[----:B------:R-:W-:Y:S02]  /*74d0*/  LOP3.LUT R21, R8, 0xff, RZ, 0xc0, !PT ;  /* 0x000000ff08157812 */ /* 0x000fe400078ec0ff */
[----:B------:R-:W-:Y:S02]  /*74e0*/  PRMT R12, R3, 0x7604, R12 ;  /* 0x00007604030c7816 */ /* 0x000fe4000000000c */
[----:B------:R-:W-:Y:S02]  /*74f0*/  SHF.R.U32.HI R3, RZ, 0x10, R10 ;  /* 0x00000010ff037819 */ /* 0x000fe4000001160a */
[----:B------:R-:W-:Y:S02]  /*7500*/  SHF.R.U32.HI R13, RZ, 0x10, R8 ;  /* 0x00000010ff0d7819 */ /* 0x000fe40000011608 */
[----:B------:R-:W-:Y:S02]  /*7510*/  PRMT R15, R14, 0x7054, R15 ;  /* 0x000070540e0f7816 */ /* 0x000fe4000000000f */
[----:B------:R-:W-:-:S02]  /*7520*/  PRMT R25, R24, 0x7054, R25 ;  /* 0x0000705418197816 */ /* 0x000fc40000000019 */
[----:B------:R-:W-:Y:S02]  /*7530*/  PRMT R21, R20, 0x7604, R21 ;  /* 0x0000760414157816 */ /* 0x000fe40000000015 */
[----:B------:R-:W-:Y:S02]  /*7540*/  LOP3.LUT R3, R3, 0xff, RZ, 0xc0, !PT ;  /* 0x000000ff03037812 */ /* 0x000fe400078ec0ff */
[----:B------:R-:W-:Y:S02]  /*7550*/  LOP3.LUT R20, R13, 0xff, RZ, 0xc0, !PT ;  /* 0x000000ff0d147812 */ /* 0x000fe400078ec0ff */
[----:B------:R-:W-:Y:S02]  /*7560*/  LOP3.LUT R25, R25, 0xff000000, R9, 0xf8, !PT ;  /* 0xff00000019197812 */ /* 0x000fe400078ef809 */
[----:B------:R-:W-:Y:S02]  /*7570*/  LOP3.LUT R15, R15, 0xff000000, R11, 0xf8, !PT ;  /* 0xff0000000f0f7812 */ /* 0x000fe400078ef80b */
[----:B------:R-:W-:-:S02]  /*7580*/  PRMT R13, R3, 0x7054, R12 ;  /* 0x00007054030d7816 */ /* 0x000fc4000000000c */
[----:B------:R-:W-:Y:S02]  /*7590*/  PRMT R21, R20, 0x7054, R21 ;  /* 0x0000705414157816 */ /* 0x000fe40000000015 */
        /* <DEDUP_REMOVED lines=8> */
[----:B------:R-:W-:Y:S01]  /*7620*/  LOP3.LUT R13, R13, 0xff000000, R10, 0xf8, !PT ;  /* 0xff0000000d0d7812 */ /* 0x000fe200078ef80a */
[----:B------:R-:W-:Y:S01]  /*7630*/  HADD2.F32 R14, -RZ, R12.H1_H1 ;  /* 0x3000000cff0e7230 */ /* 0x000fe20000004100 */
        /* <DEDUP_REMOVED lines=82> */
.L_x_1439:
[----:B------:R-:W0:Y:S01]  /*7b60*/  LDC R21, c[0x0][0x448] ;  /* 0x00011200ff157b82 */ /* 0x000e220000000800 */
[----:B------:R-:W-:Y:S01]  /*7b70*/  IMAD.MOV.U32 R6, RZ, RZ, R24 ;  /* 0x000000ffff067224 */ /* 0x000fe200078e0018 */
[----:B------:R-:W-:Y:S01]  /*7b80*/  ULDC.64 UR4, c[0x0][0x3f8] ;  /* 0x0000fe0000047ab9 */ /* 0x000fe20000000a00 */
[----:B------:R-:W-:Y:S01]  /*7b90*/  IMAD.MOV.U32 R7, RZ, RZ, R29 ;  /* 0x000000ffff077224 */ /* 0x000fe200078e001d */
[----:B------:R-:W-:Y:S01]  /*7ba0*/  ULDC.64 UR6, c[0x0][0x408] ;  /* 0x0001020000067ab9 */ /* 0x000fe20000000a00 */
[----:B------:R-:W-:Y:S01]  /*7bb0*/  IMAD.MOV.U32 R8, RZ, RZ, R26 ;  /* 0x000000ffff087224 */ /* 0x000fe200078e001a */
[----:B------:R-:W-:Y:S01]  /*7bc0*/  ULDC.64 UR8, c[0x0][0x400] ;  /* 0x0001000000087ab9 */ /* 0x000fe20000000a00 */
        /* <DEDUP_REMOVED lines=9> */
[----:B------:R-:W-:Y:S02]  /*7c60*/  IMAD R4, R0, UR4, RZ ;  /* 0x0000000400047c24 */ /* 0x000fe4000f8e02ff */
[----:B------:R-:W-:-:S04]  /*7c70*/  IMAD.WIDE.U32 R8, R3, UR6, R8 ;  /* 0x0000000603087c25 */ /* 0x000fc8000f8e0008 */
[----:B------:R-:W-:Y:S02]  /*7c80*/  IMAD R0, R0, UR6, RZ ;  /* 0x0000000600007c24 */ /* 0x000fe4000f8e02ff */
[C---:B------:R-:W-:Y:S01]  /*7c90*/  IMAD R13, R3.reuse, UR5, R4 ;  /* 0x00000005030d7c24 */ /* 0x040fe2000f8e0204 */
[----:B------:R-:W-:Y:S01]  /*7ca0*/  ULDC.64 UR4, c[0x0][0x3e8] ;  /* 0x0000fa0000047ab9 */ /* 0x000fe20000000a00 */
[----:B------:R-:W-:Y:S01]  /*7cb0*/  IMAD R3, R3, UR7, R0 ;  /* 0x0000000703037c24 */ /* 0x000fe2000f8e0200 */
[----:B------:R-:W-:Y:S01]  /*7cc0*/  IADD3 R5, P0, R6, UR4, RZ ;  /* 0x0000000406057c10 */ /* 0x000fe2000ff1e0ff */
[----:B------:R-:W-:Y:S01]  /*7cd0*/  UMOV UR4, 0xffffffff ;  /* 0xffffffff00047882 */ /* 0x000fe20000000000 */
[----:B------:R-:W-:Y:S02]  /*7ce0*/  IADD3 R0, P1, R8, UR8, RZ ;  /* 0x0000000808007c10 */ /* 0x000fe4000ff3e0ff */
[----:B------:R-:W-:Y:S02]  /*7cf0*/  IADD3.X R13, R7, UR5, R13, P0, !PT ;  /* 0x00000005070d7c10 */ /* 0x000fe400087fe40d */
[----:B------:R-:W-:Y:S01]  /*7d00*/  IADD3.X R7, R9, UR9, R3, P1, !PT ;  /* 0x0000000909077c10 */ /* 0x000fe20008ffe403 */
[----:B------:R-:W-:Y:S08]  /*7d10*/  BRA.DIV UR4, `(.L_x_1448) ;  /* 0x000001ee04cc7947 */ /* 0x000ff0000b800000 */
[----:B------:R0:W1:Y:S04]  /*7d20*/  SHFL.IDX PT, R3, R13, RZ, 0x1e1f ;  /* 0x001e1fff0d037589 */ /* 0x00006800000e0000 */
[----:B------:R-:W2:Y:S04]  /*7d30*/  SHFL.IDX PT, R5, R5, RZ, 0x1e1f ;  /* 0x001e1fff05057589 */ /* 0x000ea800000e0000 */
[----:B------:R-:W3:Y:S04]  /*7d40*/  SHFL.IDX PT, R7, R7, RZ, 0x1e1f ;  /* 0x001e1fff07077589 */ /* 0x000ee800000e0000 */
[----:B------:R0:W4:Y:S02]  /*7d50*/  SHFL.IDX PT, R14, R0, RZ, 0x1e1f ;  /* 0x001e1fff000e7589 */ /* 0x00012400000e0000 */
.L_x_1736:
[----:B0-----:R-:W5:Y:S01]  /*7d60*/  LDL R0, [R1+0x4] ;  /* 0x0000040001007983 */ /* 0x001f620000100800 */
[----:B------:R-:W0:Y:S03]  /*7d70*/  LDC R29, c[0x0][0x3f4] ;  /* 0x0000fd00ff1d7b82 */ /* 0x000e260000000800 */
        /* <DEDUP_REMOVED lines=12> */
[----:B0-----:R-:W-:Y:S06]  /*7e40*/  @P0 BRA `(.L_x_1450) ;  /* 0x0000000000280947 */ /* 0x001fec0003800000 */
[----:B------:R-:W-:Y:S01]  /*7e50*/  ULDC UR4, c[0x0][0x3f4] ;  /* 0x0000fd0000047ab9 */ /* 0x000fe20000000800 */
[C---:B------:R-:W-:Y:S02]  /*7e60*/  IADD3 R4, P0, R18.reuse, R5, RZ ;  /* 0x0000000512047210 */ /* 0x040fe40007f1e0ff */
[----:B------:R-:W-:Y:S02]  /*7e70*/  CS2R R24, SRZ ;  /* 0x0000000000187805 */ /* 0x000fe4000001ff00 */
[C---:B------:R-:W-:Y:S02]  /*7e80*/  ISETP.GE.AND P2, PT, R18.reuse, UR4, PT ;  /* 0x0000000412007c0c */ /* 0x040fe4000bf46270 */
[----:B----4-:R-:W-:Y:S01]  /*7e90*/  IADD3 R14, P1, R18, R14, RZ ;  /* 0x0000000e120e7210 */ /* 0x010fe20007f3e0ff */
[----:B-1----:R-:W-:-:S04]  /*7ea0*/  IMAD.X R5, R3, 0x1, R19, P0 ;  /* 0x0000000103057824 */ /* 0x002fc800000e0613 */
[----:B---3--:R-:W-:-:S06]  /*7eb0*/  IMAD.X R15, R7, 0x1, R19, P1 ;  /* 0x00000001070f7824 */ /* 0x008fcc00008e0613 */
[----:B------:R-:W-:Y:S05]  /*7ec0*/  @P2 BRA `(.L_x_1450) ;  /* 0x0000000000082947 */ /* 0x000fea0003800000 */
[----:B------:R0:W5:Y:S04]  /*7ed0*/  LD.E.128 R24, desc[UR44][R4.64] ;  /* 0x0000002c04187980 */ /* 0x000168000c101d00 */
[----:B------:R0:W5:Y:S02]  /*7ee0*/  LD.E.128 R8, desc[UR44][R14.64] ;  /* 0x0000002c0e087980 */ /* 0x000164000c101d00 */
.L_x_1450:
[----:B------:R-:W-:Y:S05]  /*7ef0*/  BSYNC B1 ;  /* 0x0000000000017941 */ /* 0x000fea0003800000 */
.L_x_1449:
[----:B------:R-:W2:Y:S01]  /*7f00*/  LDL.LU R0, [R1+0x54] ;  /* 0x0000540001007983 */ /* 0x000ea20000300800 */
[----:B------:R-:W3:Y:S01]  /*7f10*/  SYNCS.PHASECHK.TRANS64.TRYWAIT P1, [R22+URZ+0x13200], R13 ;  /* 0x0132000d160075a7 */ /* 0x000ee2000802017f */
[----:B-1----:R-:W0:Y:S01]  /*7f20*/  S2R R3, SR_TID.X ;  /* 0x0000000000037919 */ /* 0x002e220000002100 */
[----:B------:R-:W-:Y:S01]  /*7f30*/  ISETP.GE.AND P0, PT, R18, R29, PT ;  /* 0x0000001d1200720c */ /* 0x000fe20003f06270 */
[----:B------:R-:W-:Y:S01]  /*7f40*/  BSSY B1, `(.L_x_1451) ;  /* 0x0000009000017945 */ /* 0x000fe20003800000 */
[C---:B0-----:R-:W-:Y:S02]  /*7f50*/  VIADD R4, R3.reuse, 0xffffff80 ;  /* 0xffffff8003047836 */ /* 0x041fe40000000000 */
[----:B------:R-:W-:-:S05]  /*7f60*/  VIADD R3, R3, 0xffffff80 ;  /* 0xffffff8003037836 */ /* 0x000fca0000000000 */
[----:B------:R-:W-:-:S04]  /*7f70*/  LEA.HI R3, R3, R4, RZ, 0x1 ;  /* 0x0000000403037211 */ /* 0x000fc800078f08ff */
[----:B------:R-:W-:Y:S01]  /*7f80*/  SHF.R.S32.HI R3, RZ, 0x1, R3 ;  /* 0x00000001ff037819 */ /* 0x000fe20000011403 */
[----:B--2---:R-:W-:-:S05]  /*7f90*/  IMAD R0, R0, -0xc0, R21 ;  /* 0xffffff4000007824 */ /* 0x004fca00078e0215 */
[----:B------:R-:W-:-:S04]  /*7fa0*/  VIMNMX R0, R0, 0xc0, PT ;  /* 0x000000c000007848 */ /* 0x000fc80003fe0100 */
[----:B------:R-:W-:Y:S01]  /*7fb0*/  ISETP.GE.OR P0, PT, R3, R0, P0 ;  /* 0x000000000300720c */ /* 0x000fe20000706670 */
[----:B---3--:R-:W-:-:S12]  /*7fc0*/  @!P1 BRA `(.L_x_1452) ;  /* 0x000001ec008c9947 */ /* 0x008fd80003800000 */
.L_x_1737:
[----:B------:R-:W-:Y:S05]  /*7fd0*/  BSYNC B1 ;  /* 0x0000000000017941 */ /* 0x000fea0003800000 */
.L_x_1451:
[----:B------:R-:W-:Y:S05]  /*7fe0*/  @P0 BRA `(.L_x_1445) ;  /* 0x0000000c00f40947 */ /* 0x000fea0003800000 */
[----:B------:R-:W2:Y:S04]  /*7ff0*/  LDL R31, [R1+0x4c] ;  /* 0x00004c00011f7983 */ /* 0x000ea80000100800 */
[----:B------:R-:W3:Y:S01]  /*8000*/  LDL R51, [R1+0x70] ;  /* 0x0000700001337983 */ /* 0x000ee20000100800 */
[----:B-----5:R-:W-:Y:S01]  /*8010*/  SHF.R.U32.HI R0, RZ, 0x8, R24 ;  /* 0x00000008ff007819 */ /* 0x020fe20000011618 */
[----:B------:R-:W-:Y:S01]  /*8020*/  IMAD.SHL.U32 R20, R20, 0x80, RZ ;  /* 0x0000008014147824 */ /* 0x000fe200078e00ff */
[----:B------:R-:W-:Y:S02]  /*8030*/  LOP3.LUT R3, R24, 0xff, RZ, 0xc0, !PT ;  /* 0x000000ff18037812 */ /* 0x000fe400078ec0ff */
[----:B------:R-:W-:Y:S02]  /*8040*/  LOP3.LUT R0, R0, 0xff, RZ, 0xc0, !PT ;  /* 0x000000ff00007812 */ /* 0x000fe400078ec0ff */
[----:B------:R-:W-:-:S02]  /*8050*/  SHF.R.U32.HI R4, RZ, 0x8, R25 ;  /* 0x00000008ff047819 */ /* 0x000fc40000011619 */
[----:B------:R-:W-:Y:S01]  /*8060*/  PRMT R30, R0, 0x7604, R3 ;  /* 0x00007604001e7816 */ /* 0x000fe20000000003 */
[----:B------:R-:W-:Y:S01]  /*8070*/  IMAD.IADD R0, R18, 0x1, R29 ;  /* 0x0000000112007824 */ /* 0x000fe200078e021d */
[----:B------:R-:W-:Y:S02]  /*8080*/  LOP3.LUT R5, R25, 0xff, RZ, 0xc0, !PT ;  /* 0x000000ff19057812 */ /* 0x000fe400078ec0ff */
[----:B------:R-:W-:Y:S02]  /*8090*/  LOP3.LUT R4, R4, 0xff, RZ, 0xc0, !PT ;  /* 0x000000ff04047812 */ /* 0x000fe400078ec0ff */
[----:B------:R-:W-:Y:S02]  /*80a0*/  SHF.R.U32.HI R3, RZ, 0x8, R26 ;  /* 0x00000008ff037819 */ /* 0x000fe4000001161a */
[----:B0-----:R-:W-:Y:S02]  /*80b0*/  LOP3.LUT R13, R20, 0x180, RZ, 0xc0, !PT ;  /* 0x00000180140d7812 */ /* 0x001fe400078ec0ff */
[----:B------:R-:W-:-:S02]  /*80c0*/  PRMT R21, R4, 0x7604, R5 ;  /* 0x0000760404157816 */ /* 0x000fc40000000005 */
[----:B------:R-:W-:Y:S02]  /*80d0*/  LOP3.LUT R4, R26, 0xff, RZ, 0xc0, !PT ;  /* 0x000000ff1a047812 */ /* 0x000fe400078ec0ff */
[----:B------:R-:W-:Y:S02]  /*80e0*/  LOP3.LUT R3, R3, 0xff, RZ, 0xc0, !PT ;  /* 0x000000ff03037812 */ /* 0x000fe400078ec0ff */
[----:B------:R-:W-:Y:S02]  /*80f0*/  LOP3.LUT R0, R13, 0x30, R0, 0xf8, !PT ;  /* 0x000000300d007812 */ /* 0x000fe400078ef800 */
[----:B------:R-:W-:Y:S02]  /*8100*/  SHF.R.U32.HI R7, RZ, 0x8, R8 ;  /* 0x00000008ff077819 */ /* 0x000fe40000011608 */
[----:B------:R-:W-:Y:S02]  /*8110*/  SHF.R.U32.HI R13, RZ, 0x3, R13 ;  /* 0x00000003ff0d7819 */ /* 0x000fe4000001160d */
[----:B------:R-:W-:-:S02]  /*8120*/  PRMT R32, R3, 0x7604, R4 ;  /* 0x0000760403207816 */ /* 0x000fc40000000004 */
[----:B------:R-:W-:Y:S02]  /*8130*/  LOP3.LUT R12, R8, 0xff, RZ, 0xc0, !PT ;  /* 0x000000ff080c7812 */ /* 0x000fe400078ec0ff */
[----:B------:R-:W-:Y:S02]  /*8140*/  LOP3.LUT R7, R7, 0xff, RZ, 0xc0, !PT ;  /* 0x000000ff07077812 */ /* 0x000fe400078ec0ff */
[----:B------:R-:W-:Y:S02]  /*8150*/  LOP3.LUT R3, R0, R13, RZ, 0x3c, !PT ;  /* 0x0000000d00037212 */ /* 0x000fe400078e3cff */
[----:B------:R-:W-:Y:S02]  /*8160*/  SHF.R.U32.HI R0, RZ, 0x8, R9 ;  /* 0x00000008ff007819 */ /* 0x000fe40000011609 */
[----:B------:R-:W-:Y:S02]  /*8170*/  PRMT R35, R7, 0x7604, R12 ;  /* 0x0000760407237816 */ /* 0x000fe4000000000c */
[----:B------:R-:W-:-:S02]  /*8180*/  LOP3.LUT R13, R9, 0xff, RZ, 0xc0, !PT ;  /* 0x000000ff090d7812 */ /* 0x000fc400078ec0ff */
[----:B------:R-:W-:Y:S02]  /*8190*/  SHF.R.U32.HI R12, RZ, 0x8, R10 ;  /* 0x00000008ff0c7819 */ /* 0x000fe4000001160a */
[----:B----4-:R-:W-:Y:S02]  /*81a0*/  SHF.R.U32.HI R14, RZ, 0x8, R11 ;  /* 0x00000008ff0e7819 */ /* 0x010fe4000001160b */
[----:B------:R-:W-:Y:S02]  /*81b0*/  LOP3.LUT R0, R0, 0xff, RZ, 0xc0, !PT ;  /* 0x000000ff00007812 */ /* 0x000fe400078ec0ff */
[----:B------:R-:W-:Y:S02]  /*81c0*/  SHF.R.U32.HI R5, RZ, 0x8, R27 ;  /* 0x00000008ff057819 */ /* 0x000fe4000001161b */
[----:B------:R-:W-:Y:S02]  /*81d0*/  LOP3.LUT R15, R10, 0xff, RZ, 0xc0, !PT ;  /* 0x000000ff0a0f7812 */ /* 0x000fe400078ec0ff */
[----:B------:R-:W-:-:S02]  /*81e0*/  LOP3.LUT R12, R12, 0xff, RZ, 0xc0, !PT ;  /* 0x000000ff0c0c7812 */ /* 0x000fc400078ec0ff */
[----:B------:R-:W-:Y:S02]  /*81f0*/  LOP3.LUT R14, R14, 0xff, RZ, 0xc0, !PT ;  /* 0x000000ff0e0e7812 */ /* 0x000fe400078ec0ff */
[----:B------:R-:W-:Y:S02]  /*8200*/  PRMT R36, R0, 0x7604, R13 ;  /* 0x0000760400247816 */ /* 0x000fe4000000000d */
[----:B------:R-:W-:Y:S02]  /*8210*/  LOP3.LUT R29, R11, 0xff, RZ, 0xc0, !PT ;  /* 0x000000ff0b1d7812 */ /* 0x000fe400078ec0ff */
[----:B------:R-:W-:Y:S02]  /*8220*/  LOP3.LUT R6, R27, 0xff, RZ, 0xc0, !PT ;  /* 0x000000ff1b067812 */ /* 0x000fe400078ec0ff */
[----:B------:R-:W-:Y:S02]  /*8230*/  LOP3.LUT R5, R5, 0xff, RZ, 0xc0, !PT ;  /* 0x000000ff05057812 */ /* 0x000fe400078ec0ff */
[----:B------:R-:W-:-:S02]  /*8240*/  PRMT R37, R12, 0x7604, R15 ;  /* 0x000076040c257816 */ /* 0x000fc4000000000f */
[----:B------:R-:W-:Y:S02]  /*8250*/  PRMT R43, R14, 0x7604, R29 ;  /* 0x000076040e2b7816 */ /* 0x000fe4000000001d */
[----:B------:R-:W-:Y:S02]  /*8260*/  PRMT R34, R5, 0x7604, R6 ;  /* 0x0000760405227816 */ /* 0x000fe40000000006 */
[----:B------:R-:W-:Y:S02]  /*8270*/  SHF.R.U32.HI R20, RZ, 0x10, R25 ;  /* 0x00000010ff147819 */ /* 0x000fe40000011619 */
[----:B------:R-:W-:Y:S02]  /*8280*/  SHF.R.U32.HI R29, RZ, 0x10, R26 ;  /* 0x00000010ff1d7819 */ /* 0x000fe4000001161a */
[----:B------:R-:W-:Y:S02]  /*8290*/  LOP3.LUT R20, R20, 0xff, RZ, 0xc0, !PT ;  /* 0x000000ff14147812 */ /* 0x000fe400078ec0ff */
[----:B------:R-:W-:-:S04]  /*82a0*/  SHF.R.U32.HI R33, RZ, 0x10, R27 ;  /* 0x00000010ff217819 */ /* 0x000fc8000001161b */
[----:B------:R-:W-:-:S04]  /*82b0*/  LOP3.LUT R33, R33, 0xff, RZ, 0xc0, !PT ;  /* 0x000000ff21217812 */ /* 0x000fc800078ec0ff */
[----:B------:R-:W-:Y:S02]  /*82c0*/  PRMT R33, R33, 0x7054, R34 ;  /* 0x0000705421217816 */ /* 0x000fe40000000022 */
[----:B--2---:R-:W-:Y:S02]  /*82d0*/  IADD3 R0, R22, R31, R3 ;  /* 0x0000001f16007210 */ /* 0x004fe40007ffe003 */
[----:B------:R-:W-:Y:S01]  /*82e0*/  SHF.R.U32.HI R3, RZ, 0x10, R24 ;  /* 0x00000010ff037819 */ /* 0x000fe20000011618 */
[----:B---3--:R-:W-:Y:S01]  /*82f0*/  LDS.128 R4, [R51+0xb000] ;  /* 0x00b0000033047984 */ /* 0x008fe20000000c00 */
[----:B------:R-:W-:Y:S02]  /*8300*/  LOP3.LUT R31, R29, 0xff, RZ, 0xc0, !PT ;  /* 0x000000ff1d1f7812 */ /* 0x000fe400078ec0ff */
[----:B------:R-:W-:Y:S01]  /*8310*/  PRMT R29, R20, 0x7054, R21 ;  /* 0x00007054141d7816 */ /* 0x000fe20000000015 */
[----:B------:R-:W0:Y:S01]  /*8320*/  LDS.128 R12, [R0+0xb000] ;  /* 0x00b00000000c7984 */ /* 0x000e220000000c00 */
[----:B------:R-:W-:-:S02]  /*8330*/  SHF.R.U32.HI R21, RZ, 0x10, R9 ;  /* 0x00000010ff157819 */ /* 0x000fc40000011609 */
[----:B------:R-:W-:Y:S02]  /*8340*/  LOP3.LUT R3, R3, 0xff, RZ, 0xc0, !PT ;  /* 0x000000ff03037812 */ /* 0x000fe400078ec0ff */
[----:B------:R-:W-:Y:S02]  /*8350*/  PRMT R31, R31, 0x7054, R32 ;  /* 0x000070541f1f7816 */ /* 0x000fe40000000020 */
[----:B------:R-:W-:Y:S02]  /*8360*/  SHF.R.U32.HI R32, RZ, 0x10, R11 ;  /* 0x00000010ff207819 */ /* 0x000fe4000001160b */
[----:B------:R-:W-:Y:S02]  /*8370*/  LOP3.LUT R21, R21, 0xff, RZ, 0xc0, !PT ;  /* 0x000000ff15157812 */ /* 0x000fe400078ec0ff */
[----:B------:R-:W-:Y:S02]  /*8380*/  PRMT R3, R3, 0x7054, R30 ;  /* 0x0000705403037816 */ /* 0x000fe4000000001e */
[----:B------:R-:W-:-:S02]  /*8390*/  SHF.R.U32.HI R20, RZ, 0x10, R8 ;  /* 0x00000010ff147819 */ /* 0x000fc40000011608 */
[----:B------:R-:W-:Y:S02]  /*83a0*/  SHF.R.U32.HI R30, RZ, 0x10, R10 ;  /* 0x00000010ff1e7819 */ /* 0x000fe4000001160a */
[----:B------:R-:W-:Y:S02]  /*83b0*/  LOP3.LUT R32, R32, 0xff, RZ, 0xc0, !PT ;  /* 0x000000ff20207812 */ /* 0x000fe400078ec0ff */
[----:B------:R-:W-:Y:S02]  /*83c0*/  PRMT R39, R21, 0x7054, R36 ;  /* 0x0000705415277816 */ /* 0x000fe40000000024 */
[----:B------:R-:W-:Y:S02]  /*83d0*/  LOP3.LUT R20, R20, 0xff, RZ, 0xc0, !PT ;  /* 0x000000ff14147812 */ /* 0x000fe400078ec0ff */
[----:B------:R-:W-:Y:S02]  /*83e0*/  LOP3.LUT R30, R30, 0xff, RZ, 0xc0, !PT ;  /* 0x000000ff1e1e7812 */ /* 0x000fe400078ec0ff */
[----:B------:R-:W-:-:S02]  /*83f0*/  PRMT R43, R32, 0x7054, R43 ;  /* 0x00007054202b7816 */ /* 0x000fc4000000002b */
[----:B------:R-:W-:Y:S02]  /*8400*/  LOP3.LUT R39, R39, 0xff000000, R9, 0xf8, !PT ;  /* 0xff00000027277812 */ /* 0x000fe400078ef809 */
[----:B------:R-:W-:Y:S02]  /*8410*/  PRMT R35, R20, 0x7054, R35 ;  /* 0x0000705414237816 */ /* 0x000fe40000000023 */
[----:B------:R-:W-:Y:S02]  /*8420*/  LOP3.LUT R21, R3, 0xff000000, R24, 0xf8, !PT ;  /* 0xff00000003157812 */ /* 0x000fe400078ef818 */
[----:B------:R-:W-:Y:S02]  /*8430*/  PRMT R41, R30, 0x7054, R37 ;  /* 0x000070541e297816 */ /* 0x000fe40000000025 */
[----:B------:R-:W-:Y:S02]  /*8440*/  LOP3.LUT R24, R29, 0xff000000, R25, 0xf8, !PT ;  /* 0xff0000001d187812 */ /* 0x000fe400078ef819 */
[----:B------:R-:W-:-:S02]  /*8450*/  LOP3.LUT R43, R43, 0xff000000, R11, 0xf8, !PT ;  /* 0xff0000002b2b7812 */ /* 0x000fc400078ef80b */
[----:B------:R-:W-:Y:S02]  /*8460*/  F2FP.F16.E4M3.UNPACK_B R40, R39 ;  /* 0x00000027ff28723e */ /* 0x000fe400020006ff */
[----:B0-----:R-:W-:Y:S02]  /*8470*/  F2FP.F16.E4M3.UNPACK_B R11, R13 ;  /* 0x0000000dff0b723e */ /* 0x001fe400020006ff */
[----:B------:R-:W-:Y:S01]  /*8480*/  LOP3.LUT R3, R31, 0xff000000, R26, 0xf8, !PT ;  /* 0xff0000001f037812 */ /* 0x000fe200078ef81a */
[--C-:B------:R-:W-:Y:S01]  /*8490*/  HADD2.F32 R42, -RZ, R40.reuse.H0_H0 ;  /* 0x20000028ff2a7230 */ /* 0x100fe20000004100 */
[----:B------:R-:W-:Y:S01]  /*84a0*/  LOP3.LUT R29, R35, 0xff000000, R8, 0xf8, !PT ;  /* 0xff000000231d7812 */ /* 0x000fe200078ef808 */
[----:B------:R-:W-:Y:S01]  /*84b0*/  HADD2.F32 R40, -RZ, R40.H1_H1 ;  /* 0x30000028ff287230 */ /* 0x000fe20000004100 */
[----:B------:R-:W-:Y:S02]  /*84c0*/  LOP3.LUT R8, R41, 0xff000000, R10, 0xf8, !PT ;  /* 0xff00000029087812 */ /* 0x000fe400078ef80a */
[----:B------:R-:W-:-:S02]  /*84d0*/  F2FP.F16.E4M3.UNPACK_B R31, R24 ;  /* 0x00000018ff1f723e */ /* 0x000fc400020006ff */
[-C--:B------:R-:W-:Y:S02]  /*84e0*/  F2FP.F16.E4M3.UNPACK_B R10, R5.reuse ;  /* 0x00000005ff0a723e */ /* 0x080fe400020006ff */
[----:B------:R-:W-:Y:S01]  /*84f0*/  F2FP.F16.E4M3.UNPACK_B R20, R5.H1 ;  /* 0x00000005ff14723e */ /* 0x000fe200030006ff */
[----:B------:R-:W-:Y:S01]  /*8500*/  HADD2.F32 R5, -RZ, R11.H0_H0 ;  /* 0x2000000bff057230 */ /* 0x000fe20000004100 */
[----:B------:R-:W-:Y:S01]  /*8510*/  LOP3.LUT R37, R33, 0xff000000, R27, 0xf8, !PT ;  /* 0xff00000021257812 */ /* 0x000fe200078ef81b */
[----:B------:R-:W-:Y:S01]  /*8520*/  HADD2.F32 R38, -RZ, R31.H0_H0 ;  /* 0x2000001fff267230 */ /* 0x000fe20000004100 */
[-C--:B------:R-:W-:Y:S01]  /*8530*/  F2FP.F16.E4M3.UNPACK_B R27, R12.reuse ;  /* 0x0000000cff1b723e */ /* 0x080fe200020006ff */
[--C-:B------:R-:W-:Y:S01]  /*8540*/  HADD2.F32 R9, -RZ, R10.reuse.H0_H0 ;  /* 0x2000000aff097230 */ /* 0x100fe20000004100 */
[----:B------:R-:W-:Y:S01]  /*8550*/  F2FP.F16.E4M3.UNPACK_B R35, R12.H1 ;  /* 0x0000000cff23723e */ /* 0x000fe200030006ff */
[C---:B------:R-:W-:Y:S01]  /*8560*/  FMUL.FTZ R12, R5.reuse, R42 ;  /* 0x0000002a050c7220 */ /* 0x040fe20000410000 */
[----:B------:R-:W-:Y:S01]  /*8570*/  F2FP.F16.E4M3.UNPACK_B R26, R13.H1 ;  /* 0x0000000dff1a723e */ /* 0x000fe200030006ff */
[-C--:B------:R-:W-:Y:S01]  /*8580*/  FMUL.FTZ R13, R5, R38.reuse ;  /* 0x00000026050d7220 */ /* 0x080fe20000410000 */
[----:B------:R-:W-:Y:S01]  /*8590*/  F2FP.F16.E4M3.UNPACK_B R39, R39.H1 ;  /* 0x00000027ff27723e */ /* 0x000fe200030006ff */
[----:B------:R-:W-:Y:S01]  /*85a0*/  FFMA.FTZ R5, R9, R38, -R12 ;  /* 0x0000002609057223 */ /* 0x000fe2000001080c */
[----:B------:R-:W-:Y:S01]  /*85b0*/  F2FP.F16.E4M3.UNPACK_B R24, R24.H1 ;  /* 0x00000018ff18723e */ /* 0x000fe200030006ff */
[----:B------:R-:W-:Y:S01]  /*85c0*/  HADD2.F32 R11, -RZ, R11.H1_H1 ;  /* 0x3000000bff0b7230 */ /* 0x000fe20000004100 */
[-C--:B------:R-:W-:Y:S01]  /*85d0*/  F2FP.F16.E4M3.UNPACK_B R34, R15.reuse ;  /* 0x0000000fff22723e */ /* 0x080fe200020006ff */
[----:B------:R-:W-:Y:S01]  /*85e0*/  HADD2.F32 R31, -RZ, R31.H1_H1 ;  /* 0x3000001fff1f7230 */ /* 0x000fe20000004100 */
[----:B------:R-:W-:Y:S01]  /*85f0*/  F2FP.F16.E4M3.UNPACK_B R36, R15.H1 ;  /* 0x0000000fff24723e */ /* 0x000fe200030006ff */
[----:B------:R-:W-:-:S02]  /*8600*/  HADD2.F32 R12, -RZ, R10.H1_H1 ;  /* 0x3000000aff0c7230 */ /* 0x000fc40000004100 */
[----:B------:R-:W-:Y:S01]  /*8610*/  FFMA.FTZ R9, R9, R42, R13 ;  /* 0x0000002a09097223 */ /* 0x000fe2000001000d */
[--C-:B------:R-:W-:Y:S02]  /*8620*/  HADD2.F32 R38, -RZ, R39.reuse.H0_H0 ;  /* 0x20000027ff267230 */ /* 0x100fe40000004100 */
[C---:B------:R-:W-:Y:S01]  /*8630*/  FMUL.FTZ R41, R11.reuse, R40 ;  /* 0x000000280b297220 */ /* 0x040fe20000410000 */
[----:B------:R-:W-:Y:S02]  /*8640*/  HADD2.F32 R10, -RZ, R26.H0_H0 ;  /* 0x2000001aff0a7230 */ /* 0x000fe40000004100 */
[----:B------:R-:W-:Y:S01]  /*8650*/  FMUL.FTZ R11, R11, R31 ;  /* 0x0000001f0b0b7220 */ /* 0x000fe20000410000 */
[----:B------:R-:W-:Y:S01]  /*8660*/  HADD2.F32 R15, -RZ, R24.H0_H0 ;  /* 0x20000018ff0f7230 */ /* 0x000fe20000004100 */
[-C--:B------:R-:W-:Y:S01]  /*8670*/  F2FP.F16.E4M3.UNPACK_B R30, R7.reuse ;  /* 0x00000007ff1e723e */ /* 0x080fe200020006ff */
[----:B------:R-:W-:Y:S02]  /*8680*/  HADD2.F32 R13, -RZ, R20.H0_H0 ;  /* 0x20000014ff0d7230 */ /* 0x000fe40000004100 */
[C---:B------:R-:W-:Y:S01]  /*8690*/  FMUL.FTZ R42, R10.reuse, R38 ;  /* 0x000000260a2a7220 */ /* 0x040fe20000410000 */
[----:B------:R-:W-:Y:S01]  /*86a0*/  F2FP.F16.E4M3.UNPACK_B R33, R7.H1 ;  /* 0x00000007ff21723e */ /* 0x000fe200030006ff */
[----:B------:R-:W-:Y:S01]  /*86b0*/  FMUL.FTZ R45, R10, R15 ;  /* 0x0000000f0a2d7220 */ /* 0x000fe20000410000 */
[C---:B------:R-:W-:Y:S01]  /*86c0*/  FFMA.FTZ R10, R12.reuse, R31, -R41 ;  /* 0x0000001f0c0a7223 */ /* 0x040fe20000010829 */
[----:B------:R-:W-:Y:S01]  /*86d0*/  FFMA.FTZ R12, R12, R40, R11 ;  /* 0x000000280c0c7223 */ /* 0x000fe2000001000b */
[C---:B------:R-:W-:Y:S01]  /*86e0*/  FFMA.FTZ R11, R13.reuse, R15, -R42 ;  /* 0x0000000f0d0b7223 */ /* 0x040fe2000001082a */
[----:B------:R-:W-:Y:S01]  /*86f0*/  FFMA.FTZ R13, R13, R38, R45 ;  /* 0x000000260d0d7223 */ /* 0x000fe2000001002d */
[----:B------:R-:W-:Y:S01]  /*8700*/  F2FP.F16.E4M3.UNPACK_B R41, R43 ;  /* 0x0000002bff29723e */ /* 0x000fe200020006ff */
[----:B------:R-:W-:Y:S01]  /*8710*/  HADD2.F32 R31, -RZ, R24.H1_H1 ;  /* 0x30000018ff1f7230 */ /* 0x000fe20000004100 */
[----:B------:R-:W-:Y:S01]  /*8720*/  F2FP.F16.E4M3.UNPACK_B R38, R37 ;  /* 0x00000025ff26723e */ /* 0x000fe200020006ff */
[----:B------:R-:W-:Y:S01]  /*8730*/  HADD2.F32 R40, -RZ, R39.H1_H1 ;  /* 0x30000027ff287230 */ /* 0x000fe20000004100 */
[----:B------:R-:W-:Y:S01]  /*8740*/  F2FP.F16.E4M3.UNPACK_B R43, R43.H1 ;  /* 0x0000002bff2b723e */ /* 0x000fe200030006ff */
[----:B------:R-:W-:Y:S01]  /*8750*/  HADD2.F32 R15, -RZ, R26.H1_H1 ;  /* 0x3000001aff0f7230 */ /* 0x000fe20000004100 */
[-C--:B------:R-:W-:Y:S01]  /*8760*/  F2FP.F16.E4M3.UNPACK_B R32, R4.reuse.H1 ;  /* 0x00000004ff20723e */ /* 0x080fe200030006ff */
[----:B------:R-:W-:Y:S01]  /*8770*/  HADD2.F32 R24, -RZ, R20.H1_H1 ;  /* 0x30000014ff187230 */ /* 0x000fe20000004100 */
[----:B------:R-:W-:Y:S01]  /*8780*/  F2FP.F16.E4M3.UNPACK_B R25, R4 ;  /* 0x00000004ff19723e */ /* 0x000fe200020006ff */
[----:B------:R-:W-:-:S02]  /*8790*/  HADD2.F32 R45, -RZ, R41.H0_H0 ;  /* 0x20000029ff2d7230 */ /* 0x000fc40000004100 */
[C---:B------:R-:W-:Y:S01]  /*87a0*/  FMUL.FTZ R47, R15.reuse, R40 ;  /* 0x000000280f2f7220 */ /* 0x040fe20000410000 */
[----:B------:R-:W-:Y:S02]  /*87b0*/  HADD2.F32 R20, -RZ, R34.H0_H0 ;  /* 0x20000022ff147230 */ /* 0x000fe40000004100 */
[----:B------:R-:W-:Y:S01]  /*87c0*/  FMUL.FTZ R15, R15, R31 ;  /* 0x0000001f0f0f7220 */ /* 0x000fe20000410000 */
[----:B------:R-:W-:Y:S01]  /*87d0*/  HADD2.F32 R39, -RZ, R38.H0_H0 ;  /* 0x20000026ff277230 */ /* 0x000fe20000004100 */
[----:B------:R-:W-:Y:S01]  /*87e0*/  F2FP.F16.E4M3.UNPACK_B R4, R6 ;  /* 0x00000006ff04723e */ /* 0x000fe200020006ff */
[----:B------:R-:W-:Y:S02]  /*87f0*/  HADD2.F32 R26, -RZ, R30.H0_H0 ;  /* 0x2000001eff1a7230 */ /* 0x000fe40000004100 */
[C---:B------:R-:W-:Y:S01]  /*8800*/  FMUL.FTZ R49, R20.reuse, R45 ;  /* 0x0000002d14317220 */ /* 0x040fe20000410000 */
[----:B------:R-:W-:Y:S02]  /*8810*/  HADD2.F32 R41, -RZ, R41.H1_H1 ;  /* 0x30000029ff297230 */ /* 0x000fe40000004100 */
[----:B------:R-:W-:Y:S01]  /*8820*/  FMUL.FTZ R42, R20, R39 ;  /* 0x00000027142a7220 */ /* 0x000fe20000410000 */
[C---:B------:R-:W-:Y:S01]  /*8830*/  FFMA.FTZ R20, R24.reuse, R31, -R47 ;  /* 0x0000001f18147223 */ /* 0x040fe2000001082f */
[----:B------:R-:W-:Y:S01]  /*8840*/  FFMA.FTZ R24, R24, R40, R15 ;  /* 0x0000002818187223 */ /* 0x000fe2000001000f */
[C---:B------:R-:W-:Y:S01]  /*8850*/  FFMA.FTZ R15, R26.reuse, R39, -R49 ;  /* 0x000000271a0f7223 */ /* 0x040fe20000010831 */
[----:B------:R-:W-:Y:S01]  /*8860*/  HADD2.F32 R39, -RZ, R38.H1_H1 ;  /* 0x30000026ff277230 */ /* 0x000fe20000004100 */
        /* <DEDUP_REMOVED lines=10> */
[--C-:B------:R-:W-:Y:S02]  /*8910*/  HADD2.F32 R40, -RZ, R38.reuse.H0_H0 ;  /* 0x20000026ff287230 */ /* 0x100fe40000004100 */
[-C--:B------:R-:W-:Y:S01]  /*8920*/  FMUL.FTZ R46, R30, R39.reuse ;  /* 0x000000271e2e7220 */ /* 0x080fe20000410000 */
[----:B------:R-:W-:Y:S02]  /*8930*/  HADD2.F32 R34, -RZ, R33.H0_H0 ;  /* 0x20000021ff227230 */ /* 0x000fe40000004100 */
[----:B------:R-:W-:Y:S01]  /*8940*/  FMUL.FTZ R45, R37, R42 ;  /* 0x0000002a252d7220 */ /* 0x000fe20000410000 */
[----:B------:R-:W-:Y:S01]  /*8950*/  FFMA.FTZ R30, R31, R39, -R44 ;  /* 0x000000271f1e7223 */ /* 0x000fe2000001082c */
[-C--:B------:R-:W-:Y:S01]  /*8960*/  FMUL.FTZ R37, R37, R40.reuse ;  /* 0x0000002825257220 */ /* 0x080fe20000410000 */
[----:B------:R-:W-:Y:S01]  /*8970*/  FFMA.FTZ R31, R31, R41, R46 ;  /* 0x000000291f1f7223 */ /* 0x000fe2000001002e */
[C---:B------:R-:W-:Y:S01]  /*8980*/  FFMA.FTZ R45, R34.reuse, R40, -R45 ;  /* 0x00000028222d7223 */ /* 0x040fe2000001082d */
[----:B------:R-:W-:Y:S01]  /*8990*/  HADD2.F32 R40, -RZ, R38.H1_H1 ;  /* 0x30000026ff287230 */ /* 0x000fe20000004100 */
[----:B------:R-:W-:Y:S01]  /*89a0*/  F2FP.F16.E4M3.UNPACK_B R41, R29.H1 ;  /* 0x0000001dff29723e */ /* 0x000fe200030006ff */
[----:B------:R-:W-:Y:S01]  /*89b0*/  FFMA.FTZ R47, R34, R42, R37 ;  /* 0x0000002a222f7223 */ /* 0x000fe20000010025 */
[----:B------:R-:W-:Y:S01]  /*89c0*/  F2FP.F16.E4M3.UNPACK_B R38, R21.H1 ;  /* 0x00000015ff26723e */ /* 0x000fe200030006ff */
[----:B------:R-:W-:Y:S01]  /*89d0*/  HADD2.F32 R43, -RZ, R43.H1_H1 ;  /* 0x3000002bff2b7230 */ /* 0x000fe20000004100 */
[----:B------:R-:W-:Y:S01]  /*89e0*/  F2FP.SATFINITE.E4M3.F32.PACK_AB_MERGE_C R11, R20, R11, RZ ;  /* 0x0000000b140b723e */ /* 0x000fe200048070ff */
[----:B------:R-:W-:Y:S01]  /*89f0*/  HADD2.F32 R37, -RZ, R36.H1_H1 ;  /* 0x30000024ff257230 */ /* 0x000fe20000004100 */
[----:B------:R-:W-:Y:S01]  /*8a00*/  F2FP.SATFINITE.E4M3.F32.PACK_AB_MERGE_C R13, R24, R13, RZ ;  /* 0x0000000d180d723e */ /* 0x000fe200048070ff */
[----:B------:R-:W-:Y:S01]  /*8a10*/  HADD2.F32 R42, -RZ, R41.H0_H0 ;  /* 0x20000029ff2a7230 */ /* 0x000fe20000004100 */
[----:B------:R-:W-:Y:S01]  /*8a20*/  F2FP.SATFINITE.E4M3.F32.PACK_AB_MERGE_C R5, R10, R5, R11 ;  /* 0x000000050a05723e */ /* 0x000fe2000480700b */
[----:B------:R-:W-:-:S02]  /*8a30*/  HADD2.F32 R36, -RZ, R35.H0_H0 ;  /* 0x20000023ff247230 */ /* 0x000fc40000004100 */
[C---:B------:R-:W-:Y:S01]  /*8a40*/  FMUL.FTZ R49, R37.reuse, R43 ;  /* 0x0000002b25317220 */ /* 0x040fe20000410000 */
[----:B------:R-:W-:Y:S02]  /*8a50*/  HADD2.F32 R39, -RZ, R38.H0_H0 ;  /* 0x20000026ff277230 */ /* 0x000fe40000004100 */
[----:B------:R-:W-:Y:S01]  /*8a60*/  FMUL.FTZ R46, R37, R40 ;  /* 0x00000028252e7220 */ /* 0x000fe20000410000 */
[----:B------:R-:W-:Y:S02]  /*8a70*/  HADD2.F32 R34, -RZ, R33.H1_H1 ;  /* 0x30000021ff227230 */ /* 0x000fe40000004100 */
[C---:B------:R-:W-:Y:S01]  /*8a80*/  FMUL.FTZ R44, R36.reuse, R42 ;  /* 0x0000002a242c7220 */ /* 0x040fe20000410000 */
[----:B------:R-:W-:Y:S02]  /*8a90*/  HADD2.F32 R33, -RZ, R32.H0_H0 ;  /* 0x20000020ff217230 */ /* 0x000fe40000004100 */
[----:B------:R-:W-:Y:S01]  /*8aa0*/  FMUL.FTZ R37, R36, R39 ;  /* 0x0000002724257220 */ /* 0x000fe20000410000 */
[----:B------:R-:W-:-:S02]  /*8ab0*/  HADD2.F32 R41, -RZ, R41.H1_H1 ;  /* 0x30000029ff297230 */ /* 0x000fc40000004100 */
[C---:B------:R-:W-:Y:S01]  /*8ac0*/  FFMA.FTZ R48, R34.reuse, R40, -R49 ;  /* 0x0000002822307223 */ /* 0x040fe20000010831 */
[----:B------:R-:W-:Y:S01]  /*8ad0*/  FFMA.FTZ R50, R34, R43, R46 ;  /* 0x0000002b22327223 */ /* 0x000fe2000001002e */
[----:B------:R-:W-:Y:S01]  /*8ae0*/  HADD2.F32 R35, -RZ, R35.H1_H1 ;  /* 0x30000023ff237230 */ /* 0x000fe20000004100 */
[----:B------:R-:W-:Y:S01]  /*8af0*/  F2FP.F16.E4M3.UNPACK_B R34, R29 ;  /* 0x0000001dff22723e */ /* 0x000fe200020006ff */
[----:B------:R-:W-:Y:S02]  /*8b00*/  HADD2.F32 R38, -RZ, R38.H1_H1 ;  /* 0x30000026ff267230 */ /* 0x000fe40000004100 */
[C---:B------:R-:W-:Y:S01]  /*8b10*/  FFMA.FTZ R44, R33.reuse, R39, -R44 ;  /* 0x00000027212c7223 */ /* 0x040fe2000001082c */
[----:B------:R-:W-:Y:S01]  /*8b20*/  FFMA.FTZ R37, R33, R42, R37 ;  /* 0x0000002a21257223 */ /* 0x000fe20000010025 */
[----:B------:R-:W-:Y:S01]  /*8b30*/  HADD2.F32 R32, -RZ, R32.H1_H1 ;  /* 0x30000020ff207230 */ /* 0x000fe20000004100 */
[----:B------:R-:W-:Y:S01]  /*8b40*/  F2FP.F16.E4M3.UNPACK_B R33, R21 ;  /* 0x00000015ff21723e */ /* 0x000fe200020006ff */
[C---:B------:R-:W-:Y:S01]  /*8b50*/  FMUL.FTZ R21, R35.reuse, R41 ;  /* 0x0000002923157220 */ /* 0x040fe20000410000 */
[----:B------:R-:W-:Y:S01]  /*8b60*/  FMUL.FTZ R40, R35, R38 ;  /* 0x0000002623287220 */ /* 0x000fe20000410000 */
[----:B------:R-:W-:Y:S01]  /*8b70*/  HADD2.F32 R36, -RZ, R34.H0_H0 ;  /* 0x20000022ff247230 */ /* 0x000fe20000004100 */
[----:B------:R-:W-:Y:S01]  /*8b80*/  F2FP.SATFINITE.E4M3.F32.PACK_AB_MERGE_C R47, R50, R47, RZ ;  /* 0x0000002f322f723e */ /* 0x000fe200048070ff */
[----:B------:R-:W-:-:S02]  /*8b90*/  HADD2.F32 R29, -RZ, R27.H0_H0 ;  /* 0x2000001bff1d7230 */ /* 0x000fc40000004100 */
[C---:B------:R-:W-:Y:S01]  /*8ba0*/  FFMA.FTZ R39, R32.reuse, R38, -R21 ;  /* 0x0000002620277223 */ /* 0x040fe20000010815 */
[----:B------:R-:W-:Y:S01]  /*8bb0*/  FFMA.FTZ R46, R32, R41, R40 ;  /* 0x00000029202e7223 */ /* 0x000fe20000010028 */
[----:B------:R-:W-:Y:S01]  /*8bc0*/  HADD2.F32 R32, -RZ, R33.H0_H0 ;  /* 0x20000021ff207230 */ /* 0x000fe20000004100 */
[----:B------:R-:W-:Y:S01]  /*8bd0*/  F2FP.SATFINITE.E4M3.F32.PACK_AB_MERGE_C R9, R12, R9, R13 ;  /* 0x000000090c09723e */ /* 0x000fe2000480700d */
[----:B------:R-:W-:Y:S02]  /*8be0*/  HADD2.F32 R21, -RZ, R25.H0_H0 ;  /* 0x20000019ff157230 */ /* 0x000fe40000004100 */
[C---:B------:R-:W-:Y:S01]  /*8bf0*/  FMUL.FTZ R38, R29.reuse, R36 ;  /* 0x000000241d267220 */ /* 0x040fe20000410000 */
[----:B------:R-:W-:Y:S02]  /*8c00*/  HADD2.F32 R34, -RZ, R34.H1_H1 ;  /* 0x30000022ff227230 */ /* 0x000fe40000004100 */
[----:B------:R-:W-:Y:S01]  /*8c10*/  FMUL.FTZ R40, R29, R32 ;  /* 0x000000201d287220 */ /* 0x000fe20000410000 */
[----:B------:R-:W-:-:S02]  /*8c20*/  HADD2.F32 R27, -RZ, R27.H1_H1 ;  /* 0x3000001bff1b7230 */ /* 0x000fc40000004100 */
[C---:B------:R-:W-:Y:S01]  /*8c30*/  FFMA.FTZ R38, R21.reuse, R32, -R38 ;  /* 0x0000002015267223 */ /* 0x040fe20000010826 */
[----:B------:R-:W-:Y:S01]  /*8c40*/  HADD2.F32 R32, -RZ, R33.H1_H1 ;  /* 0x30000021ff207230 */ /* 0x000fe20000004100 */
[----:B------:R-:W-:Y:S01]  /*8c50*/  F2FP.F16.E4M3.UNPACK_B R29, R8.H1 ;  /* 0x00000008ff1d723e */ /* 0x000fe200030006ff */
[----:B------:R-:W-:Y:S02]  /*8c60*/  HADD2.F32 R25, -RZ, R25.H1_H1 ;  /* 0x30000019ff197230 */ /* 0x000fe40000004100 */
[----:B------:R-:W-:Y:S01]  /*8c70*/  FFMA.FTZ R40, R21, R36, R40 ;  /* 0x0000002415287223 */ /* 0x000fe20000010028 */
[C---:B------:R-:W-:Y:S01]  /*8c80*/  FMUL.FTZ R42, R27.reuse, R34 ;  /* 0x000000221b2a7220 */ /* 0x040fe20000410000 */
[----:B------:R-:W-:Y:S01]  /*8c90*/  F2FP.F16.E4M3.UNPACK_B R21, R3.H1 ;  /* 0x00000003ff15723e */ /* 0x000fe200030006ff */
[-C--:B------:R-:W-:Y:S01]  /*8ca0*/  FMUL.FTZ R35, R27, R32.reuse ;  /* 0x000000201b237220 */ /* 0x080fe20000410000 */
[----:B------:R-:W-:Y:S02]  /*8cb0*/  HADD2.F32 R36, -RZ, R29.H0_H0 ;  /* 0x2000001dff247230 */ /* 0x000fe40000004100 */
[----:B------:R-:W-:Y:S01]  /*8cc0*/  FFMA.FTZ R33, R25, R32, -R42 ;  /* 0x0000002019217223 */ /* 0x000fe2000001082a */
[----:B------:R-:W-:-:S02]  /*8cd0*/  HADD2.F32 R27, -RZ, R14.H0_H0 ;  /* 0x2000000eff1b7230 */ /* 0x000fc40000004100 */
[----:B------:R-:W-:Y:S01]  /*8ce0*/  FFMA.FTZ R35, R25, R34, R35 ;  /* 0x0000002219237223 */ /* 0x000fe20000010023 */
[--C-:B------:R-:W-:Y:S01]  /*8cf0*/  HADD2.F32 R32, -RZ, R21.reuse.H0_H0 ;  /* 0x20000015ff207230 */ /* 0x100fe20000004100 */
[----:B------:R-:W-:Y:S01]  /*8d00*/  F2FP.F16.E4M3.UNPACK_B R3, R3 ;  /* 0x00000003ff03723e */ /* 0x000fe200020006ff */
[----:B------:R-:W-:Y:S02]  /*8d10*/  HADD2.F32 R25, -RZ, R21.H1_H1 ;  /* 0x30000015ff197230 */ /* 0x000fe40000004100 */
[C---:B------:R-:W-:Y:S01]  /*8d20*/  FMUL.FTZ R34, R27.reuse, R36 ;  /* 0x000000241b227220 */ /* 0x040fe20000410000 */
[----:B------:R-:W-:Y:S02]  /*8d30*/  HADD2.F32 R21, -RZ, R7.H0_H0 ;  /* 0x20000007ff157230 */ /* 0x000fe40000004100 */
[----:B------:R-:W-:Y:S01]  /*8d40*/  FMUL.FTZ R42, R27, R32 ;  /* 0x000000201b2a7220 */ /* 0x000fe20000410000 */
[----:B------:R-:W-:Y:S01]  /*8d50*/  HADD2.F32 R29, -RZ, R29.H1_H1 ;  /* 0x3000001dff1d7230 */ /* 0x000fe20000004100 */
[----:B------:R-:W-:Y:S01]  /*8d60*/  F2FP.SATFINITE.E4M3.F32.PACK_AB_MERGE_C R11, R31, R26, R47 ;  /* 0x0000001a1f0b723e */ /* 0x000fe2000480702f */
[----:B------:R-:W-:-:S02]  /*8d70*/  HADD2.F32 R14, -RZ, R14.H1_H1 ;  /* 0x3000000eff0e7230 */ /* 0x000fc40000004100 */
[C---:B------:R-:W-:Y:S01]  /*8d80*/  FFMA.FTZ R41, R21.reuse, R32, -R34 ;  /* 0x0000002015297223 */ /* 0x040fe20000010822 */
[----:B------:R-:W-:Y:S02]  /*8d90*/  HADD2.F32 R7, -RZ, R7.H1_H1 ;  /* 0x30000007ff077230 */ /* 0x000fe40000004100 */
[----:B------:R-:W-:Y:S01]  /*8da0*/  FFMA.FTZ R42, R21, R36, R42 ;  /* 0x00000024152a7223 */ /* 0x000fe2000001002a */
[--C-:B------:R-:W-:Y:S02]  /*8db0*/  HADD2.F32 R21, -RZ, R3.reuse.H1_H1 ;  /* 0x30000003ff157230 */ /* 0x100fe40000004100 */
[C---:B------:R-:W-:Y:S01]  /*8dc0*/  FMUL.FTZ R32, R14.reuse, R29 ;  /* 0x0000001d0e207220 */ /* 0x040fe20000410000 */
[-C--:B------:R-:W-:Y:S01]  /*8dd0*/  FMUL.FTZ R34, R14, R25.reuse ;  /* 0x000000190e227220 */ /* 0x080fe20000410000 */
[----:B------:R-:W-:Y:S01]  /*8de0*/  F2FP.F16.E4M3.UNPACK_B R14, R8 ;  /* 0x00000008ff0e723e */ /* 0x000fe200020006ff */
[----:B------:R-:W-:Y:S02]  /*8df0*/  HADD2.F32 R8, -RZ, R3.H0_H0 ;  /* 0x20000003ff087230 */ /* 0x000fe40000004100 */
[C---:B------:R-:W-:Y:S01]  /*8e00*/  FFMA.FTZ R36, R7.reuse, R25, -R32 ;  /* 0x0000001907247223 */ /* 0x040fe20000010820 */
[----:B------:R-:W-:Y:S01]  /*8e10*/  FFMA.FTZ R29, R7, R29, R34 ;  /* 0x0000001d071d7223 */ /* 0x000fe20000010022 */
[----:B------:R-:W-:-:S02]  /*8e20*/  HADD2.F32 R7, -RZ, R6.H0_H0 ;  /* 0x20000006ff077230 */ /* 0x000fc40000004100 */
[--C-:B------:R-:W-:Y:S01]  /*8e30*/  HADD2.F32 R32, -RZ, R14.reuse.H0_H0 ;  /* 0x2000000eff207230 */ /* 0x100fe20000004100 */
[----:B------:R-:W-:Y:S01]  /*8e40*/  F2FP.SATFINITE.E4M3.F32.PACK_AB_MERGE_C R36, R36, R41, RZ ;  /* 0x000000292424723e */ /* 0x000fe200048070ff */
[----:B------:R-:W-:Y:S01]  /*8e50*/  HADD2.F32 R25, -RZ, R14.H1_H1 ;  /* 0x3000000eff197230 */ /* 0x000fe20000004100 */
[----:B------:R-:W-:Y:S01]  /*8e60*/  F2FP.SATFINITE.E4M3.F32.PACK_AB_MERGE_C R29, R29, R42, RZ ;  /* 0x0000002a1d1d723e */ /* 0x000fe200048070ff */
[----:B------:R-:W-:Y:S02]  /*8e70*/  HADD2.F32 R6, -RZ, R6.H1_H1 ;  /* 0x30000006ff067230 */ /* 0x000fe40000004100 */
[C---:B------:R-:W-:Y:S01]  /*8e80*/  FMUL.FTZ R14, R7.reuse, R32 ;  /* 0x00000020070e7220 */ /* 0x040fe20000410000 */
[--C-:B------:R-:W-:Y:S02]  /*8e90*/  HADD2.F32 R3, -RZ, R4.reuse.H0_H0 ;  /* 0x20000004ff037230 */ /* 0x100fe40000004100 */
[----:B------:R-:W-:Y:S01]  /*8ea0*/  FMUL.FTZ R7, R7, R8 ;  /* 0x0000000807077220 */ /* 0x000fe20000410000 */
[----:B------:R-:W-:-:S02]  /*8eb0*/  HADD2.F32 R4, -RZ, R4.H1_H1 ;  /* 0x30000004ff047230 */ /* 0x000fc40000004100 */
[C---:B------:R-:W-:Y:S01]  /*8ec0*/  FMUL.FTZ R27, R6.reuse, R25 ;  /* 0x00000019061b7220 */ /* 0x040fe20000410000 */
[-C--:B------:R-:W-:Y:S01]  /*8ed0*/  FMUL.FTZ R34, R6, R21.reuse ;  /* 0x0000001506227220 */ /* 0x080fe20000410000 */
[C---:B------:R-:W-:Y:S01]  /*8ee0*/  FFMA.FTZ R6, R3.reuse, R8, -R14 ;  /* 0x0000000803067223 */ /* 0x040fe2000001080e */
[----:B------:R-:W-:Y:S01]  /*8ef0*/  FFMA.FTZ R3, R3, R32, R7 ;  /* 0x0000002003037223 */ /* 0x000fe20000010007 */
[C---:B------:R-:W-:Y:S01]  /*8f00*/  FFMA.FTZ R27, R4.reuse, R21, -R27 ;  /* 0x00000015041b7223 */ /* 0x040fe2000001081b */
[----:B------:R-:W-:Y:S01]  /*8f10*/  FFMA.FTZ R34, R4, R25, R34 ;  /* 0x0000001904227223 */ /* 0x000fe20000010022 */
[----:B------:R-:W-:Y:S02]  /*8f20*/  F2FP.SATFINITE.E4M3.F32.PACK_AB_MERGE_C R7, R48, R45, RZ ;  /* 0x0000002d3007723e */ /* 0x000fe400048070ff */
[----:B------:R-:W-:Y:S02]  /*8f30*/  F2FP.SATFINITE.E4M3.F32.PACK_AB_MERGE_C R4, R39, R44, RZ ;  /* 0x0000002c2704723e */ /* 0x000fe400048070ff */
[----:B------:R-:W-:-:S02]  /*8f40*/  F2FP.SATFINITE.E4M3.F32.PACK_AB_MERGE_C R8, R46, R37, RZ ;  /* 0x000000252e08723e */ /* 0x000fc400048070ff */
[----:B------:R-:W-:Y:S02]  /*8f50*/  F2FP.SATFINITE.E4M3.F32.PACK_AB_MERGE_C R7, R30, R15, R7 ;  /* 0x0000000f1e07723e */ /* 0x000fe40004807007 */
[----:B------:R-:W-:Y:S02]  /*8f60*/  F2FP.SATFINITE.E4M3.F32.PACK_AB_MERGE_C R4, R33, R38, R4 ;  /* 0x000000262104723e */ /* 0x000fe40004807004 */
[----:B------:R-:W-:Y:S02]  /*8f70*/  F2FP.SATFINITE.E4M3.F32.PACK_AB_MERGE_C R6, R27, R6, R36 ;  /* 0x000000061b06723e */ /* 0x000fe40004807024 */
[----:B------:R-:W-:Y:S02]  /*8f80*/  F2FP.SATFINITE.E4M3.F32.PACK_AB_MERGE_C R8, R35, R40, R8 ;  /* 0x000000282308723e */ /* 0x000fe40004807008 */
[----:B------:R-:W-:Y:S01]  /*8f90*/  F2FP.SATFINITE.E4M3.F32.PACK_AB_MERGE_C R10, R34, R3, R29 ;  /* 0x00000003220a723e */ /* 0x000fe2000480701d */
[----:B------:R1:W-:Y:S04]  /*8fa0*/  STS.128 [R51+0xb000], R4 ;  /* 0x00b0000433007388 */ /* 0x0003e80000000c00 */
[----:B------:R1:W-:Y:S02]  /*8fb0*/  STS.128 [R0+0xb000], R8 ;  /* 0x00b0000800007388 */ /* 0x0003e40000000c00 */
.L_x_1445:
[----:B------:R-:W-:Y:S05]  /*8fc0*/  BSYNC B0 ;  /* 0x0000000000007941 */ /* 0x000fea0003800000 */
.L_x_1438:
[----:B------:R-:W-:Y:S01]  /*8fd0*/  @!PT LDS RZ, [RZ] ;  /* 0x00000000fffff984 */ /* 0x000fe20000000800 */
[----:B------:R-:W-:Y:S01]  /*8fe0*/  @!PT LDS RZ, [RZ] ;  /* 0x00000000fffff984 */ /* 0x000fe20000000800 */
[----:B------:R-:W-:Y:S01]  /*8ff0*/  @!PT LDS RZ, [RZ] ;  /* 0x00000000fffff984 */ /* 0x000fe20000000800 */
[----:B------:R-:W-:Y:S01]  /*9000*/  @!PT LDS RZ, [RZ] ;  /* 0x00000000fffff984 */ /* 0x000fe20000000800 */
[----:B------:R0:W-:Y:S06]  /*9010*/  MEMBAR.ALL.CTA ;  /* 0x0000000000007992 */ /* 0x0001ec0000008000 */
[----:B0-----:R-:W0:Y:S01]  /*9020*/  FENCE.VIEW.ASYNC.S ;  /* 0x00000000000073c6 */ /* 0x001e220000000000 */
[----:B------:R-:W-:Y:S05]  /*9030*/  WARPSYNC.ALL ;  /* 0x0000000000007948 */ /* 0x000fea0003800000 */
[----:B0-----:R-:W-:Y:S06]  /*9040*/  BAR.SYNC.DEFER_BLOCKING 0xd, 0x180 ;  /* 0x0346000000007b1d */ /* 0x001fec0000010000 */
.L_x_1435:
[----:B-12---:R-:W2:Y:S02]  /*9050*/  LDL R0, [R1+0x10] ;  /* 0x0000100001007983 */ /* 0x006ea40000100800 */
[----:B--2---:R-:W-:-:S13]  /*9060*/  ISETP.NE.AND P0, PT, R0, 0x3, PT ;  /* 0x000000030000780c */ /* 0x004fda0003f05270 */
[----:B------:R-:W-:Y:S05]  /*9070*/  @!P0 BRA `(.L_x_1453) ;  /* 0x0000000000048947 */ /* 0x000fea0003800000 */
[----:B------:R-:W-:Y:S01]  /*9080*/  BPT.TRAP 0x1 ;  /* 0x000000040000795c */ /* 0x000fe20000300000 */
.L_x_1453:
[----:B-----5:R-:W-:Y:S01]  /*9090*/  IMAD R12, R23, 0x8, R22 ;  /* 0x00000008170c7824 */ /* 0x020fe200078e0216 */
[----:B0-----:R-:W-:-:S04]  /*90a0*/  SHF.L.U32 R3, R156, 0x1f, RZ ;  /* 0x0000001f9c037819 */ /* 0x001fc800000006ff */
[----:B------:R0:W1:Y:S01]  /*90b0*/  SYNCS.PHASECHK.TRANS64.TRYWAIT P1, [R12+URZ+0x13230], R3 ;  /* 0x013230030c0075a7 */ /* 0x000062000802017f */
[----:B------:R-:W-:Y:S05]  /*90c0*/  @!P0 BRA `(.L_x_1454) ;  /* 0x0000000000048947 */ /* 0x000fea0003800000 */
[----:B------:R-:W-:Y:S01]  /*90d0*/  BPT.TRAP 0x1 ;  /* 0x000000040000795c */ /* 0x000fe20000300000 */
.L_x_1454:
[----:B------:R-:W-:-:S05]  /*90e0*/  VIADD R0, R22, 0xe000 ;  /* 0x0000e00016007836 */ /* 0x000fca0000000000 */
[----:B------:R-:W-:-:S04]  /*90f0*/  SHF.R.U32.HI R0, RZ, 0x4, R0 ;  /* 0x00000004ff007819 */ /* 0x000fc80000011600 */
[----:B------:R-:W-:-:S04]  /*9100*/  LOP3.LUT R0, R0, 0x3fff, RZ, 0xc0, !PT ;  /* 0x00003fff00007812 */ /* 0x000fc800078ec0ff */
[----:B---3--:R-:W-:-:S05]  /*9110*/  LOP3.LUT R4, R0, 0x10000, RZ, 0xfc, !PT ;  /* 0x0001000000047812 */ /* 0x008fca00078efcff */
[----:B------:R2:W-:Y:S01]  /*9120*/  STL [R1+0x38], R4 ;  /* 0x0000380401007387 */ /* 0x0005e20000100800 */
[----:B------:R-:W-:Y:S01]  /*9130*/  IMAD R8, R23, 0x280, R4 ;  /* 0x0000028017087824 */ /* 0x000fe200078e0204 */
[----:B-1----:R-:W-:Y:S06]  /*9140*/  @P1 BRA `(.L_x_1455) ;  /* 0x0000000000081947 */ /* 0x002fec0003800000 */
[----:B------:R-:W1:Y:S02]  /*9150*/  SYNCS.PHASECHK.TRANS64.TRYWAIT P1, [R12+URZ+0x13230], R3 ;  /* 0x013230030c0075a7 */ /* 0x000e64000802017f */
[----:B-1----:R-:W-:Y:S05]  /*9160*/  @!P1 BRA `(.L_x_1456) ;  /* 0x000001dc00389947 */ /* 0x002fea0003800000 */
.L_x_1455:
[----:B--2---:R-:W-:Y:S01]  /*9170*/  IMAD.MOV.U32 R4, RZ, RZ, R8 ;  /* 0x000000ffff047224 */ /* 0x004fe200078e0008 */
[----:B------:R-:W-:Y:S05]  /*9180*/  WARPSYNC.ALL ;  /* 0x0000000000007948 */ /* 0x000fea0003800000 */
[----:B------:R-:W-:Y:S01]  /*9190*/  IMAD.MOV.U32 R5, RZ, RZ, -0x7fffffe0 ;  /* 0x80000020ff057424 */ /* 0x000fe200078e00ff */
[----:B------:R-:W-:Y:S01]  /*91a0*/  R2UR UR6, R4 ;  /* 0x00000000040672ca */ /* 0x000fe200000e0000 */
[----:B------:R-:W-:Y:S01]  /*91b0*/  WARPGROUP.ARRIVE ;  /* 0x00000000000079c5 */ /* 0x000fe20000000000 */
[----:B------:R-:W-:Y:S01]  /*91c0*/  LOP3.LUT R4, R28, 0x10000, RZ, 0xfc, !PT ;  /* 0x000100001c047812 */ /* 0x000fe200078efcff */
[----:B------:R-:W-:Y:S01]  /*91d0*/  VIADD R6, R8, 0x80 ;  /* 0x0000008008067836 */ /* 0x000fe20000000000 */
[C---:B------:R-:W-:Y:S01]  /*91e0*/  R2UR UR7, R5.reuse ;  /* 0x00000000050772ca */ /* 0x040fe200000e0000 */
[----:B------:R-:W-:Y:S01]  /*91f0*/  IMAD.MOV.U32 R7, RZ, RZ, -0x7fffffe0 ;  /* 0x80000020ff077424 */ /* 0x000fe200078e00ff */
[----:B------:R-:W-:Y:S01]  /*9200*/  R2UR UR4, R4 ;  /* 0x00000000040472ca */ /* 0x000fe200000e0000 */
[----:B------:R-:W-:Y:S01]  /*9210*/  VIADD R10, R8, 0x100 ;  /* 0x00000100080a7836 */ /* 0x000fe20000000000 */
[----:B------:R-:W-:Y:S01]  /*9220*/  R2UR UR5, R5 ;  /* 0x00000000050572ca */ /* 0x000fe200000e0000 */
[----:B------:R-:W-:Y:S01]  /*9230*/  IMAD.MOV.U32 R11, RZ, RZ, -0x7fffffe0 ;  /* 0x80000020ff0b7424 */ /* 0x000fe200078e00ff */
[----:B------:R-:W-:Y:S01]  /*9240*/  R2UR UR10, R6 ;  /* 0x00000000060a72ca */ /* 0x000fe200000e0000 */
[C---:B------:R-:W-:Y:S01]  /*9250*/  VIADD R6, R8.reuse, 0x180 ;  /* 0x0000018008067836 */ /* 0x040fe20000000000 */
[----:B------:R-:W-:Y:S01]  /*9260*/  R2UR UR11, R7 ;  /* 0x00000000070b72ca */ /* 0x000fe200000e0000 */
[----:B----4-:R-:W-:Y:S01]  /*9270*/  VIADD R14, R8, 0x200 ;  /* 0x00000200080e7836 */ /* 0x010fe20000000000 */
[----:B------:R-:W-:Y:S01]  /*9280*/  R2UR UR8, R4 ;  /* 0x00000000040872ca */ /* 0x000fe200000e0000 */
[----:B------:R-:W-:Y:S01]  /*9290*/  IMAD.MOV.U32 R15, RZ, RZ, -0x7fffffe0 ;  /* 0x80000020ff0f7424 */ /* 0x000fe200078e00ff */
[----:B------:R-:W-:Y:S01]  /*92a0*/  R2UR UR9, R5 ;  /* 0x00000000050972ca */ /* 0x000fe200000e0000 */
[----:B------:R-:W-:Y:S01]  /*92b0*/  IMAD.MOV.U32 R9, RZ, RZ, -0x7fffffe0 ;  /* 0x80000020ff097424 */ /* 0x000fe200078e00ff */
[----:B------:R-:W-:Y:S01]  /*92c0*/  R2UR UR14, R10 ;  /* 0x000000000a0e72ca */ /* 0x000fe200000e0000 */
[----:B------:R-:W-:Y:S01]  /*92d0*/  VIADD R10, R8, 0x82 ;  /* 0x00000082080a7836 */ /* 0x000fe20000000000 */
[----:B------:R-:W-:Y:S01]  /*92e0*/  R2UR UR15, R11 ;  /* 0x000000000b0f72ca */ /* 0x000fe200000e0000 */
[----:B------:R-:W-:Y:S01]  /*92f0*/  QGMMA.64x32x32.F32.E4M3.E4M3 R88, gdesc[UR4], RZ, !UPT, gsb0 ;  /* 0x00600000045879f3 */ /* 0x000fe2000c0008ff */
[----:B------:R-:W-:Y:S01]  /*9300*/  R2UR UR12, R4 ;  /* 0x00000000040c72ca */ /* 0x000fe200000e0000 */
[----:B------:R-:W-:Y:S01]  /*9310*/  IMAD.MOV.U32 R11, RZ, RZ, -0x7fffffe0 ;  /* 0x80000020ff0b7424 */ /* 0x000fe200078e00ff */
[----:B------:R-:W-:-:S02]  /*9320*/  R2UR UR13, R5 ;  /* 0x00000000050d72ca */ /* 0x000fc400000e0000 */
[----:B------:R-:W-:Y:S01]  /*9330*/  R2UR UR18, R6 ;  /* 0x00000000061272ca */ /* 0x000fe200000e0000 */
[----:B------:R-:W-:Y:S01]  /*9340*/  VIADD R6, R8, 0x2 ;  /* 0x0000000208067836 */ /* 0x000fe20000000000 */
[----:B------:R-:W-:Y:S01]  /*9350*/  R2UR UR19, R7 ;  /* 0x00000000071372ca */ /* 0x000fe200000e0000 */
[----:B------:R-:W-:Y:S01]  /*9360*/  IMAD.MOV.U32 R7, RZ, RZ, -0x7fffffe0 ;  /* 0x80000020ff077424 */ /* 0x000fe200078e00ff */
[----:B------:R-:W-:Y:S02]  /*9370*/  R2UR UR16, R4 ;  /* 0x00000000041072ca */ /* 0x000fe400000e0000 */
[----:B------:R-:W-:Y:S02]  /*9380*/  R2UR UR17, R5 ;  /* 0x00000000051172ca */ /* 0x000fe400000e0000 */
[----:B------:R-:W-:Y:S02]  /*9390*/  R2UR UR22, R14 ;  /* 0x000000000e1672ca */ /* 0x000fe400000e0000 */
[----:B------:R-:W-:-:S02]  /*93a0*/  R2UR UR23, R15 ;  /* 0x000000000f1772ca */ /* 0x000fc400000e0000 */
[----:B------:R-:W-:Y:S02]  /*93b0*/  R2UR UR20, R4 ;  /* 0x00000000041472ca */ /* 0x000fe400000e0000 */
[----:B------:R-:W-:Y:S02]  /*93c0*/  R2UR UR21, R5 ;  /* 0x00000000051572ca */ /* 0x000fe400000e0000 */
[----:B------:R-:W-:Y:S01]  /*93d0*/  R2UR UR6, R6 ;  /* 0x00000000060672ca */ /* 0x000fe200000e0000 */
[----:B------:R-:W-:Y:S01]  /*93e0*/  VIADD R6, R8, 0x102 ;  /* 0x0000010208067836 */ /* 0x000fe20000000000 */
[----:B------:R-:W-:Y:S01]  /*93f0*/  R2UR UR7, R7 ;  /* 0x00000000070772ca */ /* 0x000fe200000e0000 */
[----:B------:R-:W-:Y:S01]  /*9400*/  IMAD.MOV.U32 R7, RZ, RZ, -0x7fffffe0 ;  /* 0x80000020ff077424 */ /* 0x000fe200078e00ff */
[----:B------:R-:W-:Y:S02]  /*9410*/  WARPGROUP.DEPBAR.LE gsb0, 0x0 ;  /* 0x00008000000079c5 */ /* 0x000fe40000010000 */
[----:B------:R-:W-:-:S06]  /*9420*/  WARPGROUP.ARRIVE ;  /* 0x00000000000079c5 */ /* 0x000fcc0000000000 */
[----:B------:R-:W-:Y:S01]  /*9430*/  QGMMA.64x32x32.F32.E4M3.E4M3 R72, gdesc[UR8], RZ, !UPT, gsb0 ;  /* 0x00600000084879f3 */ /* 0x000fe2000c0008ff */
[----:B------:R-:W-:Y:S01]  /*9440*/  R2UR UR10, R10 ;  /* 0x000000000a0a72ca */ /* 0x000fe200000e0000 */
[C---:B------:R-:W-:Y:S01]  /*9450*/  VIADD R10, R8.reuse, 0x182 ;  /* 0x00000182080a7836 */ /* 0x040fe20000000000 */
[----:B------:R-:W-:Y:S01]  /*9460*/  R2UR UR11, R11 ;  /* 0x000000000b0b72ca */ /* 0x000fe200000e0000 */
[----:B------:R-:W-:Y:S02]  /*9470*/  IMAD.MOV.U32 R11, RZ, RZ, -0x7fffffe0 ;  /* 0x80000020ff0b7424 */ /* 0x000fe400078e00ff */
[----:B------:R-:W-:Y:S01]  /*9480*/  VIADD R8, R8, 0x202 ;  /* 0x0000020208087836 */ /* 0x000fe20000000000 */
[----:B------:R-:W-:Y:S02]  /*9490*/  WARPGROUP.DEPBAR.LE gsb0, 0x0 ;  /* 0x00008000000079c5 */ /* 0x000fe40000010000 */
        /* <DEDUP_REMOVED lines=8> */
[C---:B------:R-:W-:Y:S02]  /*9520*/  R2UR UR8, R6.reuse ;  /* 0x00000000060872ca */ /* 0x040fe400000e0000 */
[C---:B------:R-:W-:Y:S02]  /*9530*/  R2UR UR9, R7.reuse ;  /* 0x00000000070972ca */ /* 0x040fe400000e0000 */
[----:B------:R-:W-:Y:S02]  /*9540*/  R2UR UR12, R6 ;  /* 0x00000000060c72ca */ /* 0x000fe400000e0000 */
[----:B------:R-:W-:Y:S01]  /*9550*/  R2UR UR13, R7 ;  /* 0x00000000070d72ca */ /* 0x000fe200000e0000 */
        /* <DEDUP_REMOVED lines=32> */
.L_x_1457:
[----:B------:R-:W2:Y:S01]  /*9760*/  LDL R10, [R1+0x44] ;  /* 0x00004400010a7983 */ /* 0x000ea20000100800 */
[----:B------:R-:W3:Y:S03]  /*9770*/  LDC R110, c[0x0][0x448] ;  /* 0x00011200ff6e7b82 */ /* 0x000ee60000000800 */
[----:B------:R-:W2:Y:S04]  /*9780*/  LDL R108, [R1+0x34] ;  /* 0x00003400016c7983 */ /* 0x000ea80000100800 */
[----:B------:R-:W4:Y:S04]  /*9790*/  LDL R106, [R1+0x14] ;  /* 0x00001400016a7983 */ /* 0x000f280000100800 */
[----:B------:R-:W5:Y:S04]  /*97a0*/  LDL R107, [R1+0x28] ;  /* 0x00002800016b7983 */ /* 0x000f680000100800 */
[----:B------:R-:W5:Y:S04]  /*97b0*/  LDL R114, [R1+0xc] ;  /* 0x00000c0001727983 */ /* 0x000f680000100800 */
[----:B------:R-:W5:Y:S01]  /*97c0*/  LDL R112, [R1+0x4] ;  /* 0x0000040001707983 */ /* 0x000f620000100800 */
[C---:B------:R-:W-:Y:S01]  /*97d0*/  FMUL.FTZ R20, R2.reuse, R95 ;  /* 0x0000005f02147220 */ /* 0x040fe20000410000 */
[C---:B------:R-:W-:Y:S01]  /*97e0*/  FMUL.FTZ R95, R2.reuse, R73 ;  /* 0x00000049025f7220 */ /* 0x040fe20000410000 */
[C---:B------:R-:W-:Y:S01]  /*97f0*/  FMUL.FTZ R73, R2.reuse, R74 ;  /* 0x0000004a02497220 */ /* 0x040fe20000410000 */
[C---:B------:R-:W-:Y:S01]  /*9800*/  FMUL.FTZ R74, R2.reuse, R75 ;  /* 0x0000004b024a7220 */ /* 0x040fe20000410000 */
[C---:B------:R-:W-:Y:S01]  /*9810*/  FMUL.FTZ R75, R2.reuse, R78 ;  /* 0x0000004e024b7220 */ /* 0x040fe20000410000 */
[----:B------:R-:W-:Y:S01]  /*9820*/  FMUL.FTZ R78, R2, R82 ;  /* 0x00000052024e7220 */ /* 0x000fe20000410000 */
[----:B---3--:R-:W-:Y:S01]  /*9830*/  ISETP.NE.AND P1, PT, R110, 0x1, PT ;  /* 0x000000016e00780c */ /* 0x008fe20003f25270 */
        /* <DEDUP_REMOVED lines=24> */
[----:B------:R-:W3:Y:S01]  /*99c0*/  @P1 LDC R24, c[0x0][0x44c] ;  /* 0x00011300ff181b82 */ /* 0x000ee20000000800 */
[C---:B------:R-:W-:Y:S01]  /*99d0*/  FMUL.FTZ R43, R2.reuse, R47 ;  /* 0x0000002f022b7220 */ /* 0x040fe20000410000 */
[C---:B------:R-:W-:Y:S01]  /*99e0*/  FMUL.FTZ R47, R2.reuse, R51 ;  /* 0x00000033022f7220 */ /* 0x040fe20000410000 */
[C---:B------:R-:W-:Y:S01]  /*99f0*/  FMUL.FTZ R51, R2.reuse, R55 ;  /* 0x0000003702337220 */ /* 0x040fe20000410000 */
[C---:B------:R-:W-:Y:S01]  /*9a00*/  FMUL.FTZ R55, R2.reuse, R25 ;  /* 0x0000001902377220 */ /* 0x040fe20000410000 */
[----:B------:R-:W-:Y:S01]  /*9a10*/  FMUL.FTZ R8, R2, R89 ;  /* 0x0000005902087220 */ /* 0x000fe20000410000 */
[----:B01----:R-:W-:-:S02]  /*9a20*/  VIADD R12, R12, 0x13240 ;  /* 0x000132400c0c7836 */ /* 0x003fc40000000000 */
[C---:B------:R-:W-:Y:S01]  /*9a30*/  FMUL.FTZ R0, R2.reuse, R88 ;  /* 0x0000005802007220 */ /* 0x040fe20000410000 */
[----:B------:R-:W0:Y:S01]  /*9a40*/  @P1 LDC R25, c[0x0][0x450] ;  /* 0x00011400ff191b82 */ /* 0x000e220000000800 */
        /* <DEDUP_REMOVED lines=12> */
[----:B------:R-:W-:Y:S01]  /*9b10*/  LOP3.LUT R17, R17, 0xffffffef, RZ, 0xc0, !PT ;  /* 0xffffffef11117812 */ /* 0x000fe200078ec0ff */
        /* <DEDUP_REMOVED lines=32> */
[----:B------:R-:W-:Y:S01]  /*9d20*/  @P1 LOP3.LUT R17, R17, 0x10, RZ, 0xfc, !PT ;  /* 0x0000001011111812 */ /* 0x000fe200078efcff */
[----:B------:R-:W-:Y:S01]  /*9d30*/  ULDC UR43, c[0x0][0x9dc] ;  /* 0x00027700002b7ab9 */ /* 0x000fe20000000800 */
[----:B------:R-:W1:Y:S01]  /*9d40*/  MUFU.TANH R0, R0 ;  /* 0x0000000000007308 */ /* 0x000e620000002400 */
[----:B------:R-:W-:-:S07]  /*9d50*/  ULOP3.LUT UR43, URZ, UR43, URZ, 0x33, !UPT ;  /* 0x0000002b3f2b7292 */ /* 0x000fce000f8e333f */
        /* <DEDUP_REMOVED lines=20> */
[----:B------:R-:W1:Y:S01]  /*9ea0*/  MUFU.TANH R77, R77 ;  /* 0x0000004d004d7308 */ /* 0x000e620000002400 */
[----:B--2---:R-:W-:-:S02]  /*9eb0*/  IMAD.IADD R35, R10, 0x1, R108 ;  /* 0x000000010a237824 */ /* 0x004fc400078e026c */
[----:B------:R-:W2:Y:S02]  /*9ec0*/  LDC.64 R10, c[0x0][0x9e0] ;  /* 0x00027800ff0a7b82 */ /* 0x000ea40000000a00 */
[----:B---3--:R-:W-:-:S05]  /*9ed0*/  @P1 IMAD.HI.U32 R24, R35, R24, RZ ;  /* 0x0000001823181227 */ /* 0x008fca00078e00ff */
[----:B0-----:R-:W-:Y:S01]  /*9ee0*/  @P1 SHF.R.U32.HI R35, RZ, R25, R24 ;  /* 0x00000019ff231219 */ /* 0x001fe20000011618 */
[----:B------:R-:W-:-:S04]  /*9ef0*/  IMAD.MOV.U32 R24, RZ, RZ, -0xa0 ;  /* 0xffffff60ff187424 */ /* 0x000fc800078e00ff */
[----:B------:R-:W0:Y:S01]  /*9f00*/  SHFL.IDX PT, R25, R35, RZ, 0x1c1f ;  /* 0x001c1fff23197589 */ /* 0x000e2200000e0000 */
[----:B----4-:R-:W-:Y:S01]  /*9f10*/  PRMT R12, R106, 0x654, R12 ;  /* 0x000006546a0c7816 */ /* 0x010fe2000000000c */
[----:B------:R-:W-:-:S03]  /*9f20*/  IMAD R103, R105, R24, 0xa1 ;  /* 0x000000a169677424 */ /* 0x000fc600078e0218 */
[----:B------:R5:W-:Y:S01]  /*9f30*/  SYNCS.ARRIVE.TRANS64.RED.A1T0 RZ, [R12+URZ], RZ ;  /* 0x000000ff0cff79a7 */ /* 0x000be2000810043f */
[----:B------:R-:W3:Y:S01]  /*9f40*/  MUFU.TANH R75, R75 ;  /* 0x0000004b004b7308 */ /* 0x000ee20000002400 */
[----:B--2---:R-:W-:Y:S02]  /*9f50*/  ISETP.GE.AND P1, PT, R11, 0x1, PT ;  /* 0x000000010b00780c */ /* 0x004fe40003f26270 */
[----:B-----5:R-:W-:-:S05]  /*9f60*/  IADD3 R12, R114, R103, -R107 ;  /* 0x00000067720c7210 */ /* 0x020fca0007ffe86b */
[----:B------:R-:W2:Y:S01]  /*9f70*/  MUFU.TANH R76, R76 ;  /* 0x0000004c004c7308 */ /* 0x000ea20000002400 */
[----:B------:R-:W-:Y:S02]  /*9f80*/  IMAD R106, R105, -0xa0, R114 ;  /* 0xffffff60696a7824 */ /* 0x000fe400078e0272 */
[----:B------:R-:W-:-:S05]  /*9f90*/  IMAD.IADD R101, R12, 0x1, -R112 ;  /* 0x000000010c657824 */ /* 0x000fca00078e0a70 */
[----:B------:R-:W4:Y:S01]  /*9fa0*/  MUFU.TANH R80, R80 ;  /* 0x0000005000507308 */ /* 0x000f220000002400 */
[----:B------:R-:W-:-:S07]  /*9fb0*/  VIADD R102, R101, UR43 ;  /* 0x0000002b65667c36 */ /* 0x000fce0008000000 */
[----:B------:R-:W0:Y:S01]  /*9fc0*/  MUFU.TANH R81, R81 ;  /* 0x0000005100517308 */ /* 0x000e220000002400 */
[----:B------:R-:W-:-:S07]  /*9fd0*/  IMAD.IADD R101, R101, 0x1, R10 ;  /* 0x0000000165657824 */ /* 0x000fce00078e020a */
        /* <DEDUP_REMOVED lines=52> */
[----:B------:R-:W1:Y:S08]  /*a320*/  MUFU.TANH R33, R33 ;  /* 0x0000002100217308 */ /* 0x000e700000002400 */
[----:B------:R-:W1:Y:S01]  /*a330*/  MUFU.TANH R34, R34 ;  /* 0x0000002200227308 */ /* 0x000e620000002400 */
[----:B------:R-:W-:Y:S01]  /*a340*/  IADD3 R106, -R107, 0xa0, R106 ;  /* 0x000000a06b6a7810 */ /* 0x000fe20007ffe16a */
[----:B------:R-:W-:Y:S01]  /*a350*/  VIADD R103, R103, 0xffffffff ;  /* 0xffffffff67677836 */ /* 0x000fe20000000000 */
[----:B------:R-:W-:Y:S01]  /*a360*/  LOP3.LUT R17, R17, 0xfffffff7, RZ, 0xc0, !PT ;  /* 0xfffffff711117812 */ /* 0x000fe200078ec0ff */
[----:B0-----:R-:W-:Y:S01]  /*a370*/  IMAD.IADD R38, R102, 0x1, R25 ;  /* 0x0000000166267824 */ /* 0x001fe200078e0219 */
[----:B------:R-:W-:Y:S01]  /*a380*/  VIADDMNMX R12, R25, R101, R106, PT ;  /* 0x00000065190c7246 */ /* 0x000fe2000380016a */
[----:B------:R-:W-:Y:S01]  /*a390*/  IMAD.IADD R36, R103, 0x1, -R107 ;  /* 0x0000000167247824 */ /* 0x000fe200078e0a6b */
[----:B------:R-:W-:Y:S01]  /*a3a0*/  @P1 LOP3.LUT R17, R17, 0x8, RZ, 0xfc, !PT ;  /* 0x0000000811111812 */ /* 0x000fe200078efcff */
[----:B--234-:R-:W-:Y:S06]  /*a3b0*/  @!P1 BRA `(.L_x_1458) ;  /* 0x00000000004c9947 */ /* 0x01cfec0003800000 */
[----:B------:R-:W-:Y:S01]  /*a3c0*/  IADD3 R39, -R112, R114, R25 ;  /* 0x0000007270277210 */ /* 0x000fe20007ffe119 */
[----:B------:R-:W-:Y:S03]  /*a3d0*/  BSSY B0, `(.L_x_1459) ;  /* 0x000000e000007945 */ /* 0x000fe60003800000 */
[----:B------:R-:W-:-:S13]  /*a3e0*/  ISETP.GT.AND P1, PT, R39, -0x1, PT ;  /* 0xffffffff2700780c */ /* 0x000fda0003f24270 */
        /* <DEDUP_REMOVED lines=8> */
.L_x_1460:
[----:B------:R-:W-:-:S13]  /*a470*/  ISETP.NE.AND P1, PT, R11, 0x1, PT ;  /* 0x000000010b00780c */ /* 0x000fda0003f25270 */
[----:B------:R-:W0:Y:S02]  /*a480*/  @P1 LDC.64 R24, c[0x0][0x9e8] ;  /* 0x00027a00ff181b82 */ /* 0x000e240000000a00 */
[----:B0-----:R-:W-:-:S05]  /*a490*/  @P1 IMAD.HI.U32 R24, R39, R24, RZ ;  /* 0x0000001827181227 */ /* 0x001fca00078e00ff */
[----:B------:R-:W-:-:S07]  /*a4a0*/  @P1 SHF.R.U32.HI R39, RZ, R25, R24 ;  /* 0x00000019ff271219 */ /* 0x000fce0000011618 */
.L_x_1461:
[----:B------:R-:W-:Y:S05]  /*a4b0*/  BSYNC B0 ;  /* 0x0000000000007941 */ /* 0x000fea0003800000 */
.L_x_1459:
[----:B------:R-:W-:-:S05]  /*a4c0*/  IMAD R39, R39, R11, R36 ;  /* 0x0000000b27277224 */ /* 0x000fca00078e0224 */
[----:B------:R-:W-:Y:S02]  /*a4d0*/  VIMNMX R38, R38, R39, !PT ;  /* 0x0000002726267248 */ /* 0x000fe40007fe0100 */
[----:B------:R-:W-:-:S07]  /*a4e0*/  VIADDMNMX R12, R39, R11, R12, PT ;  /* 0x0000000b270c7246 */ /* 0x000fce000380010c */
.L_x_1458:
[C---:B------:R-:W-:Y:S01]  /*a4f0*/  ISETP.GE.AND P1, PT, R103.reuse, 0x2, PT ;  /* 0x000000026700780c */ /* 0x040fe20003f26270 */
[----:B------:R-:W0:Y:S01]  /*a500*/  SHFL.IDX PT, R35, R35, 0x1, 0x1c1f ;  /* 0x003c1f0023237f89 */ /* 0x000e2200000e0000 */
[----:B------:R-:W-:Y:S02]  /*a510*/  ISETP.GE.AND P2, PT, R103, 0x9, PT ;  /* 0x000000096700780c */ /* 0x000fe40003f46270 */
[C---:B------:R-:W-:Y:S02]  /*a520*/  ISETP.GT.AND P3, PT, R38.reuse, 0x1, !P1 ;  /* 0x000000012600780c */ /* 0x040fe40004f64270 */
[----:B------:R-:W-:Y:S02]  /*a530*/  ISETP.GT.AND P4, PT, R38, 0x8, !P2 ;  /* 0x000000082600780c */ /* 0x000fe40005784270 */
[C---:B------:R-:W-:Y:S02]  /*a540*/  ISETP.LT.OR P3, PT, R12.reuse, 0x2, P3 ;  /* 0x000000020c00780c */ /* 0x040fe40001f61670 */
[----:B------:R-:W-:-:S02]  /*a550*/  ISETP.LT.OR P4, PT, R12, 0x9, P4 ;  /* 0x000000090c00780c */ /* 0x000fc40002781670 */
[----:B------:R-:W-:Y:S02]  /*a560*/  FSEL R25, R8, -INF , !P3 ;  /* 0xff80000008197808 */ /* 0x000fe40005800000 */
[C---:B------:R-:W-:Y:S02]  /*a570*/  ISETP.GE.AND P3, PT, R103.reuse, 0xa, PT ;  /* 0x0000000a6700780c */ /* 0x040fe40003f66270 */
[----:B------:R-:W-:Y:S02]  /*a580*/  ISETP.GE.AND P5, PT, R103, 0x11, PT ;  /* 0x000000116700780c */ /* 0x000fe40003fa6270 */
[----:B------:R-:W-:Y:S02]  /*a590*/  FSEL R39, R13, -INF , !P4 ;  /* 0xff8000000d277808 */ /* 0x000fe40006000000 */
[----:B------:R-:W-:Y:S02]  /*a5a0*/  ISETP.GT.AND P4, PT, R38, 0x9, !P3 ;  /* 0x000000092600780c */ /* 0x000fe40005f84270 */
[----:B------:R-:W-:-:S02]  /*a5b0*/  LOP3.LUT R17, R17, 0xfffffffe, RZ, 0xc0, !PT ;  /* 0xfffffffe11117812 */ /* 0x000fc400078ec0ff */
[----:B------:R-:W-:Y:S01]  /*a5c0*/  ISETP.LT.OR P4, PT, R12, 0xa, P4 ;  /* 0x0000000a0c00780c */ /* 0x000fe20002781670 */
[----:B0-----:R-:W-:Y:S01]  /*a5d0*/  IMAD.IADD R102, R102, 0x1, R35 ;  /* 0x0000000166667824 */ /* 0x001fe200078e0223 */
[----:B------:R-:W-:Y:S02]  /*a5e0*/  LOP3.LUT R16, R16, 0x7fffffff, RZ, 0xc0, !PT ;  /* 0x7fffffff10107812 */ /* 0x000fe400078ec0ff */
[----:B------:R-:W-:Y:S02]  /*a5f0*/  FSEL R107, R14, -INF , !P4 ;  /* 0xff8000000e6b7808 */ /* 0x000fe40006000000 */
[----:B------:R-:W-:Y:S02]  /*a600*/  @P5 LOP3.LUT R17, R17, 0x1, RZ, 0xfc, !PT ;  /* 0x0000000111115812 */ /* 0x000fe400078efcff */
[----:B------:R-:W-:Y:S02]  /*a610*/  ISETP.GT.AND P4, PT, R38, 0x10, !P5 ;  /* 0x000000102600780c */ /* 0x000fe40006f84270 */
[----:B------:R-:W-:-:S02]  /*a620*/  ISETP.GE.AND P5, PT, R103, 0x12, PT ;  /* 0x000000126700780c */ /* 0x000fc40003fa6270 */
[----:B------:R-:W-:Y:S02]  /*a630*/  ISETP.LT.OR P4, PT, R12, 0x11, P4 ;  /* 0x000000110c00780c */ /* 0x000fe40002781670 */
[----:B------:R-:W-:Y:S02]  /*a640*/  LOP3.LUT R17, R17, 0xfffffffd, RZ, 0xc0, !PT ;  /* 0xfffffffd11117812 */ /* 0x000fe400078ec0ff */
[----:B------:R-:W-:Y:S02]  /*a650*/  FSEL R21, R21, -INF , !P4 ;  /* 0xff80000015157808 */ /* 0x000fe40006000000 */
[----:B------:R-:W-:Y:S02]  /*a660*/  ISETP.GT.AND P4, PT, R38, 0x11, !P5 ;  /* 0x000000112600780c */ /* 0x000fe40006f84270 */
[----:B------:R-:W-:Y:S02]  /*a670*/  VIADDMNMX R106, R35, R101, R106, PT ;  /* 0x00000065236a7246 */ /* 0x000fe4000380016a */
[----:B------:R-:W-:-:S02]  /*a680*/  ISETP.LT.OR P4, PT, R12, 0x12, P4 ;  /* 0x000000120c00780c */ /* 0x000fc40002781670 */
        /* <DEDUP_REMOVED lines=39> */
[----:B-1----:R-:W-:Y:S02]  /*a900*/  FSEL R77, R77, -INF , !P4 ;  /* 0xff8000004d4d7808 */ /* 0x002fe40006000000 */
        /* <DEDUP_REMOVED lines=167> */
[----:B------:R-:W-:-:S13]  /*b380*/  ISETP.GE.AND P6, PT, R11, 0x1, PT ;  /* 0x000000010b00780c */ /* 0x000fda0003fc6270 */
[----:B------:R-:W-:Y:S05]  /*b390*/  @!P6 BRA `(.L_x_1462) ;  /* 0x00000000004ce947 */ /* 0x000fea0003800000 */
        /* <DEDUP_REMOVED lines=11> */
.L_x_1464:
[----:B------:R-:W-:-:S13]  /*b450*/  ISETP.NE.AND P6, PT, R11, 0x1, PT ;  /* 0x000000010b00780c */ /* 0x000fda0003fc5270 */
[----:B------:R-:W0:Y:S02]  /*b460*/  @P6 LDC.64 R12, c[0x0][0x9e8] ;  /* 0x00027a00ff0c6b82 */ /* 0x000e240000000a00 */
[----:B0-----:R-:W-:-:S05]  /*b470*/  @P6 IMAD.HI.U32 R12, R35, R12, RZ ;  /* 0x0000000c230c6227 */ /* 0x001fca00078e00ff */
[----:B------:R-:W-:-:S07]  /*b480*/  @P6 SHF.R.U32.HI R35, RZ, R13, R12 ;  /* 0x0000000dff236219 */ /* 0x000fce000001160c */
.L_x_1465:
[----:B------:R-:W-:Y:S05]  /*b490*/  BSYNC B0 ;  /* 0x0000000000007941 */ /* 0x000fea0003800000 */
.L_x_1463:
[----:B------:R-:W-:-:S05]  /*b4a0*/  IMAD R35, R35, R11, R36 ;  /* 0x0000000b23237224 */ /* 0x000fca00078e0224 */
[----:B------:R-:W-:Y:S02]  /*b4b0*/  VIMNMX R102, R102, R35, !PT ;  /* 0x0000002366667248 */ /* 0x000fe40007fe0100 */
[----:B------:R-:W-:-:S07]  /*b4c0*/  VIADDMNMX R106, R35, R11, R106, PT ;  /* 0x0000000b236a7246 */ /* 0x000fce000380016a */
.L_x_1462:
[----:B------:R-:W-:Y:S01]  /*b4d0*/  ISETP.GT.AND P1, PT, R102, 0x1, !P1 ;  /* 0x000000016600780c */ /* 0x000fe20004f24270 */
[----:B------:R-:W-:Y:S01]  /*b4e0*/  ULDC UR4, c[0x0][0x988] ;  /* 0x0002620000047ab9 */ /* 0x000fe20000000800 */
[----:B------:R-:W-:Y:S02]  /*b4f0*/  LOP3.LUT P6, RZ, R17, 0x1, RZ, 0xc0, !PT ;  /* 0x0000000111ff7812 */ /* 0x000fe400078cc0ff */
[----:B------:R-:W-:Y:S02]  /*b500*/  ISETP.LT.OR P1, PT, R106, 0x2, P1 ;  /* 0x000000026a00780c */ /* 0x000fe40000f21670 */
[C---:B------:R-:W-:Y:S02]  /*b510*/  ISETP.GT.AND P3, PT, R102.reuse, 0x9, !P3 ;  /* 0x000000096600780c */ /* 0x040fe40005f64270 */
[----:B------:R-:W-:Y:S02]  /*b520*/  FSEL R9, R9, -INF , !P1 ;  /* 0xff80000009097808 */ /* 0x000fe40004800000 */
[----:B------:R-:W-:-:S02]  /*b530*/  ISETP.GT.AND P1, PT, R102, 0x10, !P6 ;  /* 0x000000106600780c */ /* 0x000fc40007724270 */
[C---:B------:R-:W-:Y:S02]  /*b540*/  ISETP.LT.OR P3, PT, R106.reuse, 0xa, P3 ;  /* 0x0000000a6a00780c */ /* 0x040fe40001f61670 */
[----:B------:R-:W-:Y:S02]  /*b550*/  ISETP.LT.OR P1, PT, R106, 0x11, P1 ;  /* 0x000000116a00780c */ /* 0x000fe40000f21670 */
[----:B------:R-:W-:Y:S02]  /*b560*/  FSEL R13, R20, -INF , !P3 ;  /* 0xff800000140d7808 */ /* 0x000fe40005800000 */
[----:B------:R-:W-:Y:S02]  /*b570*/  FSEL R89, R89, -INF , !P1 ;  /* 0xff80000059597808 */ /* 0x000fe40004800000 */
[----:B------:R-:W-:Y:S02]  /*b580*/  LOP3.LUT P1, RZ, R16, 0x80000000, RZ, 0xc0, !PT ;  /* 0x8000000010ff7812 */ /* 0x000fe4000782c0ff */
[----:B------:R-:W-:-:S02]  /*b590*/  ISETP.GT.AND P2, PT, R102, 0x8, !P2 ;  /* 0x000000086600780c */ /* 0x000fc40005744270 */
[----:B------:R-:W-:Y:S02]  /*b5a0*/  ISETP.GT.AND P1, PT, R102, 0x11, !P1 ;  /* 0x000000116600780c */ /* 0x000fe40004f24270 */
[----:B------:R-:W-:Y:S02]  /*b5b0*/  LOP3.LUT P3, RZ, R16, 0x1000000, RZ, 0xc0, !PT ;  /* 0x0100000010ff7812 */ /* 0x000fe4000786c0ff */
[C---:B------:R-:W-:Y:S02]  /*b5c0*/  ISETP.LT.OR P1, PT, R106.reuse, 0x12, P1 ;  /* 0x000000126a00780c */ /* 0x040fe40000f21670 */
[----:B------:R-:W-:Y:S02]  /*b5d0*/  ISETP.LT.OR P2, PT, R106, 0x9, P2 ;  /* 0x000000096a00780c */ /* 0x000fe40001741670 */
[----:B------:R-:W-:Y:S02]  /*b5e0*/  FSEL R35, R90, -INF , !P1 ;  /* 0xff8000005a237808 */ /* 0x000fe40004800000 */
[----:B------:R-:W-:-:S02]  /*b5f0*/  LOP3.LUT P1, RZ, R16, 0x40000000, RZ, 0xc0, !PT ;  /* 0x4000000010ff7812 */ /* 0x000fc4000782c0ff */
[----:B------:R-:W-:Y:S02]  /*b600*/  FSEL R15, R15, -INF , !P2 ;  /* 0xff8000000f0f7808 */ /* 0x000fe40005000000 */
[----:B------:R-:W-:Y:S02]  /*b610*/  ISETP.GT.AND P1, PT, R102, 0x18, !P1 ;  /* 0x000000186600780c */ /* 0x000fe40004f24270 */
[----:B------:R-:W-:Y:S02]  /*b620*/  LOP3.LUT P2, RZ, R16, 0x800000, RZ, 0xc0, !PT ;  /* 0x0080000010ff7812 */ /* 0x000fe4000784c0ff */
[----:B------:R-:W-:Y:S02]  /*b630*/  ISETP.LT.OR P1, PT, R106, 0x19, P1 ;  /* 0x000000196a00780c */ /* 0x000fe40000f21670 */
[----:B------:R-:W-:Y:S02]  /*b640*/  LOP3.LUT P6, RZ, R16, 0x400000, RZ, 0xc0, !PT ;  /* 0x0040000010ff7812 */ /* 0x000fe400078cc0ff */
        /* <DEDUP_REMOVED lines=36> */
[----:B------:R-:W-:-:S02]  /*b890*/  ISETP.GT.AND P1, PT, R102, 0x30, !P3 ;  /* 0x000000306600780c */ /* 0x000fc40005f24270 */
[----:B------:R-:W-:Y:S02]  /*b8a0*/  LOP3.LUT P3, RZ, R16, 0x4000, RZ, 0xc0, !PT ;  /* 0x0000400010ff7812 */ /* 0x000fe4000786c0ff */
[----:B------:R-:W-:Y:S02]  /*b8b0*/  ISETP.LT.OR P1, PT, R106, 0x31, P1 ;  /* 0x000000316a00780c */ /* 0x000fe40000f21670 */
[----:B------:R-:W-:Y:S02]  /*b8c0*/  FMNMX.FTZ R0, R121, R0, !PT ;  /* 0x0000000079007209 */ /* 0x000fe40007810000 */
[----:B------:R-:W-:Y:S02]  /*b8d0*/  FSEL R147, R78, -INF , !P1 ;  /* 0xff8000004e937808 */ /* 0x000fe40004800000 */
[----:B------:R-:W-:Y:S02]  /*b8e0*/  ISETP.GT.AND P1, PT, R102, 0x31, !P2 ;  /* 0x000000316600780c */ /* 0x000fe40005724270 */
[----:B------:R-:W-:-:S02]  /*b8f0*/  LOP3.LUT P2, RZ, R16, 0x2000, RZ, 0xc0, !PT ;  /* 0x0000200010ff7812 */ /* 0x000fc4000784c0ff */
[----:B------:R-:W-:Y:S02]  /*b900*/  ISETP.LT.OR P1, PT, R106, 0x32, P1 ;  /* 0x000000326a00780c */ /* 0x000fe40000f21670 */
[----:B------:R-:W-:Y:S02]  /*b910*/  FMNMX.FTZ R0, R87, R0, !PT ;  /* 0x0000000057007209 */ /* 0x000fe40007810000 */
[----:B------:R-:W-:Y:S02]  /*b920*/  FSEL R79, R79, -INF , !P1 ;  /* 0xff8000004f4f7808 */ /* 0x000fe40004800000 */
[----:B------:R-:W-:Y:S02]  /*b930*/  ISETP.GT.AND P1, PT, R102, 0x38, !P6 ;  /* 0x000000386600780c */ /* 0x000fe40007724270 */
[----:B------:R-:W-:Y:S02]  /*b940*/  FMNMX.FTZ R0, R123, R0, !PT ;  /* 0x000000007b007209 */ /* 0x000fe40007810000 */
[----:B------:R-:W-:-:S02]  /*b950*/  ISETP.LT.OR P1, PT, R106, 0x39, P1 ;  /* 0x000000396a00780c */ /* 0x000fc40000f21670 */
[----:B------:R-:W-:Y:S02]  /*b960*/  LOP3.LUT P6, RZ, R16, 0x1000, RZ, 0xc0, !PT ;  /* 0x0000100010ff7812 */ /* 0x000fe400078cc0ff */
        /* <DEDUP_REMOVED lines=50> */
[----:B------:R-:W-:Y:S01]  /*bc90*/  ISETP.GT.AND P1, PT, R102, 0x58, !P3 ;  /* 0x000000586600780c */ /* 0x000fe20005f24270 */
[----:B------:R-:W0:Y:S01]  /*bca0*/  SHFL.BFLY PT, R0, R20, 0x2, 0x1f ;  /* 0x0c401f0014007f89 */ /* 0x000e2200000e0000 */
[----:B------:R-:W-:Y:S02]  /*bcb0*/  LOP3.LUT P3, RZ, R16, 0x8, RZ, 0xc0, !PT ;  /* 0x0000000810ff7812 */ /* 0x000fe4000786c0ff */
[----:B------:R-:W-:-:S02]  /*bcc0*/  ISETP.LT.OR P1, PT, R106, 0x59, P1 ;  /* 0x000000596a00780c */ /* 0x000fc40000f21670 */
[----:B------:R-:W-:Y:S02]  /*bcd0*/  ISETP.GT.AND P4, PT, R102, 0x91, !P4 ;  /* 0x000000916600780c */ /* 0x000fe40006784270 */
[----:B------:R-:W-:Y:S02]  /*bce0*/  FSEL R66, R66, -INF , !P1 ;  /* 0xff80000042427808 */ /* 0x000fe40004800000 */
[----:B------:R-:W-:Y:S02]  /*bcf0*/  ISETP.GT.AND P1, PT, R102, 0x59, !P2 ;  /* 0x000000596600780c */ /* 0x000fe40005724270 */
[----:B------:R-:W-:Y:S02]  /*bd00*/  LOP3.LUT P2, RZ, R16, 0x4, RZ, 0xc0, !PT ;  /* 0x0000000410ff7812 */ /* 0x000fe4000784c0ff */
[----:B------:R-:W-:Y:S02]  /*bd10*/  ISETP.LT.OR P1, PT, R106, 0x5a, P1 ;  /* 0x0000005a6a00780c */ /* 0x000fe40000f21670 */
[----:B------:R-:W-:-:S02]  /*bd20*/  ISETP.GT.AND P5, PT, R102, 0x98, !P5 ;  /* 0x000000986600780c */ /* 0x000fc40006fa4270 */
[----:B------:R-:W-:Y:S02]  /*bd30*/  FSEL R67, R67, -INF , !P1 ;  /* 0xff80000043437808 */ /* 0x000fe40004800000 */
[----:B------:R-:W-:Y:S02]  /*bd40*/  ISETP.GT.AND P1, PT, R102, 0x60, !P6 ;  /* 0x000000606600780c */ /* 0x000fe40007724270 */
[----:B------:R-:W-:Y:S02]  /*bd50*/  LOP3.LUT P6, RZ, R16, 0x2, RZ, 0xc0, !PT ;  /* 0x0000000210ff7812 */ /* 0x000fe400078cc0ff */
[----:B------:R-:W-:Y:S02]  /*bd60*/  ISETP.LT.OR P1, PT, R106, 0x61, P1 ;  /* 0x000000616a00780c */ /* 0x000fe40000f21670 */
[----:B0-----:R-:W-:Y:S01]  /*bd70*/  FMNMX.FTZ R24, R20, R0, !PT ;  /* 0x0000000014187209 */ /* 0x001fe20007810000 */
[----:B------:R-:W-:Y:S01]  /*bd80*/  IMAD.U32 R0, RZ, RZ, UR4 ;  /* 0x00000004ff007e24 */ /* 0x000fe2000f8e00ff */
[----:B------:R-:W-:-:S02]  /*bd90*/  FSEL R40, R40, -INF , !P1 ;  /* 0xff80000028287808 */ /* 0x000fc40004800000 */
[----:B------:R-:W-:Y:S01]  /*bda0*/  LOP3.LUT P1, RZ, R16, 0x800, RZ, 0xc0, !PT ;  /* 0x0000080010ff7812 */ /* 0x000fe2000782c0ff */
[----:B------:R-:W0:Y:S01]  /*bdb0*/  SHFL.BFLY PT, R8, R24, 0x1, 0x1f ;  /* 0x0c201f0018087f89 */ /* 0x000e2200000e0000 */
[----:B------:R-:W-:Y:S02]  /*bdc0*/  ISETP.LT.OR P4, PT, R106, 0x92, P4 ;  /* 0x000000926a00780c */ /* 0x000fe40002781670 */
[----:B------:R-:W-:Y:S02]  /*bdd0*/  ISETP.GT.AND P1, PT, R102, 0x61, !P1 ;  /* 0x000000616600780c */ /* 0x000fe40004f24270 */
[C---:B------:R-:W-:Y:S02]  /*bde0*/  ISETP.LT.OR P5, PT, R106.reuse, 0x99, P5 ;  /* 0x000000996a00780c */ /* 0x040fe40002fa1670 */
[----:B------:R-:W-:Y:S02]  /*bdf0*/  ISETP.LT.OR P1, PT, R106, 0x62, P1 ;  /* 0x000000626a00780c */ /* 0x000fe40000f21670 */
[----:B------:R-:W-:-:S02]  /*be00*/  FSEL R31, R31, -INF , !P4 ;  /* 0xff8000001f1f7808 */ /* 0x000fc40006000000 */
        /* <DEDUP_REMOVED lines=32> */
[----:B------:R-:W-:-:S04]  /*c010*/  ISETP.GT.AND P1, PT, R102, 0x81, !P3 ;  /* 0x000000816600780c */ /* 0x000fc80005f24270 */
[----:B------:R-:W-:-:S04]  /*c020*/  ISETP.LT.OR P1, PT, R106, 0x82, P1 ;  /* 0x000000826a00780c */ /* 0x000fc80000f21670 */
[----:B------:R-:W-:Y:S02]  /*c030*/  FSEL R27, R27, -INF , !P1 ;  /* 0xff8000001b1b7808 */ /* 0x000fe40004800000 */
[----:B------:R-:W-:Y:S02]  /*c040*/  ISETP.GT.AND P1, PT, R102, 0x88, !P2 ;  /* 0x000000886600780c */ /* 0x000fe40005724270 */
[----:B------:R-:W-:Y:S02]  /*c050*/  LOP3.LUT P2, RZ, R17, 0x2, RZ, 0xc0, !PT ;  /* 0x0000000211ff7812 */ /* 0x000fe4000784c0ff */
        /* <DEDUP_REMOVED lines=10> */
[----:B------:R-:W-:-:S01]  /*c100*/  FFMA.FTZ R24, R39, R0, -R12 ;  /* 0x0000000027187223 */ /* 0x000fc2000001080c */
[----:B------:R-:W-:Y:S01]  /*c110*/  ISETP.LT.OR P1, PT, R106, 0x1, P1 ;  /* 0x000000016a00780c */ /* 0x000fe20000f21670 */
[----:B------:R-:W-:-:S01]  /*c120*/  FFMA.FTZ R39, R107, R0, -R12 ;  /* 0x000000006b277223 */ /* 0x000fc2000001080c */
[-CC-:B------:R-:W-:Y:S01]  /*c130*/  FFMA.FTZ R32, R109, R0.reuse, -R12.reuse ;  /* 0x000000006d207223 */ /* 0x180fe2000001080c */
[----:B------:R-:W-:-:S01]  /*c140*/  FFMA.FTZ R14, R14, R0, -R12 ;  /* 0x000000000e0e7223 */ /* 0x000fc2000001080c */
[----:B------:R-:W-:Y:S01]  /*c150*/  FSEL R20, R3, -INF , !P1 ;  /* 0xff80000003147808 */ /* 0x000fe20004800000 */
[----:B------:R-:W-:-:S01]  /*c160*/  FFMA.FTZ R25, R25, R0, -R12 ;  /* 0x0000000019197223 */ /* 0x000fc2000001080c */
[----:B------:R-:W-:Y:S01]  /*c170*/  ISETP.GT.AND P1, PT, R102, 0x90, !P2 ;  /* 0x000000906600780c */ /* 0x000fe20005724270 */
[----:B------:R-:W-:-:S01]  /*c180*/  FFMA.FTZ R36, R91, R0, -R12 ;  /* 0x000000005b247223 */ /* 0x000fc2000001080c */
[----:B------:R-:W-:Y:S01]  /*c190*/  FMNMX.FTZ R38, R20, R9, !PT ;  /* 0x0000000914267209 */ /* 0x000fe20007810000 */
[----:B------:R-:W-:Y:S01]  /*c1a0*/  MUFU.EX2 R14, R14 ;  /* 0x0000000e000e7308 */ /* 0x000fe20000000800 */
[----:B------:R-:W-:Y:S01]  /*c1b0*/  ISETP.LT.OR P1, PT, R106, 0x91, P1 ;  /* 0x000000916a00780c */ /* 0x000fe20000f21670 */
[--C-:B------:R-:W-:Y:S01]  /*c1c0*/  FFMA.FTZ R91, R111, R0, -R12.reuse ;  /* 0x000000006f5b7223 */ /* 0x100fe2000001080c */
[----:B------:R-:W-:Y:S01]  /*c1d0*/  FMNMX.FTZ R44, R15, R38, !PT ;  /* 0x000000260f2c7209 */ /* 0x000fe20007810000 */
[-CC-:B------:R-:W-:Y:S01]  /*c1e0*/  FFMA.FTZ R70, R97, R0.reuse, -R12.reuse ;  /* 0x0000000061467223 */ /* 0x180fe2000001080c */
[----:B------:R-:W-:Y:S01]  /*c1f0*/  FSEL R107, R30, -INF , !P1 ;  /* 0xff8000001e6b7808 */ /* 0x000fe20004800000 */
[--C-:B------:R-:W-:Y:S01]  /*c200*/  FFMA.FTZ R21, R21, R0, -R12.reuse ;  /* 0x0000000015157223 */ /* 0x100fe2000001080c */
[----:B------:R-:W-:Y:S01]  /*c210*/  FMNMX.FTZ R44, R13, R44, !PT ;  /* 0x0000002c0d2c7209 */ /* 0x000fe20007810000 */
[----:B------:R-:W-:Y:S01]  /*c220*/  MUFU.EX2 R25, R25 ;  /* 0x0000001900197308 */ /* 0x000fe20000000800 */
[----:B------:R-:W-:Y:S01]  /*c230*/  ISETP.GT.AND P2, PT, R102, 0x99, !P6 ;  /* 0x000000996600780c */ /* 0x000fe20007744270 */
[--C-:B------:R-:W-:Y:S01]  /*c240*/  FFMA.FTZ R113, R113, R0, -R12.reuse ;  /* 0x0000000071717223 */ /* 0x100fe2000001080c */
[----:B------:R-:W-:Y:S01]  /*c250*/  FMNMX.FTZ R44, R89, R44, !PT ;  /* 0x0000002c592c7209 */ /* 0x000fe20007810000 */
[-CC-:B------:R-:W-:Y:S01]  /*c260*/  FFMA.FTZ R95, R95, R0.reuse, -R12.reuse ;  /* 0x000000005f5f7223 */ /* 0x180fe2000001080c */
[----:B------:R-:W-:Y:S01]  /*c270*/  ISETP.LT.OR P2, PT, R106, 0x9a, P2 ;  /* 0x0000009a6a00780c */ /* 0x000fe20001741670 */
[--C-:B------:R-:W-:Y:S01]  /*c280*/  FFMA.FTZ R115, R115, R0, -R12.reuse ;  /* 0x0000000073737223 */ /* 0x100fe2000001080c */
[----:B------:R-:W-:Y:S01]  /*c290*/  FMNMX.FTZ R44, R35, R44, !PT ;  /* 0x0000002c232c7209 */ /* 0x000fe20007810000 */
[-CC-:B------:R-:W-:Y:S01]  /*c2a0*/  FFMA.FTZ R77, R77, R0.reuse, -R12.reuse ;  /* 0x000000004d4d7223 */ /* 0x180fe2000001080c */
[----:B------:R-:W-:Y:S01]  /*c2b0*/  FSEL R109, R34, -INF , !P2 ;  /* 0xff800000226d7808 */ /* 0x000fe20005000000 */
[--C-:B------:R-:W-:Y:S01]  /*c2c0*/  FFMA.FTZ R117, R117, R0, -R12.reuse ;  /* 0x0000000075757223 */ /* 0x100fe2000001080c */
[----:B------:R-:W-:Y:S01]  /*c2d0*/  FMNMX.FTZ R48, R93, R44, !PT ;  /* 0x0000002c5d307209 */ /* 0x000fe20007810000 */
[-CC-:B------:R-:W-:Y:S01]  /*c2e0*/  FFMA.FTZ R81, R81, R0.reuse, -R12.reuse ;  /* 0x0000000051517223 */ /* 0x180fe2000001080c */
[----:B------:R-:W-:-:S01]  /*c2f0*/  FFMA.FTZ R119, R119, R0, -R12 ;  /* 0x0000000077777223 */ /* 0x000fc2000001080c */
        /* <DEDUP_REMOVED lines=24> */
[----:B------:R-:W-:Y:S01]  /*c480*/  FFMA.FTZ R37, R37, R0, -R12 ;  /* 0x0000000025257223 */ /* 0x000fe2000001080c */
[----:B------:R-:W-:Y:S01]  /*c490*/  FMNMX.FTZ R52, R79, R52, !PT ;  /* 0x000000344f347209 */ /* 0x000fe20007810000 */
[----:B------:R-:W-:Y:S01]  /*c4a0*/  MUFU.EX2 R24, R24 ;  /* 0x0000001800187308 */ /* 0x000fe20000000800 */
[----:B------:R-:W-:-:S02]  /*c4b0*/  ISETP.NE.AND P6, PT, R110, 0x1, PT ;  /* 0x000000016e00780c */ /* 0x000fc40003fc5270 */
        /* <DEDUP_REMOVED lines=13> */
[----:B------:R-:W-:-:S01]  /*c590*/  FFMA.FTZ R56, R123, R0, -R12 ;  /* 0x000000007b387223 */ /* 0x000fc2000001080c */
[----:B------:R-:W-:Y:S02]  /*c5a0*/  MUFU.EX2 R36, R36 ;  /* 0x0000002400247308 */ /* 0x000fe40000000800 */
[----:B------:R-:W-:-:S04]  /*c5b0*/  FMNMX.FTZ R58, R66, R3, !PT ;  /* 0x00000003423a7209 */ /* 0x000fc80007810000 */
[----:B------:R-:W-:Y:S02]  /*c5c0*/  FMNMX.FTZ R3, R67, R58, !PT ;  /* 0x0000003a43037209 */ /* 0x000fe40007810000 */
[----:B------:R-:W0:Y:S02]  /*c5d0*/  MUFU.EX2 R91, R91 ;  /* 0x0000005b005b7308 */ /* 0x000e240000000800 */
[----:B------:R-:W-:-:S04]  /*c5e0*/  FMNMX.FTZ R58, R40, R3, !PT ;  /* 0x00000003283a7209 */ /* 0x000fc80007810000 */
[----:B------:R-:W-:Y:S01]  /*c5f0*/  FMNMX.FTZ R3, R41, R58, !PT ;  /* 0x0000003a29037209 */ /* 0x000fe20007810000 */
[----:B------:R-:W-:-:S01]  /*c600*/  FFMA.FTZ R58, R125, R0, -R12 ;  /* 0x000000007d3a7223 */ /* 0x000fc2000001080c */
[----:B------:R-:W-:Y:S02]  /*c610*/  MUFU.EX2 R38, R113 ;  /* 0x0000007100267308 */ /* 0x000fe40000000800 */
[----:B------:R-:W-:-:S04]  /*c620*/  FMNMX.FTZ R60, R42, R3, !PT ;  /* 0x000000032a3c7209 */ /* 0x000fc80007810000 */
[----:B------:R-:W-:Y:S02]  /*c630*/  FMNMX.FTZ R3, R43, R60, !PT ;  /* 0x0000003c2b037209 */ /* 0x000fe40007810000 */
        /* <DEDUP_REMOVED lines=23> */
[----:B------:R-:W-:-:S01]  /*c7b0*/  FFMA.FTZ R62, R133, R0, -R12 ;  /* 0x00000000853e7223 */ /* 0x000fc2000001080c */
[----:B------:R-:W0:Y:S03]  /*c7c0*/  MUFU.EX2 R85, R85 ;  /* 0x0000005500557308 */ /* 0x000e260000000800 */
[----:B------:R-:W1:Y:S05]  /*c7d0*/  SHFL.BFLY PT, R68, R3, 0x2, 0x1f ;  /* 0x0c401f0003447f89 */ /* 0x000e6a00000e0000 */
[----:B------:R-:W-:Y:S08]  /*c7e0*/  MUFU.EX2 R54, R121 ;  /* 0x0000007900367308 */ /* 0x000ff00000000800 */
[----:B------:R-:W-:Y:S01]  /*c7f0*/  MUFU.EX2 R87, R87 ;  /* 0x0000005700577308 */ /* 0x000fe20000000800 */
[----:B0-----:R-:W-:-:S04]  /*c800*/  F2FP.SATFINITE.E4M3.F32.PACK_AB_MERGE_C R150, R85, R52, RZ ;  /* 0x000000345596723e */ /* 0x001fc800048070ff */
[----:B------:R-:W-:-:S03]  /*c810*/  F2FP.SATFINITE.E4M3.F32.PACK_AB_MERGE_C R150, R81, R48, R150 ;  /* 0x000000305196723e */ /* 0x000fc60004807096 */
[----:B------:R-:W-:Y:S01]  /*c820*/  MUFU.EX2 R56, R56 ;  /* 0x0000003800387308 */ /* 0x000fe20000000800 */
[----:B-1----:R-:W-:-:S05]  /*c830*/  FMNMX.FTZ R74, R3, R68, !PT ;  /* 0x00000044034a7209 */ /* 0x002fca0007810000 */
[----:B------:R-:W0:Y:S02]  /*c840*/  SHFL.BFLY PT, R3, R74, 0x1, 0x1f ;  /* 0x0c201f004a037f89 */ /* 0x000e2400000e0000 */
[----:B------:R-:W1:Y:S08]  /*c850*/  MUFU.EX2 R61, R61 ;  /* 0x0000003d003d7308 */ /* 0x000e700000000800 */
[----:B------:R-:W-:Y:S08]  /*c860*/  MUFU.EX2 R60, R60 ;  /* 0x0000003c003c7308 */ /* 0x000ff00000000800 */
[----:B------:R-:W2:Y:S01]  /*c870*/  MUFU.EX2 R69, R69 ;  /* 0x0000004500457308 */ /* 0x000ea20000000800 */
[----:B-1----:R-:W-:-:S04]  /*c880*/  F2FP.SATFINITE.E4M3.F32.PACK_AB_MERGE_C R144, R61, R56, RZ ;  /* 0x000000383d90723e */ /* 0x002fc800048070ff */
[----:B------:R-:W-:Y:S02]  /*c890*/  F2FP.SATFINITE.E4M3.F32.PACK_AB_MERGE_C R144, R87, R54, R144 ;  /* 0x000000365790723e */ /* 0x000fe40004807090 */
[----:B0-----:R-:W-:Y:S01]  /*c8a0*/  FMNMX.FTZ R3, R74, R3, !PT ;  /* 0x000000034a037209 */ /* 0x001fe20007810000 */
[-C--:B------:R-:W-:Y:S01]  /*c8b0*/  FFMA.FTZ R74, R99, R0.reuse, -R12 ;  /* 0x00000000634a7223 */ /* 0x080fe2000001080c */
[----:B------:R-:W-:Y:S02]  /*c8c0*/  MUFU.EX2 R58, R58 ;  /* 0x0000003a003a7308 */ /* 0x000fe40000000800 */
[C---:B------:R-:W-:Y:S01]  /*c8d0*/  FSETP.NEU.FTZ.AND P1, PT, R3.reuse, -INF , PT ;  /* 0xff8000000300780b */ /* 0x040fe20003f3d000 */
[----:B------:R-:W-:-:S05]  /*c8e0*/  FFMA.FTZ R76, R3, R0, -8 ;  /* 0xc1000000034c7423 */ /* 0x000fca0000010000 */
[----:B------:R-:W-:Y:S01]  /*c8f0*/  FSEL R12, R76, RZ, P1 ;  /* 0x000000ff4c0c7208 */ /* 0x000fe20000800000 */
[----:B------:R-:W-:Y:S01]  /*c900*/  MUFU.EX2 R65, R65 ;  /* 0x0000004100417308 */ /* 0x000fe20000000800 */
[----:B--2---:R-:W-:-:S03]  /*c910*/  F2FP.SATFINITE.E4M3.F32.PACK_AB_MERGE_C R146, R69, R60, RZ ;  /* 0x0000003c4592723e */ /* 0x004fc600048070ff */
[-CC-:B------:R-:W-:Y:S01]  /*c920*/  FFMA.FTZ R20, R20, R0.reuse, -R12.reuse ;  /* 0x0000000014147223 */ /* 0x180fe2000001080c */
[----:B------:R-:W-:-:S01]  /*c930*/  FFMA.FTZ R9, R9, R0, -R12 ;  /* 0x0000000009097223 */ /* 0x000fc2000001080c */
[-CC-:B------:R-:W-:Y:S01]  /*c940*/  FFMA.FTZ R15, R15, R0.reuse, -R12.reuse ;  /* 0x000000000f0f7223 */ /* 0x180fe2000001080c */
[----:B------:R-:W-:-:S01]  /*c950*/  FFMA.FTZ R76, R13, R0, -R12 ;  /* 0x000000000d4c7223 */ /* 0x000fc2000001080c */
[----:B------:R-:W-:Y:S01]  /*c960*/  FFMA.FTZ R94, R63, R0, -R12 ;  /* 0x000000003f5e7223 */ /* 0x000fe2000001080c */
[----:B------:R-:W-:-:S01]  /*c970*/  FADD.FTZ R63, R14, R25 ;  /* 0x000000190e3f7221 */ /* 0x000fc20000010000 */
[----:B------:R-:W-:Y:S01]  /*c980*/  MUFU.EX2 R20, R20 ;  /* 0x0000001400147308 */ /* 0x000fe20000000800 */
[----:B------:R-:W-:-:S01]  /*c990*/  FFMA.FTZ R13, R89, R0, -R12 ;  /* 0x00000000590d7223 */ /* 0x000fc2000001080c */
[----:B------:R-:W-:Y:S01]  /*c9a0*/  FFMA.FTZ R78, R35, R0, -R12 ;  /* 0x00000000234e7223 */ /* 0x000fe2000001080c */
[----:B------:R-:W-:-:S01]  /*c9b0*/  FADD.FTZ R96, R24, R63 ;  /* 0x0000003f18607221 */ /* 0x000fc20000010000 */
[-CC-:B------:R-:W-:Y:S01]  /*c9c0*/  FFMA.FTZ R35, R93, R0.reuse, -R12.reuse ;  /* 0x000000005d237223 */ /* 0x180fe2000001080c */
[----:B------:R-:W-:-:S01]  /*c9d0*/  FFMA.FTZ R80, R101, R0, -R12 ;  /* 0x0000000065507223 */ /* 0x000fc2000001080c */
[----:B------:R-:W-:Y:S01]  /*c9e0*/  FFMA.FTZ R63, R66, R0, -R12 ;  /* 0x00000000423f7223 */ /* 0x000fe2000001080c */
[----:B------:R-:W-:-:S01]  /*c9f0*/  FADD.FTZ R96, R39, R96 ;  /* 0x0000006027607221 */ /* 0x000fc20000010000 */
[----:B------:R-:W0:Y:S01]  /*ca00*/  MUFU.EX2 R9, R9 ;  /* 0x0000000900097308 */ /* 0x000e220000000800 */
[----:B------:R-:W-:-:S01]  /*ca10*/  FFMA.FTZ R66, R67, R0, -R12 ;  /* 0x0000000043427223 */ /* 0x000fc2000001080c */
[----:B------:R-:W-:Y:S01]  /*ca20*/  FFMA.FTZ R73, R73, R0, -R12 ;  /* 0x0000000049497223 */ /* 0x000fe2000001080c */
[----:B------:R-:W-:-:S01]  /*ca30*/  FADD.FTZ R93, R21, R96 ;  /* 0x00000060155d7221 */ /* 0x000fc20000010000 */
[-CC-:B------:R-:W-:Y:S01]  /*ca40*/  FFMA.FTZ R82, R103, R0.reuse, -R12.reuse ;  /* 0x0000000067527223 */ /* 0x180fe2000001080c */
[----:B------:R-:W-:-:S01]  /*ca50*/  FFMA.FTZ R75, R75, R0, -R12 ;  /* 0x000000004b4b7223 */ /* 0x000fc2000001080c */
[----:B------:R-:W-:Y:S01]  /*ca60*/  FFMA.FTZ R84, R145, R0, -R12 ;  /* 0x0000000091547223 */ /* 0x000fe2000001080c */
[----:B------:R-:W-:-:S01]  /*ca70*/  FADD.FTZ R93, R32, R93 ;  /* 0x0000005d205d7221 */ /* 0x000fc20000010000 */
[----:B------:R-:W1:Y:S01]  /*ca80*/  MUFU.EX2 R15, R15 ;  /* 0x0000000f000f7308 */ /* 0x000e620000000800 */
[----:B------:R-:W-:-:S01]  /*ca90*/  FFMA.FTZ R86, R147, R0, -R12 ;  /* 0x0000000093567223 */ /* 0x000fc2000001080c */
[----:B------:R-:W-:Y:S01]  /*caa0*/  FFMA.FTZ R79, R79, R0, -R12 ;  /* 0x000000004f4f7223 */ /* 0x000fe2000001080c */
[----:B------:R-:W-:-:S01]  /*cab0*/  FADD.FTZ R98, R36, R93 ;  /* 0x0000005d24627221 */ /* 0x000fc20000010000 */
[-CC-:B------:R-:W-:Y:S01]  /*cac0*/  FFMA.FTZ R88, R149, R0.reuse, -R12.reuse ;  /* 0x0000000095587223 */ /* 0x180fe2000001080c */
[----:B------:R-:W-:-:S01]  /*cad0*/  FFMA.FTZ R41, R41, R0, -R12 ;  /* 0x0000000029297223 */ /* 0x000fc2000001080c */
[----:B------:R-:W-:Y:S01]  /*cae0*/  FFMA.FTZ R83, R83, R0, -R12 ;  /* 0x0000000053537223 */ /* 0x000fe2000001080c */
[----:B------:R-:W-:-:S01]  /*caf0*/  FADD.FTZ R93, R91, R98 ;  /* 0x000000625b5d7221 */ /* 0x000fc20000010000 */
[----:B------:R-:W2:Y:S01]  /*cb00*/  MUFU.EX2 R76, R76 ;  /* 0x0000004c004c7308 */ /* 0x000ea20000000800 */
[----:B0-----:R-:W-:-:S01]  /*cb10*/  FADD.FTZ R96, R20, R9 ;  /* 0x0000000914607221 */ /* 0x001fc20000010000 */
[----:B------:R-:W-:Y:S01]  /*cb20*/  FFMA.FTZ R89, R151, R0, -R12 ;  /* 0x0000000097597223 */ /* 0x000fe2000001080c */
[----:B------:R-:W-:-:S01]  /*cb30*/  FADD.FTZ R98, R38, R93 ;  /* 0x0000005d26627221 */ /* 0x000fc20000010000 */
[-CC-:B------:R-:W-:Y:S01]  /*cb40*/  FFMA.FTZ R90, R57, R0.reuse, -R12.reuse ;  /* 0x00000000395a7223 */ /* 0x180fe2000001080c */
[----:B------:R-:W-:-:S01]  /*cb50*/  FFMA.FTZ R57, R153, R0, -R12 ;  /* 0x0000000099397223 */ /* 0x000fc2000001080c */
[----:B------:R-:W-:Y:S01]  /*cb60*/  FFMA.FTZ R43, R43, R0, -R12 ;  /* 0x000000002b2b7223 */ /* 0x000fe2000001080c */
[----:B------:R-:W-:-:S01]  /*cb70*/  FADD.FTZ R93, R95, R98 ;  /* 0x000000625f5d7221 */ /* 0x000fc20000010000 */
[----:B------:R-:W0:Y:S01]  /*cb80*/  MUFU.EX2 R13, R13 ;  /* 0x0000000d000d7308 */ /* 0x000e220000000800 */
[----:B-1----:R-:W-:-:S01]  /*cb90*/  FADD.FTZ R67, R15, R96 ;  /* 0x000000600f437221 */ /* 0x002fc20000010000 */
[-CC-:B------:R-:W-:Y:S01]  /*cba0*/  FFMA.FTZ R92, R59, R0.reuse, -R12.reuse ;  /* 0x000000003b5c7223 */ /* 0x180fe2000001080c */
[----:B------:R-:W-:-:S01]  /*cbb0*/  FFMA.FTZ R59, R155, R0, -R12 ;  /* 0x000000009b3b7223 */ /* 0x000fc2000001080c */
[----:B------:R-:W-:Y:S01]  /*cbc0*/  FFMA.FTZ R40, R40, R0, -R12 ;  /* 0x0000000028287223 */ /* 0x000fe2000001080c */
[----:B------:R-:W-:Y:S01]  /*cbd0*/  F2FP.SATFINITE.E4M3.F32.PACK_AB_MERGE_C R146, R65, R58, R146 ;  /* 0x0000003a4192723e */ /* 0x000fe20004807092 */
[-CC-:B------:R-:W-:Y:S01]  /*cbe0*/  FFMA.FTZ R27, R27, R0.reuse, -R12.reuse ;  /* 0x000000001b1b7223 */ /* 0x180fe2000001080c */
[----:B------:R-:W-:-:S01]  /*cbf0*/  FFMA.FTZ R26, R26, R0, -R12 ;  /* 0x000000001a1a7223 */ /* 0x000fc2000001080c */
[----:B------:R-:W1:Y:S01]  /*cc00*/  MUFU.EX2 R78, R78 ;  /* 0x0000004e004e7308 */ /* 0x000e620000000800 */
[----:B--2---:R-:W-:-:S01]  /*cc10*/  FADD.FTZ R96, R76, R67 ;  /* 0x000000434c607221 */ /* 0x004fc20000010000 */
[----:B------:R-:W-:Y:S01]  /*cc20*/  F2FP.SATFINITE.E4M3.F32.PACK_AB_MERGE_C R76, R76, R15, RZ ;  /* 0x0000000f4c4c723e */ /* 0x000fe200048070ff */
[----:B------:R-:W-:-:S01]  /*cc30*/  FFMA.FTZ R28, R28, R0, -R12 ;  /* 0x000000001c1c7223 */ /* 0x000fc2000001080c */
[-CC-:B------:R-:W-:Y:S01]  /*cc40*/  FFMA.FTZ R29, R29, R0.reuse, -R12.reuse ;  /* 0x000000001d1d7223 */ /* 0x180fe2000001080c */
[----:B------:R-:W-:-:S01]  /*cc50*/  FFMA.FTZ R107, R107, R0, -R12 ;  /* 0x000000006b6b7223 */ /* 0x000fc2000001080c */
[----:B------:R-:W-:Y:S01]  /*cc60*/  F2FP.SATFINITE.E4M3.F32.PACK_AB_MERGE_C R153, R9, R20, R76 ;  /* 0x000000140999723e */ /* 0x000fe2000480704c */
[----:B------:R-:W-:-:S01]  /*cc70*/  FFMA.FTZ R31, R31, R0, -R12 ;  /* 0x000000001f1f7223 */ /* 0x000fc2000001080c */
[----:B------:R-:W2:Y:S01]  /*cc80*/  MUFU.EX2 R35, R35 ;  /* 0x0000002300237308 */ /* 0x000ea20000000800 */
[----:B0-----:R-:W-:-:S01]  /*cc90*/  FADD.FTZ R67, R13, R96 ;  /* 0x000000600d437221 */ /* 0x001fc20000010000 */
[----:B------:R-:W-:Y:S01]  /*cca0*/  FADD.FTZ R96, R44, R93 ;  /* 0x0000005d2c607221 */ /* 0x000fe20000010000 */
[----:B------:R-:W-:-:S03]  /*ccb0*/  FFMA.FTZ R33, R33, R0, -R12 ;  /* 0x0000000021217223 */ /* 0x000fc6000001080c */
[----:B------:R-:W-:Y:S02]  /*ccc0*/  FADD.FTZ R91, R77, R96 ;  /* 0x000000604d5b7221 */ /* 0x000fe40000010000 */
[----:B------:R-:W0:Y:S01]  /*ccd0*/  MUFU.EX2 R80, R80 ;  /* 0x0000005000507308 */ /* 0x000e220000000800 */
[----:B-1----:R-:W-:-:S07]  /*cce0*/  FADD.FTZ R24, R78, R67 ;  /* 0x000000434e187221 */ /* 0x002fce0000010000 */
[----:B------:R-:W1:Y:S01]  /*ccf0*/  MUFU.EX2 R73, R73 ;  /* 0x0000004900497308 */ /* 0x000e620000000800 */
[----:B--2---:R-:W-:-:S01]  /*cd00*/  FADD.FTZ R67, R35, R24 ;  /* 0x0000001823437221 */ /* 0x004fc20000010000 */
[----:B------:R-:W-:Y:S01]  /*cd10*/  FFMA.FTZ R24, R42, R0, -R12 ;  /* 0x000000002a187223 */ /* 0x000fe2000001080c */
[----:B------:R-:W-:-:S05]  /*cd20*/  FADD.FTZ R42, R48, R91 ;  /* 0x0000005b302a7221 */ /* 0x000fca0000010000 */
[----:B------:R-:W2:Y:S01]  /*cd30*/  MUFU.EX2 R82, R82 ;  /* 0x0000005200527308 */ /* 0x000ea20000000800 */
[----:B0-----:R-:W-:-:S01]  /*cd40*/  FADD.FTZ R36, R80, R67 ;  /* 0x0000004350247221 */ /* 0x001fc20000010000 */
[----:B------:R-:W-:-:S04]  /*cd50*/  F2FP.SATFINITE.E4M3.F32.PACK_AB_MERGE_C R80, R80, R35, RZ ;  /* 0x000000235050723e */ /* 0x000fc800048070ff */
[----:B------:R-:W-:Y:S02]  /*cd60*/  F2FP.SATFINITE.E4M3.F32.PACK_AB_MERGE_C R155, R78, R13, R80 ;  /* 0x0000000d4e9b723e */ /* 0x000fe40004807050 */
[----:B------:R-:W0:Y:S01]  /*cd70*/  MUFU.EX2 R75, R75 ;  /* 0x0000004b004b7308 */ /* 0x000e220000000800 */
[----:B-1----:R-:W-:-:S01]  /*cd80*/  FADD.FTZ R25, R73, R36 ;  /* 0x0000002449197221 */ /* 0x002fc20000010000 */
[----:B------:R-:W1:Y:S06]  /*cd90*/  @P6 LDC R13, c[0x0][0x44c] ;  /* 0x00011300ff0d6b82 */ /* 0x000e6c0000000800 */
[----:B------:R-:W3:Y:S01]  /*cda0*/  MUFU.EX2 R84, R84 ;  /* 0x0000005400547308 */ /* 0x000ee20000000800 */
[----:B--2---:R-:W-:-:S07]  /*cdb0*/  FADD.FTZ R14, R82, R25 ;  /* 0x00000019520e7221 */ /* 0x004fce0000010000 */
[----:B------:R-:W2:Y:S01]  /*cdc0*/  MUFU.EX2 R86, R86 ;  /* 0x0000005600567308 */ /* 0x000ea20000000800 */
[----:B0-----:R-:W-:-:S01]  /*cdd0*/  FADD.FTZ R25, R75, R14 ;  /* 0x0000000e4b197221 */ /* 0x001fc20000010000 */
[----:B------:R-:W-:-:S06]  /*cde0*/  FFMA.FTZ R14, R46, R0, -R12 ;  /* 0x000000002e0e7223 */ /* 0x000fcc000001080c */
[----:B------:R-:W0:Y:S01]  /*cdf0*/  MUFU.EX2 R79, R79 ;  /* 0x0000004f004f7308 */ /* 0x000e220000000800 */
[----:B---3--:R-:W-:-:S01]  /*ce00*/  FADD.FTZ R25, R84, R25 ;  /* 0x0000001954197221 */ /* 0x008fc20000010000 */
[----:B------:R-:W-:-:S04]  /*ce10*/  F2FP.SATFINITE.E4M3.F32.PACK_AB_MERGE_C R75, R84, R75, RZ ;  /* 0x0000004b544b723e */ /* 0x000fc800048070ff */
[----:B------:R-:W-:Y:S02]  /*ce20*/  F2FP.SATFINITE.E4M3.F32.PACK_AB_MERGE_C R149, R82, R73, R75 ;  /* 0x000000495295723e */ /* 0x000fe4000480704b */
[----:B------:R3:W-:Y:S08]  /*ce30*/  MUFU.EX2 R39, R41 ;  /* 0x0000002900277308 */ /* 0x0007f00000000800 */
[----:B------:R-:W4:Y:S01]  /*ce40*/  MUFU.EX2 R88, R88 ;  /* 0x0000005800587308 */ /* 0x000f220000000800 */
[----:B---3--:R-:W-:-:S04]  /*ce50*/  FADD.FTZ R41, R81, R42 ;  /* 0x0000002a51297221 */ /* 0x008fc80000010000 */
[----:B------:R-:W-:-:S03]  /*ce60*/  FADD.FTZ R32, R52, R41 ;  /* 0x0000002934207221 */ /* 0x000fc60000010000 */
[----:B------:R-:W3:Y:S01]  /*ce70*/  MUFU.EX2 R83, R83 ;  /* 0x0000005300537308 */ /* 0x000ee20000000800 */
[----:B------:R-:W-:-:S01]  /*ce80*/  FADD.FTZ R85, R85, R32 ;  /* 0x0000002055557221 */ /* 0x000fc20000010000 */
[----:B--2---:R-:W-:Y:S01]  /*ce90*/  FADD.FTZ R32, R86, R25 ;  /* 0x0000001956207221 */ /* 0x004fe20000010000 */
[----:B------:R-:W-:-:S02]  /*cea0*/  FFMA.FTZ R25, R47, R0, -R12 ;  /* 0x000000002f197223 */ /* 0x000fc4000001080c */
[----:B------:R-:W-:Y:S01]  /*ceb0*/  FADD.FTZ R36, R54, R85 ;  /* 0x0000005536247221 */ /* 0x000fe20000010000 */
[----:B0-----:R-:W-:-:S01]  /*cec0*/  FADD.FTZ R41, R79, R32 ;  /* 0x000000204f297221 */ /* 0x001fc20000010000 */
[----:B------:R-:W-:Y:S01]  /*ced0*/  FFMA.FTZ R32, R50, R0, -R12 ;  /* 0x0000000032207223 */ /* 0x000fe2000001080c */
[----:B------:R-:W0:Y:S08]  /*cee0*/  MUFU.EX2 R89, R89 ;  /* 0x0000005900597308 */ /* 0x000e300000000800 */
[----:B------:R-:W2:Y:S08]  /*cef0*/  MUFU.EX2 R90, R90 ;  /* 0x0000005a005a7308 */ /* 0x000eb00000000800 */
[----:B------:R5:W-:Y:S08]  /*cf00*/  MUFU.EX2 R21, R43 ;  /* 0x0000002b00157308 */ /* 0x000bf00000000800 */
[----:B------:R-:W1:Y:S01]  /*cf10*/  MUFU.EX2 R57, R57 ;  /* 0x0000003900397308 */ /* 0x000e620000000800 */
[----:B-----5:R-:W-:-:S01]  /*cf20*/  FADD.FTZ R43, R87, R36 ;  /* 0x00000024572b7221 */ /* 0x020fc20000010000 */
[----:B----4-:R-:W-:Y:S01]  /*cf30*/  FADD.FTZ R36, R88, R41 ;  /* 0x0000002958247221 */ /* 0x010fe20000010000 */
[----:B------:R-:W-:-:S01]  /*cf40*/  FFMA.FTZ R41, R51, R0, -R12 ;  /* 0x0000000033297223 */ /* 0x000fc2000001080c */
[----:B------:R-:W-:Y:S01]  /*cf50*/  FFMA.FTZ R12, R109, R0, -R12 ;  /* 0x000000006d0c7223 */ /* 0x000fe2000001080c */
[----:B------:R-:W-:-:S01]  /*cf60*/  FADD.FTZ R56, R56, R43 ;  /* 0x0000002b38387221 */ /* 0x000fc20000010000 */
[C---:B---3--:R-:W-:Y:S01]  /*cf70*/  FADD.FTZ R36, R83.reuse, R36 ;  /* 0x0000002453247221 */ /* 0x048fe20000010000 */
[----:B------:R-:W-:Y:S01]  /*cf80*/  F2FP.SATFINITE.E4M3.F32.PACK_AB_MERGE_C R83, R83, R88, RZ ;  /* 0x000000585353723e */ /* 0x000fe200048070ff */
[----:B------:R-:W3:Y:S01]  /*cf90*/  MUFU.EX2 R92, R92 ;  /* 0x0000005c005c7308 */ /* 0x000ee20000000800 */
[----:B------:R-:W-:-:S01]  /*cfa0*/  FADD.FTZ R61, R61, R56 ;  /* 0x000000383d3d7221 */ /* 0x000fc20000010000 */
[----:B0-----:R-:W-:Y:S01]  /*cfb0*/  FADD.FTZ R43, R89, R36 ;  /* 0x00000024592b7221 */ /* 0x001fe20000010000 */
[----:B------:R-:W-:-:S02]  /*cfc0*/  F2FP.SATFINITE.E4M3.F32.PACK_AB_MERGE_C R151, R79, R86, R83 ;  /* 0x000000564f97723e */ /* 0x000fc40004807053 */
[----:B------:R-:W-:Y:S01]  /*cfd0*/  FADD.FTZ R38, R58, R61 ;  /* 0x0000003d3a267221 */ /* 0x000fe20000010000 */
[----:B--2---:R-:W-:-:S02]  /*cfe0*/  FADD.FTZ R36, R90, R43 ;  /* 0x0000002b5a247221 */ /* 0x004fc40000010000 */
[----:B------:R-:W0:Y:S01]  /*cff0*/  MUFU.EX2 R59, R59 ;  /* 0x0000003b003b7308 */ /* 0x000e220000000800 */
[----:B------:R-:W-:-:S01]  /*d000*/  FADD.FTZ R65, R65, R38 ;  /* 0x0000002641417221 */ /* 0x000fc20000010000 */
[----:B-1----:R-:W-:-:S03]  /*d010*/  FADD.FTZ R43, R57, R36 ;  /* 0x00000024392b7221 */ /* 0x002fc60000010000 */
[----:B------:R-:W-:-:S03]  /*d020*/  FADD.FTZ R60, R60, R65 ;  /* 0x000000413c3c7221 */ /* 0x000fc60000010000 */
[----:B------:R-:W1:Y:S01]  /*d030*/  MUFU.EX2 R94, R94 ;  /* 0x0000005e005e7308 */ /* 0x000e620000000800 */
[----:B---3--:R-:W-:-:S01]  /*d040*/  FADD.FTZ R36, R92, R43 ;  /* 0x0000002b5c247221 */ /* 0x008fc20000010000 */
[----:B------:R-:W-:Y:S01]  /*d050*/  FADD.FTZ R69, R69, R60 ;  /* 0x0000003c45457221 */ /* 0x000fe20000010000 */
[----:B------:R-:W-:-:S04]  /*d060*/  F2FP.SATFINITE.E4M3.F32.PACK_AB_MERGE_C R57, R92, R57, RZ ;  /* 0x000000395c39723e */ /* 0x000fc800048070ff */
[----:B------:R-:W-:Y:S01]  /*d070*/  F2FP.SATFINITE.E4M3.F32.PACK_AB_MERGE_C R145, R90, R89, R57 ;  /* 0x000000595a91723e */ /* 0x000fe20004807039 */
[----:B------:R-:W-:Y:S01]  /*d080*/  MUFU.EX2 R34, R34 ;  /* 0x0000002200227308 */ /* 0x000fe20000000800 */
[----:B0-----:R-:W-:-:S07]  /*d090*/  FADD.FTZ R43, R59, R36 ;  /* 0x000000243b2b7221 */ /* 0x001fce0000010000 */
[----:B------:R-:W0:Y:S01]  /*d0a0*/  MUFU.EX2 R45, R45 ;  /* 0x0000002d002d7308 */ /* 0x000e220000000800 */
[----:B-1----:R-:W-:-:S07]  /*d0b0*/  FADD.FTZ R36, R94, R43 ;  /* 0x0000002b5e247221 */ /* 0x002fce0000010000 */
        /* <DEDUP_REMOVED lines=10> */
[----:B------:R-:W-:Y:S01]  /*d160*/  MUFU.EX2 R24, R24 ;  /* 0x0000001800187308 */ /* 0x000fe20000000800 */
[----:B-1----:R-:W-:-:S01]  /*d170*/  FADD.FTZ R35, R66, R35 ;  /* 0x0000002342237221 */ /* 0x002fc20000010000 */
[----:B------:R-:W-:Y:S01]  /*d180*/  FADD.FTZ R34, R34, R71 ;  /* 0x0000004722227221 */ /* 0x000fe20000010000 */
[----:B------:R-:W-:-:S03]  /*d190*/  F2FP.SATFINITE.E4M3.F32.PACK_AB_MERGE_C R63, R66, R63, RZ ;  /* 0x0000003f423f723e */ /* 0x000fc600048070ff */
[----:B------:R-:W-:Y:S01]  /*d1a0*/  FADD.FTZ R45, R45, R34 ;  /* 0x000000222d2d7221 */ /* 0x000fe20000010000 */
[----:B------:R-:W-:Y:S01]  /*d1b0*/  F2FP.SATFINITE.E4M3.F32.PACK_AB_MERGE_C R147, R94, R59, R63 ;  /* 0x0000003b5e93723e */ /* 0x000fe2000480703f */
[----:B------:R-:W-:Y:S01]  /*d1c0*/  MUFU.EX2 R64, R64 ;  /* 0x0000004000407308 */ /* 0x000fe20000000800 */
[----:B--2---:R-:W-:-:S07]  /*d1d0*/  FADD.FTZ R30, R40, R35 ;  /* 0x00000023281e7221 */ /* 0x004fce0000010000 */
[----:B------:R-:W0:Y:S08]  /*d1e0*/  MUFU.EX2 R53, R53 ;  /* 0x0000003500357308 */ /* 0x000e300000000800 */
[----:B------:R-:W-:Y:S08]  /*d1f0*/  MUFU.EX2 R62, R62 ;  /* 0x0000003e003e7308 */ /* 0x000ff00000000800 */
[----:B------:R-:W1:Y:S01]  /*d200*/  MUFU.EX2 R49, R49 ;  /* 0x0000003100317308 */ /* 0x000e620000000800 */
[----:B0-----:R-:W-:-:S07]  /*d210*/  F2FP.SATFINITE.E4M3.F32.PACK_AB_MERGE_C R142, R53, R64, RZ ;  /* 0x00000040358e723e */ /* 0x001fce00048070ff */
[----:B------:R-:W0:Y:S08]  /*d220*/  MUFU.EX2 R14, R14 ;  /* 0x0000000e000e7308 */ /* 0x000e300000000800 */
[----:B------:R-:W2:Y:S01]  /*d230*/  MUFU.EX2 R25, R25 ;  /* 0x0000001900197308 */ /* 0x000ea20000000800 */
[----:B-1----:R-:W-:Y:S01]  /*d240*/  F2FP.SATFINITE.E4M3.F32.PACK_AB_MERGE_C R142, R49, R62, R142 ;  /* 0x0000003e318e723e */ /* 0x002fe2000480708e */
[----:B------:R-:W-:-:S04]  /*d250*/  FADD.FTZ R62, R62, R45 ;  /* 0x0000002d3e3e7221 */ /* 0x000fc80000010000 */
[----:B------:R-:W-:Y:S02]  /*d260*/  FADD.FTZ R49, R49, R62 ;  /* 0x0000003e31317221 */ /* 0x000fe40000010000 */
[----:B------:R1:W-:Y:S02]  /*d270*/  MUFU.EX2 R15, R27 ;  /* 0x0000001b000f7308 */ /* 0x0003e40000000800 */
[----:B------:R-:W-:-:S04]  /*d280*/  FADD.FTZ R64, R64, R49 ;  /* 0x0000003140407221 */ /* 0x000fc80000010000 */
[----:B------:R-:W-:Y:S02]  /*d290*/  FADD.FTZ R53, R53, R64 ;  /* 0x0000004035357221 */ /* 0x000fe40000010000 */
[----:B------:R-:W3:Y:S01]  /*d2a0*/  MUFU.EX2 R32, R32 ;  /* 0x0000002000207308 */ /* 0x000ee20000000800 */
[----:B-1----:R-:W-:-:S04]  /*d2b0*/  FADD.FTZ R27, R39, R30 ;  /* 0x0000001e271b7221 */ /* 0x002fc80000010000 */
[----:B------:R-:W-:Y:S01]  /*d2c0*/  FADD.FTZ R30, R24, R27 ;  /* 0x0000001b181e7221 */ /* 0x000fe20000010000 */
[C---:B------:R-:W-:Y:S02]  /*d2d0*/  F2FP.SATFINITE.E4M3.F32.PACK_AB_MERGE_C R27, R21.reuse, R24, RZ ;  /* 0x00000018151b723e */ /* 0x040fe400048070ff */
[----:B------:R-:W-:Y:S01]  /*d2e0*/  MUFU.EX2 R70, R70 ;  /* 0x0000004600467308 */ /* 0x000fe20000000800 */
[----:B------:R-:W-:-:S01]  /*d2f0*/  FADD.FTZ R21, R21, R30 ;  /* 0x0000001e15157221 */ /* 0x000fc20000010000 */
[----:B------:R-:W-:Y:S01]  /*d300*/  F2FP.SATFINITE.E4M3.F32.PACK_AB_MERGE_C R141, R39, R40, R27 ;  /* 0x00000028278d723e */ /* 0x000fe2000480701b */
[----:B------:R-:W1:Y:S02]  /*d310*/  @P6 LDC R30, c[0x0][0x450] ;  /* 0x00011400ff1e6b82 */ /* 0x000e640000000800 */
[----:B0-----:R-:W-:-:S03]  /*d320*/  FADD.FTZ R20, R14, R21 ;  /* 0x000000150e147221 */ /* 0x001fc60000010000 */
[----:B------:R-:W0:Y:S01]  /*d330*/  MUFU.EX2 R97, R97 ;  /* 0x0000006100617308 */ /* 0x000e220000000800 */
[----:B--2---:R-:W-:-:S04]  /*d340*/  FADD.FTZ R9, R25, R20 ;  /* 0x0000001419097221 */ /* 0x004fc80000010000 */
[----:B---3--:R-:W-:-:S03]  /*d350*/  FADD.FTZ R24, R32, R9 ;  /* 0x0000000920187221 */ /* 0x008fc60000010000 */
[----:B------:R-:W2:Y:S08]  /*d360*/  MUFU.EX2 R41, R41 ;  /* 0x0000002900297308 */ /* 0x000eb00000000800 */
[----:B------:R-:W-:Y:S01]  /*d370*/  MUFU.EX2 R68, R137 ;  /* 0x0000008900447308 */ /* 0x000fe20000000800 */
[----:B0-----:R-:W-:-:S07]  /*d380*/  F2FP.SATFINITE.E4M3.F32.PACK_AB_MERGE_C R9, R97, R70, RZ ;  /* 0x000000466109723e */ /* 0x001fce00048070ff */
[----:B------:R-:W0:Y:S01]  /*d390*/  MUFU.EX2 R55, R55 ;  /* 0x0000003700377308 */ /* 0x000e220000000800 */
[C---:B--2---:R-:W-:Y:S01]  /*d3a0*/  F2FP.SATFINITE.E4M3.F32.PACK_AB_MERGE_C R32, R41.reuse, R32, RZ ;  /* 0x000000202920723e */ /* 0x044fe200048070ff */
[----:B------:R-:W-:-:S03]  /*d3b0*/  FADD.FTZ R41, R41, R24 ;  /* 0x0000001829297221 */ /* 0x000fc60000010000 */
[----:B------:R-:W-:-:S03]  /*d3c0*/  F2FP.SATFINITE.E4M3.F32.PACK_AB_MERGE_C R143, R25, R14, R32 ;  /* 0x0000000e198f723e */ /* 0x000fc60004807020 */
[----:B------:R-:W2:Y:S08]  /*d3d0*/  MUFU.EX2 R26, R26 ;  /* 0x0000001a001a7308 */ /* 0x000eb00000000800 */
[----:B------:R-:W3:Y:S01]  /*d3e0*/  MUFU.EX2 R28, R28 ;  /* 0x0000001c001c7308 */ /* 0x000ee20000000800 */
[----:B0-----:R-:W-:Y:S01]  /*d3f0*/  F2FP.SATFINITE.E4M3.F32.PACK_AB_MERGE_C R136, R55, R68, R9 ;  /* 0x000000443788723e */ /* 0x001fe20004807009 */
[----:B------:R-:W-:-:S04]  /*d400*/  FADD.FTZ R68, R68, R53 ;  /* 0x0000003544447221 */ /* 0x000fc80000010000 */
[----:B------:R-:W-:Y:S02]  /*d410*/  FADD.FTZ R55, R55, R68 ;  /* 0x0000004437377221 */ /* 0x000fe40000010000 */
[----:B------:R-:W-:Y:S01]  /*d420*/  MUFU.EX2 R74, R74 ;  /* 0x0000004a004a7308 */ /* 0x000fe20000000800 */
[----:B--2---:R-:W-:-:S01]  /*d430*/  FADD.FTZ R24, R26, R41 ;  /* 0x000000291a187221 */ /* 0x004fc20000010000 */
[----:B------:R-:W-:-:S03]  /*d440*/  FADD.FTZ R70, R70, R55 ;  /* 0x0000003746467221 */ /* 0x000fc60000010000 */
[----:B------:R-:W-:Y:S01]  /*d450*/  FADD.FTZ R9, R15, R24 ;  /* 0x000000180f097221 */ /* 0x000fe20000010000 */
[----:B------:R-:W-:-:S02]  /*d460*/  FADD.FTZ R97, R97, R70 ;  /* 0x0000004661617221 */ /* 0x000fc40000010000 */
[----:B------:R-:W0:Y:S01]  /*d470*/  MUFU.EX2 R37, R37 ;  /* 0x0000002500257308 */ /* 0x000e220000000800 */
[----:B---3--:R-:W-:-:S07]  /*d480*/  FADD.FTZ R14, R28, R9 ;  /* 0x000000091c0e7221 */ /* 0x008fce0000010000 */
[----:B------:R-:W-:Y:S08]  /*d490*/  MUFU.EX2 R72, R72 ;  /* 0x0000004800487308 */ /* 0x000ff00000000800 */
[----:B------:R-:W2:Y:S01]  /*d4a0*/  MUFU.EX2 R111, R111 ;  /* 0x0000006f006f7308 */ /* 0x000ea20000000800 */
[----:B0-----:R-:W-:-:S07]  /*d4b0*/  F2FP.SATFINITE.E4M3.F32.PACK_AB_MERGE_C R9, R37, R74, RZ ;  /* 0x0000004a2509723e */ /* 0x001fce00048070ff */
[----:B------:R-:W0:Y:S08]  /*d4c0*/  MUFU.EX2 R29, R29 ;  /* 0x0000001d001d7308 */ /* 0x000e300000000800 */
[----:B------:R-:W3:Y:S01]  /*d4d0*/  MUFU.EX2 R107, R107 ;  /* 0x0000006b006b7308 */ /* 0x000ee20000000800 */
[----:B--2---:R-:W-:Y:S01]  /*d4e0*/  F2FP.SATFINITE.E4M3.F32.PACK_AB_MERGE_C R138, R111, R72, R9 ;  /* 0x000000486f8a723e */ /* 0x004fe20004807009 */
[----:B------:R-:W-:-:S04]  /*d4f0*/  FADD.FTZ R72, R72, R97 ;  /* 0x0000006148487221 */ /* 0x000fc80000010000 */
[----:B------:R-:W-:Y:S02]  /*d500*/  FADD.FTZ R111, R111, R72 ;  /* 0x000000486f6f7221 */ /* 0x000fe40000010000 */
[----:B------:R-:W2:Y:S01]  /*d510*/  MUFU.EX2 R20, R31 ;  /* 0x0000001f00147308 */ /* 0x000ea20000000800 */
[----:B0-----:R-:W-:-:S01]  /*d520*/  FADD.FTZ R14, R29, R14 ;  /* 0x0000000e1d0e7221 */ /* 0x001fc20000010000 */
[----:B------:R-:W-:Y:S01]  /*d530*/  FADD.FTZ R74, R74, R111 ;  /* 0x0000006f4a4a7221 */ /* 0x000fe20000010000 */
[----:B------:R-:W-:-:S04]  /*d540*/  F2FP.SATFINITE.E4M3.F32.PACK_AB_MERGE_C R28, R29, R28, RZ ;  /* 0x0000001c1d1c723e */ /* 0x000fc800048070ff */
[----:B------:R-:W-:Y:S01]  /*d550*/  F2FP.SATFINITE.E4M3.F32.PACK_AB_MERGE_C R137, R15, R26, R28 ;  /* 0x0000001a0f89723e */ /* 0x000fe2000480701c */
[----:B------:R-:W0:Y:S01]  /*d560*/  MUFU.EX2 R33, R33 ;  /* 0x0000002100217308 */ /* 0x000e220000000800 */
[----:B---3--:R-:W-:-:S01]  /*d570*/  FADD.FTZ R9, R107, R14 ;  /* 0x0000000e6b097221 */ /* 0x008fc20000010000 */
[----:B------:R-:W-:-:S04]  /*d580*/  @P6 IMAD.HI.U32 R15, R108, R13, RZ ;  /* 0x0000000d6c0f6227 */ /* 0x000fc800078e00ff */
[----:B------:R-:W-:Y:S01]  /*d590*/  IMAD.MOV.U32 R13, RZ, RZ, R108 ;  /* 0x000000ffff0d7224 */ /* 0x000fe200078e006c */
[----:B-1----:R-:W-:Y:S01]  /*d5a0*/  @P6 SHF.R.U32.HI R13, RZ, R30, R15 ;  /* 0x0000001eff0d6219 */ /* 0x002fe2000001160f */
[----:B------:R-:W1:Y:S01]  /*d5b0*/  MUFU.EX2 R12, R12 ;  /* 0x0000000c000c7308 */ /* 0x000e620000000800 */
[----:B--2---:R-:W-:-:S01]  /*d5c0*/  FADD.FTZ R14, R20, R9 ;  /* 0x00000009140e7221 */ /* 0x004fc20000010000 */
[----:B------:R-:W-:Y:S02]  /*d5d0*/  ISETP.GE.AND P6, PT, R11, 0x1, PT ;  /* 0x000000010b00780c */ /* 0x000fe40003fc6270 */
[----:B------:R-:W-:-:S04]  /*d5e0*/  IMAD.IADD R13, R104, 0x1, R13 ;  /* 0x00000001680d7824 */ /* 0x000fc800078e020d */
[----:B------:R-:W-:Y:S02]  /*d5f0*/  IMAD.IADD R10, R13, 0x1, R10 ;  /* 0x000000010d0a7824 */ /* 0x000fe400078e020a */
[----:B0-----:R-:W-:-:S01]  /*d600*/  FADD.FTZ R21, R33, R14 ;  /* 0x0000000e21157221 */ /* 0x001fc20000010000 */
[----:B------:R-:W-:-:S05]  /*d610*/  FADD.FTZ R14, R37, R74 ;  /* 0x0000004a250e7221 */ /* 0x000fca0000010000 */
[----:B------:R0:W-:Y:S01]  /*d620*/  STL [R1], R14 ;  /* 0x0000000e01007387 */ /* 0x0001e20000100800 */
[C---:B-1----:R-:W-:Y:S01]  /*d630*/  F2FP.SATFINITE.E4M3.F32.PACK_AB_MERGE_C R9, R12.reuse, R33, RZ ;  /* 0x000000210c09723e */ /* 0x042fe200048070ff */
[----:B------:R-:W-:-:S03]  /*d640*/  FADD.FTZ R21, R12, R21 ;  /* 0x000000150c157221 */ /* 0x000fc60000010000 */
[----:B------:R-:W-:Y:S01]  /*d650*/  F2FP.SATFINITE.E4M3.F32.PACK_AB_MERGE_C R139, R20, R107, R9 ;  /* 0x0000006b148b723e */ /* 0x000fe20004807009 */
[----:B------:R-:W-:Y:S01]  /*d660*/  VIADD R9, R105, 0xfffffffe ;  /* 0xfffffffe69097836 */ /* 0x000fe20000000000 */
[----:B------:R-:W-:Y:S06]  /*d670*/  @!P6 BRA `(.L_x_1466) ;  /* 0x000000000048e947 */ /* 0x000fec0003800000 */
[C---:B------:R-:W-:Y:S01]  /*d680*/  ISETP.GT.AND P1, PT, R13.reuse, RZ, PT ;  /* 0x000000ff0d00720c */ /* 0x040fe20003f24270 */
[----:B------:R-:W-:Y:S01]  /*d690*/  BSSY B0, `(.L_x_1467) ;  /* 0x000000e000007945 */ /* 0x000fe20003800000 */
[----:B------:R-:W-:-:S11]  /*d6a0*/  VIADD R12, R13, 0xffffffff ;  /* 0xffffffff0d0c7836 */ /* 0x000fd60000000000 */
[----:B------:R-:W-:Y:S05]  /*d6b0*/  @P1 BRA `(.L_x_1468) ;  /* 0x00000000001c1947 */ /* 0x000fea0003800000 */
[----:B------:R-:W-:Y:S01]  /*d6c0*/  ISETP.NE.AND P1, PT, R11, 0x1, PT ;  /* 0x000000010b00780c */ /* 0x000fe20003f25270 */
[----:B------:R-:W-:-:S12]  /*d6d0*/  IMAD.MOV R13, RZ, RZ, -R13 ;  /* 0x000000ffff0d7224 */ /* 0x000fd800078e0a0d */
[----:B0-----:R-:W0:Y:S02]  /*d6e0*/  @P1 LDC.64 R14, c[0x0][0x9e8] ;  /* 0x00027a00ff0e1b82 */ /* 0x001e240000000a00 */
[----:B0-----:R-:W-:-:S05]  /*d6f0*/  @P1 IMAD.HI.U32 R12, R13, R14, RZ ;  /* 0x0000000e0d0c1227 */ /* 0x001fca00078e00ff */
[----:B------:R-:W-:-:S04]  /*d700*/  @P1 SHF.R.U32.HI R13, RZ, R15, R12 ;  /* 0x0000000fff0d1219 */ /* 0x000fc8000001160c */
[----:B------:R-:W-:Y:S01]  /*d710*/  LOP3.LUT R12, RZ, R13, RZ, 0x33, !PT ;  /* 0x0000000dff0c7212 */ /* 0x000fe200078e33ff */
[----:B------:R-:W-:Y:S06]  /*d720*/  BRA `(.L_x_1469) ;  /* 0x0000000000107947 */ /* 0x000fec0003800000 */
.L_x_1468:
[----:B------:R-:W-:-:S13]  /*d730*/  ISETP.NE.AND P1, PT, R11, 0x1, PT ;  /* 0x000000010b00780c */ /* 0x000fda0003f25270 */
[----:B0-----:R-:W0:Y:S02]  /*d740*/  @P1 LDC.64 R14, c[0x0][0x9e8] ;  /* 0x00027a00ff0e1b82 */ /* 0x001e240000000a00 */
[----:B0-----:R-:W-:-:S05]  /*d750*/  @P1 IMAD.HI.U32 R14, R12, R14, RZ ;  /* 0x0000000e0c0e1227 */ /* 0x001fca00078e00ff */
[----:B------:R-:W-:-:S07]  /*d760*/  @P1 SHF.R.U32.HI R12, RZ, R15, R14 ;  /* 0x0000000fff0c1219 */ /* 0x000fce000001160e */
.L_x_1469:
[----:B------:R-:W-:Y:S05]  /*d770*/  BSYNC B0 ;  /* 0x0000000000007941 */ /* 0x000fea0003800000 */
.L_x_1467:
[----:B------:R-:W-:-:S05]  /*d780*/  IMAD R11, R12, R11, R11 ;  /* 0x0000000b0c0b7224 */ /* 0x000fca00078e020b */
[----:B------:R-:W-:-:S07]  /*d790*/  VIMNMX R10, R10, R11, PT ;  /* 0x0000000b0a0a7248 */ /* 0x000fce0003fe0100 */
.L_x_1466:
[----:B------:R-:W2:Y:S01]  /*d7a0*/  LDL R12, [R1+0x48] ;  /* 0x00004800010c7983 */ /* 0x000ea20000100800 */
[----:B------:R-:W-:Y:S01]  /*d7b0*/  IMAD.HI R10, R10, 0x66666667, RZ ;  /* 0x666666670a0a7827 */ /* 0x000fe200078e02ff */
[----:B------:R-:W-:Y:S01]  /*d7c0*/  ULDC UR40, c[0x0][0x9e4] ;  /* 0x0002790000287ab9 */ /* 0x000fe20000000800 */
[----:B------:R-:W-:Y:S01]  /*d7d0*/  ULDC UR37, c[0x0][0x9e4] ;  /* 0x0002790000257ab9 */ /* 0x000fe20000000800 */
[----:B------:R1:W-:Y:S01]  /*d7e0*/  STL [R1+0x1c], RZ ;  /* 0x00001cff01007387 */ /* 0x0003e20000100800 */
[----:B------:R-:W-:Y:S01]  /*d7f0*/  ULDC UR36, c[0x0][0x988] ;  /* 0x0002620000247ab9 */ /* 0x000fe20000000800 */
[----:B------:R-:W-:Y:S01]  /*d800*/  SHF.R.U32.HI R11, RZ, 0x1f, R10 ;  /* 0x0000001fff0b7819 */ /* 0x000fe2000001160a */
[----:B------:R-:W-:Y:S01]  /*d810*/  ULDC UR39, c[0x0][0x988] ;  /* 0x0002620000277ab9 */ /* 0x000fe20000000800 */
[----:B------:R1:W-:Y:S01]  /*d820*/  STL [R1+0x18], RZ ;  /* 0x000018ff01007387 */ /* 0x0003e20000100800 */
[----:B------:R-:W-:Y:S01]  /*d830*/  ULDC UR38, c[0x0][0x988] ;  /* 0x0002620000267ab9 */ /* 0x000fe20000000800 */
[----:B------:R-:W-:Y:S01]  /*d840*/  LEA.HI.SX32 R11, R10, R11, 0x1a ;  /* 0x0000000b0a0b7211 */ /* 0x000fe200078fd2ff */
[----:B------:R-:W-:Y:S01]  /*d850*/  ULDC UR42, c[0x0][0x9e0] ;  /* 0x00027800002a7ab9 */ /* 0x000fe20000000800 */
[----:B------:R-:W-:Y:S01]  /*d860*/  ULDC UR41, c[0x0][0x9e0] ;  /* 0x0002780000297ab9 */ /* 0x000fe20000000800 */
[----:B------:R-:W-:Y:S01]  /*d870*/  BSSY B1, `(.L_x_1470) ;  /* 0x00004f6000017945 */ /* 0x000fe20003800000 */
        /* <DEDUP_REMOVED lines=15> */
[----:B--2---:R-:W-:-:S04]  /*d970*/  VIMNMX R10, R12, R11, !PT ;  /* 0x0000000b0c0a7248 */ /* 0x004fc80007fe0100 */
[----:B------:R-:W-:Y:S01]  /*d980*/  ISETP.GE.AND P1, PT, R9, R10, PT ;  /* 0x0000000a0900720c */ /* 0x000fe20003f26270 */
[----:B------:R1:W-:-:S12]  /*d990*/  STL [R1+0x30], R10 ;  /* 0x0000300a01007387 */ /* 0x0003d80000100800 */
[----:B-1----:R-:W-:Y:S05]  /*d9a0*/  @!P1 BRA `(.L_x_1471) ;  /* 0x0000004c00889947 */ /* 0x002fea0003800000 */
[----:B------:R-:W-:Y:S01]  /*d9b0*/  BSSY B0, `(.L_x_1472) ;  /* 0x00004db000007945 */ /* 0x000fe20003800000 */
        /* <DEDUP_REMOVED lines=15> */
[----:B------:R-:W-:-:S07]  /*dab0*/  CS2R R24, SRZ ;  /* 0x0000000000187805 */ /* 0x000fce000001ff00 */
.L_x_1493:
[----:B------:R-:W-:-:S05]  /*dac0*/  VIADD R10, R23, 0x1 ;  /* 0x00000001170a7836 */ /* 0x000fca0000000000 */
[----:B------:R-:W-:-:S04]  /*dad0*/  ISETP.NE.AND P1, PT, R10, 0x2, PT ;  /* 0x000000020a00780c */ /* 0x000fc80003f25270 */
[----:B------:R-:W-:Y:S02]  /*dae0*/  SEL R11, RZ, 0x1, P1 ;  /* 0x00000001ff0b7807 */ /* 0x000fe40000800000 */
[----:B------:R-:W-:Y:S02]  /*daf0*/  SEL R10, R10, RZ, P1 ;  /* 0x000000ff0a0a7207 */ /* 0x000fe40000800000 */
[----:B------:R-:W-:Y:S01]  /*db00*/  LOP3.LUT R11, R156, R11, RZ, 0x3c, !PT ;  /* 0x0000000b9c0b7212 */ /* 0x000fe200078e3cff */
[----:B------:R-:W-:Y:S06]  /*db10*/  @!P0 BRA `(.L_x_1473) ;  /* 0x0000000000048947 */ /* 0x000fec0003800000 */
[----:B------:R-:W-:Y:S01]  /*db20*/  BPT.TRAP 0x1 ;  /* 0x000000040000795c */ /* 0x000fe20000300000 */
.L_x_1473:
[----:B------:R-:W-:Y:S01]  /*db30*/  IMAD R0, R10, 0x8, R22 ;  /* 0x000000080a007824 */ /* 0x000fe200078e0216 */
[----:B------:R-:W-:-:S04]  /*db40*/  SHF.L.U32 R13, R11, 0x1f, RZ ;  /* 0x0000001f0b0d7819 */ /* 0x000fc800000006ff */
[----:B------:R1:W2:Y:S01]  /*db50*/  SYNCS.PHASECHK.TRANS64.TRYWAIT P1, [R0+URZ+0x13230], R13 ;  /* 0x0132300d000075a7 */ /* 0x0002a2000802017f */
[----:B------:R-:W-:Y:S05]  /*db60*/  @!P0 BRA `(.L_x_1474) ;  /* 0x0000000000048947 */ /* 0x000fea0003800000 */
[----:B------:R-:W-:Y:S01]  /*db70*/  BPT.TRAP 0x1 ;  /* 0x000000040000795c */ /* 0x000fe20000300000 */
.L_x_1474:
[----:B------:R-:W3:Y:S01]  /*db80*/  LDL R12, [R1+0x38] ;  /* 0x00003800010c7983 */ /* 0x000ee20000100800 */
[----:B------:R-:W-:Y:S01]  /*db90*/  BSSY B2, `(.L_x_1475) ;  /* 0x0000007000027945 */ /* 0x000fe20003800000 */
[----:B---3--:R-:W-:-:S04]  /*dba0*/  IMAD R20, R10, 0x280, R12 ;  /* 0x000002800a147824 */ /* 0x008fc800078e020c */
[C---:B0-----:R-:W-:Y:S02]  /*dbb0*/  VIADD R14, R20.reuse, 0x80 ;  /* 0x00000080140e7836 */ /* 0x041fe40000000000 */
[----:B------:R-:W-:Y:S01]  /*dbc0*/  VIADD R56, R20, 0x100 ;  /* 0x0000010014387836 */ /* 0x000fe20000000000 */
[----:B--2---:R-:W-:Y:S06]  /*dbd0*/  @P1 BRA `(.L_x_1476) ;  /* 0x0000000000081947 */ /* 0x004fec0003800000 */
[----:B------:R-:W0:Y:S02]  /*dbe0*/  SYNCS.PHASECHK.TRANS64.TRYWAIT P1, [R0+URZ+0x13230], R13 ;  /* 0x0132300d000075a7 */ /* 0x000e24000802017f */
[----:B0-----:R-:W-:Y:S05]  /*dbf0*/  @!P1 BRA `(.L_x_1477) ;  /* 0x0000019000a89947 */ /* 0x001fea0003800000 */
.L_x_1476:
[----:B------:R-:W-:Y:S05]  /*dc00*/  BSYNC B2 ;  /* 0x0000000000027941 */ /* 0x000fea0003800000 */
.L_x_1475:
[----:B------:R-:W-:Y:S01]  /*dc10*/  IMAD.MOV.U32 R12, RZ, RZ, R20 ;  /* 0x000000ffff0c7224 */ /* 0x000fe200078e0014 */
[----:B------:R-:W-:Y:S01]  /*dc20*/  R2UR UR12, R4 ;  /* 0x00000000040c72ca */ /* 0x000fe200000e0000 */
[----:B01----:R-:W-:Y:S01]  /*dc30*/  IMAD.MOV.U32 R13, RZ, RZ, -0x7fffffe0 ;  /* 0x80000020ff0d7424 */ /* 0x003fe200078e00ff */
[----:B------:R-:W-:Y:S01]  /*dc40*/  R2UR UR13, R5 ;  /* 0x00000000050d72ca */ /* 0x000fe200000e0000 */
[----:B------:R-:W-:Y:S01]  /*dc50*/  WARPGROUP.ARRIVE ;  /* 0x00000000000079c5 */ /* 0x000fe20000000000 */
[----:B------:R-:W-:Y:S01]  /*dc60*/  R2UR UR14, R12 ;  /* 0x000000000c0e72ca */ /* 0x000fe200000e0000 */
[----:B------:R-:W-:Y:S01]  /*dc70*/  IMAD.MOV.U32 R15, RZ, RZ, -0x7fffffe0 ;  /* 0x80000020ff0f7424 */ /* 0x000fe200078e00ff */
[----:B------:R-:W-:Y:S01]  /*dc80*/  R2UR UR15, R13 ;  /* 0x000000000d0f72ca */ /* 0x000fe200000e0000 */
[----:B------:R-:W-:Y:S01]  /*dc90*/  IMAD.MOV.U32 R12, RZ, RZ, R56 ;  /* 0x000000ffff0c7224 */ /* 0x000fe200078e0038 */
[----:B------:R-:W-:Y:S01]  /*dca0*/  R2UR UR22, R14 ;  /* 0x000000000e1672ca */ /* 0x000fe200000e0000 */
[C---:B------:R-:W-:Y:S01]  /*dcb0*/  VIADD R14, R20.reuse, 0x180 ;  /* 0x00000180140e7836 */ /* 0x040fe20000000000 */
[----:B------:R-:W-:Y:S01]  /*dcc0*/  R2UR UR23, R15 ;  /* 0x000000000f1772ca */ /* 0x000fe200000e0000 */
[----:B------:R-:W-:Y:S01]  /*dcd0*/  VIADD R56, R20, 0x182 ;  /* 0x0000018214387836 */ /* 0x000fe20000000000 */
[----:B------:R-:W-:Y:S01]  /*dce0*/  R2UR UR20, R4 ;  /* 0x00000000041472ca */ /* 0x000fe200000e0000 */
[----:B------:R-:W-:Y:S01]  /*dcf0*/  IMAD.MOV.U32 R57, RZ, RZ, -0x7fffffe0 ;  /* 0x80000020ff397424 */ /* 0x000fe200078e00ff */
[----:B------:R-:W-:-:S02]  /*dd00*/  R2UR UR21, R5 ;  /* 0x00000000051572ca */ /* 0x000fc400000e0000 */
[----:B------:R-:W-:Y:S01]  /*dd10*/  R2UR UR26, R12 ;  /* 0x000000000c1a72ca */ /* 0x000fe200000e0000 */
[----:B------:R-:W-:Y:S01]  /*dd20*/  VIADD R12, R20, 0x200 ;  /* 0x00000200140c7836 */ /* 0x000fe20000000000 */
[----:B------:R-:W-:Y:S01]  /*dd30*/  R2UR UR27, R13 ;  /* 0x000000000d1b72ca */ /* 0x000fe200000e0000 */
[----:B------:R-:W-:Y:S01]  /*dd40*/  QGMMA.64x32x32.F32.E4M3.E4M3 R120, gdesc[UR12], RZ, !UPT, gsb0 ;  /* 0x006000000c7879f3 */ /* 0x000fe2000c0008ff */
[----:B------:R-:W-:Y:S02]  /*dd50*/  R2UR UR24, R4 ;  /* 0x00000000041872ca */ /* 0x000fe400000e0000 */
[----:B------:R-:W-:Y:S02]  /*dd60*/  R2UR UR25, R5 ;  /* 0x00000000051972ca */ /* 0x000fe400000e0000 */
[----:B------:R-:W-:Y:S01]  /*dd70*/  R2UR UR10, R14 ;  /* 0x000000000e0a72ca */ /* 0x000fe200000e0000 */
[----:B------:R-:W-:Y:S01]  /*dd80*/  VIADD R14, R20, 0x2 ;  /* 0x00000002140e7836 */ /* 0x000fe20000000000 */
[----:B------:R-:W-:-:S02]  /*dd90*/  R2UR UR11, R15 ;  /* 0x000000000f0b72ca */ /* 0x000fc400000e0000 */
[----:B------:R-:W-:Y:S02]  /*dda0*/  R2UR UR8, R4 ;  /* 0x00000000040872ca */ /* 0x000fe400000e0000 */
[----:B------:R-:W-:Y:S02]  /*ddb0*/  R2UR UR9, R5 ;  /* 0x00000000050972ca */ /* 0x000fe400000e0000 */
[----:B------:R-:W-:Y:S01]  /*ddc0*/  R2UR UR6, R12 ;  /* 0x000000000c0672ca */ /* 0x000fe200000e0000 */
[----:B------:R-:W-:Y:S01]  /*ddd0*/  VIADD R12, R20, 0x82 ;  /* 0x00000082140c7836 */ /* 0x000fe20000000000 */
[----:B------:R-:W-:Y:S01]  /*dde0*/  R2UR UR7, R13 ;  /* 0x000000000d0772ca */ /* 0x000fe200000e0000 */
[----:B------:R-:W-:Y:S01]  /*ddf0*/  IMAD.MOV.U32 R13, RZ, RZ, -0x7fffffe0 ;  /* 0x80000020ff0d7424 */ /* 0x000fe200078e00ff */
[----:B------:R-:W-:Y:S02]  /*de00*/  R2UR UR4, R4 ;  /* 0x00000000040472ca */ /* 0x000fe400000e0000 */
[----:B------:R-:W-:-:S02]  /*de10*/  R2UR UR5, R5 ;  /* 0x00000000050572ca */ /* 0x000fc400000e0000 */
[----:B------:R-:W-:Y:S01]  /*de20*/  R2UR UR18, R14 ;  /* 0x000000000e1272ca */ /* 0x000fe200000e0000 */
[----:B------:R-:W-:Y:S01]  /*de30*/  VIADD R14, R20, 0x102 ;  /* 0x00000102140e7836 */ /* 0x000fe20000000000 */
[----:B------:R-:W-:Y:S01]  /*de40*/  R2UR UR19, R15 ;  /* 0x000000000f1372ca */ /* 0x000fe200000e0000 */
[----:B------:R-:W-:Y:S01]  /*de50*/  IMAD.MOV.U32 R15, RZ, RZ, -0x7fffffe0 ;  /* 0x80000020ff0f7424 */ /* 0x000fe200078e00ff */
[----:B------:R-:W-:Y:S02]  /*de60*/  R2UR UR16, R6 ;  /* 0x00000000061072ca */ /* 0x000fe400000e0000 */
[----:B------:R-:W-:Y:S02]  /*de70*/  R2UR UR17, R7 ;  /* 0x00000000071172ca */ /* 0x000fe400000e0000 */
[----:B------:R-:W-:Y:S01]  /*de80*/  R2UR UR14, R12 ;  /* 0x000000000c0e72ca */ /* 0x000fe200000e0000 */
[----:B------:R-:W-:Y:S01]  /*de90*/  VIADD R12, R20, 0x202 ;  /* 0x00000202140c7836 */ /* 0x000fe20000000000 */
[----:B------:R-:W-:Y:S01]  /*dea0*/  R2UR UR15, R13 ;  /* 0x000000000d0f72ca */ /* 0x000fe200000e0000 */
[----:B------:R-:W-:Y:S01]  /*deb0*/  IMAD.MOV.U32 R13, RZ, RZ, -0x7fffffe0 ;  /* 0x80000020ff0d7424 */ /* 0x000fe200078e00ff */
[----:B------:R-:W-:-:S02]  /*dec0*/  R2UR UR12, R6 ;  /* 0x00000000060c72ca */ /* 0x000fc400000e0000 */
        /* <DEDUP_REMOVED lines=43> */
.L_x_1478:
[----:B------:R-:W-:Y:S01]  /*e180*/  SHF.L.U32 R12, R156, 0x1f, RZ ;  /* 0x0000001f9c0c7819 */ /* 0x000fe200000006ff */
[----:B------:R-:W-:-:S04]  /*e190*/  IMAD R20, R23, 0x8, R22 ;  /* 0x0000000817147824 */ /* 0x000fc800078e0216 */
[----:B------:R0:W1:Y:S01]  /*e1a0*/  SYNCS.PHASECHK.TRANS64.TRYWAIT P1, [R20+URZ+0x13250], R12 ;  /* 0x0132500c140075a7 */ /* 0x000062000802017f */
[----:B------:R-:W-:Y:S05]  /*e1b0*/  @!P0 BRA `(.L_x_1479) ;  /* 0x0000000000048947 */ /* 0x000fea0003800000 */
[----:B------:R-:W-:Y:S01]  /*e1c0*/  BPT.TRAP 0x1 ;  /* 0x000000040000795c */ /* 0x000fe20000300000 */
.L_x_1479:
[----:B------:R-:W-:Y:S04]  /*e1d0*/  BSSY B2, `(.L_x_1480) ;  /* 0x0000004000027945 */ /* 0x000fe80003800000 */
[----:B-1----:R-:W-:Y:S05]  /*e1e0*/  @P1 BRA `(.L_x_1481) ;  /* 0x0000000000081947 */ /* 0x002fea0003800000 */
[----:B------:R-:W1:Y:S02]  /*e1f0*/  SYNCS.PHASECHK.TRANS64.TRYWAIT P1, [R20+URZ+0x13250], R12 ;  /* 0x0132500c140075a7 */ /* 0x000e64000802017f */
[----:B-1----:R-:W-:Y:S05]  /*e200*/  @!P1 BRA `(.L_x_1482) ;  /* 0x0000018c00389947 */ /* 0x002fea0003800000 */
.L_x_1481:
[----:B------:R-:W-:Y:S05]  /*e210*/  BSYNC B2 ;  /* 0x0000000000027941 */ /* 0x000fea0003800000 */
.L_x_1480:
[----:B01----:R-:W-:Y:S01]  /*e220*/  VIADD R12, R22, 0x1000 ;  /* 0x00001000160c7836 */ /* 0x003fe20000000000 */
[----:B------:R-:W-:Y:S01]  /*e230*/  WARPGROUP.ARRIVE ;  /* 0x00000000000079c5 */ /* 0x000fe20000000000 */
[----:B------:R-:W-:Y:S02]  /*e240*/  IMAD.MOV.U32 R13, RZ, RZ, -0x3ffffff0 ;  /* 0xc0000010ff0d7424 */ /* 0x000fe400078e00ff */
[----:B------:R-:W-:Y:S01]  /*e250*/  IMAD.MOV.U32 R15, RZ, RZ, -0x3ffffff0 ;  /* 0xc0000010ff0f7424 */ /* 0x000fe200078e00ff */
[----:B------:R-:W-:Y:S02]  /*e260*/  SHF.R.U32.HI R12, RZ, 0x4, R12 ;  /* 0x00000004ff0c7819 */ /* 0x000fe4000001160c */
[----:B------:R-:W-:Y:S01]  /*e270*/  R2UR UR7, R13 ;  /* 0x000000000d0772ca */ /* 0x000fe200000e0000 */
[----:B------:R-:W-:Y:S01]  /*e280*/  IMAD.MOV.U32 R13, RZ, RZ, -0x3ffffff0 ;  /* 0xc0000010ff0d7424 */ /* 0x000fe200078e00ff */
[----:B------:R-:W-:-:S04]  /*e290*/  LOP3.LUT R12, R12, 0x3fff, RZ, 0xc0, !PT ;  /* 0x00003fff0c0c7812 */ /* 0x000fc800078ec0ff */
[----:B------:R-:W-:-:S05]  /*e2a0*/  LOP3.LUT R12, R12, 0x10000, RZ, 0xfc, !PT ;  /* 0x000100000c0c7812 */ /* 0x000fca00078efcff */
[----:B------:R-:W-:-:S04]  /*e2b0*/  IMAD R12, R23, 0x280, R12 ;  /* 0x00000280170c7824 */ /* 0x000fc800078e020c */
[C---:B------:R-:W-:Y:S01]  /*e2c0*/  VIADD R14, R12.reuse, 0x80 ;  /* 0x000000800c0e7836 */ /* 0x040fe20000000000 */
[----:B------:R-:W-:-:S13]  /*e2d0*/  R2UR UR6, R12 ;  /* 0x000000000c0672ca */ /* 0x000fda00000e0000 */
[----:B------:R-:W-:Y:S01]  /*e2e0*/  QGMMA.64x64x32.F32.E4M3.E4M3 R24, R152, gdesc[UR4], R24, gsb0 ;  /* 0x00e0000498187df3 */ /* 0x000fe20008000818 */
[----:B------:R-:W-:Y:S01]  /*e2f0*/  R2UR UR6, R14 ;  /* 0x000000000e0672ca */ /* 0x000fe200000e0000 */
[----:B------:R-:W-:Y:S01]  /*e300*/  VIADD R14, R12, 0x100 ;  /* 0x000001000c0e7836 */ /* 0x000fe20000000000 */
[----:B------:R-:W-:Y:S01]  /*e310*/  R2UR UR7, R15 ;  /* 0x000000000f0772ca */ /* 0x000fe200000e0000 */
[----:B------:R-:W-:Y:S01]  /*e320*/  IMAD.MOV.U32 R15, RZ, RZ, -0x3ffffff0 ;  /* 0xc0000010ff0f7424 */ /* 0x000fe200078e00ff */
[----:B------:R-:W-:Y:S02]  /*e330*/  WARPGROUP.DEPBAR.LE gsb0, 0x0 ;  /* 0x00008000000079c5 */ /* 0x000fe40000010000 */
[----:B------:R-:W-:-:S09]  /*e340*/  WARPGROUP.ARRIVE ;  /* 0x00000000000079c5 */ /* 0x000fd20000000000 */
        /* <DEDUP_REMOVED lines=22> */
.L_x_1483:
[----:B------:R-:W2:Y:S01]  /*e4b0*/  LDL R15, [R1+0x34] ;  /* 0x00003400010f7983 */ /* 0x000ea20000100800 */
[----:B------:R-:W0:Y:S03]  /*e4c0*/  LDC R13, c[0x0][0x448] ;  /* 0x00011200ff0d7b82 */ /* 0x000e260000000800 */
[----:B------:R-:W2:Y:S04]  /*e4d0*/  LDL R12, [R1+0x44] ;  /* 0x00004400010c7983 */ /* 0x000ea80000100800 */
[----:B------:R-:W3:Y:S04]  /*e4e0*/  LDL R140, [R1+0x28] ;  /* 0x00002800018c7983 */ /* 0x000ee80000100800 */
[----:B------:R-:W4:Y:S04]  /*e4f0*/  LDL R143, [R1+0xc] ;  /* 0x00000c00018f7983 */ /* 0x000f280000100800 */
[----:B------:R-:W4:Y:S04]  /*e500*/  LDL R142, [R1+0x4] ;  /* 0x00000400018e7983 */ /* 0x000f280000100800 */
[----:B------:R-:W5:Y:S01]  /*e510*/  LDL R141, [R1+0x14] ;  /* 0x00001400018d7983 */ /* 0x000f620000100800 */
[----:B0-----:R-:W-:-:S13]  /*e520*/  ISETP.NE.AND P1, PT, R13, 0x1, PT ;  /* 0x000000010d00780c */ /* 0x001fda0003f25270 */
[----:B------:R-:W0:Y:S08]  /*e530*/  @P1 LDC R14, c[0x0][0x44c] ;  /* 0x00011300ff0e1b82 */ /* 0x000e300000000800 */
[----:B------:R-:W1:Y:S01]  /*e540*/  @P1 LDC R13, c[0x0][0x450] ;  /* 0x00011400ff0d1b82 */ /* 0x000e620000000800 */
        /* <DEDUP_REMOVED lines=60> */
[----:B------:R-:W0:Y:S01]  /*e910*/  MUFU.TANH R23, R23 ;  /* 0x0000001700177308 */ /* 0x000e220000002400 */
[----:B------:R-:W-:-:S07]  /*e920*/  VIADD R0, R0, 0x13240 ;  /* 0x0001324000007836 */ /* 0x000fce0000000000 */
        /* <DEDUP_REMOVED lines=20> */
[----:B------:R-:W3:Y:S01]  /*ea70*/  MUFU.TANH R89, R89 ;  /* 0x0000005900597308 */ /* 0x000ee20000002400 */
[----:B--2---:R-:W-:-:S04]  /*ea80*/  IMAD.IADD R12, R12, 0x1, R15 ;  /* 0x000000010c0c7824 */ /* 0x004fc800078e020f */
[----:B0-----:R-:W-:-:S05]  /*ea90*/  @P1 IMAD.HI.U32 R14, R12, R14, RZ ;  /* 0x0000000e0c0e1227 */ /* 0x001fca00078e00ff */
[----:B-1----:R-:W-:Y:S01]  /*eaa0*/  @P1 SHF.R.U32.HI R12, RZ, R13, R14 ;  /* 0x0000000dff0c1219 */ /* 0x002fe2000001160e */
[C---:B------:R-:W-:Y:S01]  /*eab0*/  FMUL.FTZ R13, R2.reuse, R120 ;  /* 0x00000078020d7220 */ /* 0x040fe20000410000 */
[C---:B------:R-:W-:Y:S01]  /*eac0*/  FMUL.FTZ R120, R2.reuse, R124 ;  /* 0x0000007c02787220 */ /* 0x040fe20000410000 */
[C---:B------:R-:W-:Y:S01]  /*ead0*/  FMUL.FTZ R124, R2.reuse, R128 ;  /* 0x00000080027c7220 */ /* 0x040fe20000410000 */
[C---:B------:R-:W-:Y:S01]  /*eae0*/  FMUL.FTZ R128, R2.reuse, R132 ;  /* 0x0000008402807220 */ /* 0x040fe20000410000 */
[C---:B------:R-:W-:Y:S01]  /*eaf0*/  FMUL.FTZ R132, R2.reuse, R58 ;  /* 0x0000003a02847220 */ /* 0x040fe20000410000 */
[C---:B------:R-:W-:Y:S01]  /*eb00*/  FMUL.FTZ R58, R2.reuse, R59 ;  /* 0x0000003b023a7220 */ /* 0x040fe20000410000 */
        /* <DEDUP_REMOVED lines=14> */
[C---:B------:R-:W-:Y:S01]  /*ebf0*/  FMUL.FTZ R133, R2.reuse, R56 ;  /* 0x0000003802857220 */ /* 0x040fe20000410000 */
[----:B------:R-:W-:Y:S01]  /*ec00*/  FMUL.FTZ R134, R2, R57 ;  /* 0x0000003902867220 */ /* 0x000fe20000410000 */
[----:B------:R-:W-:Y:S02]  /*ec10*/  LOP3.LUT P1, RZ, R17, 0x8, RZ, 0xc0, !PT ;  /* 0x0000000811ff7812 */ /* 0x000fe4000782c0ff */
[----:B---3--:R-:W-:Y:S01]  /*ec20*/  IADD3 R137, -R140, 0x1, R69 ;  /* 0x000000018c897810 */ /* 0x008fe20007ffe145 */
[----:B------:R-:W1:Y:S03]  /*ec30*/  MUFU.TANH R13, R13 ;  /* 0x0000000d000d7308 */ /* 0x000e660000002400 */
[----:B----4-:R-:W-:-:S05]  /*ec40*/  IADD3 R137, -R142, R137, R143 ;  /* 0x000000898e897210 */ /* 0x010fca0007ffe18f */
[----:B------:R-:W2:Y:S01]  /*ec50*/  MUFU.TANH R15, R15 ;  /* 0x0000000f000f7308 */ /* 0x000ea20000002400 */
[----:B-----5:R-:W-:-:S07]  /*ec60*/  PRMT R0, R141, 0x654, R0 ;  /* 0x000006548d007816 */ /* 0x020fce0000000000 */
[----:B------:R-:W3:Y:S01]  /*ec70*/  MUFU.TANH R14, R14 ;  /* 0x0000000e000e7308 */ /* 0x000ee20000002400 */
[C---:B------:R-:W-:Y:S01]  /*ec80*/  VIADD R138, R137.reuse, UR42 ;  /* 0x0000002a898a7c36 */ /* 0x040fe20008000000 */
[----:B------:R4:W-:Y:S06]  /*ec90*/  SYNCS.ARRIVE.TRANS64.RED.A1T0 RZ, [R0+URZ], RZ ;  /* 0x000000ff00ff79a7 */ /* 0x0009ec000810043f */
        /* <DEDUP_REMOVED lines=55> */
[----:B------:R-:W-:-:S02]  /*f010*/  VIADD R137, R137, UR43 ;  /* 0x0000002b89897c36 */ /* 0x000fc40008000000 */
[----:B----4-:R-:W-:Y:S02]  /*f020*/  IMAD.IADD R0, R69, 0x1, -R140 ;  /* 0x0000000145007824 */ /* 0x010fe400078e0a8c */
[--C-:B0-----:R-:W-:Y:S02]  /*f030*/  IMAD.IADD R71, R138, 0x1, R139.reuse ;  /* 0x000000018a477824 */ /* 0x101fe400078e028b */
[----:B------:R-:W-:Y:S01]  /*f040*/  IMAD.IADD R70, R137, 0x1, R139 ;  /* 0x0000000189467824 */ /* 0x000fe200078e028b */
[----:B--23--:R-:W-:Y:S06]  /*f050*/  @!P1 BRA `(.L_x_1484) ;  /* 0x0000000000549947 */ /* 0x00cfec0003800000 */
        /* <DEDUP_REMOVED lines=12> */
.L_x_1486:
[----:B------:R-:W-:-:S05]  /*f120*/  IMAD.U32 R140, RZ, RZ, UR40 ;  /* 0x00000028ff8c7e24 */ /* 0x000fca000f8e00ff */
[----:B------:R-:W-:-:S13]  /*f130*/  ISETP.NE.AND P1, PT, R140, 0x1, PT ;  /* 0x000000018c00780c */ /* 0x000fda0003f25270 */
[----:B------:R-:W0:Y:S02]  /*f140*/  @P1 LDC.64 R56, c[0x0][0x9e8] ;  /* 0x00027a00ff381b82 */ /* 0x000e240000000a00 */
[----:B0-----:R-:W-:-:S05]  /*f150*/  @P1 IMAD.HI.U32 R56, R139, R56, RZ ;  /* 0x000000388b381227 */ /* 0x001fca00078e00ff */
[----:B------:R-:W-:-:S07]  /*f160*/  @P1 SHF.R.U32.HI R139, RZ, R57, R56 ;  /* 0x00000039ff8b1219 */ /* 0x000fce0000011638 */
.L_x_1487:
[----:B------:R-:W-:Y:S05]  /*f170*/  BSYNC B2 ;  /* 0x0000000000027941 */ /* 0x000fea0003800000 */
.L_x_1485:
[----:B------:R-:W-:-:S05]  /*f180*/  IMAD R139, R139, R140, R0 ;  /* 0x0000008c8b8b7224 */ /* 0x000fca00078e0200 */
[----:B------:R-:W-:Y:S02]  /*f190*/  VIMNMX R70, R70, R139, !PT ;  /* 0x0000008b46467248 */ /* 0x000fe40007fe0100 */
[----:B------:R-:W-:-:S07]  /*f1a0*/  VIADDMNMX R71, R139, R140, R71, PT ;  /* 0x0000008c8b477246 */ /* 0x000fce0003800147 */
.L_x_1484:
        /* <DEDUP_REMOVED lines=8> */
[----:B------:R-:W-:Y:S02]  /*f230*/  ISETP.GE.AND P3, PT, R69, 0xa, PT ;  /* 0x0000000a4500780c */ /* 0x000fe40003f66270 */
[----:B------:R-:W-:Y:S02]  /*f240*/  FSEL R120, R120, -INF , !P4 ;  /* 0xff80000078787808 */ /* 0x000fe40006000000 */
[----:B------:R-:W-:Y:S02]  /*f250*/  ISETP.GT.AND P4, PT, R70, 0x9, !P3 ;  /* 0x000000094600780c */ /* 0x000fe40005f84270 */
[----:B------:R-:W-:Y:S02]  /*f260*/  LOP3.LUT R17, R17, 0xfffffffd, RZ, 0xc0, !PT ;  /* 0xfffffffd11117812 */ /* 0x000fe400078ec0ff */
[----:B------:R-:W-:-:S02]  /*f270*/  ISETP.LT.OR P4, PT, R71, 0xa, P4 ;  /* 0x0000000a4700780c */ /* 0x000fc40002781670 */
[----:B------:R-:W-:Y:S01]  /*f280*/  LOP3.LUT R16, R16, 0x7fffffff, RZ, 0xc0, !PT ;  /* 0x7fffffff10107812 */ /* 0x000fe200078ec0ff */
[--C-:B0-----:R-:W-:Y:S01]  /*f290*/  IMAD.IADD R138, R138, 0x1, R12.reuse ;  /* 0x000000018a8a7824 */ /* 0x101fe200078e020c */
[----:B------:R-:W-:Y:S01]  /*f2a0*/  FSEL R121, R121, -INF , !P4 ;  /* 0xff80000079797808 */ /* 0x000fe20006000000 */
[----:B------:R-:W-:Y:S01]  /*f2b0*/  IMAD.IADD R137, R137, 0x1, R12 ;  /* 0x0000000189897824 */ /* 0x000fe200078e020c */
        /* <DEDUP_REMOVED lines=10> */
[----:B------:R-:W-:Y:S02]  /*f360*/  ISETP.GT.AND P6, PT, R70, 0x18, !P6 ;  /* 0x000000184600780c */ /* 0x000fe400077c4270 */
[----:B------:R-:W-:Y:S02]  /*f370*/  LOP3.LUT R17, R17, 0xfffffffe, RZ, 0xc0, !PT ;  /* 0xfffffffe11117812 */ /* 0x000fe400078ec0ff */
        /* <DEDUP_REMOVED lines=196> */
[----:B------:R-:W-:-:S04]  /*ffc0*/  ISETP.GT.AND P6, PT, R70, RZ, !P6 ;  /* 0x000000ff4600720c */ /* 0x000fc800077c4270 */
[----:B------:R-:W-:-:S04]  /*ffd0*/  ISETP.LT.OR P6, PT, R71, 0x1, P6 ;  /* 0x000000014700780c */ /* 0x000fc800037c1670 */
[----:B-1----:R-:W-:Y:S02]  /*ffe0*/  FSEL R56, R13, -INF , !P6 ;  /* 0xff8000000d387808 */ /* 0x002fe40007000000 */
[----:B------:R-:W-:-:S13]  /*fff0*/  ISETP.GE.AND P6, PT, R69, 0x9a, PT ;  /* 0x0000009a4500780c */ /* 0x000fda0003fc6270 */
[----:B------:R-:W-:Y:S02]  /*10000*/  @P6 LOP3.LUT R17, R17, 0x4, RZ, 0xfc, !PT ;  /* 0x0000000411116812 */ /* 0x000fe400078efcff */
[----:B------:R-:W-:-:S04]  /*10010*/  ISETP.GT.AND P6, PT, R70, 0x99, !P6 ;  /* 0x000000994600780c */ /* 0x000fc800077c4270 */
[----:B------:R-:W-:-:S04]  /*10020*/  ISETP.LT.OR P6, PT, R71, 0x9a, P6 ;  /* 0x0000009a4700780c */ /* 0x000fc800037c1670 */
[----:B------:R-:W-:Y:S02]  /*10030*/  FSEL R68, R68, -INF , !P6 ;  /* 0xff80000044447808 */ /* 0x000fe40007000000 */
[----:B------:R-:W-:-:S13]  /*10040*/  LOP3.LUT P6, RZ, R17, 0x8, RZ, 0xc0, !PT ;  /* 0x0000000811ff7812 */ /* 0x000fda00078cc0ff */
[----:B------:R-:W-:Y:S05]  /*10050*/  @!P6 BRA `(.L_x_1488) ;  /* 0x000000000054e947 */ /* 0x000fea0003800000 */
        /* <DEDUP_REMOVED lines=12> */
.L_x_1490:
[----:B------:R-:W-:-:S05]  /*10120*/  IMAD.U32 R69, RZ, RZ, UR40 ;  /* 0x00000028ff457e24 */ /* 0x000fca000f8e00ff */
[----:B------:R-:W-:-:S13]  /*10130*/  ISETP.NE.AND P6, PT, R69, 0x1, PT ;  /* 0x000000014500780c */ /* 0x000fda0003fc5270 */
[----:B------:R-:W0:Y:S02]  /*10140*/  @P6 LDC.64 R12, c[0x0][0x9e8] ;  /* 0x00027a00ff0c6b82 */ /* 0x000e240000000a00 */
[----:B0-----:R-:W-:-:S05]  /*10150*/  @P6 IMAD.HI.U32 R12, R57, R12, RZ ;  /* 0x0000000c390c6227 */ /* 0x001fca00078e00ff */
[----:B------:R-:W-:-:S07]  /*10160*/  @P6 SHF.R.U32.HI R57, RZ, R13, R12 ;  /* 0x0000000dff396219 */ /* 0x000fce000001160c */
.L_x_1491:
[----:B------:R-:W-:Y:S05]  /*10170*/  BSYNC B2 ;  /* 0x0000000000027941 */ /* 0x000fea0003800000 */
.L_x_1489:
[----:B------:R-:W-:-:S05]  /*10180*/  IMAD R0, R57, R69, R0 ;  /* 0x0000004539007224 */ /* 0x000fca00078e0200 */
[----:B------:R-:W-:Y:S02]  /*10190*/  VIMNMX R137, R137, R0, !PT ;  /* 0x0000000089897248 */ /* 0x000fe40007fe0100 */
[----:B------:R-:W-:-:S07]  /*101a0*/  VIADDMNMX R138, R0, R69, R138, PT ;  /* 0x00000045008a7246 */ /* 0x000fce000380018a */
.L_x_1488:
[----:B------:R-:W-:Y:S01]  /*101b0*/  ISETP.GT.AND P1, PT, R137, 0x1, !P1 ;  /* 0x000000018900780c */ /* 0x000fe20004f24270 */
[----:B------:R-:W2:Y:S01]  /*101c0*/  LDL.LU R69, [R1] ;  /* 0x0000000001457983 */ /* 0x000ea20000300800 */
[C---:B------:R-:W-:Y:S02]  /*101d0*/  LOP3.LUT P6, RZ, R17.reuse, 0x2, RZ, 0xc0, !PT ;  /* 0x0000000211ff7812 */ /* 0x040fe400078cc0ff */
[----:B------:R-:W-:Y:S02]  /*101e0*/  ISETP.LT.OR P1, PT, R138, 0x2, P1 ;  /* 0x000000028a00780c */ /* 0x000fe40000f21670 */
[----:B------:R-:W-:Y:S02]  /*101f0*/  LOP3.LUT R17, R17, 0xffffffdf, RZ, 0xc0, !PT ;  /* 0xffffffdf11117812 */ /* 0x000fe400078ec0ff */
[----:B------:R-:W-:Y:S02]  /*10200*/  FSEL R23, R23, -INF , !P1 ;  /* 0xff80000017177808 */ /* 0x000fe40004800000 */
[----:B------:R-:W-:-:S02]  /*10210*/  ISETP.GT.AND P1, PT, R137, 0x18, !P6 ;  /* 0x000000188900780c */ /* 0x000fc40007724270 */
[----:B------:R-:W-:Y:S02]  /*10220*/  @P0 LOP3.LUT R17, R17, 0x20, RZ, 0xfc, !PT ;  /* 0x0000002011110812 */ /* 0x000fe400078efcff */
[----:B------:R-:W-:Y:S02]  /*10230*/  ISETP.LT.OR P1, PT, R138, 0x19, P1 ;  /* 0x000000198a00780c */ /* 0x000fe40000f21670 */
[----:B------:R-:W-:Y:S02]  /*10240*/  ISETP.GT.AND P5, PT, R137, 0x11, !P5 ;  /* 0x000000118900780c */ /* 0x000fe40006fa4270 */
[----:B------:R-:W-:Y:S02]  /*10250*/  FSEL R130, R130, -INF , !P1 ;  /* 0xff80000082827808 */ /* 0x000fe40004800000 */
[----:B------:R-:W-:Y:S02]  /*10260*/  LOP3.LUT P1, RZ, R17, 0x1, RZ, 0xc0, !PT ;  /* 0x0000000111ff7812 */ /* 0x000fe4000782c0ff */
[----:B------:R-:W-:-:S02]  /*10270*/  ISETP.LT.OR P5, PT, R138, 0x12, P5 ;  /* 0x000000128a00780c */ /* 0x000fc40002fa1670 */
[----:B------:R-:W-:Y:S02]  /*10280*/  ISETP.GT.AND P1, PT, R137, 0x19, !P1 ;  /* 0x000000198900780c */ /* 0x000fe40004f24270 */
[----:B------:R-:W-:Y:S02]  /*10290*/  FSEL R127, R127, -INF , !P5 ;  /* 0xff8000007f7f7808 */ /* 0x000fe40006800000 */
[----:B------:R-:W-:Y:S02]  /*102a0*/  ISETP.LT.OR P1, PT, R138, 0x1a, P1 ;  /* 0x0000001a8a00780c */ /* 0x000fe40000f21670 */
[----:B------:R-:W-:Y:S02]  /*102b0*/  ISETP.GT.AND P4, PT, R137, 0x10, !P4 ;  /* 0x000000108900780c */ /* 0x000fe40006784270 */
[----:B------:R-:W-:Y:S02]  /*102c0*/  FSEL R131, R131, -INF , !P1 ;  /* 0xff80000083837808 */ /* 0x000fe40004800000 */
[----:B------:R-:W-:-:S02]  /*102d0*/  LOP3.LUT P1, RZ, R16, 0x80000000, RZ, 0xc0, !PT ;  /* 0x8000000010ff7812 */ /* 0x000fc4000782c0ff */
[----:B------:R-:W-:Y:S02]  /*102e0*/  LOP3.LUT P5, RZ, R16, 0x20000000, RZ, 0xc0, !PT ;  /* 0x2000000010ff7812 */ /* 0x000fe400078ac0ff */
[----:B------:R-:W-:Y:S02]  /*102f0*/  ISETP.GT.AND P1, PT, R137, 0x20, !P1 ;  /* 0x000000208900780c */ /* 0x000fe40004f24270 */
[C---:B------:R-:W-:Y:S02]  /*10300*/  ISETP.LT.OR P4, PT, R138.reuse, 0x11, P4 ;  /* 0x000000118a00780c */ /* 0x040fe40002781670 */
[----:B------:R-:W-:Y:S02]  /*10310*/  ISETP.LT.OR P1, PT, R138, 0x21, P1 ;  /* 0x000000218a00780c */ /* 0x000fe40000f21670 */
[----:B------:R-:W-:Y:S02]  /*10320*/  FSEL R126, R126, -INF , !P4 ;  /* 0xff8000007e7e7808 */ /* 0x000fe40006000000 */
[----:B------:R-:W-:-:S02]  /*10330*/  FSEL R106, R106, -INF , !P1 ;  /* 0xff8000006a6a7808 */ /* 0x000fc40004800000 */
[C---:B------:R-:W-:Y:S02]  /*10340*/  LOP3.LUT P1, RZ, R16.reuse, 0x40000000, RZ, 0xc0, !PT ;  /* 0x4000000010ff7812 */ /* 0x040fe4000782c0ff */
[C---:B------:R-:W-:Y:S02]  /*10350*/  ISETP.GT.AND P3, PT, R137.reuse, 0x9, !P3 ;  /* 0x000000098900780c */ /* 0x040fe40005f64270 */
[----:B------:R-:W-:Y:S02]  /*10360*/  ISETP.GT.AND P1, PT, R137, 0x21, !P1 ;  /* 0x000000218900780c */ /* 0x000fe40004f24270 */
[----:B------:R-:W-:Y:S02]  /*10370*/  LOP3.LUT P4, RZ, R16, 0x10000000, RZ, 0xc0, !PT ;  /* 0x1000000010ff7812 */ /* 0x000fe4000788c0ff */
[C---:B------:R-:W-:Y:S02]  /*10380*/  ISETP.LT.OR P1, PT, R138.reuse, 0x22, P1 ;  /* 0x000000228a00780c */ /* 0x040fe40000f21670 */
[----:B------:R-:W-:-:S02]  /*10390*/  ISETP.LT.OR P3, PT, R138, 0xa, P3 ;  /* 0x0000000a8a00780c */ /* 0x000fc40001f61670 */
[----:B------:R-:W-:Y:S02]  /*103a0*/  FSEL R107, R107, -INF , !P1 ;  /* 0xff8000006b6b7808 */ /* 0x000fe40004800000 */
[----:B------:R-:W-:Y:S02]  /*103b0*/  ISETP.GT.AND P1, PT, R137, 0x28, !P5 ;  /* 0x000000288900780c */ /* 0x000fe40006f24270 */
[----:B------:R-:W-:Y:S02]  /*103c0*/  FSEL R123, R123, -INF , !P3 ;  /* 0xff8000007b7b7808 */ /* 0x000fe40005800000 */
[----:B------:R-:W-:Y:S02]  /*103d0*/  ISETP.LT.OR P1, PT, R138, 0x29, P1 ;  /* 0x000000298a00780c */ /* 0x000fe40000f21670 */
[----:B------:R-:W-:Y:S02]  /*103e0*/  ISETP.GT.AND P2, PT, R137, 0x8, !P2 ;  /* 0x000000088900780c */ /* 0x000fe40005744270 */
[----:B------:R-:W-:-:S02]  /*103f0*/  FSEL R110, R110, -INF , !P1 ;  /* 0xff8000006e6e7808 */ /* 0x000fc40004800000 */
[----:B------:R-:W-:Y:S02]  /*10400*/  ISETP.GT.AND P1, PT, R137, 0x29, !P4 ;  /* 0x000000298900780c */ /* 0x000fe40006724270 */
[----:B------:R-:W-:Y:S02]  /*10410*/  LOP3.LUT P3, RZ, R16, 0x8000000, RZ, 0xc0, !PT ;  /* 0x0800000010ff7812 */ /* 0x000fe4000786c0ff */
[C---:B------:R-:W-:Y:S02]  /*10420*/  ISETP.LT.OR P1, PT, R138.reuse, 0x2a, P1 ;  /* 0x0000002a8a00780c */ /* 0x040fe40000f21670 */
[----:B------:R-:W-:Y:S02]  /*10430*/  ISETP.LT.OR P2, PT, R138, 0x9, P2 ;  /* 0x000000098a00780c */ /* 0x000fe40001741670 */
[----:B------:R-:W-:Y:S02]  /*10440*/  FSEL R111, R111, -INF , !P1 ;  /* 0xff8000006f6f7808 */ /* 0x000fe40004800000 */
[----:B------:R-:W-:-:S02]  /*10450*/  ISETP.GT.AND P1, PT, R137, 0x30, !P3 ;  /* 0x000000308900780c */ /* 0x000fc40005f24270 */
[----:B------:R-:W-:Y:S02]  /*10460*/  FSEL R122, R122, -INF , !P2 ;  /* 0xff8000007a7a7808 */ /* 0x000fe40005000000 */
[----:B------:R-:W-:Y:S02]  /*10470*/  ISETP.LT.OR P1, PT, R138, 0x31, P1 ;  /* 0x000000318a00780c */ /* 0x000fe40000f21670 */
[----:B------:R-:W-:Y:S02]  /*10480*/  LOP3.LUT P2, RZ, R16, 0x4000000, RZ, 0xc0, !PT ;  /* 0x0400000010ff7812 */ /* 0x000fe4000784c0ff */
[----:B------:R-:W-:Y:S02]  /*10490*/  FSEL R114, R114, -INF , !P1 ;  /* 0xff80000072727808 */ /* 0x000fe40004800000 */
[----:B------:R-:W-:Y:S02]  /*104a0*/  ISETP.GT.AND P1, PT, R137, 0x31, !P2 ;  /* 0x000000318900780c */ /* 0x000fe40005724270 */
[----:B------:R-:W-:-:S02]  /*104b0*/  LOP3.LUT P0, RZ, R16, 0x2000000, RZ, 0xc0, !PT ;  /* 0x0200000010ff7812 */ /* 0x000fc4000780c0ff */
[----:B------:R-:W-:Y:S02]  /*104c0*/  ISETP.LT.OR P1, PT, R138, 0x32, P1 ;  /* 0x000000328a00780c */ /* 0x000fe40000f21670 */
[----:B------:R-:W-:Y:S02]  /*104d0*/  LOP3.LUT P6, RZ, R16, 0x1000000, RZ, 0xc0, !PT ;  /* 0x0100000010ff7812 */ /* 0x000fe400078cc0ff */
[----:B------:R-:W-:Y:S02]  /*104e0*/  FSEL R115, R115, -INF , !P1 ;  /* 0xff80000073737808 */ /* 0x000fe40004800000 */
[----:B------:R-:W-:Y:S02]  /*104f0*/  ISETP.GT.AND P1, PT, R137, 0x38, !P0 ;  /* 0x000000388900780c */ /* 0x000fe40004724270 */
[----:B------:R-:W-:Y:S02]  /*10500*/  FMNMX.FTZ R0, R56, R8, !PT ;  /* 0x0000000838007209 */ /* 0x000fe40007810000 */
[----:B------:R-:W-:-:S02]  /*10510*/  ISETP.LT.OR P1, PT, R138, 0x39, P1 ;  /* 0x000000398a00780c */ /* 0x000fc40000f21670 */
[----:B------:R-:W-:Y:S02]  /*10520*/  FMNMX.FTZ R13, R15, R0, !PT ;  /* 0x000000000f0d7209 */ /* 0x000fe40007810000 */
[----:B------:R-:W-:Y:S02]  /*10530*/  FSEL R118, R118, -INF , !P1 ;  /* 0xff80000076767808 */ /* 0x000fe40004800000 */
        /* <DEDUP_REMOVED lines=17> */
[C---:B------:R-:W-:Y:S02]  /*10650*/  LOP3.LUT P5, RZ, R16.reuse, 0x80000, RZ, 0xc0, !PT ;  /* 0x0008000010ff7812 */ /* 0x040fe400078ac0ff */
[----:B------:R-:W-:Y:S02]  /*10660*/  FSEL R91, R91, -INF , !P1 ;  /* 0xff8000005b5b7808 */ /* 0x000fe40004800000 */
[----:B------:R-:W-:Y:S02]  /*10670*/  LOP3.LUT P1, RZ, R16, 0x200000, RZ, 0xc0, !PT ;  /* 0x0020000010ff7812 */ /* 0x000fe4000782c0ff */
[----:B------:R-:W-:Y:S02]  /*10680*/  FMNMX.FTZ R13, R105, R0, !PT ;  /* 0x00000000690d7209 */ /* 0x000fe40007810000 */
[----:B------:R-:W-:-:S02]  /*10690*/  ISETP.GT.AND P1, PT, R137, 0x48, !P1 ;  /* 0x000000488900780c */ /* 0x000fc40004f24270 */
[----:B------:R-:W-:Y:S02]  /*106a0*/  FMNMX.FTZ R0, R108, R13, !PT ;  /* 0x0000000d6c007209 */ /* 0x000fe40007810000 */
[----:B------:R-:W-:Y:S02]  /*106b0*/  ISETP.LT.OR P1, PT, R138, 0x49, P1 ;  /* 0x000000498a00780c */ /* 0x000fe40000f21670 */
[----:B------:R-:W-:Y:S02]  /*106c0*/  LOP3.LUT P4, RZ, R16, 0x40000, RZ, 0xc0, !PT ;  /* 0x0004000010ff7812 */ /* 0x000fe4000788c0ff */
        /* <DEDUP_REMOVED lines=14> */
[----:B------:R-:W-:-:S02]  /*107b0*/  FMNMX.FTZ R13, R117, R0, !PT ;  /* 0x00000000750d7209 */ /* 0x000fc40007810000 */
        /* <DEDUP_REMOVED lines=9> */
[----:B------:R-:W-:Y:S02]  /*10850*/  LOP3.LUT P0, RZ, R16, 0x8000, RZ, 0xc0, !PT ;  /* 0x0000800010ff7812 */ /* 0x000fe4000780c0ff */
[----:B------:R-:W-:Y:S02]  /*10860*/  ISETP.LT.OR P1, PT, R138, 0x5a, P1 ;  /* 0x0000005a8a00780c */ /* 0x000fe40000f21670 */
[----:B------:R-:W-:-:S02]  /*10870*/  FMNMX.FTZ R0, R92, R13, !PT ;  /* 0x0000000d5c007209 */ /* 0x000fc40007810000 */
[----:B------:R-:W-:Y:S02]  /*10880*/  FSEL R103, R103, -INF , !P1 ;  /* 0xff80000067677808 */ /* 0x000fe40004800000 */
[----:B------:R-:W-:Y:S02]  /*10890*/  ISETP.GT.AND P1, PT, R137, 0x60, !P0 ;  /* 0x000000608900780c */ /* 0x000fe40004724270 */
[----:B------:R-:W-:Y:S02]  /*108a0*/  FMNMX.FTZ R13, R93, R0, !PT ;  /* 0x000000005d0d7209 */ /* 0x000fe40007810000 */
[----:B------:R-:W-:Y:S02]  /*108b0*/  ISETP.LT.OR P1, PT, R138, 0x61, P1 ;  /* 0x000000618a00780c */ /* 0x000fe40000f21670 */
[----:B------:R-:W-:Y:S02]  /*108c0*/  LOP3.LUT P6, RZ, R16, 0x4000, RZ, 0xc0, !PT ;  /* 0x0000400010ff7812 */ /* 0x000fe400078cc0ff */
[----:B------:R-:W-:-:S02]  /*108d0*/  FMNMX.FTZ R0, R96, R13, !PT ;  /* 0x0000000d60007209 */ /* 0x000fc40007810000 */
[----:B------:R-:W-:Y:S02]  /*108e0*/  FSEL R74, R74, -INF , !P1 ;  /* 0xff8000004a4a7808 */ /* 0x000fe40004800000 */
[----:B------:R-:W-:Y:S02]  /*108f0*/  ISETP.GT.AND P1, PT, R137, 0x61, !P6 ;  /* 0x000000618900780c */ /* 0x000fe40007724270 */
[----:B------:R-:W-:Y:S02]  /*10900*/  FMNMX.FTZ R13, R97, R0, !PT ;  /* 0x00000000610d7209 */ /* 0x000fe40007810000 */
[----:B------:R-:W-:Y:S02]  /*10910*/  ISETP.LT.OR P1, PT, R138, 0x62, P1 ;  /* 0x000000628a00780c */ /* 0x000fe40000f21670 */
[----:B------:R-:W-:Y:S02]  /*10920*/  FMNMX.FTZ R0, R100, R13, !PT ;  /* 0x0000000d64007209 */ /* 0x000fe40007810000 */
[----:B------:R-:W-:-:S02]  /*10930*/  FSEL R75, R75, -INF , !P1 ;  /* 0xff8000004b4b7808 */ /* 0x000fc40004800000 */
[----:B------:R-:W-:Y:S02]  /*10940*/  FMNMX.FTZ R13, R101, R0, !PT ;  /* 0x00000000650d7209 */ /* 0x000fe40007810000 */
        /* <DEDUP_REMOVED lines=28> */
[----:B------:R-:W-:-:S02]  /*10b10*/  FMNMX.FTZ R13, R63, R0, !PT ;  /* 0x000000003f0d7209 */ /* 0x000fc40007810000 */
[----:B------:R-:W-:Y:S02]  /*10b20*/  LOP3.LUT P1, RZ, R16, 0x200, RZ, 0xc0, !PT ;  /* 0x0000020010ff7812 */ /* 0x000fe4000782c0ff */
[----:B------:R-:W-:Y:S02]  /*10b30*/  FMNMX.FTZ R0, R64, R13, !PT ;  /* 0x0000000d40007209 */ /* 0x000fe40007810000 */
[----:B------:R-:W-:Y:S02]  /*10b40*/  ISETP.GT.AND P1, PT, R137, 0x78, !P1 ;  /* 0x000000788900780c */ /* 0x000fe40004f24270 */
[----:B------:R-:W-:Y:S02]  /*10b50*/  LOP3.LUT P5, RZ, R16, 0x40, RZ, 0xc0, !PT ;  /* 0x0000004010ff7812 */ /* 0x000fe400078ac0ff */
[----:B------:R-:W-:Y:S02]  /*10b60*/  FMNMX.FTZ R13, R67, R0, !PT ;  /* 0x00000000430d7209 */ /* 0x000fe40007810000 */
[----:B------:R-:W-:-:S02]  /*10b70*/  ISETP.LT.OR P1, PT, R138, 0x79, P1 ;  /* 0x000000798a00780c */ /* 0x000fc40000f21670 */
[----:B------:R-:W-:Y:S02]  /*10b80*/  ISETP.GT.AND P5, PT, R137, 0x81, !P5 ;  /* 0x000000818900780c */ /* 0x000fe40006fa4270 */
[----:B------:R-:W-:Y:S02]  /*10b90*/  FMNMX.FTZ R0, R68, R13, !PT ;  /* 0x0000000d44007209 */ /* 0x000fe40007810000 */
[----:B------:R-:W-:Y:S02]  /*10ba0*/  FSEL R86, R86, -INF , !P1 ;  /* 0xff80000056567808 */ /* 0x000fe40004800000 */
[----:B------:R-:W-:Y:S01]  /*10bb0*/  LOP3.LUT P1, RZ, R16, 0x100, RZ, 0xc0, !PT ;  /* 0x0000010010ff7812 */ /* 0x000fe2000782c0ff */
[----:B------:R-:W0:Y:S01]  /*10bc0*/  SHFL.BFLY PT, R12, R0, 0x2, 0x1f ;  /* 0x0c401f00000c7f89 */ /* 0x000e2200000e0000 */
[----:B------:R-:W-:Y:S02]  /*10bd0*/  LOP3.LUT R17, R17, 0xffffff7f, RZ, 0xc0, !PT ;  /* 0xffffff7f11117812 */ /* 0x000fe400078ec0ff */
[----:B------:R-:W-:-:S02]  /*10be0*/  ISETP.GT.AND P1, PT, R137, 0x79, !P1 ;  /* 0x000000798900780c */ /* 0x000fc40004f24270 */
[----:B------:R-:W-:Y:S02]  /*10bf0*/  LOP3.LUT P4, RZ, R16, 0x20, RZ, 0xc0, !PT ;  /* 0x0000002010ff7812 */ /* 0x000fe4000788c0ff */
[----:B------:R-:W-:Y:S02]  /*10c00*/  ISETP.LT.OR P1, PT, R138, 0x7a, P1 ;  /* 0x0000007a8a00780c */ /* 0x000fe40000f21670 */
[----:B------:R-:W-:Y:S02]  /*10c10*/  @P5 LOP3.LUT R17, R17, 0x80, RZ, 0xfc, !PT ;  /* 0x0000008011115812 */ /* 0x000fe400078efcff */
[----:B------:R-:W-:Y:S02]  /*10c20*/  FSEL R87, R87, -INF , !P1 ;  /* 0xff80000057577808 */ /* 0x000fe40004800000 */
[----:B------:R-:W-:Y:S02]  /*10c30*/  LOP3.LUT P1, RZ, R16, 0x80, RZ, 0xc0, !PT ;  /* 0x0000008010ff7812 */ /* 0x000fe4000782c0ff */
[----:B------:R-:W-:-:S02]  /*10c40*/  LOP3.LUT P5, RZ, R17, 0x4, RZ, 0xc0, !PT ;  /* 0x0000000411ff7812 */ /* 0x000fc400078ac0ff */
[C---:B------:R-:W-:Y:S02]  /*10c50*/  ISETP.GT.AND P1, PT, R137.reuse, 0x80, !P1 ;  /* 0x000000808900780c */ /* 0x040fe40004f24270 */
[----:B------:R-:W-:Y:S02]  /*10c60*/  ISETP.GT.AND P5, PT, R137, 0x99, !P5 ;  /* 0x000000998900780c */ /* 0x000fe40006fa4270 */
[----:B------:R-:W-:Y:S02]  /*10c70*/  ISETP.LT.OR P1, PT, R138, 0x81, P1 ;  /* 0x000000818a00780c */ /* 0x000fe40000f21670 */
[----:B------:R-:W-:Y:S02]  /*10c80*/  LOP3.LUT P6, RZ, R16, 0x10, RZ, 0xc0, !PT ;  /* 0x0000001010ff7812 */ /* 0x000fe400078cc0ff */
[----:B------:R-:W-:Y:S02]  /*10c90*/  FSEL R132, R132, -INF , !P1 ;  /* 0xff80000084847808 */ /* 0x000fe40004800000 */
[----:B------:R-:W-:-:S02]  /*10ca0*/  LOP3.LUT P3, RZ, R16, 0x8, RZ, 0xc0, !PT ;  /* 0x0000000810ff7812 */ /* 0x000fc4000786c0ff */
[C---:B------:R-:W-:Y:S02]  /*10cb0*/  LOP3.LUT P2, RZ, R16.reuse, 0x4, RZ, 0xc0, !PT ;  /* 0x0000000410ff7812 */ /* 0x040fe4000784c0ff */
[C---:B------:R-:W-:Y:S02]  /*10cc0*/  LOP3.LUT P0, RZ, R16.reuse, 0x1, RZ, 0xc0, !PT ;  /* 0x0000000110ff7812 */ /* 0x040fe4000780c0ff */
[C---:B------:R-:W-:Y:S02]  /*10cd0*/  LOP3.LUT P1, RZ, R16.reuse, 0x2, RZ, 0xc0, !PT ;  /* 0x0000000210ff7812 */ /* 0x040fe4000782c0ff */
[----:B------:R-:W-:Y:S02]  /*10ce0*/  LOP3.LUT R16, R16, 0xfffffffd, RZ, 0xc0, !PT ;  /* 0xfffffffd10107812 */ /* 0x000fe400078ec0ff */
[----:B0-----:R-:W-:Y:S02]  /*10cf0*/  FMNMX.FTZ R12, R0, R12, !PT ;  /* 0x0000000c000c7209 */ /* 0x001fe40007810000 */
[----:B------:R-:W-:-:S02]  /*10d00*/  @P5 LOP3.LUT R16, R16, 0x2, RZ, 0xfc, !PT ;  /* 0x0000000210105812 */ /* 0x000fc400078efcff */
[----:B------:R-:W-:Y:S01]  /*10d10*/  LOP3.LUT P5, RZ, R17, 0x80, RZ, 0xc0, !PT ;  /* 0x0000008011ff7812 */ /* 0x000fe200078ac0ff */
[----:B------:R-:W0:Y:S01]  /*10d20*/  SHFL.BFLY PT, R0, R12, 0x1, 0x1f ;  /* 0x0c201f000c007f89 */ /* 0x000e2200000e0000 */
[C---:B------:R-:W-:Y:S02]  /*10d30*/  ISETP.GT.AND P4, PT, R137.reuse, 0x88, !P4 ;  /* 0x000000888900780c */ /* 0x040fe40006784270 */
[----:B------:R-:W-:Y:S02]  /*10d40*/  ISETP.LT.OR P5, PT, R138, 0x82, P5 ;  /* 0x000000828a00780c */ /* 0x000fe40002fa1670 */
[----:B------:R-:W-:Y:S02]  /*10d50*/  LOP3.LUT R16, R16, 0xfffffff7, RZ, 0xc0, !PT ;  /* 0xfffffff710107812 */ /* 0x000fe400078ec0ff */
[----:B------:R-:W-:Y:S02]  /*10d60*/  ISETP.LT.OR P4, PT, R138, 0x89, P4 ;  /* 0x000000898a00780c */ /* 0x000fe40002781670 */
[----:B------:R-:W-:-:S02]  /*10d70*/  ISETP.GT.AND P6, PT, R137, 0x89, !P6 ;  /* 0x000000898900780c */ /* 0x000fc400077c4270 */
[----:B------:R-:W-:Y:S02]  /*10d80*/  ISETP.GT.AND P0, PT, R137, RZ, !P0 ;  /* 0x000000ff8900720c */ /* 0x000fe40004704270 */
[----:B------:R-:W-:Y:S02]  /*10d90*/  LOP3.LUT R17, R17, 0xffffffbf, RZ, 0xc0, !PT ;  /* 0xffffffbf11117812 */ /* 0x000fe400078ec0ff */
[----:B------:R-:W-:Y:S02]  /*10da0*/  ISETP.LT.OR P0, PT, R138, 0x1, P0 ;  /* 0x000000018a00780c */ /* 0x000fe40000701670 */
[----:B------:R-:W-:Y:S02]  /*10db0*/  @P5 LOP3.LUT R16, R16, 0x8, RZ, 0xfc, !PT ;  /* 0x0000000810105812 */ /* 0x000fe400078efcff */
[----:B------:R-:W-:Y:S02]  /*10dc0*/  FSEL R14, R14, -INF , !P0 ;  /* 0xff8000000e0e7808 */ /* 0x000fe40004000000 */
[----:B------:R-:W-:-:S02]  /*10dd0*/  LOP3.LUT P5, RZ, R16, 0x2, RZ, 0xc0, !PT ;  /* 0x0000000210ff7812 */ /* 0x000fc400078ac0ff */
[----:B------:R-:W-:Y:S02]  /*10de0*/  LOP3.LUT R16, R16, 0xfffffffb, RZ, 0xc0, !PT ;  /* 0xfffffffb10107812 */ /* 0x000fe400078ec0ff */
[----:B0-----:R-:W-:Y:S02]  /*10df0*/  FMNMX.FTZ R12, R12, R0, !PT ;  /* 0x000000000c0c7209 */ /* 0x001fe40007810000 */
[----:B------:R-:W-:Y:S02]  /*10e00*/  @P4 LOP3.LUT R16, R16, 0x4, RZ, 0xfc, !PT ;  /* 0x0000000410104812 */ /* 0x000fe400078efcff */
[----:B------:R-:W-:Y:S02]  /*10e10*/  ISETP.LT.OR P4, PT, R138, 0x8a, P6 ;  /* 0x0000008a8a00780c */ /* 0x000fe40003781670 */
[----:B------:R-:W-:Y:S02]  /*10e20*/  FSETP.NEU.FTZ.AND P6, PT, R12, -INF , PT ;  /* 0xff8000000c00780b */ /* 0x000fe40003fdd000 */
[----:B------:R-:W-:-:S02]  /*10e30*/  ISETP.GT.AND P3, PT, R137, 0x90, !P3 ;  /* 0x000000908900780c */ /* 0x000fc40005f64270 */
[----:B------:R-:W-:Y:S02]  /*10e40*/  FSEL R0, R12, RZ, P6 ;  /* 0x000000ff0c007208 */ /* 0x000fe40003000000 */
[----:B------:R-:W-:Y:S02]  /*10e50*/  ISETP.GT.AND P2, PT, R137, 0x91, !P2 ;  /* 0x000000918900780c */ /* 0x000fe40005744270 */
[----:B------:R-:W-:Y:S01]  /*10e60*/  ISETP.LT.OR P3, PT, R138, 0x91, P3 ;  /* 0x000000918a00780c */ /* 0x000fe20001f61670 */
[----:B------:R-:W-:-:S01]  /*10e70*/  FADD.FTZ R8, -R0, R8 ;  /* 0x0000000800087221 */ /* 0x000fc20000010100 */
[----:B------:R-:W-:Y:S01]  /*10e80*/  IMAD.U32 R0, RZ, RZ, UR39 ;  /* 0x00000027ff007e24 */ /* 0x000fe2000f8e00ff */
[----:B------:R-:W-:Y:S02]  /*10e90*/  @P4 LOP3.LUT R17, R17, 0x40, RZ, 0xfc, !PT ;  /* 0x0000004011114812 */ /* 0x000fe400078efcff */
[----:B------:R-:W-:Y:S01]  /*10ea0*/  LOP3.LUT P4, RZ, R16, 0x8, RZ, 0xc0, !PT ;  /* 0x0000000810ff7812 */ /* 0x000fe2000788c0ff */
[----:B------:R-:W-:-:S01]  /*10eb0*/  FFMA.FTZ R13, R12, R0, -8 ;  /* 0xc10000000c0d7423 */ /* 0x000fc20000010000 */
[----:B------:R-:W-:Y:S01]  /*10ec0*/  ISETP.GT.AND P1, PT, R137, 0x98, !P1 ;  /* 0x000000988900780c */ /* 0x000fe20004f24270 */
[----:B------:R-:W-:Y:S01]  /*10ed0*/  FMUL.FTZ R8, R8, R0 ;  /* 0x0000000008087220 */ /* 0x000fe20000410000 */
[----:B------:R-:W-:-:S02]  /*10ee0*/  FSEL R58, R58, -INF , !P4 ;  /* 0xff8000003a3a7808 */ /* 0x000fc40006000000 */
[----:B------:R-:W-:Y:S02]  /*10ef0*/  FSEL R13, R13, RZ, P6 ;  /* 0x000000ff0d0d7208 */ /* 0x000fe40003000000 */
[----:B------:R-:W-:Y:S01]  /*10f00*/  LOP3.LUT P6, RZ, R16, 0x4, RZ, 0xc0, !PT ;  /* 0x0000000410ff7812 */ /* 0x000fe200078cc0ff */
[----:B------:R-:W-:Y:S01]  /*10f10*/  MUFU.EX2 R8, R8 ;  /* 0x0000000800087308 */ /* 0x000fe20000000800 */
[----:B------:R-:W-:Y:S01]  /*10f20*/  LOP3.LUT P4, RZ, R17, 0x40, RZ, 0xc0, !PT ;  /* 0x0000004011ff7812 */ /* 0x000fe2000788c0ff */
        /* <DEDUP_REMOVED lines=40> */
[----:B------:R-:W-:Y:S01]  /*111b0*/  FMNMX.FTZ R13, R14, R3, !PT ;  /* 0x000000030e0d7209 */ /* 0x000fe20007810000 */
[----:B------:R-:W2:Y:S01]  /*111c0*/  MUFU.EX2 R56, R56 ;  /* 0x0000003800387308 */ /* 0x000ea20000000800 */
[----:B------:R-:W-:-:S02]  /*111d0*/  FSEL R59, R59, -INF , !P6 ;  /* 0xff8000003b3b7808 */ /* 0x000fc40007000000 */
[----:B------:R-:W-:Y:S02]  /*111e0*/  FMNMX.FTZ R13, R23, R13, !PT ;  /* 0x0000000d170d7209 */ /* 0x000fe40007810000 */
[----:B------:R-:W-:Y:S02]  /*111f0*/  FSEL R60, R60, -INF , !P4 ;  /* 0xff8000003c3c7808 */ /* 0x000fe40006000000 */
[----:B------:R-:W-:Y:S01]  /*11200*/  FMNMX.FTZ R13, R122, R13, !PT ;  /* 0x0000000d7a0d7209 */ /* 0x000fe20007810000 */
[----:B------:R-:W-:Y:S01]  /*11210*/  MUFU.EX2 R15, R15 ;  /* 0x0000000f000f7308 */ /* 0x000fe20000000800 */
[----:B------:R-:W-:Y:S02]  /*11220*/  ISETP.LT.OR P2, PT, R138, 0x92, P2 ;  /* 0x000000928a00780c */ /* 0x000fe40001741670 */
[----:B------:R-:W-:Y:S02]  /*11230*/  FMNMX.FTZ R13, R123, R13, !PT ;  /* 0x0000000d7b0d7209 */ /* 0x000fe40007810000 */
[----:B------:R-:W-:-:S02]  /*11240*/  FSEL R61, R61, -INF , !P3 ;  /* 0xff8000003d3d7808 */ /* 0x000fc40005800000 */
[----:B------:R-:W-:Y:S01]  /*11250*/  FMNMX.FTZ R13, R126, R13, !PT ;  /* 0x0000000d7e0d7209 */ /* 0x000fe20007810000 */
[----:B------:R-:W-:Y:S01]  /*11260*/  MUFU.EX2 R120, R120 ;  /* 0x0000007800787308 */ /* 0x000fe20000000800 */
[----:B------:R-:W-:Y:S02]  /*11270*/  ISETP.LT.OR P1, PT, R138, 0x99, P1 ;  /* 0x000000998a00780c */ /* 0x000fe40000f21670 */
[----:B------:R-:W-:Y:S02]  /*11280*/  FMNMX.FTZ R13, R127, R13, !PT ;  /* 0x0000000d7f0d7209 */ /* 0x000fe40007810000 */
[----:B------:R-:W-:Y:S02]  /*11290*/  FSEL R62, R62, -INF , !P2 ;  /* 0xff8000003e3e7808 */ /* 0x000fe40005000000 */
[----:B------:R-:W-:Y:S01]  /*112a0*/  FMNMX.FTZ R13, R130, R13, !PT ;  /* 0x0000000d820d7209 */ /* 0x000fe20007810000 */
[----:B------:R-:W-:Y:S01]  /*112b0*/  MUFU.EX2 R121, R121 ;  /* 0x0000007900797308 */ /* 0x000fe20000000800 */
[----:B------:R-:W-:-:S02]  /*112c0*/  ISETP.LT.OR P5, PT, R138, 0x9a, P5 ;  /* 0x0000009a8a00780c */ /* 0x000fc40002fa1670 */
[----:B------:R-:W-:Y:S02]  /*112d0*/  FMNMX.FTZ R13, R131, R13, !PT ;  /* 0x0000000d830d7209 */ /* 0x000fe40007810000 */
[----:B------:R-:W-:Y:S02]  /*112e0*/  FSEL R65, R65, -INF , !P1 ;  /* 0xff80000041417808 */ /* 0x000fe40004800000 */
[----:B------:R-:W-:Y:S01]  /*112f0*/  FMNMX.FTZ R13, R106, R13, !PT ;  /* 0x0000000d6a0d7209 */ /* 0x000fe20007810000 */
[----:B------:R-:W-:Y:S01]  /*11300*/  MUFU.EX2 R124, R124 ;  /* 0x0000007c007c7308 */ /* 0x000fe20000000800 */
[----:B------:R-:W-:Y:S02]  /*11310*/  FSEL R66, R66, -INF , !P5 ;  /* 0xff80000042427808 */ /* 0x000fe40006800000 */
[----:B------:R-:W-:Y:S02]  /*11320*/  FMNMX.FTZ R13, R107, R13, !PT ;  /* 0x0000000d6b0d7209 */ /* 0x000fe40007810000 */
[----:B------:R-:W-:-:S02]  /*11330*/  LOP3.LUT P0, RZ, R17, 0x20, RZ, 0xc0, !PT ;  /* 0x0000002011ff7812 */ /* 0x000fc4000780c0ff */
        /* <DEDUP_REMOVED lines=44> */
[----:B------:R-:W-:-:S05]  /*11600*/  FMNMX.FTZ R13, R66, R13, !PT ;  /* 0x0000000d420d7209 */ /* 0x000fca0007810000 */
[----:B------:R-:W0:Y:S01]  /*11610*/  SHFL.BFLY PT, R57, R13, 0x2, 0x1f ;  /* 0x0c401f000d397f89 */ /* 0x000e2200000e0000 */
        /* <DEDUP_REMOVED lines=9> */
[----:B0-----:R-:W-:-:S04]  /*116b0*/  FMNMX.FTZ R13, R13, R57, !PT ;  /* 0x000000390d0d7209 */ /* 0x001fc80007810000 */
[----:B------:R-:W-:-:S03]  /*116c0*/  FSETP.NEU.FTZ.AND P1, PT, R13, -INF , PT ;  /* 0xff8000000d00780b */ /* 0x000fc60003f3d000 */
[----:B------:R-:W-:Y:S01]  /*116d0*/  MUFU.EX2 R77, R77 ;  /* 0x0000004d004d7308 */ /* 0x000fe20000000800 */
[----:B------:R-:W-:-:S05]  /*116e0*/  FSEL R57, R13, RZ, P1 ;  /* 0x000000ff0d397208 */ /* 0x000fca0000800000 */
[----:B------:R-:W-:Y:S01]  /*116f0*/  FADD.FTZ R3, -R57, R3 ;  /* 0x0000000339037221 */ /* 0x000fe20000010100 */
[----:B------:R-:W-:-:S01]  /*11700*/  FFMA.FTZ R57, R13, R0, -8 ;  /* 0xc10000000d397423 */ /* 0x000fc20000010000 */
[----:B------:R-:W-:Y:S02]  /*11710*/  MUFU.EX2 R80, R80 ;  /* 0x0000005000507308 */ /* 0x000fe40000000800 */
[----:B------:R-:W-:Y:S02]  /*11720*/  FMUL.FTZ R3, R3, R0 ;  /* 0x0000000003037220 */ /* 0x000fe40000410000 */
[----:B------:R-:W-:-:S04]  /*11730*/  FSEL R57, R57, RZ, P1 ;  /* 0x000000ff39397208 */ /* 0x000fc80000800000 */
        /* <DEDUP_REMOVED lines=42> */
[----:B------:R-:W-:Y:S01]  /*119e0*/  FFMA.FTZ R57, R66, R0, -R57 ;  /* 0x0000000042397223 */ /* 0x000fe20000010839 */
[----:B--2---:R-:W-:-:S01]  /*119f0*/  FFMA.FTZ R66, R8, R69, R56 ;  /* 0x0000004508427223 */ /* 0x004fc20000010038 */
[----:B0-----:R-:W-:Y:S01]  /*11a00*/  FFMA.FTZ R21, R3, R21, R14 ;  /* 0x0000001503157223 */ /* 0x001fe2000001000e */
[----:B------:R-:W0:Y:S02]  /*11a10*/  MUFU.EX2 R122, R122 ;  /* 0x0000007a007a7308 */ /* 0x000e240000000800 */
[----:B------:R-:W-:-:S01]  /*11a20*/  FADD.FTZ R66, R15, R66 ;  /* 0x000000420f427221 */ /* 0x000fc20000010000 */
[----:B-1----:R-:W-:-:S03]  /*11a30*/  FADD.FTZ R69, R23, R21 ;  /* 0x0000001517457221 */ /* 0x002fc60000010000 */
[----:B------:R-:W-:Y:S02]  /*11a40*/  FADD.FTZ R21, R120, R66 ;  /* 0x0000004278157221 */ /* 0x000fe40000010000 */
[----:B------:R-:W1:Y:S02]  /*11a50*/  MUFU.EX2 R123, R123 ;  /* 0x0000007b007b7308 */ /* 0x000e640000000800 */
        /* <DEDUP_REMOVED lines=109> */
[----:B--2---:R-:W-:-:S05]  /*12130*/  FADD.FTZ R69, R68, R21 ;  /* 0x0000001544457221 */ /* 0x004fca0000010000 */
[----:B------:R2:W-:Y:S02]  /*12140*/  STL [R1], R69 ;  /* 0x0000004501007387 */ /* 0x0005e40000100800 */
        /* <DEDUP_REMOVED lines=8> */
[----:B------:R-:W0:Y:S01]  /*121d0*/  MUFU.EX2 R57, R57 ;  /* 0x0000003900397308 */ /* 0x000e220000000800 */
[----:B-1----:R-:W-:-:S04]  /*121e0*/  FADD.FTZ R66, R62, R66 ;  /* 0x000000423e427221 */ /* 0x002fc80000010000 */
[----:B---3--:R-:W-:-:S04]  /*121f0*/  FADD.FTZ R66, R65, R66 ;  /* 0x0000004241427221 */ /* 0x008fc80000010000 */
[----:B0-----:R-:W-:Y:S01]  /*12200*/  FADD.FTZ R21, R57, R66 ;  /* 0x0000004239157221 */ /* 0x001fe20000010000 */
[----:B--2---:R-:W-:Y:S06]  /*12210*/  @!P0 BRA `(.L_x_1492) ;  /* 0x0000000000048947 */ /* 0x004fec0003800000 */
[----:B------:R-:W-:Y:S01]  /*12220*/  BPT.TRAP 0x1 ;  /* 0x000000040000795c */ /* 0x000fe20000300000 */
.L_x_1492:
[----:B------:R-:W2:Y:S01]  /*12230*/  LDL R66, [R1+0x30] ;  /* 0x0000300001427983 */ /* 0x000ea20000100800 */
[----:B------:R-:W-:Y:S01]  /*12240*/  VIADD R20, R20, 0x13260 ;  /* 0x0001326014147836 */ /* 0x000fe20000000000 */
[----:B------:R-:W-:-:S04]  /*12250*/  F2FP.SATFINITE.E4M3.F32.PACK_AB_MERGE_C R122, R123, R122, RZ ;  /* 0x0000007a7b7a723e */ /* 0x000fc800048070ff */
[----:B------:R-:W-:Y:S02]  /*12260*/  PRMT R20, R141, 0x654, R20 ;  /* 0x000006548d147816 */ /* 0x000fe40000000014 */
[----:B------:R-:W-:Y:S02]  /*12270*/  F2FP.SATFINITE.E4M3.F32.PACK_AB_MERGE_C R120, R121, R120, RZ ;  /* 0x000000787978723e */ /* 0x000fe400048070ff */
[----:B------:R-:W-:Y:S01]  /*12280*/  F2FP.SATFINITE.E4M3.F32.PACK_AB_MERGE_C R128, R129, R128, RZ ;  /* 0x000000808180723e */ /* 0x000fe200048070ff */
[----:B------:R1:W-:Y:S01]  /*12290*/  SYNCS.ARRIVE.TRANS64.RED.A1T0 RZ, [R20+URZ], RZ ;  /* 0x000000ff14ff79a7 */ /* 0x0003e2000810043f */
        /* <DEDUP_REMOVED lines=16> */
[----:B------:R-:W-:Y:S01]  /*123a0*/  F2FP.SATFINITE.E4M3.F32.PACK_AB_MERGE_C R57, R57, R65, RZ ;  /* 0x000000413939723e */ /* 0x000fe200048070ff */
        /* <DEDUP_REMOVED lines=56> */
[C---:B--2---:R-:W-:Y:S01]  /*12730*/  ISETP.GT.AND P1, PT, R9.reuse, R66, PT ;  /* 0x000000420900720c */ /* 0x044fe20003f24270 */
[----:B------:R-:W-:-:S12]  /*12740*/  VIADD R9, R9, 0xffffffff ;  /* 0xffffffff09097836 */ /* 0x000fd80000000000 */
[----:B-1----:R-:W-:Y:S05]  /*12750*/  @P1 BRA `(.L_x_1493) ;  /* 0xffffffb000d81947 */ /* 0x002fea000383ffff */
[----:B------:R-:W-:Y:S05]  /*12760*/  BSYNC B0 ;  /* 0x0000000000007941 */ /* 0x000fea0003800000 */
.L_x_1472:
[----:B------:R1:W-:Y:S01]  /*12770*/  STL [R1+0x18], R24 ;  /* 0x0000181801007387 */ /* 0x0003e20000100800 */
[----:B------:R-:W-:Y:S02]  /*12780*/  IMAD.MOV.U32 R3, RZ, RZ, R13 ;  /* 0x000000ffff037224 */ /* 0x000fe400078e000d */
[----:B------:R-:W-:Y:S01]  /*12790*/  IMAD.MOV.U32 R8, RZ, RZ, R12 ;  /* 0x000000ffff087224 */ /* 0x000fe200078e000c */
[----:B------:R1:W-:Y:S01]  /*127a0*/  STL [R1+0x1c], R25 ;  /* 0x00001c1901007387 */ /* 0x0003e20000100800 */
[----:B------:R-:W-:Y:S02]  /*127b0*/  IMAD.MOV.U32 R23, RZ, RZ, R10 ;  /* 0x000000ffff177224 */ /* 0x000fe400078e000a */
[----:B------:R-:W-:-:S07]  /*127c0*/  IMAD.MOV.U32 R156, RZ, RZ, R11 ;  /* 0x000000ffff9c7224 */ /* 0x000fce00078e000b */
.L_x_1471:
[----:B------:R-:W-:Y:S05]  /*127d0*/  BSYNC B1 ;  /* 0x0000000000017941 */ /* 0x000fea0003800000 */
.L_x_1470:
[----:B------:R-:W2:Y:S01]  /*127e0*/  LDL R10, [R1+0x34] ;  /* 0x00003400010a7983 */ /* 0x000ea20000100800 */
[----:B------:R-:W3:Y:S03]  /*127f0*/  LDC R11, c[0x0][0x448] ;  /* 0x00011200ff0b7b82 */ /* 0x000ee60000000800 */
[----:B------:R-:W4:Y:S04]  /*12800*/  LDL R15, [R1+0x4] ;  /* 0x00000400010f7983 */ /* 0x000f280000100800 */
[----:B------:R-:W4:Y:S01]  /*12810*/  LDL R13, [R1+0xc] ;  /* 0x00000c00010d7983 */ /* 0x000f220000100800 */
[----:B0-----:R-:W0:Y:S01]  /*12820*/  LDC R14, c[0x0][0x9e4] ;  /* 0x00027900ff0e7b82 */ /* 0x001e220000000800 */
[----:B------:R-:W-:Y:S01]  /*12830*/  LOP3.LUT R17, R17, 0xfffffff7, RZ, 0xc0, !PT ;  /* 0xfffffff711117812 */ /* 0x000fe200078ec0ff */
[----:B------:R-:W-:Y:S01]  /*12840*/  ULDC UR4, c[0x0][0x9dc] ;  /* 0x0002770000047ab9 */ /* 0x000fe20000000800 */
[----:B---3--:R-:W-:-:S13]  /*12850*/  ISETP.NE.AND P1, PT, R11, 0x1, PT ;  /* 0x000000010b00780c */ /* 0x008fda0003f25270 */
[----:B------:R-:W3:Y:S01]  /*12860*/  @P1 LDC R11, c[0x0][0x44c] ;  /* 0x00011300ff0b1b82 */ /* 0x000ee20000000800 */
[----:B------:R-:W-:-:S04]  /*12870*/  @P1 LOP3.LUT R17, R17, 0x8, RZ, 0xfc, !PT ;  /* 0x0000000811111812 */ /* 0x000fc800078efcff */
[----:B------:R-:W-:-:S03]  /*12880*/  LOP3.LUT R17, R17, 0xffffffef, RZ, 0xc0, !PT ;  /* 0xffffffef11117812 */ /* 0x000fc600078ec0ff */
[----:B------:R-:W5:Y:S01]  /*12890*/  @P1 LDC R12, c[0x0][0x450] ;  /* 0x00011400ff0c1b82 */ /* 0x000f620000000800 */
[----:B--2---:R-:W-:-:S04]  /*128a0*/  VIADD R10, R10, 0xbf ;  /* 0x000000bf0a0a7836 */ /* 0x004fc80000000000 */
[----:B---3--:R-:W-:Y:S01]  /*128b0*/  @P1 IMAD.HI.U32 R11, R10, R11, RZ ;  /* 0x0000000b0a0b1227 */ /* 0x008fe200078e00ff */
[----:B----4-:R-:W-:-:S04]  /*128c0*/  IADD3 R13, R13, 0x1, -R15 ;  /* 0x000000010d0d7810 */ /* 0x010fc80007ffe80f */
[----:B-----5:R-:W-:Y:S02]  /*128d0*/  @P1 SHF.R.U32.HI R10, RZ, R12, R11 ;  /* 0x0000000cff0a1219 */ /* 0x020fe4000001160b */
[----:B0-----:R-:W-:-:S03]  /*128e0*/  ISETP.GE.AND P1, PT, R14, 0x1, PT ;  /* 0x000000010e00780c */ /* 0x001fc60003f26270 */
[----:B------:R-:W-:-:S04]  /*128f0*/  IMAD.IADD R10, R13, 0x1, R10 ;  /* 0x000000010d0a7824 */ /* 0x000fc800078e020a */
[----:B------:R-:W-:-:S06]  /*12900*/  VIADD R12, R10, -UR4 ;  /* 0x800000040a0c7c36 */ /* 0x000fcc0008000000 */
[----:B------:R-:W-:Y:S01]  /*12910*/  @P1 LOP3.LUT R17, R17, 0x10, RZ, 0xfc, !PT ;  /* 0x0000001011111812 */ /* 0x000fe200078efcff */
[----:B------:R-:W-:Y:S06]  /*12920*/  @!P1 BRA `(.L_x_1494) ;  /* 0x0000000000489947 */ /* 0x000fec0003800000 */
[----:B------:R-:W-:Y:S01]  /*12930*/  IMAD.MOV.U32 R13, RZ, RZ, R10 ;  /* 0x000000ffff0d7224 */ /* 0x000fe200078e000a */
[----:B------:R-:W-:Y:S04]  /*12940*/  BSSY B0, `(.L_x_1495) ;  /* 0x000000e000007945 */ /* 0x000fe80003800000 */
        /* <DEDUP_REMOVED lines=9> */
.L_x_1496:
[----:B------:R-:W-:-:S13]  /*129e0*/  ISETP.NE.AND P1, PT, R14, 0x1, PT ;  /* 0x000000010e00780c */ /* 0x000fda0003f25270 */
[----:B------:R-:W0:Y:S02]  /*129f0*/  @P1 LDC.64 R10, c[0x0][0x9e8] ;  /* 0x00027a00ff0a1b82 */ /* 0x000e240000000a00 */
[----:B0-----:R-:W-:-:S05]  /*12a00*/  @P1 IMAD.HI.U32 R10, R13, R10, RZ ;  /* 0x0000000a0d0a1227 */ /* 0x001fca00078e00ff */
[----:B------:R-:W-:-:S07]  /*12a10*/  @P1 SHF.R.U32.HI R13, RZ, R11, R10 ;  /* 0x0000000bff0d1219 */ /* 0x000fce000001160a */
.L_x_1497:
[----:B------:R-:W-:Y:S05]  /*12a20*/  BSYNC B0 ;  /* 0x0000000000007941 */ /* 0x000fea0003800000 */
.L_x_1495:
[----:B------:R-:W-:-:S05]  /*12a30*/  IMAD R13, R13, R14, RZ ;  /* 0x0000000e0d0d7224 */ /* 0x000fca00078e02ff */
[----:B------:R-:W-:-:S07]  /*12a40*/  VIMNMX R12, R12, R13, !PT ;  /* 0x0000000d0c0c7248 */ /* 0x000fce0007fe0100 */
.L_x_1494:
[----:B------:R-:W2:Y:S01]  /*12a50*/  LDL R10, [R1+0x48] ;  /* 0x00004800010a7983 */ /* 0x000ea20000100800 */
[----:B------:R-:W-:Y:S01]  /*12a60*/  VIADD R12, R12, 0x9f ;  /* 0x0000009f0c0c7836 */ /* 0x000fe20000000000 */
[----:B------:R-:W-:Y:S03]  /*12a70*/  BSSY B0, `(.L_x_1498) ;  /* 0x0000303000007945 */ /* 0x000fe60003800000 */
[----:B------:R-:W-:-:S05]  /*12a80*/  IMAD.HI R12, R12, 0x66666667, RZ ;  /* 0x666666670c0c7827 */ /* 0x000fca00078e02ff */
[----:B------:R-:W-:-:S04]  /*12a90*/  SHF.R.U32.HI R11, RZ, 0x1f, R12 ;  /* 0x0000001fff0b7819 */ /* 0x000fc8000001160c */
[----:B------:R-:W-:-:S04]  /*12aa0*/  LEA.HI.SX32 R11, R12, R11, 0x1a ;  /* 0x0000000b0c0b7211 */ /* 0x000fc800078fd2ff */
[----:B--2---:R-:W-:-:S04]  /*12ab0*/  VIMNMX R10, R10, R11, !PT ;  /* 0x0000000b0a0a7248 */ /* 0x004fc80007fe0100 */
[----:B------:R-:W-:Y:S01]  /*12ac0*/  ISETP.GE.AND P1, PT, R9, R10, PT ;  /* 0x0000000a0900720c */ /* 0x000fe20003f26270 */
[----:B------:R0:W-:-:S12]  /*12ad0*/  STL [R1+0x30], R10 ;  /* 0x0000300a01007387 */ /* 0x0001d80000100800 */
[----:B0-----:R-:W-:Y:S05]  /*12ae0*/  @!P1 BRA `(.L_x_1499) ;  /* 0x0000002c00ec9947 */ /* 0x001fea0003800000 */
[----:B------:R-:W-:Y:S01]  /*12af0*/  BSSY B1, `(.L_x_1499) ;  /* 0x00002fa000017945 */ /* 0x000fe20003800000 */
[----:B------:R-:W-:Y:S02]  /*12b00*/  IMAD.MOV.U32 R10, RZ, RZ, R3 ;  /* 0x000000ffff0a7224 */ /* 0x000fe400078e0003 */
[----:B------:R-:W-:Y:S02]  /*12b10*/  IMAD.MOV.U32 R11, RZ, RZ, R8 ;  /* 0x000000ffff0b7224 */ /* 0x000fe400078e0008 */
[----:B------:R-:W-:Y:S02]  /*12b20*/  IMAD.MOV.U32 R14, RZ, RZ, R9 ;  /* 0x000000ffff0e7224 */ /* 0x000fe400078e0009 */
[----:B------:R-:W-:Y:S02]  /*12b30*/  IMAD.MOV.U32 R15, RZ, RZ, R156 ;  /* 0x000000ffff0f7224 */ /* 0x000fe400078e009c */
[----:B------:R-:W-:-:S07]  /*12b40*/  IMAD.MOV.U32 R20, RZ, RZ, R23 ;  /* 0x000000ffff147224 */ /* 0x000fce00078e0017 */
.L_x_1512:
[----:B------:R-:W-:-:S04]  /*12b50*/  ISETP.NE.AND P1, PT, R20, 0x1, PT ;  /* 0x000000011400780c */ /* 0x000fc80003f25270 */
[----:B------:R-:W-:-:S04]  /*12b60*/  SEL R156, RZ, 0x1, P1 ;  /* 0x00000001ff9c7807 */ /* 0x000fc80000800000 */
[----:B------:R-:W-:Y:S01]  /*12b70*/  LOP3.LUT R156, R15, R156, RZ, 0x3c, !PT ;  /* 0x0000009c0f9c7212 */ /* 0x000fe200078e3cff */
[----:B------:R-:W-:Y:S06]  /*12b80*/  @!P0 BRA `(.L_x_1500) ;  /* 0x0000000000048947 */ /* 0x000fec0003800000 */
[----:B------:R-:W-:Y:S01]  /*12b90*/  BPT.TRAP 0x1 ;  /* 0x000000040000795c */ /* 0x000fe20000300000 */
.L_x_1500:
[----:B------:R-:W-:Y:S01]  /*12ba0*/  VIADD R23, R20, 0x1 ;  /* 0x0000000114177836 */ /* 0x000fe20000000000 */
[----:B------:R-:W-:-:S04]  /*12bb0*/  SHF.L.U32 R3, R156, 0x1f, RZ ;  /* 0x0000001f9c037819 */ /* 0x000fc800000006ff */
[----:B------:R-:W-:-:S04]  /*12bc0*/  ISETP.NE.AND P1, PT, R23, 0x2, PT ;  /* 0x000000021700780c */ /* 0x000fc80003f25270 */
[----:B------:R-:W-:-:S05]  /*12bd0*/  SEL R23, R23, RZ, P1 ;  /* 0x000000ff17177207 */ /* 0x000fca0000800000 */
[----:B------:R-:W-:-:S04]  /*12be0*/  IMAD R0, R23, 0x8, R22 ;  /* 0x0000000817007824 */ /* 0x000fc800078e0216 */
[----:B------:R0:W2:Y:S01]  /*12bf0*/  SYNCS.PHASECHK.TRANS64.TRYWAIT P1, [R0+URZ+0x13230], R3 ;  /* 0x01323003000075a7 */ /* 0x0000a2000802017f */
[----:B------:R-:W-:Y:S05]  /*12c00*/  @!P0 BRA `(.L_x_1501) ;  /* 0x0000000000048947 */ /* 0x000fea0003800000 */
[----:B------:R-:W-:Y:S01]  /*12c10*/  BPT.TRAP 0x1 ;  /* 0x000000040000795c */ /* 0x000fe20000300000 */
.L_x_1501:
[----:B------:R-:W1:Y:S01]  /*12c20*/  LDL R8, [R1+0x38] ;  /* 0x0000380001087983 */ /* 0x000e620000100800 */
[----:B------:R-:W-:Y:S01]  /*12c30*/  BSSY B2, `(.L_x_1502) ;  /* 0x0000007000027945 */ /* 0x000fe20003800000 */
[----:B-1----:R-:W-:-:S04]  /*12c40*/  IMAD R25, R23, 0x280, R8 ;  /* 0x0000028017197824 */ /* 0x002fc800078e0208 */
[C---:B------:R-:W-:Y:S02]  /*12c50*/  VIADD R12, R25.reuse, 0x80 ;  /* 0x00000080190c7836 */ /* 0x040fe40000000000 */
[----:B------:R-:W-:Y:S01]  /*12c60*/  VIADD R24, R25, 0x100 ;  /* 0x0000010019187836 */ /* 0x000fe20000000000 */
[----:B--2---:R-:W-:Y:S06]  /*12c70*/  @P1 BRA `(.L_x_1503) ;  /* 0x0000000000081947 */ /* 0x004fec0003800000 */
[----:B------:R-:W1:Y:S02]  /*12c80*/  SYNCS.PHASECHK.TRANS64.TRYWAIT P1, [R0+URZ+0x13230], R3 ;  /* 0x01323003000075a7 */ /* 0x000e64000802017f */
[----:B-1----:R-:W-:Y:S05]  /*12c90*/  @!P1 BRA `(.L_x_1504) ;  /* 0x0000014000a89947 */ /* 0x002fea0003800000 */
.L_x_1503:
[----:B------:R-:W-:Y:S05]  /*12ca0*/  BSYNC B2 ;  /* 0x0000000000027941 */ /* 0x000fea0003800000 */
.L_x_1502:
[----:B------:R-:W-:Y:S01]  /*12cb0*/  IMAD.MOV.U32 R8, RZ, RZ, R25 ;  /* 0x000000ffff087224 */ /* 0x000fe200078e0019 */
[----:B------:R-:W-:Y:S01]  /*12cc0*/  R2UR UR12, R4 ;  /* 0x00000000040c72ca */ /* 0x000fe200000e0000 */
[----:B------:R-:W-:Y:S01]  /*12cd0*/  IMAD.MOV.U32 R9, RZ, RZ, -0x7fffffe0 ;  /* 0x80000020ff097424 */ /* 0x000fe200078e00ff */
[----:B------:R-:W-:Y:S01]  /*12ce0*/  R2UR UR13, R5 ;  /* 0x00000000050d72ca */ /* 0x000fe200000e0000 */
[----:B------:R-:W-:Y:S01]  /*12cf0*/  WARPGROUP.ARRIVE ;  /* 0x00000000000079c5 */ /* 0x000fe20000000000 */
[----:B------:R-:W-:Y:S01]  /*12d00*/  R2UR UR14, R8 ;  /* 0x00000000080e72ca */ /* 0x000fe200000e0000 */
[----:B------:R-:W-:Y:S01]  /*12d10*/  IMAD.MOV.U32 R13, RZ, RZ, -0x7fffffe0 ;  /* 0x80000020ff0d7424 */ /* 0x000fe200078e00ff */
[----:B------:R-:W-:Y:S01]  /*12d20*/  R2UR UR15, R9 ;  /* 0x00000000090f72ca */ /* 0x000fe200000e0000 */
[----:B------:R-:W-:Y:S01]  /*12d30*/  IMAD.MOV.U32 R8, RZ, RZ, R24 ;  /* 0x000000ffff087224 */ /* 0x000fe200078e0018 */
[----:B------:R-:W-:Y:S01]  /*12d40*/  R2UR UR22, R12 ;  /* 0x000000000c1672ca */ /* 0x000fe200000e0000 */
[----:B------:R-:W-:Y:S01]  /*12d50*/  VIADD R12, R25, 0x180 ;  /* 0x00000180190c7836 */ /* 0x000fe20000000000 */
[----:B------:R-:W-:Y:S01]  /*12d60*/  R2UR UR23, R13 ;  /* 0x000000000d1772ca */ /* 0x000fe200000e0000 */
[----:B------:R-:W-:Y:S01]  /*12d70*/  VIADD R24, R25, 0x182 ;  /* 0x0000018219187836 */ /* 0x000fe20000000000 */
[----:B------:R-:W-:-:S02]  /*12d80*/  R2UR UR20, R4 ;  /* 0x00000000041472ca */ /* 0x000fc400000e0000 */
[----:B------:R-:W-:Y:S02]  /*12d90*/  R2UR UR21, R5 ;  /* 0x00000000051572ca */ /* 0x000fe400000e0000 */
        /* <DEDUP_REMOVED lines=27> */
[----:B------:R-:W-:Y:S01]  /*12f50*/  R2UR UR12, R6 ;  /* 0x00000000060c72ca */ /* 0x000fe200000e0000 */
[----:B------:R-:W-:Y:S01]  /*12f60*/  IMAD.MOV.U32 R9, RZ, RZ, -0x7fffffe0 ;  /* 0x80000020ff097424 */ /* 0x000fe200078e00ff */
        /* <DEDUP_REMOVED lines=43> */
.L_x_1505:
[----:B01----:R-:W-:Y:S01]  /*13220*/  SHF.L.U32 R3, R15, 0x1f, RZ ;  /* 0x0000001f0f037819 */ /* 0x003fe200000006ff */
[----:B------:R-:W-:-:S04]  /*13230*/  IMAD R15, R20, 0x8, R22 ;  /* 0x00000008140f7824 */ /* 0x000fc800078e0216 */
[----:B------:R0:W1:Y:S01]  /*13240*/  SYNCS.PHASECHK.TRANS64.TRYWAIT P1, [R15+URZ+0x13250], R3 ;  /* 0x013250030f0075a7 */ /* 0x000062000802017f */
[----:B------:R-:W-:Y:S05]  /*13250*/  @!P0 BRA `(.L_x_1506) ;  /* 0x0000000000048947 */ /* 0x000fea0003800000 */
[----:B------:R-:W-:Y:S01]  /*13260*/  BPT.TRAP 0x1 ;  /* 0x000000040000795c */ /* 0x000fe20000300000 */
.L_x_1506:
[----:B------:R-:W-:Y:S04]  /*13270*/  BSSY B2, `(.L_x_1507) ;  /* 0x0000004000027945 */ /* 0x000fe80003800000 */
[----:B-1----:R-:W-:Y:S05]  /*13280*/  @P1 BRA `(.L_x_1508) ;  /* 0x0000000000081947 */ /* 0x002fea0003800000 */
[----:B------:R-:W1:Y:S02]  /*13290*/  SYNCS.PHASECHK.TRANS64.TRYWAIT P1, [R15+URZ+0x13250], R3 ;  /* 0x013250030f0075a7 */ /* 0x000e64000802017f */
[----:B-1----:R-:W-:Y:S05]  /*132a0*/  @!P1 BRA `(.L_x_1509) ;  /* 0x0000013c00389947 */ /* 0x002fea0003800000 */
.L_x_1508:
[----:B------:R-:W-:Y:S05]  /*132b0*/  BSYNC B2 ;  /* 0x0000000000027941 */ /* 0x000fea0003800000 */
.L_x_1507:
[----:B------:R-:W2:Y:S01]  /*132c0*/  LDL.LU R24, [R1+0x18] ;  /* 0x0000180001187983 */ /* 0x000ea20000300800 */
[----:B01----:R-:W-:Y:S02]  /*132d0*/  VIADD R3, R22, 0x1000 ;  /* 0x0000100016037836 */ /* 0x003fe40000000000 */
[----:B------:R-:W-:Y:S01]  /*132e0*/  IMAD.MOV.U32 R9, RZ, RZ, -0x3ffffff0 ;  /* 0xc0000010ff097424 */ /* 0x000fe200078e00ff */
[----:B------:R-:W2:Y:S02]  /*132f0*/  LDL.LU R25, [R1+0x1c] ;  /* 0x00001c0001197983 */ /* 0x000ea40000300800 */
[----:B------:R-:W-:Y:S02]  /*13300*/  SHF.R.U32.HI R3, RZ, 0x4, R3 ;  /* 0x00000004ff037819 */ /* 0x000fe40000011603 */
[----:B------:R-:W-:Y:S02]  /*13310*/  R2UR UR7, R9 ;  /* 0x00000000090772ca */ /* 0x000fe400000e0000 */
[----:B------:R-:W-:-:S04]  /*13320*/  LOP3.LUT R3, R3, 0x3fff, RZ, 0xc0, !PT ;  /* 0x00003fff03037812 */ /* 0x000fc800078ec0ff */
[----:B------:R-:W-:-:S05]  /*13330*/  LOP3.LUT R3, R3, 0x10000, RZ, 0xfc, !PT ;  /* 0x0001000003037812 */ /* 0x000fca00078efcff */
[----:B------:R-:W-:-:S05]  /*13340*/  IMAD R8, R20, 0x280, R3 ;  /* 0x0000028014087824 */ /* 0x000fca00078e0203 */
[C---:B------:R-:W-:Y:S01]  /*13350*/  R2UR UR6, R8.reuse ;  /* 0x00000000080672ca */ /* 0x040fe200000e0000 */
[----:B------:R-:W-:Y:S02]  /*13360*/  VIADD R12, R8, 0x80 ;  /* 0x00000080080c7836 */ /* 0x000fe40000000000 */
[----:B------:R-:W-:Y:S01]  /*13370*/  IMAD.MOV.U32 R13, RZ, RZ, -0x3ffffff0 ;  /* 0xc0000010ff0d7424 */ /* 0x000fe200078e00ff */
[----:B--2---:R-:W-:-:S09]  /*13380*/  WARPGROUP.ARRIVE ;  /* 0x00000000000079c5 */ /* 0x004fd20000000000 */
[----:B------:R-:W-:Y:S01]  /*13390*/  QGMMA.64x64x32.F32.E4M3.E4M3 R24, R152, gdesc[UR4], R24, gsb0 ;  /* 0x00e0000498187df3 */ /* 0x000fe20008000818 */
        /* <DEDUP_REMOVED lines=29> */
.L_x_1510:
[----:B------:R-:W2:Y:S01]  /*13570*/  LDL R8, [R1+0x14] ;  /* 0x0000140001087983 */ /* 0x000ea20000100800 */
[C---:B------:R-:W-:Y:S01]  /*13580*/  FMUL.FTZ R9, R2.reuse, R120 ;  /* 0x0000007802097220 */ /* 0x040fe20000410000 */
[C---:B------:R-:W-:Y:S01]  /*13590*/  FMUL.FTZ R12, R2.reuse, R121 ;  /* 0x00000079020c7220 */ /* 0x040fe20000410000 */
[C---:B------:R-:W-:Y:S01]  /*135a0*/  FMUL.FTZ R122, R2.reuse, R122 ;  /* 0x0000007a027a7220 */ /* 0x040fe20000410000 */
[----:B------:R-:W-:Y:S01]  /*135b0*/  FMUL.FTZ R120, R2, R124 ;  /* 0x0000007c02787220 */ /* 0x000fe20000410000 */
[----:B------:R-:W-:Y:S02]  /*135c0*/  VIADD R0, R0, 0x13240 ;  /* 0x0001324000007836 */ /* 0x000fe40000000000 */
[C---:B------:R-:W-:Y:S01]  /*135d0*/  FMUL.FTZ R124, R2.reuse, R128 ;  /* 0x00000080027c7220 */ /* 0x040fe20000410000 */
[----:B------:R-:W-:Y:S01]  /*135e0*/  MUFU.TANH R9, R9 ;  /* 0x0000000900097308 */ /* 0x000fe20000002400 */
[C---:B------:R-:W-:Y:S01]  /*135f0*/  FMUL.FTZ R155, R2.reuse, R126 ;  /* 0x0000007e029b7220 */ /* 0x040fe20000410000 */
[C---:B------:R-:W-:Y:S01]  /*13600*/  FMUL.FTZ R126, R2.reuse, R129 ;  /* 0x00000081027e7220 */ /* 0x040fe20000410000 */
[C---:B------:R-:W-:Y:S01]  /*13610*/  FMUL.FTZ R154, R2.reuse, R127 ;  /* 0x0000007f029a7220 */ /* 0x040fe20000410000 */
[C---:B------:R-:W-:Y:S01]  /*13620*/  FMUL.FTZ R127, R2.reuse, R132 ;  /* 0x00000084027f7220 */ /* 0x040fe20000410000 */
[C---:B------:R-:W-:Y:S01]  /*13630*/  FMUL.FTZ R128, R2.reuse, R133 ;  /* 0x0000008502807220 */ /* 0x040fe20000410000 */
[C---:B------:R-:W-:Y:S01]  /*13640*/  FMUL.FTZ R104, R2.reuse, R104 ;  /* 0x0000006802687220 */ /* 0x040fe20000410000 */
        /* <DEDUP_REMOVED lines=9> */
[----:B------:R0:W1:Y:S01]  /*136e0*/  MUFU.TANH R3, R122 ;  /* 0x0000007a00037308 */ /* 0x0000620000002400 */
        /* <DEDUP_REMOVED lines=8> */
[C---:B0-----:R-:W-:Y:S01]  /*13770*/  FMUL.FTZ R122, R2.reuse, R125 ;  /* 0x0000007d027a7220 */ /* 0x041fe20000410000 */
        /* <DEDUP_REMOVED lines=26> */
[----:B------:R-:W-:Y:S01]  /*13920*/  FMUL.FTZ R115, R2, R95 ;  /* 0x0000005f02737220 */ /* 0x000fe20000410000 */
[----:B-1----:R-:W-:-:S02]  /*13930*/  IMAD.MOV.U32 R95, RZ, RZ, R3 ;  /* 0x000000ffff5f7224 */ /* 0x002fc400078e0003 */
        /* <DEDUP_REMOVED lines=30> */
[----:B------:R-:W-:-:S04]  /*13b20*/  FMUL.FTZ R141, R2, R71 ;  /* 0x00000047028d7220 */ /* 0x000fc80000410000 */
[----:B------:R-:W1:Y:S08]  /*13b30*/  MUFU.TANH R106, R106 ;  /* 0x0000006a006a7308 */ /* 0x000e700000002400 */
        /* <DEDUP_REMOVED lines=29> */
[----:B--2---:R-:W-:-:S04]  /*13d10*/  FMNMX.FTZ R0, R9, R11, !PT ;  /* 0x0000000b09007209 */ /* 0x004fc80007810000 */
[----:B------:R-:W-:-:S03]  /*13d20*/  FMNMX.FTZ R0, R12, R0, !PT ;  /* 0x000000000c007209 */ /* 0x000fc60007810000 */
[----:B------:R-:W-:Y:S01]  /*13d30*/  MUFU.TANH R68, R68 ;  /* 0x0000004400447308 */ /* 0x000fe20000002400 */
[----:B---3--:R-:W-:-:S04]  /*13d40*/  FMNMX.FTZ R0, R120, R0, !PT ;  /* 0x0000000078007209 */ /* 0x008fc80007810000 */
[----:B0-----:R-:W-:-:S03]  /*13d50*/  FMNMX.FTZ R0, R122, R0, !PT ;  /* 0x000000007a007209 */ /* 0x001fc60007810000 */
[----:B------:R-:W-:Y:S01]  /*13d60*/  MUFU.TANH R134, R134 ;  /* 0x0000008600867308 */ /* 0x000fe20000002400 */
[----:B----4-:R-:W-:-:S04]  /*13d70*/  FMNMX.FTZ R0, R124, R0, !PT ;  /* 0x000000007c007209 */ /* 0x010fc80007810000 */
[----:B-----5:R-:W-:-:S03]  /*13d80*/  FMNMX.FTZ R0, R126, R0, !PT ;  /* 0x000000007e007209 */ /* 0x020fc60007810000 */
[----:B------:R0:W2:Y:S01]  /*13d90*/  MUFU.TANH R13, R123 ;  /* 0x0000007b000d7308 */ /* 0x0000a20000002400 */
[----:B-1----:R-:W-:-:S04]  /*13da0*/  FMNMX.FTZ R0, R127, R0, !PT ;  /* 0x000000007f007209 */ /* 0x002fc80007810000 */
[----:B------:R-:W-:-:S03]  /*13db0*/  FMNMX.FTZ R0, R128, R0, !PT ;  /* 0x0000000080007209 */ /* 0x000fc60007810000 */
[----:B------:R-:W1:Y:S01]  /*13dc0*/  MUFU.TANH R155, R155 ;  /* 0x0000009b009b7308 */ /* 0x000e620000002400 */
[----:B------:R-:W-:Y:S01]  /*13dd0*/  FMNMX.FTZ R0, R104, R0, !PT ;  /* 0x0000000068007209 */ /* 0x000fe20007810000 */
[----:B0-----:R-:W-:-:S03]  /*13de0*/  FMUL.FTZ R123, R2, R118 ;  /* 0x00000076027b7220 */ /* 0x001fc60000410000 */
[----:B------:R-:W-:-:S03]  /*13df0*/  FMNMX.FTZ R0, R129, R0, !PT ;  /* 0x0000000081007209 */ /* 0x000fc60007810000 */
[----:B------:R-:W0:Y:S01]  /*13e00*/  MUFU.TANH R154, R154 ;  /* 0x0000009a009a7308 */ /* 0x000e220000002400 */
[----:B------:R-:W-:Y:S01]  /*13e10*/  FMNMX.FTZ R0, R106, R0, !PT ;  /* 0x000000006a007209 */ /* 0x000fe20007810000 */
[----:B--2---:R-:W-:Y:S02]  /*13e20*/  IMAD.MOV.U32 R91, RZ, RZ, R13 ;  /* 0x000000ffff5b7224 */ /* 0x004fe400078e000d */
[----:B------:R-:W-:Y:S01]  /*13e30*/  FMUL.FTZ R13, R2, R99 ;  /* 0x00000063020d7220 */ /* 0x000fe20000410000 */
[----:B------:R-:W-:-:S03]  /*13e40*/  FMNMX.FTZ R0, R107, R0, !PT ;  /* 0x000000006b007209 */ /* 0x000fc60007810000 */
[----:B------:R-:W2:Y:S01]  /*13e50*/  MUFU.TANH R152, R152 ;  /* 0x0000009800987308 */ /* 0x000ea20000002400 */
        /* <DEDUP_REMOVED lines=41> */
[----:B------:R-:W5:Y:S02]  /*140f0*/  MUFU.TANH R121, R121 ;  /* 0x0000007900797308 */ /* 0x000f640000002400 */
[----:B------:R-:W1:Y:S06]  /*14100*/  SHFL.BFLY PT, R0, R8, 0x2, 0x1f ;  /* 0x0c401f0008007f89 */ /* 0x000e6c00000e0000 */
[----:B------:R-:W5:Y:S08]  /*14110*/  MUFU.TANH R115, R115 ;  /* 0x0000007300737308 */ /* 0x000f700000002400 */
[----:B------:R-:W5:Y:S08]  /*14120*/  MUFU.TANH R111, R111 ;  /* 0x0000006f006f7308 */ /* 0x000f700000002400 */
[----:B------:R-:W5:Y:S01]  /*14130*/  MUFU.TANH R13, R13 ;  /* 0x0000000d000d7308 */ /* 0x000f620000002400 */
[----:B-1----:R-:W-:-:S05]  /*14140*/  FMNMX.FTZ R8, R8, R0, !PT ;  /* 0x0000000008087209 */ /* 0x002fca0007810000 */
[----:B------:R-:W1:Y:S02]  /*14150*/  SHFL.BFLY PT, R0, R8, 0x1, 0x1f ;  /* 0x0c201f0008007f89 */ /* 0x000e6400000e0000 */
[----:B------:R-:W5:Y:S08]  /*14160*/  MUFU.TANH R119, R119 ;  /* 0x0000007700777308 */ /* 0x000f700000002400 */
[----:B------:R-:W5:Y:S08]  /*14170*/  MUFU.TANH R101, R101 ;  /* 0x0000006500657308 */ /* 0x000f700000002400 */
[----:B------:R-:W5:Y:S01]  /*14180*/  MUFU.TANH R57, R57 ;  /* 0x0000003900397308 */ /* 0x000f620000002400 */
[----:B-1----:R-:W-:-:S07]  /*14190*/  FMNMX.FTZ R8, R8, R0, !PT ;  /* 0x0000000008087209 */ /* 0x002fce0007810000 */
[----:B------:R-:W1:Y:S01]  /*141a0*/  MUFU.TANH R56, R56 ;  /* 0x0000003800387308 */ /* 0x000e620000002400 */
[----:B------:R-:W-:Y:S01]  /*141b0*/  FMNMX.FTZ R0, R95, R10, !PT ;  /* 0x0000000a5f007209 */ /* 0x000fe20007810000 */
[----:B------:R-:W-:-:S03]  /*141c0*/  FADD.FTZ R62, -R8, R11 ;  /* 0x0000000b083e7221 */ /* 0x000fc60000010100 */
[----:B------:R-:W-:-:S03]  /*141d0*/  FMNMX.FTZ R0, R91, R0, !PT ;  /* 0x000000005b007209 */ /* 0x000fc60007810000 */
[----:B------:R-:W1:Y:S01]  /*141e0*/  MUFU.TANH R140, R140 ;  /* 0x0000008c008c7308 */ /* 0x000e620000002400 */
[----:B------:R-:W-:-:S04]  /*141f0*/  FMNMX.FTZ R0, R155, R0, !PT ;  /* 0x000000009b007209 */ /* 0x000fc80007810000 */
[----:B0-----:R-:W-:-:S03]  /*14200*/  FMNMX.FTZ R0, R154, R0, !PT ;  /* 0x000000009a007209 */ /* 0x001fc60007810000 */
[----:B------:R-:W0:Y:S01]  /*14210*/  MUFU.TANH R103, R103 ;  /* 0x0000006700677308 */ /* 0x000e220000002400 */
[----:B--2---:R-:W-:-:S04]  /*14220*/  FMNMX.FTZ R0, R152, R0, !PT ;  /* 0x0000000098007209 */ /* 0x004fc80007810000 */
[----:B---3--:R-:W-:-:S03]  /*14230*/  FMNMX.FTZ R0, R153, R0, !PT ;  /* 0x0000000099007209 */ /* 0x008fc60007810000 */
[----:B------:R-:W2:Y:S01]  /*14240*/  MUFU.TANH R139, R139 ;  /* 0x0000008b008b7308 */ /* 0x000ea20000002400 */
[----:B----4-:R-:W-:-:S04]  /*14250*/  FMNMX.FTZ R0, R151, R0, !PT ;  /* 0x0000000097007209 */ /* 0x010fc80007810000 */
[----:B-----5:R-:W-:-:S03]  /*14260*/  FMNMX.FTZ R0, R150, R0, !PT ;  /* 0x0000000096007209 */ /* 0x020fc60007810000 */
        /* <DEDUP_REMOVED lines=26> */
[----:B-1----:R-:W-:-:S03]  /*14410*/  FMNMX.FTZ R0, R56, R0, !PT ;  /* 0x0000000038007209 */ /* 0x002fc60007810000 */
[----:B------:R-:W1:Y:S01]  /*14420*/  MUFU.TANH R142, R142 ;  /* 0x0000008e008e7308 */ /* 0x000e620000002400 */
[----:B------:R-:W-:-:S04]  /*14430*/  FMNMX.FTZ R0, R140, R0, !PT ;  /* 0x000000008c007209 */ /* 0x000fc80007810000 */
[----:B0-----:R-:W-:-:S03]  /*14440*/  FMNMX.FTZ R0, R103, R0, !PT ;  /* 0x0000000067007209 */ /* 0x001fc60007810000 */
[----:B------:R-:W0:Y:S01]  /*14450*/  MUFU.TANH R141, R141 ;  /* 0x0000008d008d7308 */ /* 0x000e220000002400 */
[----:B--2---:R-:W-:-:S04]  /*14460*/  FMNMX.FTZ R0, R139, R0, !PT ;  /* 0x000000008b007209 */ /* 0x004fc80007810000 */
[----:B---3--:R-:W-:-:S04]  /*14470*/  FMNMX.FTZ R0, R138, R0, !PT ;  /* 0x000000008a007209 */ /* 0x008fc80007810000 */
[----:B----4-:R-:W-:-:S04]  /*14480*/  FMNMX.FTZ R0, R137, R0, !PT ;  /* 0x0000000089007209 */ /* 0x010fc80007810000 */
[----:B-----5:R-:W-:-:S04]  /*14490*/  FMNMX.FTZ R0, R136, R0, !PT ;  /* 0x0000000088007209 */ /* 0x020fc80007810000 */
[----:B------:R-:W-:-:S04]  /*144a0*/  FMNMX.FTZ R0, R135, R0, !PT ;  /* 0x0000000087007209 */ /* 0x000fc80007810000 */
[----:B------:R-:W-:-:S04]  /*144b0*/  FMNMX.FTZ R0, R147, R0, !PT ;  /* 0x0000000093007209 */ /* 0x000fc80007810000 */
[----:B------:R-:W-:-:S04]  /*144c0*/  FMNMX.FTZ R0, R146, R0, !PT ;  /* 0x0000000092007209 */ /* 0x000fc80007810000 */
[----:B------:R-:W-:-:S04]  /*144d0*/  FMNMX.FTZ R0, R145, R0, !PT ;  /* 0x0000000091007209 */ /* 0x000fc80007810000 */
[----:B------:R-:W-:-:S04]  /*144e0*/  FMNMX.FTZ R0, R144, R0, !PT ;  /* 0x0000000090007209 */ /* 0x000fc80007810000 */
[----:B------:R-:W-:-:S04]  /*144f0*/  FMNMX.FTZ R0, R143, R0, !PT ;  /* 0x000000008f007209 */ /* 0x000fc80007810000 */
[----:B-1----:R-:W-:-:S04]  /*14500*/  FMNMX.FTZ R0, R142, R0, !PT ;  /* 0x000000008e007209 */ /* 0x002fc80007810000 */
[----:B0-----:R-:W-:-:S05]  /*14510*/  FMNMX.FTZ R0, R141, R0, !PT ;  /* 0x000000008d007209 */ /* 0x001fca0007810000 */
[----:B------:R-:W0:Y:S02]  /*14520*/  SHFL.BFLY PT, R3, R0, 0x2, 0x1f ;  /* 0x0c401f0000037f89 */ /* 0x000e2400000e0000 */
[----:B0-----:R-:W-:-:S05]  /*14530*/  FMNMX.FTZ R3, R0, R3, !PT ;  /* 0x0000000300037209 */ /* 0x001fca0007810000 */
[----:B------:R-:W0:Y:S02]  /*14540*/  SHFL.BFLY PT, R0, R3, 0x1, 0x1f ;  /* 0x0c201f0003007f89 */ /* 0x000e2400000e0000 */
[----:B0-----:R-:W-:Y:S01]  /*14550*/  FMNMX.FTZ R3, R3, R0, !PT ;  /* 0x0000000003037209 */ /* 0x001fe20007810000 */
[----:B------:R-:W-:-:S04]  /*14560*/  IMAD.U32 R0, RZ, RZ, UR38 ;  /* 0x00000026ff007e24 */ /* 0x000fc8000f8e00ff */
[-C--:B------:R-:W-:Y:S01]  /*14570*/  FFMA.FTZ R11, R8, R0.reuse, -8 ;  /* 0xc1000000080b7423 */ /* 0x080fe20000010000 */
[-C--:B------:R-:W-:Y:S01]  /*14580*/  FMUL.FTZ R62, R62, R0.reuse ;  /* 0x000000003e3e7220 */ /* 0x080fe20000410000 */
[C---:B------:R-:W-:Y:S01]  /*14590*/  FADD.FTZ R90, -R3.reuse, R10 ;  /* 0x0000000a035a7221 */ /* 0x040fe20000010100 */
[----:B------:R-:W-:-:S01]  /*145a0*/  FFMA.FTZ R114, R3, R0, -8 ;  /* 0xc100000003727423 */ /* 0x000fc20000010000 */
[-CC-:B------:R-:W-:Y:S01]  /*145b0*/  FFMA.FTZ R83, R108, R0.reuse, -R11.reuse ;  /* 0x000000006c537223 */ /* 0x180fe2000001080b */
[----:B------:R-:W-:-:S01]  /*145c0*/  FFMA.FTZ R108, R133, R0, -R11 ;  /* 0x00000000856c7223 */ /* 0x000fc2000001080b */
[-CC-:B------:R-:W-:Y:S01]  /*145d0*/  FFMA.FTZ R104, R104, R0.reuse, -R11.reuse ;  /* 0x0000000068687223 */ /* 0x180fe2000001080b */
[----:B------:R-:W2:Y:S01]  /*145e0*/  LDL.LU R133, [R1] ;  /* 0x0000000001857983 */ /* 0x000ea20000300800 */
[----:B------:R-:W-:-:S01]  /*145f0*/  FFMA.FTZ R94, R106, R0, -R11 ;  /* 0x000000006a5e7223 */ /* 0x000fc2000001080b */
[-CC-:B------:R-:W-:Y:S01]  /*14600*/  FFMA.FTZ R9, R9, R0.reuse, -R11.reuse ;  /* 0x0000000009097223 */ /* 0x180fe2000001080b */
[----:B------:R0:W-:Y:S01]  /*14610*/  MUFU.EX2 R106, R62 ;  /* 0x0000003e006a7308 */ /* 0x0001e20000000800 */
[----:B------:R-:W-:-:S01]  /*14620*/  FFMA.FTZ R86, R126, R0, -R11 ;  /* 0x000000007e567223 */ /* 0x000fc2000001080b */
[-C--:B------:R-:W-:Y:S01]  /*14630*/  FMUL.FTZ R90, R90, R0.reuse ;  /* 0x000000005a5a7220 */ /* 0x080fe20000410000 */
[----:B------:R-:W-:-:S01]  /*14640*/  FFMA.FTZ R126, R107, R0, -R11 ;  /* 0x000000006b7e7223 */ /* 0x000fc2000001080b */
[-CC-:B------:R-:W-:Y:S01]  /*14650*/  FFMA.FTZ R63, R85, R0.reuse, -R11.reuse ;  /* 0x00000000553f7223 */ /* 0x180fe2000001080b */
[----:B------:R-:W-:-:S01]  /*14660*/  FFMA.FTZ R107, R132, R0, -R11 ;  /* 0x00000000846b7223 */ /* 0x000fc2000001080b */
[-CC-:B------:R-:W-:Y:S01]  /*14670*/  FFMA.FTZ R82, R109, R0.reuse, -R11.reuse ;  /* 0x000000006d527223 */ /* 0x180fe2000001080b */
[----:B------:R-:W-:-:S01]  /*14680*/  FFMA.FTZ R58, R89, R0, -R11 ;  /* 0x00000000593a7223 */ /* 0x000fc2000001080b */
[----:B------:R-:W-:Y:S01]  /*14690*/  MUFU.EX2 R85, R104 ;  /* 0x0000006800557308 */ /* 0x000fe20000000800 */
[----:B0-----:R-:W-:-:S01]  /*146a0*/  FFMA.FTZ R62, R81, R0, -R11 ;  /* 0x00000000513e7223 */ /* 0x001fc2000001080b */
[-C--:B------:R-:W-:Y:S01]  /*146b0*/  FFMA.FTZ R132, R95, R0.reuse, -R114 ;  /* 0x000000005f847223 */ /* 0x080fe20000010872 */
[----:B------:R-:W-:-:S01]  /*146c0*/  FFMA.FTZ R12, R12, R0, -R11 ;  /* 0x000000000c0c7223 */ /* 0x000fc2000001080b */
[-C--:B------:R-:W-:Y:S01]  /*146d0*/  FFMA.FTZ R109, R68, R0.reuse, -R11 ;  /* 0x00000000446d7223 */ /* 0x080fe2000001080b */
        /* <DEDUP_REMOVED lines=11> */
[----:B------:R0:W-:Y:S01]  /*14790*/  MUFU.EX2 R104, R62 ;  /* 0x0000003e00687308 */ /* 0x0001e20000000800 */
        /* <DEDUP_REMOVED lines=19> */
[----:B------:R-:W-:-:S04]  /*148d0*/  FFMA.FTZ R110, R134, R0, -R11 ;  /* 0x00000000866e7223 */ /* 0x000fc8000001080b */
[----:B------:R-:W-:Y:S01]  /*148e0*/  MUFU.EX2 R86, R86 ;  /* 0x0000005600567308 */ /* 0x000fe20000000800 */
[----:B------:R-:W-:-:S01]  /*148f0*/  FFMA.FTZ R91, R154, R0, -R114 ;  /* 0x000000009a5b7223 */ /* 0x000fc20000010872 */
[-CC-:B------:R-:W-:Y:S01]  /*14900*/  FFMA.FTZ R67, R152, R0.reuse, -R114.reuse ;  /* 0x0000000098437223 */ /* 0x180fe20000010872 */
[----:B------:R-:W-:-:S01]  /*14910*/  FFMA.FTZ R66, R153, R0, -R114 ;  /* 0x0000000099427223 */ /* 0x000fc20000010872 */
[----:B------:R-:W-:-:S04]  /*14920*/  FFMA.FTZ R124, R113, R0, -R11 ;  /* 0x00000000717c7223 */ /* 0x000fc8000001080b */
[----:B------:R-:W-:Y:S08]  /*14930*/  MUFU.EX2 R88, R12 ;  /* 0x0000000c00587308 */ /* 0x000ff00000000800 */
[----:B------:R-:W1:Y:S08]  /*14940*/  MUFU.EX2 R68, R68 ;  /* 0x0000004400447308 */ /* 0x000e700000000800 */
[----:B------:R-:W3:Y:S08]  /*14950*/  MUFU.EX2 R130, R120 ;  /* 0x0000007800827308 */ /* 0x000ef00000000800 */
[----:B------:R-:W4:Y:S01]  /*14960*/  MUFU.EX2 R131, R122 ;  /* 0x0000007a00837308 */ /* 0x000f220000000800 */
[----:B0-----:R-:W-:-:S07]  /*14970*/  FFMA.FTZ R21, R90, R21, R69 ;  /* 0x000000155a157223 */ /* 0x001fce0000010045 */
[----:B------:R-:W0:Y:S08]  /*14980*/  MUFU.EX2 R87, R87 ;  /* 0x0000005700577308 */ /* 0x000e300000000800 */
[----:B------:R-:W5:Y:S08]  /*14990*/  MUFU.EX2 R92, R127 ;  /* 0x0000007f005c7308 */ /* 0x000f700000000800 */
[----:B------:R1:W-:Y:S08]  /*149a0*/  MUFU.EX2 R84, R129 ;  /* 0x0000008100547308 */ /* 0x0003f00000000800 */
[----:B------:R-:W5:Y:S01]  /*149b0*/  MUFU.EX2 R128, R128 ;  /* 0x0000008000807308 */ /* 0x000f620000000800 */
[----:B-1----:R-:W-:-:S07]  /*149c0*/  FFMA.FTZ R129, R155, R0, -R114 ;  /* 0x000000009b817223 */ /* 0x002fce0000010872 */
[----:B------:R-:W1:Y:S01]  /*149d0*/  MUFU.EX2 R129, R129 ;  /* 0x0000008100817308 */ /* 0x000e620000000800 */
[----:B------:R-:W-:-:S07]  /*149e0*/  FFMA.FTZ R127, R151, R0, -R114 ;  /* 0x00000000977f7223 */ /* 0x000fce0000010872 */
[----:B------:R-:W1:Y:S08]  /*149f0*/  MUFU.EX2 R91, R91 ;  /* 0x0000005b005b7308 */ /* 0x000e700000000800 */
[----:B------:R-:W-:Y:S08]  /*14a00*/  MUFU.EX2 R94, R94 ;  /* 0x0000005e005e7308 */ /* 0x000ff00000000800 */
[----:B------:R-:W1:Y:S01]  /*14a10*/  MUFU.EX2 R67, R67 ;  /* 0x0000004300437308 */ /* 0x000e620000000800 */
[----:B------:R-:W-:-:S07]  /*14a20*/  FFMA.FTZ R65, R149, R0, -R114 ;  /* 0x0000000095417223 */ /* 0x000fce0000010872 */
[----:B------:R-:W-:Y:S08]  /*14a30*/  MUFU.EX2 R126, R126 ;  /* 0x0000007e007e7308 */ /* 0x000ff00000000800 */
[----:B------:R-:W1:Y:S08]  /*14a40*/  MUFU.EX2 R66, R66 ;  /* 0x0000004200427308 */ /* 0x000e700000000800 */
[----:B------:R3:W-:Y:S01]  /*14a50*/  MUFU.EX2 R122, R93 ;  /* 0x0000005d007a7308 */ /* 0x0007e20000000800 */
[----:B------:R-:W-:-:S07]  /*14a60*/  FFMA.FTZ R64, R148, R0, -R114 ;  /* 0x0000000094407223 */ /* 0x000fce0000010872 */
[----:B------:R-:W-:Y:S01]  /*14a70*/  MUFU.EX2 R83, R83 ;  /* 0x0000005300537308 */ /* 0x000fe20000000800 */
[----:B---3--:R-:W-:-:S07]  /*14a80*/  FFMA.FTZ R93, R150, R0, -R114 ;  /* 0x00000000965d7223 */ /* 0x008fce0000010872 */
[----:B------:R-:W3:Y:S01]  /*14a90*/  MUFU.EX2 R127, R127 ;  /* 0x0000007f007f7308 */ /* 0x000ee20000000800 */
[----:B------:R-:W-:-:S07]  /*14aa0*/  FFMA.FTZ R125, R125, R0, -R114 ;  /* 0x000000007d7d7223 */ /* 0x000fce0000010872 */
[----:B------:R-:W-:Y:S08]  /*14ab0*/  MUFU.EX2 R82, R82 ;  /* 0x0000005200527308 */ /* 0x000ff00000000800 */
[----:B------:R-:W3:Y:S01]  /*14ac0*/  MUFU.EX2 R93, R93 ;  /* 0x0000005d005d7308 */ /* 0x000ee20000000800 */
[----:B------:R-:W-:-:S07]  /*14ad0*/  FFMA.FTZ R95, R105, R0, -R114 ;  /* 0x00000000695f7223 */ /* 0x000fce0000010872 */
[----:B------:R-:W3:Y:S08]  /*14ae0*/  MUFU.EX2 R96, R112 ;  /* 0x0000007000607308 */ /* 0x000ef00000000800 */
[----:B------:R-:W3:Y:S08]  /*14af0*/  MUFU.EX2 R65, R65 ;  /* 0x0000004100417308 */ /* 0x000ef00000000800 */
[----:B------:R-:W3:Y:S08]  /*14b00*/  MUFU.EX2 R124, R124 ;  /* 0x0000007c007c7308 */ /* 0x000ef00000000800 */
[----:B------:R-:W3:Y:S08]  /*14b10*/  MUFU.EX2 R64, R64 ;  /* 0x0000004000407308 */ /* 0x000ef00000000800 */
[----:B------:R-:W3:Y:S08]  /*14b20*/  MUFU.EX2 R81, R10 ;  /* 0x0000000a00517308 */ /* 0x000ef00000000800 */
[----:B------:R-:W-:Y:S01]  /*14b30*/  MUFU.EX2 R77, R72 ;  /* 0x00000048004d7308 */ /* 0x000fe20000000800 */
[----:B------:R-:W-:-:S07]  /*14b40*/  FFMA.FTZ R123, R123, R0, -R114 ;  /* 0x000000007b7b7223 */ /* 0x000fce0000010872 */
[----:B------:R-:W-:Y:S01]  /*14b50*/  MUFU.EX2 R80, R58 ;  /* 0x0000003a00507308 */ /* 0x000fe20000000800 */
[----:B------:R-:W-:-:S07]  /*14b60*/  FFMA.FTZ R97, R97, R0, -R114 ;  /* 0x0000000061617223 */ /* 0x000fce0000010872 */
[----:B------:R-:W-:Y:S01]  /*14b70*/  MUFU.EX2 R98, R98 ;  /* 0x0000006200627308 */ /* 0x000fe20000000800 */
[----:B------:R-:W-:-:S07]  /*14b80*/  FFMA.FTZ R61, R61, R0, -R114 ;  /* 0x000000003d3d7223 */ /* 0x000fce0000010872 */
[----:B------:R-:W-:Y:S08]  /*14b90*/  MUFU.EX2 R62, R62 ;  /* 0x0000003e003e7308 */ /* 0x000ff00000000800 */
[----:B------:R-:W-:Y:S01]  /*14ba0*/  MUFU.EX2 R79, R79 ;  /* 0x0000004f004f7308 */ /* 0x000fe20000000800 */
[----:B------:R-:W-:-:S07]  /*14bb0*/  FFMA.FTZ R121, R121, R0, -R114 ;  /* 0x0000000079797223 */ /* 0x000fce0000010872 */
[----:B------:R-:W-:Y:S01]  /*14bc0*/  MUFU.EX2 R78, R78 ;  /* 0x0000004e004e7308 */ /* 0x000fe20000000800 */
[----:B------:R-:W-:-:S07]  /*14bd0*/  FFMA.FTZ R99, R115, R0, -R114 ;  /* 0x0000000073637223 */ /* 0x000fce0000010872 */
[----:B------:R-:W-:Y:S01]  /*14be0*/  MUFU.EX2 R60, R60 ;  /* 0x0000003c003c7308 */ /* 0x000fe20000000800 */
[----:B--2---:R-:W-:-:S01]  /*14bf0*/  FFMA.FTZ R132, R106, R133, R89 ;  /* 0x000000856a847223 */ /* 0x004fc20000010059 */
[----:B------:R-:W-:-:S03]  /*14c00*/  FADD.FTZ R133, R68, R21 ;  /* 0x0000001544857221 */ /* 0x000fc60000010000 */
[----:B------:R-:W-:-:S03]  /*14c10*/  FADD.FTZ R132, R88, R132 ;  /* 0x0000008458847221 */ /* 0x000fc60000010000 */
[----:B------:R-:W2:Y:S01]  /*14c20*/  MUFU.EX2 R125, R125 ;  /* 0x0000007d007d7308 */ /* 0x000ea20000000800 */
[----:B------:R-:W-:-:S04]  /*14c30*/  FADD.FTZ R21, R130, R132 ;  /* 0x0000008482157221 */ /* 0x000fc80000010000 */
[----:B----4-:R-:W-:-:S03]  /*14c40*/  FADD.FTZ R21, R131, R21 ;  /* 0x0000001583157221 */ /* 0x010fc60000010000 */
[----:B------:R4:W-:Y:S01]  /*14c50*/  MUFU.EX2 R72, R63 ;  /* 0x0000003f00487308 */ /* 0x0009e20000000800 */
[----:B0-----:R-:W-:-:S04]  /*14c60*/  FADD.FTZ R21, R87, R21 ;  /* 0x0000001557157221 */ /* 0x001fc80000010000 */
[----:B------:R-:W-:-:S03]  /*14c70*/  FADD.FTZ R21, R86, R21 ;  /* 0x0000001556157221 */ /* 0x000fc60000010000 */
[----:B------:R-:W-:Y:S01]  /*14c80*/  MUFU.EX2 R100, R100 ;  /* 0x0000006400647308 */ /* 0x000fe20000000800 */
[----:B-----5:R-:W-:-:S04]  /*14c90*/  FADD.FTZ R21, R92, R21 ;  /* 0x000000155c157221 */ /* 0x020fc80000010000 */
[----:B------:R-:W-:Y:S01]  /*14ca0*/  FADD.FTZ R21, R128, R21 ;  /* 0x0000001580157221 */ /* 0x000fe20000010000 */
[----:B-1----:R-:W-:-:S02]  /*14cb0*/  FADD.FTZ R132, R129, R133 ;  /* 0x0000008581847221 */ /* 0x002fc40000010000 */
[----:B------:R-:W-:Y:S01]  /*14cc0*/  MUFU.EX2 R120, R117 ;  /* 0x0000007500787308 */ /* 0x000fe20000000800 */
[----:B------:R-:W-:-:S01]  /*14cd0*/  FADD.FTZ R21, R85, R21 ;  /* 0x0000001555157221 */ /* 0x000fc20000010000 */
[----:B------:R-:W-:-:S03]  /*14ce0*/  FADD.FTZ R132, R91, R132 ;  /* 0x000000845b847221 */ /* 0x000fc60000010000 */
[----:B------:R-:W-:Y:S01]  /*14cf0*/  FADD.FTZ R21, R84, R21 ;  /* 0x0000001554157221 */ /* 0x000fe20000010000 */
[----:B------:R-:W-:-:S02]  /*14d00*/  FADD.FTZ R132, R67, R132 ;  /* 0x0000008443847221 */ /* 0x000fc40000010000 */
[----:B------:R-:W-:Y:S01]  /*14d10*/  MUFU.EX2 R76, R59 ;  /* 0x0000003b004c7308 */ /* 0x000fe20000000800 */
[----:B------:R-:W-:-:S01]  /*14d20*/  FADD.FTZ R21, R94, R21 ;  /* 0x000000155e157221 */ /* 0x000fc20000010000 */
[----:B------:R-:W-:-:S03]  /*14d30*/  FADD.FTZ R132, R66, R132 ;  /* 0x0000008442847221 */ /* 0x000fc60000010000 */
[----:B------:R-:W-:Y:S01]  /*14d40*/  FADD.FTZ R21, R126, R21 ;  /* 0x000000157e157221 */ /* 0x000fe20000010000 */
[----:B---3--:R-:W-:-:S01]  /*14d50*/  FADD.FTZ R132, R127, R132 ;  /* 0x000000847f847221 */ /* 0x008fc20000010000 */
[----:B----4-:R-:W-:Y:S01]  /*14d60*/  FFMA.FTZ R63, R20, R0, -R114 ;  /* 0x00000000143f7223 */ /* 0x010fe20000010872 */
[----:B------:R-:W-:Y:S01]  /*14d70*/  MUFU.EX2 R102, R102 ;  /* 0x0000006600667308 */ /* 0x000fe20000000800 */
[----:B------:R-:W-:-:S01]  /*14d80*/  FADD.FTZ R21, R83, R21 ;  /* 0x0000001553157221 */ /* 0x000fc20000010000 */
[----:B------:R-:W-:-:S03]  /*14d90*/  FADD.FTZ R132, R93, R132 ;  /* 0x000000845d847221 */ /* 0x000fc60000010000 */
[----:B------:R-:W-:-:S03]  /*14da0*/  FADD.FTZ R21, R82, R21 ;  /* 0x0000001552157221 */ /* 0x000fc60000010000 */
[----:B------:R-:W0:Y:S01]  /*14db0*/  MUFU.EX2 R95, R95 ;  /* 0x0000005f005f7308 */ /* 0x000e220000000800 */
[----:B------:R-:W-:-:S01]  /*14dc0*/  FADD.FTZ R21, R96, R21 ;  /* 0x0000001560157221 */ /* 0x000fc20000010000 */
[----:B------:R-:W-:-:S06]  /*14dd0*/  FADD.FTZ R132, R65, R132 ;  /* 0x0000008441847221 */ /* 0x000fcc0000010000 */
[----:B------:R-:W1:Y:S01]  /*14de0*/  MUFU.EX2 R63, R63 ;  /* 0x0000003f003f7308 */ /* 0x000e620000000800 */
[----:B------:R-:W-:-:S01]  /*14df0*/  FADD.FTZ R21, R124, R21 ;  /* 0x000000157c157221 */ /* 0x000fc20000010000 */
[----:B------:R-:W-:-:S03]  /*14e00*/  FADD.FTZ R132, R64, R132 ;  /* 0x0000008440847221 */ /* 0x000fc60000010000 */
[----:B------:R-:W-:Y:S01]  /*14e10*/  FADD.FTZ R21, R81, R21 ;  /* 0x0000001551157221 */ /* 0x000fe20000010000 */
[----:B--2---:R-:W-:-:S02]  /*14e20*/  FADD.FTZ R132, R125, R132 ;  /* 0x000000847d847221 */ /* 0x004fc40000010000 */
[----:B------:R-:W2:Y:S01]  /*14e30*/  MUFU.EX2 R123, R123 ;  /* 0x0000007b007b7308 */ /* 0x000ea20000000800 */
[----:B------:R-:W-:-:S01]  /*14e40*/  FADD.FTZ R21, R80, R21 ;  /* 0x0000001550157221 */ /* 0x000fc20000010000 */
[----:B0-----:R-:W-:-:S06]  /*14e50*/  FADD.FTZ R132, R95, R132 ;  /* 0x000000845f847221 */ /* 0x001fcc0000010000 */
[----:B------:R-:W0:Y:S01]  /*14e60*/  MUFU.EX2 R97, R97 ;  /* 0x0000006100617308 */ /* 0x000e220000000800 */
[----:B------:R-:W-:-:S01]  /*14e70*/  FADD.FTZ R21, R98, R21 ;  /* 0x0000001562157221 */ /* 0x000fc20000010000 */
[----:B-1----:R-:W-:-:S06]  /*14e80*/  FADD.FTZ R132, R63, R132 ;  /* 0x000000843f847221 */ /* 0x002fcc0000010000 */
[----:B------:R-:W1:Y:S01]  /*14e90*/  MUFU.EX2 R61, R61 ;  /* 0x0000003d003d7308 */ /* 0x000e620000000800 */
[----:B------:R-:W-:-:S01]  /*14ea0*/  FADD.FTZ R21, R122, R21 ;  /* 0x000000157a157221 */ /* 0x000fc20000010000 */
[----:B------:R-:W-:Y:S01]  /*14eb0*/  FADD.FTZ R132, R62, R132 ;  /* 0x000000843e847221 */ /* 0x000fe20000010000 */
[----:B------:R-:W-:-:S02]  /*14ec0*/  FFMA.FTZ R59, R111, R0, -R114 ;  /* 0x000000006f3b7223 */ /* 0x000fc40000010872 */
[----:B------:R-:W-:Y:S01]  /*14ed0*/  FADD.FTZ R21, R79, R21 ;  /* 0x000000154f157221 */ /* 0x000fe20000010000 */
[----:B--2---:R-:W-:-:S02]  /*14ee0*/  FADD.FTZ R132, R123, R132 ;  /* 0x000000847b847221 */ /* 0x004fc40000010000 */
[----:B------:R-:W2:Y:S01]  /*14ef0*/  MUFU.EX2 R121, R121 ;  /* 0x0000007900797308 */ /* 0x000ea20000000800 */
[----:B------:R-:W-:-:S01]  /*14f00*/  FADD.FTZ R21, R78, R21 ;  /* 0x000000154e157221 */ /* 0x000fc20000010000 */
[----:B0-----:R-:W-:Y:S01]  /*14f10*/  FADD.FTZ R132, R97, R132 ;  /* 0x0000008461847221 */ /* 0x001fe20000010000 */
[----:B------:R-:W-:-:S05]  /*14f20*/  FFMA.FTZ R58, R13, R0, -R114 ;  /* 0x000000000d3a7223 */ /* 0x000fca0000010872 */
[----:B------:R-:W0:Y:S01]  /*14f30*/  MUFU.EX2 R99, R99 ;  /* 0x0000006300637308 */ /* 0x000e220000000800 */
[----:B------:R-:W-:-:S01]  /*14f40*/  FADD.FTZ R21, R100, R21 ;  /* 0x0000001564157221 */ /* 0x000fc20000010000 */
[----:B-1----:R-:W-:Y:S01]  /*14f50*/  FADD.FTZ R132, R61, R132 ;  /* 0x000000843d847221 */ /* 0x002fe20000010000 */
[----:B------:R-:W-:-:S05]  /*14f60*/  FFMA.FTZ R119, R119, R0, -R114 ;  /* 0x0000000077777223 */ /* 0x000fca0000010872 */
[----:B------:R-:W1:Y:S01]  /*14f70*/  MUFU.EX2 R59, R59 ;  /* 0x0000003b003b7308 */ /* 0x000e620000000800 */
[----:B------:R-:W-:-:S01]  /*14f80*/  FADD.FTZ R21, R120, R21 ;  /* 0x0000001578157221 */ /* 0x000fc20000010000 */
[----:B------:R-:W-:Y:S01]  /*14f90*/  FADD.FTZ R132, R60, R132 ;  /* 0x000000843c847221 */ /* 0x000fe20000010000 */
[----:B------:R-:W-:-:S05]  /*14fa0*/  FFMA.FTZ R101, R101, R0, -R114 ;  /* 0x0000000065657223 */ /* 0x000fca0000010872 */
[----:B------:R-:W3:Y:S01]  /*14fb0*/  MUFU.EX2 R118, R118 ;  /* 0x0000007600767308 */ /* 0x000ee20000000800 */
[----:B------:R-:W-:-:S01]  /*14fc0*/  FADD.FTZ R21, R77, R21 ;  /* 0x000000154d157221 */ /* 0x000fc20000010000 */
[----:B--2---:R-:W-:-:S06]  /*14fd0*/  FADD.FTZ R132, R121, R132 ;  /* 0x0000008479847221 */ /* 0x004fcc0000010000 */
[----:B------:R-:W2:Y:S01]  /*14fe0*/  MUFU.EX2 R58, R58 ;  /* 0x0000003a003a7308 */ /* 0x000ea20000000800 */
[----:B------:R-:W-:-:S01]  /*14ff0*/  FFMA.FTZ R57, R57, R0, -R114 ;  /* 0x0000000039397223 */ /* 0x000fc20000010872 */
[----:B------:R-:W-:-:S06]  /*15000*/  FADD.FTZ R21, R76, R21 ;  /* 0x000000154c157221 */ /* 0x000fcc0000010000 */
[----:B------:R-:W4:Y:S01]  /*15010*/  MUFU.EX2 R75, R75 ;  /* 0x0000004b004b7308 */ /* 0x000f220000000800 */
[----:B0-----:R-:W-:-:S01]  /*15020*/  FADD.FTZ R132, R99, R132 ;  /* 0x0000008463847221 */ /* 0x001fc20000010000 */
[----:B------:R-:W-:-:S06]  /*15030*/  FFMA.FTZ R56, R56, R0, -R114 ;  /* 0x0000000038387223 */ /* 0x000fcc0000010872 */
[----:B------:R-:W0:Y:S01]  /*15040*/  MUFU.EX2 R119, R119 ;  /* 0x0000007700777308 */ /* 0x000e220000000800 */
[----:B------:R-:W-:-:S01]  /*15050*/  FADD.FTZ R21, R102, R21 ;  /* 0x0000001566157221 */ /* 0x000fc20000010000 */
[----:B-1----:R-:W-:-:S06]  /*15060*/  FADD.FTZ R132, R59, R132 ;  /* 0x000000843b847221 */ /* 0x002fcc0000010000 */
[----:B------:R-:W1:Y:S01]  /*15070*/  MUFU.EX2 R74, R74 ;  /* 0x0000004a004a7308 */ /* 0x000e620000000800 */
[----:B------:R-:W-:-:S07]  /*15080*/  FFMA.FTZ R117, R140, R0, -R114 ;  /* 0x000000008c757223 */ /* 0x000fce0000010872 */
[----:B------:R-:W5:Y:S01]  /*15090*/  MUFU.EX2 R101, R101 ;  /* 0x0000006500657308 */ /* 0x000f620000000800 */
[----:B---3--:R-:W-:-:S01]  /*150a0*/  FADD.FTZ R21, R118, R21 ;  /* 0x0000001576157221 */ /* 0x008fc20000010000 */
[----:B--2---:R-:W-:-:S06]  /*150b0*/  FADD.FTZ R132, R58, R132 ;  /* 0x000000843a847221 */ /* 0x004fcc0000010000 */
[----:B------:R-:W2:Y:S01]  /*150c0*/  MUFU.EX2 R57, R57 ;  /* 0x0000003900397308 */ /* 0x000ea20000000800 */
[----:B------:R-:W-:-:S01]  /*150d0*/  FFMA.FTZ R103, R103, R0, -R114 ;  /* 0x0000000067677223 */ /* 0x000fc20000010872 */
[----:B----4-:R-:W-:-:S06]  /*150e0*/  FADD.FTZ R21, R75, R21 ;  /* 0x000000154b157221 */ /* 0x010fcc0000010000 */
[----:B------:R-:W3:Y:S01]  /*150f0*/  MUFU.EX2 R116, R116 ;  /* 0x0000007400747308 */ /* 0x000ee20000000800 */
[----:B0-----:R-:W-:-:S01]  /*15100*/  FADD.FTZ R132, R119, R132 ;  /* 0x0000008477847221 */ /* 0x001fc20000010000 */
[----:B------:R-:W-:-:S06]  /*15110*/  FFMA.FTZ R20, R139, R0, -R114 ;  /* 0x000000008b147223 */ /* 0x000fcc0000010872 */
[----:B------:R-:W0:Y:S01]  /*15120*/  MUFU.EX2 R56, R56 ;  /* 0x0000003800387308 */ /* 0x000e220000000800 */
[----:B-1----:R-:W-:-:S01]  /*15130*/  FADD.FTZ R21, R74, R21 ;  /* 0x000000154a157221 */ /* 0x002fc20000010000 */
[----:B-----5:R-:W-:-:S06]  /*15140*/  FADD.FTZ R132, R101, R132 ;  /* 0x0000008465847221 */ /* 0x020fcc0000010000 */
[----:B------:R-:W1:Y:S01]  /*15150*/  MUFU.EX2 R73, R73 ;  /* 0x0000004900497308 */ /* 0x000e620000000800 */
[----:B------:R-:W-:-:S07]  /*15160*/  FFMA.FTZ R13, R138, R0, -R114 ;  /* 0x000000008a0d7223 */ /* 0x000fce0000010872 */
[----:B------:R-:W4:Y:S01]  /*15170*/  MUFU.EX2 R117, R117 ;  /* 0x0000007500757308 */ /* 0x000f220000000800 */
[----:B------:R-:W-:-:S01]  /*15180*/  FADD.FTZ R21, R104, R21 ;  /* 0x0000001568157221 */ /* 0x000fc20000010000 */
[----:B--2---:R-:W-:-:S06]  /*15190*/  FADD.FTZ R132, R57, R132 ;  /* 0x0000008439847221 */ /* 0x004fcc0000010000 */
[----:B------:R-:W2:Y:S01]  /*151a0*/  MUFU.EX2 R103, R103 ;  /* 0x0000006700677308 */ /* 0x000ea20000000800 */
[----:B------:R-:W-:-:S01]  /*151b0*/  FFMA.FTZ R105, R137, R0, -R114 ;  /* 0x0000000089697223 */ /* 0x000fc20000010872 */
[----:B---3--:R-:W-:-:S06]  /*151c0*/  FADD.FTZ R21, R116, R21 ;  /* 0x0000001574157221 */ /* 0x008fcc0000010000 */
[----:B------:R-:W3:Y:S01]  /*151d0*/  MUFU.EX2 R107, R107 ;  /* 0x0000006b006b7308 */ /* 0x000ee20000000800 */
[----:B0-----:R-:W-:-:S01]  /*151e0*/  FADD.FTZ R132, R56, R132 ;  /* 0x0000008438847221 */ /* 0x001fc20000010000 */
[----:B------:R-:W-:-:S06]  /*151f0*/  FFMA.FTZ R115, R136, R0, -R114 ;  /* 0x0000000088737223 */ /* 0x000fcc0000010872 */
[----:B------:R-:W0:Y:S01]  /*15200*/  MUFU.EX2 R20, R20 ;  /* 0x0000001400147308 */ /* 0x000e220000000800 */
[----:B-1----:R-:W-:-:S01]  /*15210*/  FADD.FTZ R21, R73, R21 ;  /* 0x0000001549157221 */ /* 0x002fc20000010000 */
[----:B----4-:R-:W-:-:S06]  /*15220*/  FADD.FTZ R132, R117, R132 ;  /* 0x0000008475847221 */ /* 0x010fcc0000010000 */
[----:B------:R-:W1:Y:S01]  /*15230*/  MUFU.EX2 R108, R108 ;  /* 0x0000006c006c7308 */ /* 0x000e620000000800 */
[----:B------:R-:W-:-:S07]  /*15240*/  FFMA.FTZ R12, R135, R0, -R114 ;  /* 0x00000000870c7223 */ /* 0x000fce0000010872 */
[----:B------:R-:W4:Y:S01]  /*15250*/  MUFU.EX2 R13, R13 ;  /* 0x0000000d000d7308 */ /* 0x000f220000000800 */
[----:B------:R-:W-:-:S01]  /*15260*/  FADD.FTZ R21, R72, R21 ;  /* 0x0000001548157221 */ /* 0x000fc20000010000 */
[----:B--2---:R-:W-:-:S06]  /*15270*/  FADD.FTZ R132, R103, R132 ;  /* 0x0000008467847221 */ /* 0x004fcc0000010000 */
[----:B------:R-:W2:Y:S01]  /*15280*/  MUFU.EX2 R71, R71 ;  /* 0x0000004700477308 */ /* 0x000ea20000000800 */
[----:B------:R-:W-:-:S07]  /*15290*/  FFMA.FTZ R11, R147, R0, -R114 ;  /* 0x00000000930b7223 */ /* 0x000fce0000010872 */
[----:B------:R-:W5:Y:S01]  /*152a0*/  MUFU.EX2 R105, R105 ;  /* 0x0000006900697308 */ /* 0x000f620000000800 */
[----:B---3--:R-:W-:-:S01]  /*152b0*/  FADD.FTZ R21, R107, R21 ;  /* 0x000000156b157221 */ /* 0x008fc20000010000 */
[----:B0-----:R-:W-:-:S06]  /*152c0*/  FADD.FTZ R132, R20, R132 ;  /* 0x0000008414847221 */ /* 0x001fcc0000010000 */
[----:B------:R-:W0:Y:S01]  /*152d0*/  MUFU.EX2 R70, R70 ;  /* 0x0000004600467308 */ /* 0x000e220000000800 */
[----:B------:R-:W-:-:S07]  /*152e0*/  FFMA.FTZ R111, R146, R0, -R114 ;  /* 0x00000000926f7223 */ /* 0x000fce0000010872 */
[----:B------:R-:W3:Y:S01]  /*152f0*/  MUFU.EX2 R115, R115 ;  /* 0x0000007300737308 */ /* 0x000ee20000000800 */
[----:B-1----:R-:W-:-:S01]  /*15300*/  FADD.FTZ R21, R108, R21 ;  /* 0x000000156c157221 */ /* 0x002fc20000010000 */
[----:B----4-:R-:W-:-:S06]  /*15310*/  FADD.FTZ R132, R13, R132 ;  /* 0x000000840d847221 */ /* 0x010fcc0000010000 */
[----:B------:R-:W1:Y:S01]  /*15320*/  MUFU.EX2 R109, R109 ;  /* 0x0000006d006d7308 */ /* 0x000e620000000800 */
[----:B------:R-:W-:-:S07]  /*15330*/  FFMA.FTZ R112, R145, R0, -R114 ;  /* 0x0000000091707223 */ /* 0x000fce0000010872 */
[----:B------:R-:W4:Y:S01]  /*15340*/  MUFU.EX2 R12, R12 ;  /* 0x0000000c000c7308 */ /* 0x000f220000000800 */
[----:B--2---:R-:W-:-:S01]  /*15350*/  FADD.FTZ R21, R71, R21 ;  /* 0x0000001547157221 */ /* 0x004fc20000010000 */
[----:B-----5:R-:W-:-:S06]  /*15360*/  FADD.FTZ R132, R105, R132 ;  /* 0x0000008469847221 */ /* 0x020fcc0000010000 */
[----:B------:R-:W2:Y:S01]  /*15370*/  MUFU.EX2 R110, R110 ;  /* 0x0000006e006e7308 */ /* 0x000ea20000000800 */
[----:B------:R-:W-:-:S07]  /*15380*/  FFMA.FTZ R10, R144, R0, -R114 ;  /* 0x00000000900a7223 */ /* 0x000fce0000010872 */
[----:B------:R-:W5:Y:S01]  /*15390*/  MUFU.EX2 R11, R11 ;  /* 0x0000000b000b7308 */ /* 0x000f620000000800 */
[----:B0-----:R-:W-:-:S01]  /*153a0*/  FADD.FTZ R21, R70, R21 ;  /* 0x0000001546157221 */ /* 0x001fc20000010000 */
[----:B---3--:R-:W-:-:S06]  /*153b0*/  FADD.FTZ R132, R115, R132 ;  /* 0x0000008473847221 */ /* 0x008fcc0000010000 */
[----:B------:R-:W0:Y:S01]  /*153c0*/  MUFU.EX2 R111, R111 ;  /* 0x0000006f006f7308 */ /* 0x000e220000000800 */
[----:B------:R-:W-:-:S01]  /*153d0*/  FFMA.FTZ R9, R143, R0, -R114 ;  /* 0x000000008f097223 */ /* 0x000fc20000010872 */
[----:B-1----:R-:W-:Y:S01]  /*153e0*/  FADD.FTZ R21, R109, R21 ;  /* 0x000000156d157221 */ /* 0x002fe20000010000 */
[----:B----4-:R-:W-:-:S05]  /*153f0*/  FADD.FTZ R132, R12, R132 ;  /* 0x000000840c847221 */ /* 0x010fca0000010000 */
[----:B------:R-:W1:Y:S01]  /*15400*/  MUFU.EX2 R112, R112 ;  /* 0x0000007000707308 */ /* 0x000e620000000800 */
[----:B------:R-:W-:-:S01]  /*15410*/  FFMA.FTZ R113, R142, R0, -R114 ;  /* 0x000000008e717223 */ /* 0x000fc20000010872 */
[----:B--2---:R-:W-:Y:S01]  /*15420*/  FADD.FTZ R133, R110, R21 ;  /* 0x000000156e857221 */ /* 0x004fe20000010000 */
[----:B-----5:R-:W-:-:S05]  /*15430*/  FADD.FTZ R132, R11, R132 ;  /* 0x000000840b847221 */ /* 0x020fca0000010000 */
[----:B------:R-:W2:Y:S01]  /*15440*/  MUFU.EX2 R10, R10 ;  /* 0x0000000a000a7308 */ /* 0x000ea20000000800 */
[----:B------:R-:W-:-:S01]  /*15450*/  FFMA.FTZ R114, R141, R0, -R114 ;  /* 0x000000008d727223 */ /* 0x000fc20000010872 */
[----:B0-----:R-:W-:Y:S01]  /*15460*/  FADD.FTZ R132, R111, R132 ;  /* 0x000000846f847221 */ /* 0x001fe20000010000 */
[----:B------:R0:W-:Y:S05]  /*15470*/  STL [R1], R133 ;  /* 0x0000008501007387 */ /* 0x0001ea0000100800 */
[----:B------:R-:W3:Y:S01]  /*15480*/  MUFU.EX2 R9, R9 ;  /* 0x0000000900097308 */ /* 0x000ee20000000800 */
[----:B-1----:R-:W-:-:S07]  /*15490*/  FADD.FTZ R132, R112, R132 ;  /* 0x0000008470847221 */ /* 0x002fce0000010000 */
[----:B------:R-:W1:Y:S01]  /*154a0*/  MUFU.EX2 R113, R113 ;  /* 0x0000007100717308 */ /* 0x000e620000000800 */
[----:B--2---:R-:W-:-:S07]  /*154b0*/  FADD.FTZ R132, R10, R132 ;  /* 0x000000840a847221 */ /* 0x004fce0000010000 */
[----:B------:R-:W2:Y:S01]  /*154c0*/  MUFU.EX2 R114, R114 ;  /* 0x0000007200727308 */ /* 0x000ea20000000800 */
[----:B---3--:R-:W-:-:S04]  /*154d0*/  FADD.FTZ R132, R9, R132 ;  /* 0x0000008409847221 */ /* 0x008fc80000010000 */
[----:B-1----:R-:W-:-:S04]  /*154e0*/  FADD.FTZ R132, R113, R132 ;  /* 0x0000008471847221 */ /* 0x002fc80000010000 */
[----:B--2---:R-:W-:Y:S01]  /*154f0*/  FADD.FTZ R21, R114, R132 ;  /* 0x0000008472157221 */ /* 0x004fe20000010000 */
[----:B0-----:R-:W-:Y:S06]  /*15500*/  @!P0 BRA `(.L_x_1511) ;  /* 0x0000000000048947 */ /* 0x001fec0003800000 */
[----:B------:R-:W-:Y:S01]  /*15510*/  BPT.TRAP 0x1 ;  /* 0x000000040000795c */ /* 0x000fe20000300000 */
.L_x_1511:
[----:B------:R-:W-:Y:S01]  /*15520*/  F2FP.SATFINITE.E4M3.F32.PACK_AB_MERGE_C R107, R108, R107, RZ ;  /* 0x0000006b6c6b723e */ /* 0x000fe200048070ff */
[-C--:B------:R-:W-:Y:S01]  /*15530*/  FMUL.FTZ R108, R24, R106.reuse ;  /* 0x0000006a186c7220 */ /* 0x080fe20000410000 */
[----:B------:R-:W2:Y:S01]  /*15540*/  LDL R132, [R1+0x14] ;  /* 0x0000140001847983 */ /* 0x000ea20000100800 */
[----:B------:R-:W-:Y:S01]  /*15550*/  FMUL.FTZ R25, R25, R106 ;  /* 0x0000006a19197220 */ /* 0x000fe20000410000 */
[----:B------:R-:W-:Y:S01]  /*15560*/  VIADD R15, R15, 0x13260 ;  /* 0x000132600f0f7836 */ /* 0x000fe20000000000 */
[----:B------:R-:W-:Y:S01]  /*15570*/  F2FP.SATFINITE.E4M3.F32.PACK_AB_MERGE_C R113, R114, R113, RZ ;  /* 0x000000717271723e */ /* 0x000fe200048070ff */
[----:B------:R-:W3:Y:S01]  /*15580*/  LDL R24, [R1+0x30] ;  /* 0x0000300001187983 */ /* 0x000ee20000100800 */
[----:B------:R-:W-:Y:S02]  /*15590*/  F2FP.SATFINITE.E4M3.F32.PACK_AB_MERGE_C R105, R115, R105, RZ ;  /* 0x000000697369723e */ /* 0x000fe400048070ff */
[----:B------:R-:W-:Y:S01]  /*155a0*/  F2FP.SATFINITE.E4M3.F32.PACK_AB_MERGE_C R111, R112, R111, RZ ;  /* 0x0000006f706f723e */ /* 0x000fe200048070ff */
[----:B------:R0:W-:Y:S01]  /*155b0*/  STL [R1+0x18], R108 ;  /* 0x0000186c01007387 */ /* 0x0001e20000100800 */
[----:B------:R-:W-:-:S02]  /*155c0*/  F2FP.SATFINITE.E4M3.F32.PACK_AB_MERGE_C R91, R91, R129, RZ ;  /* 0x000000815b5b723e */ /* 0x000fc400048070ff */
[----:B------:R-:W-:Y:S01]  /*155d0*/  F2FP.SATFINITE.E4M3.F32.PACK_AB_MERGE_C R92, R128, R92, RZ ;  /* 0x0000005c805c723e */ /* 0x000fe200048070ff */
[----:B------:R0:W-:Y:S01]  /*155e0*/  STL [R1+0x1c], R25 ;  /* 0x00001c1901007387 */ /* 0x0001e20000100800 */
[----:B------:R-:W-:Y:S01]  /*155f0*/  F2FP.SATFINITE.E4M3.F32.PACK_AB_MERGE_C R139, R9, R10, R113 ;  /* 0x0000000a098b723e */ /* 0x000fe20004807071 */
[----:B------:R-:W-:Y:S01]  /*15600*/  VIADD R9, R14, 0xffffffff ;  /* 0xffffffff0e097836 */ /* 0x000fe20000000000 */
        /* <DEDUP_REMOVED lines=12> */
[----:B------:R-:W-:Y:S01]  /*156d0*/  F2FP.SATFINITE.E4M3.F32.PACK_AB_MERGE_C R109, R110, R109, RZ ;  /* 0x0000006d6e6d723e */ /* 0x000fe200048070ff */
[----:B------:R-:W-:Y:S01]  /*156e0*/  FMUL.FTZ R28, R28, R106 ;  /* 0x0000006a1c1c7220 */ /* 0x000fe20000410000 */
        /* <DEDUP_REMOVED lines=50> */
[----:B--2---:R-:W-:Y:S02]  /*15a10*/  PRMT R15, R132, 0x654, R15 ;  /* 0x00000654840f7816 */ /* 0x004fe4000000000f */
[----:B---3--:R-:W-:Y:S02]  /*15a20*/  ISETP.GT.AND P1, PT, R14, R24, PT ;  /* 0x000000180e00720c */ /* 0x008fe40003f24270 */
[----:B------:R1:W-:Y:S01]  /*15a30*/  SYNCS.ARRIVE.TRANS64.RED.A1T0 RZ, [R15+URZ], RZ ;  /* 0x000000ff0fff79a7 */ /* 0x0003e2000810043f */
[----:B------:R-:W-:Y:S01]  /*15a40*/  IMAD.MOV.U32 R14, RZ, RZ, R9 ;  /* 0x000000ffff0e7224 */ /* 0x000fe200078e0009 */
[----:B-1----:R-:W-:-:S04]  /*15a50*/  F2FP.SATFINITE.E4M3.F32.PACK_AB_MERGE_C R15, R131, R130, RZ ;  /* 0x00000082830f723e */ /* 0x002fc800048070ff */
[----:B------:R-:W-:Y:S01]  /*15a60*/  F2FP.SATFINITE.E4M3.F32.PACK_AB_MERGE_C R152, R88, R89, R15 ;  /* 0x000000595898723e */ /* 0x000fe2000480700f */
[----:B------:R-:W-:-:S04]  /*15a70*/  IMAD.MOV.U32 R15, RZ, RZ, R156 ;  /* 0x000000ffff0f7224 */ /* 0x000fc800078e009c */
[----:B0-----:R-:W-:Y:S05]  /*15a80*/  @P1 BRA `(.L_x_1512) ;  /* 0xffffffd000301947 */ /* 0x001fea000383ffff */
[----:B------:R-:W-:Y:S05]  /*15a90*/  BSYNC B1 ;  /* 0x0000000000017941 */ /* 0x000fea0003800000 */
.L_x_1499:
[----:B------:R-:W-:Y:S05]  /*15aa0*/  BSYNC B0 ;  /* 0x0000000000007941 */ /* 0x000fea0003800000 */
.L_x_1498:
[----:B------:R-:W2:Y:S01]  /*15ab0*/  LDL R10, [R1+0x48] ;  /* 0x00004800010a7983 */ /* 0x000ea20000100800 */
[----:B------:R-:W-:Y:S01]  /*15ac0*/  BSSY B1, `(.L_x_1513) ;  /* 0x00004da000017945 */ /* 0x000fe20003800000 */
[----:B--2---:R-:W-:-:S13]  /*15ad0*/  ISETP.GE.AND P1, PT, R9, R10, PT ;  /* 0x0000000a0900720c */ /* 0x004fda0003f26270 */
[----:B------:R-:W-:Y:S05]  /*15ae0*/  @!P1 BRA `(.L_x_1514) ;  /* 0x0000004c005c9947 */ /* 0x000fea0003800000 */
[----:B-1----:R0:W5:Y:S04]  /*15af0*/  LDL.LU R24, [R1+0x18] ;  /* 0x0000180001187983 */ /* 0x0021680000300800 */
[----:B------:R0:W5:Y:S01]  /*15b00*/  LDL.LU R25, [R1+0x1c] ;  /* 0x00001c0001197983 */ /* 0x0001620000300800 */
[----:B------:R-:W-:Y:S01]  /*15b10*/  BSSY B0, `(.L_x_1515) ;  /* 0x00004ce000007945 */ /* 0x000fe20003800000 */
.L_x_1536:
[----:B------:R-:W-:-:S05]  /*15b20*/  VIADD R12, R23, 0x1 ;  /* 0x00000001170c7836 */ /* 0x000fca0000000000 */
[----:B------:R-:W-:-:S04]  /*15b30*/  ISETP.NE.AND P1, PT, R12, 0x2, PT ;  /* 0x000000020c00780c */ /* 0x000fc80003f25270 */
[----:B------:R-:W-:Y:S02]  /*15b40*/  SEL R13, RZ, 0x1, P1 ;  /* 0x00000001ff0d7807 */ /* 0x000fe40000800000 */
[----:B------:R-:W-:Y:S02]  /*15b50*/  SEL R12, R12, RZ, P1 ;  /* 0x000000ff0c0c7207 */ /* 0x000fe40000800000 */
[----:B------:R-:W-:Y:S01]  /*15b60*/  LOP3.LUT R13, R156, R13, RZ, 0x3c, !PT ;  /* 0x0000000d9c0d7212 */ /* 0x000fe200078e3cff */
[----:B------:R-:W-:Y:S06]  /*15b70*/  @!P0 BRA `(.L_x_1516) ;  /* 0x0000000000048947 */ /* 0x000fec0003800000 */
[----:B------:R-:W-:Y:S01]  /*15b80*/  BPT.TRAP 0x1 ;  /* 0x000000040000795c */ /* 0x000fe20000300000 */
.L_x_1516:
[----:B------:R-:W-:Y:S01]  /*15b90*/  IMAD R11, R12, 0x8, R22 ;  /* 0x000000080c0b7824 */ /* 0x000fe200078e0216 */
[----:B------:R-:W-:-:S04]  /*15ba0*/  SHF.L.U32 R10, R13, 0x1f, RZ ;  /* 0x0000001f0d0a7819 */ /* 0x000fc800000006ff */
[----:B------:R1:W2:Y:S01]  /*15bb0*/  SYNCS.PHASECHK.TRANS64.TRYWAIT P1, [R11+URZ+0x13230], R10 ;  /* 0x0132300a0b0075a7 */ /* 0x0002a2000802017f */
[----:B------:R-:W-:Y:S05]  /*15bc0*/  @!P0 BRA `(.L_x_1517) ;  /* 0x0000000000048947 */ /* 0x000fea0003800000 */
[----:B------:R-:W-:Y:S01]  /*15bd0*/  BPT.TRAP 0x1 ;  /* 0x000000040000795c */ /* 0x000fe20000300000 */
.L_x_1517:
[----:B------:R-:W3:Y:S01]  /*15be0*/  LDL R0, [R1+0x38] ;  /* 0x0000380001007983 */ /* 0x000ee20000100800 */
[----:B------:R-:W-:Y:S01]  /*15bf0*/  BSSY B2, `(.L_x_1518) ;  /* 0x0000007000027945 */ /* 0x000fe20003800000 */
[----:B---3--:R-:W-:-:S04]  /*15c00*/  IMAD R0, R12, 0x280, R0 ;  /* 0x000002800c007824 */ /* 0x008fc800078e0200 */
[C---:B------:R-:W-:Y:S02]  /*15c10*/  VIADD R14, R0.reuse, 0x80 ;  /* 0x00000080000e7836 */ /* 0x040fe40000000000 */
[----:B------:R-:W-:Y:S01]  /*15c20*/  VIADD R20, R0, 0x100 ;  /* 0x0000010000147836 */ /* 0x000fe20000000000 */
[----:B--2---:R-:W-:Y:S06]  /*15c30*/  @P1 BRA `(.L_x_1519) ;  /* 0x0000000000081947 */ /* 0x004fec0003800000 */
[----:B------:R-:W2:Y:S02]  /*15c40*/  SYNCS.PHASECHK.TRANS64.TRYWAIT P1, [R11+URZ+0x13230], R10 ;  /* 0x0132300a0b0075a7 */ /* 0x000ea4000802017f */
[----:B--2---:R-:W-:Y:S05]  /*15c50*/  @!P1 BRA `(.L_x_1520) ;  /* 0x0000011000e09947 */ /* 0x004fea0003800000 */
.L_x_1519:
[----:B------:R-:W-:Y:S05]  /*15c60*/  BSYNC B2 ;  /* 0x0000000000027941 */ /* 0x000fea0003800000 */
.L_x_1518:
[----:B-12---:R-:W-:Y:S01]  /*15c70*/  IMAD.MOV.U32 R10, RZ, RZ, R0 ;  /* 0x000000ffff0a7224 */ /* 0x006fe200078e0000 */
        /* <DEDUP_REMOVED lines=86> */
.L_x_1521:
[----:B------:R-:W-:Y:S01]  /*161e0*/  SHF.L.U32 R0, R156, 0x1f, RZ ;  /* 0x0000001f9c007819 */ /* 0x000fe200000006ff */
[----:B------:R-:W-:-:S04]  /*161f0*/  IMAD R20, R23, 0x8, R22 ;  /* 0x0000000817147824 */ /* 0x000fc800078e0216 */
[----:B------:R1:W2:Y:S01]  /*16200*/  SYNCS.PHASECHK.TRANS64.TRYWAIT P1, [R20+URZ+0x13250], R0 ;  /* 0x01325000140075a7 */ /* 0x0002a2000802017f */
[----:B------:R-:W-:Y:S05]  /*16210*/  @!P0 BRA `(.L_x_1522) ;  /* 0x0000000000048947 */ /* 0x000fea0003800000 */
[----:B------:R-:W-:Y:S01]  /*16220*/  BPT.TRAP 0x1 ;  /* 0x000000040000795c */ /* 0x000fe20000300000 */
.L_x_1522:
[----:B------:R-:W-:Y:S04]  /*16230*/  BSSY B2, `(.L_x_1523) ;  /* 0x0000004000027945 */ /* 0x000fe80003800000 */
[----:B--2---:R-:W-:Y:S05]  /*16240*/  @P1 BRA `(.L_x_1524) ;  /* 0x0000000000081947 */ /* 0x004fea0003800000 */
[----:B------:R-:W2:Y:S02]  /*16250*/  SYNCS.PHASECHK.TRANS64.TRYWAIT P1, [R20+URZ+0x13250], R0 ;  /* 0x01325000140075a7 */ /* 0x000ea4000802017f */
[----:B--2---:R-:W-:Y:S05]  /*16260*/  @!P1 BRA `(.L_x_1525) ;  /* 0x0000010c00709947 */ /* 0x004fea0003800000 */
.L_x_1524:
[----:B------:R-:W-:Y:S05]  /*16270*/  BSYNC B2 ;  /* 0x0000000000027941 */ /* 0x000fea0003800000 */
.L_x_1523:
[----:B-12---:R-:W-:Y:S01]  /*16280*/  VIADD R0, R22, 0x1000 ;  /* 0x0000100016007836 */ /* 0x006fe20000000000 */
[----:B-----5:R-:W-:Y:S01]  /*16290*/  WARPGROUP.ARRIVE ;  /* 0x00000000000079c5 */ /* 0x020fe20000000000 */
        /* <DEDUP_REMOVED lines=39> */
.L_x_1526:
[----:B------:R-:W2:Y:S01]  /*16510*/  LDL R14, [R1+0x34] ;  /* 0x00003400010e7983 */ /* 0x000ea20000100800 */
[----:B------:R-:W1:Y:S03]  /*16520*/  LDC R10, c[0x0][0x448] ;  /* 0x00011200ff0a7b82 */ /* 0x000e660000000800 */
[----:B------:R-:W2:Y:S04]  /*16530*/  LDL R0, [R1+0x44] ;  /* 0x0000440001007983 */ /* 0x000ea80000100800 */
[----:B------:R-:W3:Y:S01]  /*16540*/  LDL R136, [R1+0x28] ;  /* 0x0000280001887983 */ /* 0x000ee20000100800 */
[----:B------:R-:W4:Y:S03]  /*16550*/  LDC R144, c[0x0][0x9e4] ;  /* 0x00027900ff907b82 */ /* 0x000f260000000800 */
[----:B------:R-:W5:Y:S04]  /*16560*/  LDL R143, [R1+0xc] ;  /* 0x00000c00018f7983 */ /* 0x000f680000100800 */
[----:B------:R-:W5:Y:S04]  /*16570*/  LDL R142, [R1+0x4] ;  /* 0x00000400018e7983 */ /* 0x000f680000100800 */
[----:B------:R-:W5:Y:S01]  /*16580*/  LDL R141, [R1+0x14] ;  /* 0x00001400018d7983 */ /* 0x000f620000100800 */
[----:B-1----:R-:W-:-:S13]  /*16590*/  ISETP.NE.AND P1, PT, R10, 0x1, PT ;  /* 0x000000010a00780c */ /* 0x002fda0003f25270 */
[----:B------:R-:W1:Y:S08]  /*165a0*/  @P1 LDC R11, c[0x0][0x44c] ;  /* 0x00011300ff0b1b82 */ /* 0x000e700000000800 */
        /* <DEDUP_REMOVED lines=87> */
[----:B-1----:R-:W-:-:S05]  /*16b20*/  @P1 IMAD.HI.U32 R11, R0, R11, RZ ;  /* 0x0000000b000b1227 */ /* 0x002fca00078e00ff */
[----:B0-----:R-:W-:Y:S01]  /*16b30*/  @P1 SHF.R.U32.HI R0, RZ, R10, R11 ;  /* 0x0000000aff001219 */ /* 0x001fe2000001160b */
        /* <DEDUP_REMOVED lines=19> */
[----:B------:R-:W-:Y:S01]  /*16c70*/  IMAD R56, R12, 0x8, R22 ;  /* 0x000000080c387824 */ /* 0x000fe200078e0216 */
[----:B----4-:R-:W-:-:S02]  /*16c80*/  ISETP.GE.AND P1, PT, R144, 0x1, PT ;  /* 0x000000019000780c */ /* 0x010fc40003f26270 */
[----:B---3--:R-:W-:Y:S01]  /*16c90*/  IADD3 R137, -R136, 0x1, R70 ;  /* 0x0000000188897810 */ /* 0x008fe20007ffe146 */
[----:B------:R-:W1:Y:S01]  /*16ca0*/  MUFU.TANH R10, R10 ;  /* 0x0000000a000a7308 */ /* 0x000e620000002400 */
[----:B------:R-:W-:Y:S02]  /*16cb0*/  VIADD R56, R56, 0x13240 ;  /* 0x0001324038387836 */ /* 0x000fe40000000000 */
[----:B-----5:R-:W-:-:S05]  /*16cc0*/  IADD3 R137, -R142, R137, R143 ;  /* 0x000000898e897210 */ /* 0x020fca0007ffe18f */
[----:B------:R-:W2:Y:S01]  /*16cd0*/  MUFU.TANH R14, R14 ;  /* 0x0000000e000e7308 */ /* 0x000ea20000002400 */
[----:B------:R-:W-:-:S07]  /*16ce0*/  PRMT R56, R141, 0x654, R56 ;  /* 0x000006548d387816 */ /* 0x000fce0000000038 */
        /* <DEDUP_REMOVED lines=59> */
[----:B------:R-:W-:Y:S02]  /*170a0*/  IMAD.IADD R67, R70, 0x1, -R136 ;  /* 0x0000000146437824 */ /* 0x000fe400078e0a88 */
[--C-:B0-----:R-:W-:Y:S02]  /*170b0*/  IMAD.IADD R136, R138, 0x1, R139.reuse ;  /* 0x000000018a887824 */ /* 0x101fe400078e028b */
[----:B------:R-:W-:Y:S01]  /*170c0*/  IMAD.IADD R71, R137, 0x1, R139 ;  /* 0x0000000189477824 */ /* 0x000fe200078e028b */
[----:B--234-:R-:W-:Y:S06]  /*170d0*/  @!P1 BRA `(.L_x_1527) ;  /* 0x0000000000549947 */ /* 0x01cfec0003800000 */
        /* <DEDUP_REMOVED lines=12> */
.L_x_1529:
[----:B------:R-:W-:-:S05]  /*171a0*/  IMAD.U32 R140, RZ, RZ, UR37 ;  /* 0x00000025ff8c7e24 */ /* 0x000fca000f8e00ff */
[----:B------:R-:W-:-:S13]  /*171b0*/  ISETP.NE.AND P1, PT, R140, 0x1, PT ;  /* 0x000000018c00780c */ /* 0x000fda0003f25270 */
[----:B------:R-:W0:Y:S02]  /*171c0*/  @P1 LDC.64 R56, c[0x0][0x9e8] ;  /* 0x00027a00ff381b82 */ /* 0x000e240000000a00 */
[----:B0-----:R-:W-:-:S05]  /*171d0*/  @P1 IMAD.HI.U32 R56, R139, R56, RZ ;  /* 0x000000388b381227 */ /* 0x001fca00078e00ff */
[----:B------:R-:W-:-:S07]  /*171e0*/  @P1 SHF.R.U32.HI R139, RZ, R57, R56 ;  /* 0x00000039ff8b1219 */ /* 0x000fce0000011638 */
.L_x_1530:
[----:B------:R-:W-:Y:S05]  /*171f0*/  BSYNC B2 ;  /* 0x0000000000027941 */ /* 0x000fea0003800000 */
.L_x_1528:
[----:B------:R-:W-:-:S05]  /*17200*/  IMAD R139, R139, R140, R67 ;  /* 0x0000008c8b8b7224 */ /* 0x000fca00078e0243 */
[----:B------:R-:W-:Y:S02]  /*17210*/  VIMNMX R71, R71, R139, !PT ;  /* 0x0000008b47477248 */ /* 0x000fe40007fe0100 */
[----:B------:R-:W-:-:S07]  /*17220*/  VIADDMNMX R136, R139, R140, R136, PT ;  /* 0x0000008c8b887246 */ /* 0x000fce0003800188 */
.L_x_1527:
        /* <DEDUP_REMOVED lines=247> */
.L_x_1533:
[----:B------:R-:W-:-:S05]  /*181a0*/  IMAD.U32 R10, RZ, RZ, UR37 ;  /* 0x00000025ff0a7e24 */ /* 0x000fca000f8e00ff */
[----:B------:R-:W-:-:S13]  /*181b0*/  ISETP.NE.AND P6, PT, R10, 0x1, PT ;  /* 0x000000010a00780c */ /* 0x000fda0003fc5270 */
[----:B------:R-:W0:Y:S02]  /*181c0*/  @P6 LDC.64 R56, c[0x0][0x9e8] ;  /* 0x00027a00ff386b82 */ /* 0x000e240000000a00 */
[----:B0-----:R-:W-:-:S05]  /*181d0*/  @P6 IMAD.HI.U32 R56, R0, R56, RZ ;  /* 0x0000003800386227 */ /* 0x001fca00078e00ff */
[----:B------:R-:W-:-:S07]  /*181e0*/  @P6 SHF.R.U32.HI R0, RZ, R57, R56 ;  /* 0x00000039ff006219 */ /* 0x000fce0000011638 */
.L_x_1534:
[----:B------:R-:W-:Y:S05]  /*181f0*/  BSYNC B2 ;  /* 0x0000000000027941 */ /* 0x000fea0003800000 */
.L_x_1532:
[----:B------:R-:W-:-:S05]  /*18200*/  IMAD R0, R0, R10, R67 ;  /* 0x0000000a00007224 */ /* 0x000fca00078e0243 */
[----:B------:R-:W-:Y:S02]  /*18210*/  VIMNMX R137, R137, R0, !PT ;  /* 0x0000000089897248 */ /* 0x000fe40007fe0100 */
[----:B------:R-:W-:-:S07]  /*18220*/  VIADDMNMX R138, R0, R10, R138, PT ;  /* 0x0000000a008a7246 */ /* 0x000fce000380018a */
.L_x_1531:
        /* <DEDUP_REMOVED lines=8> */
[C---:B------:R-:W-:Y:S02]  /*182b0*/  ISETP.LT.OR P1, PT, R138.reuse, 0x19, P1 ;  /* 0x000000198a00780c */ /* 0x040fe40000f21670 */
[----:B------:R-:W-:Y:S02]  /*182c0*/  ISETP.GT.AND P5, PT, R137, 0x11, !P5 ;  /* 0x000000118900780c */ /* 0x000fe40006fa4270 */
[----:B------:R-:W-:Y:S02]  /*182d0*/  FSEL R129, R129, -INF , !P1 ;  /* 0xff80000081817808 */ /* 0x000fe40004800000 */
[----:B------:R-:W-:Y:S02]  /*182e0*/  LOP3.LUT P1, RZ, R17, 0x1, RZ, 0xc0, !PT ;  /* 0x0000000111ff7812 */ /* 0x000fe4000782c0ff */
[----:B------:R-:W-:-:S02]  /*182f0*/  ISETP.LT.OR P5, PT, R138, 0x12, P5 ;  /* 0x000000128a00780c */ /* 0x000fc40002fa1670 */
[C---:B------:R-:W-:Y:S02]  /*18300*/  ISETP.GT.AND P1, PT, R137.reuse, 0x19, !P1 ;  /* 0x000000198900780c */ /* 0x040fe40004f24270 */
        /* <DEDUP_REMOVED lines=18> */
[C---:B------:R-:W-:Y:S02]  /*18430*/  ISETP.GT.AND P1, PT, R137.reuse, 0x28, !P5 ;  /* 0x000000288900780c */ /* 0x040fe40006f24270 */
        /* <DEDUP_REMOVED lines=89> */
[C---:B------:R-:W-:Y:S02]  /*189d0*/  LOP3.LUT P1, RZ, R16.reuse, 0x2000, RZ, 0xc0, !PT ;  /* 0x0000200010ff7812 */ /* 0x040fe4000782c0ff */
[----:B------:R-:W-:Y:S02]  /*189e0*/  LOP3.LUT P0, RZ, R16, 0x1, RZ, 0xc0, !PT ;  /* 0x0000000110ff7812 */ /* 0x000fe4000780c0ff */
[----:B------:R-:W-:Y:S02]  /*189f0*/  FMNMX.FTZ R0, R72, R0, !PT ;  /* 0x0000000048007209 */ /* 0x000fe40007810000 */
[C---:B------:R-:W-:Y:S02]  /*18a00*/  ISETP.GT.AND P1, PT, R137.reuse, 0x68, !P1 ;  /* 0x000000688900780c */ /* 0x040fe40004f24270 */
[----:B------:R-:W-:-:S02]  /*18a10*/  ISETP.GT.AND P0, PT, R137, RZ, !P0 ;  /* 0x000000ff8900720c */ /* 0x000fc40004704270 */
[----:B------:R-:W-:Y:S02]  /*18a20*/  FMNMX.FTZ R0, R73, R0, !PT ;  /* 0x0000000049007209 */ /* 0x000fe40007810000 */
[C---:B------:R-:W-:Y:S02]  /*18a30*/  ISETP.LT.OR P1, PT, R138.reuse, 0x69, P1 ;  /* 0x000000698a00780c */ /* 0x040fe40000f21670 */
[----:B------:R-:W-:Y:S02]  /*18a40*/  ISETP.LT.OR P0, PT, R138, 0x1, P0 ;  /* 0x000000018a00780c */ /* 0x000fe40000701670 */
[----:B------:R-:W-:Y:S02]  /*18a50*/  FMNMX.FTZ R0, R76, R0, !PT ;  /* 0x000000004c007209 */ /* 0x000fe40007810000 */
[----:B------:R-:W-:Y:S02]  /*18a60*/  FSEL R78, R78, -INF , !P1 ;  /* 0xff8000004e4e7808 */ /* 0x000fe40004800000 */
[----:B------:R-:W-:-:S02]  /*18a70*/  LOP3.LUT P1, RZ, R16, 0x1000, RZ, 0xc0, !PT ;  /* 0x0000100010ff7812 */ /* 0x000fc4000782c0ff */
[----:B------:R-:W-:Y:S02]  /*18a80*/  FSEL R56, R11, -INF , !P0 ;  /* 0xff8000000b387808 */ /* 0x000fe40004000000 */
[----:B------:R-:W-:Y:S02]  /*18a90*/  FMNMX.FTZ R0, R77, R0, !PT ;  /* 0x000000004d007209 */ /* 0x000fe40007810000 */
[----:B------:R-:W-:Y:S02]  /*18aa0*/  ISETP.GT.AND P1, PT, R137, 0x69, !P1 ;  /* 0x000000698900780c */ /* 0x000fe40004f24270 */
[----:B------:R-:W-:Y:S02]  /*18ab0*/  FMNMX.FTZ R11, R56, R3, !PT ;  /* 0x00000003380b7209 */ /* 0x000fe40007810000 */
[----:B------:R-:W-:Y:S02]  /*18ac0*/  FMNMX.FTZ R0, R80, R0, !PT ;  /* 0x0000000050007209 */ /* 0x000fe40007810000 */
[----:B------:R-:W-:-:S02]  /*18ad0*/  ISETP.LT.OR P1, PT, R138, 0x6a, P1 ;  /* 0x0000006a8a00780c */ /* 0x000fc40000f21670 */
[----:B------:R-:W-:Y:S02]  /*18ae0*/  FMNMX.FTZ R11, R15, R11, !PT ;  /* 0x0000000b0f0b7209 */ /* 0x000fe40007810000 */
[----:B------:R-:W-:Y:S02]  /*18af0*/  FMNMX.FTZ R0, R81, R0, !PT ;  /* 0x0000000051007209 */ /* 0x000fe40007810000 */
[----:B------:R-:W-:Y:S02]  /*18b00*/  FSEL R79, R79, -INF , !P1 ;  /* 0xff8000004f4f7808 */ /* 0x000fe40004800000 */
[----:B------:R-:W-:Y:S02]  /*18b10*/  FMNMX.FTZ R11, R121, R11, !PT ;  /* 0x0000000b790b7209 */ /* 0x000fe40007810000 */
[----:B------:R-:W-:Y:S02]  /*18b20*/  LOP3.LUT P1, RZ, R16, 0x800, RZ, 0xc0, !PT ;  /* 0x0000080010ff7812 */ /* 0x000fe4000782c0ff */
[----:B------:R-:W-:-:S02]  /*18b30*/  FMNMX.FTZ R0, R84, R0, !PT ;  /* 0x0000000054007209 */ /* 0x000fc40007810000 */
[----:B------:R-:W-:Y:S02]  /*18b40*/  FMNMX.FTZ R11, R122, R11, !PT ;  /* 0x0000000b7a0b7209 */ /* 0x000fe40007810000 */
[----:B------:R-:W-:Y:S02]  /*18b50*/  ISETP.GT.AND P1, PT, R137, 0x70, !P1 ;  /* 0x000000708900780c */ /* 0x000fe40004f24270 */
[----:B------:R-:W-:Y:S02]  /*18b60*/  FMNMX.FTZ R0, R85, R0, !PT ;  /* 0x0000000055007209 */ /* 0x000fe40007810000 */
[----:B------:R-:W-:Y:S02]  /*18b70*/  FMNMX.FTZ R11, R125, R11, !PT ;  /* 0x0000000b7d0b7209 */ /* 0x000fe40007810000 */
[----:B------:R-:W-:Y:S02]  /*18b80*/  ISETP.LT.OR P1, PT, R138, 0x71, P1 ;  /* 0x000000718a00780c */ /* 0x000fe40000f21670 */
[----:B------:R-:W-:-:S02]  /*18b90*/  FMNMX.FTZ R0, R132, R0, !PT ;  /* 0x0000000084007209 */ /* 0x000fc40007810000 */
[----:B------:R-:W-:Y:S02]  /*18ba0*/  FMNMX.FTZ R11, R126, R11, !PT ;  /* 0x0000000b7e0b7209 */ /* 0x000fe40007810000 */
[----:B------:R-:W-:Y:S02]  /*18bb0*/  FSEL R82, R82, -INF , !P1 ;  /* 0xff80000052527808 */ /* 0x000fe40004800000 */
[----:B------:R-:W-:Y:S02]  /*18bc0*/  LOP3.LUT P1, RZ, R16, 0x400, RZ, 0xc0, !PT ;  /* 0x0000040010ff7812 */ /* 0x000fe4000782c0ff */
[----:B------:R-:W-:Y:S02]  /*18bd0*/  FMNMX.FTZ R0, R133, R0, !PT ;  /* 0x0000000085007209 */ /* 0x000fe40007810000 */
[----:B------:R-:W-:Y:S02]  /*18be0*/  FMNMX.FTZ R11, R129, R11, !PT ;  /* 0x0000000b810b7209 */ /* 0x000fe40007810000 */
[----:B------:R-:W-:-:S02]  /*18bf0*/  ISETP.GT.AND P1, PT, R137, 0x71, !P1 ;  /* 0x000000718900780c */ /* 0x000fc40004f24270 */
[----:B------:R-:W-:Y:S02]  /*18c00*/  FMNMX.FTZ R0, R134, R0, !PT ;  /* 0x0000000086007209 */ /* 0x000fe40007810000 */
[----:B------:R-:W-:Y:S02]  /*18c10*/  FMNMX.FTZ R11, R130, R11, !PT ;  /* 0x0000000b820b7209 */ /* 0x000fe40007810000 */
[----:B------:R-:W-:Y:S02]  /*18c20*/  ISETP.LT.OR P1, PT, R138, 0x72, P1 ;  /* 0x000000728a00780c */ /* 0x000fe40000f21670 */
[----:B------:R-:W-:Y:S02]  /*18c30*/  FMNMX.FTZ R0, R135, R0, !PT ;  /* 0x0000000087007209 */ /* 0x000fe40007810000 */
[----:B------:R-:W-:Y:S02]  /*18c40*/  FMNMX.FTZ R11, R106, R11, !PT ;  /* 0x0000000b6a0b7209 */ /* 0x000fe40007810000 */
[----:B------:R-:W-:-:S02]  /*18c50*/  FSEL R83, R83, -INF , !P1 ;  /* 0xff80000053537808 */ /* 0x000fc40004800000 */
[----:B------:R-:W-:Y:S02]  /*18c60*/  FMNMX.FTZ R0, R63, R0, !PT ;  /* 0x000000003f007209 */ /* 0x000fe40007810000 */
[----:B------:R-:W-:Y:S02]  /*18c70*/  LOP3.LUT P1, RZ, R16, 0x200, RZ, 0xc0, !PT ;  /* 0x0000020010ff7812 */ /* 0x000fe4000782c0ff */
[----:B------:R-:W-:Y:S02]  /*18c80*/  FMNMX.FTZ R11, R107, R11, !PT ;  /* 0x0000000b6b0b7209 */ /* 0x000fe40007810000 */
[----:B------:R-:W-:Y:S02]  /*18c90*/  FMNMX.FTZ R0, R65, R0, !PT ;  /* 0x0000000041007209 */ /* 0x000fe40007810000 */
[----:B------:R-:W-:Y:S02]  /*18ca0*/  ISETP.GT.AND P1, PT, R137, 0x78, !P1 ;  /* 0x000000788900780c */ /* 0x000fe40004f24270 */
[----:B------:R-:W-:-:S02]  /*18cb0*/  FMNMX.FTZ R11, R110, R11, !PT ;  /* 0x0000000b6e0b7209 */ /* 0x000fc40007810000 */
[----:B------:R-:W-:Y:S02]  /*18cc0*/  LOP3.LUT P5, RZ, R16, 0x40, RZ, 0xc0, !PT ;  /* 0x0000004010ff7812 */ /* 0x000fe400078ac0ff */
[----:B------:R-:W-:Y:S02]  /*18cd0*/  FMNMX.FTZ R0, R68, R0, !PT ;  /* 0x0000000044007209 */ /* 0x000fe40007810000 */
[----:B------:R-:W-:Y:S02]  /*18ce0*/  ISETP.LT.OR P1, PT, R138, 0x79, P1 ;  /* 0x000000798a00780c */ /* 0x000fe40000f21670 */
[----:B------:R-:W-:Y:S02]  /*18cf0*/  FMNMX.FTZ R11, R111, R11, !PT ;  /* 0x0000000b6f0b7209 */ /* 0x000fe40007810000 */
[----:B------:R-:W-:Y:S02]  /*18d00*/  ISETP.GT.AND P5, PT, R137, 0x81, !P5 ;  /* 0x000000818900780c */ /* 0x000fe40006fa4270 */
[----:B------:R-:W-:-:S02]  /*18d10*/  FMNMX.FTZ R0, R69, R0, !PT ;  /* 0x0000000045007209 */ /* 0x000fc40007810000 */
[----:B------:R-:W-:Y:S02]  /*18d20*/  FSEL R86, R86, -INF , !P1 ;  /* 0xff80000056567808 */ /* 0x000fe40004800000 */
[----:B------:R-:W-:Y:S01]  /*18d30*/  LOP3.LUT P1, RZ, R16, 0x100, RZ, 0xc0, !PT ;  /* 0x0000010010ff7812 */ /* 0x000fe2000782c0ff */
[----:B------:R-:W0:Y:S01]  /*18d40*/  SHFL.BFLY PT, R10, R0, 0x2, 0x1f ;  /* 0x0c401f00000a7f89 */ /* 0x000e2200000e0000 */
[----:B------:R-:W-:Y:S02]  /*18d50*/  FMNMX.FTZ R11, R114, R11, !PT ;  /* 0x0000000b720b7209 */ /* 0x000fe40007810000 */
[----:B------:R-:W-:Y:S02]  /*18d60*/  ISETP.GT.AND P1, PT, R137, 0x79, !P1 ;  /* 0x000000798900780c */ /* 0x000fe40004f24270 */
[----:B------:R-:W-:Y:S02]  /*18d70*/  FMNMX.FTZ R11, R115, R11, !PT ;  /* 0x0000000b730b7209 */ /* 0x000fe40007810000 */
[----:B------:R-:W-:-:S02]  /*18d80*/  LOP3.LUT R17, R17, 0xffffff7f, RZ, 0xc0, !PT ;  /* 0xffffff7f11117812 */ /* 0x000fc400078ec0ff */
[----:B------:R-:W-:Y:S02]  /*18d90*/  ISETP.LT.OR P1, PT, R138, 0x7a, P1 ;  /* 0x0000007a8a00780c */ /* 0x000fe40000f21670 */
[----:B------:R-:W-:Y:S02]  /*18da0*/  FMNMX.FTZ R11, R118, R11, !PT ;  /* 0x0000000b760b7209 */ /* 0x000fe40007810000 */
[----:B------:R-:W-:Y:S02]  /*18db0*/  @P5 LOP3.LUT R17, R17, 0x80, RZ, 0xfc, !PT ;  /* 0x0000008011115812 */ /* 0x000fe400078efcff */
[----:B------:R-:W-:Y:S02]  /*18dc0*/  FSEL R87, R87, -INF , !P1 ;  /* 0xff80000057577808 */ /* 0x000fe40004800000 */
[----:B------:R-:W-:Y:S02]  /*18dd0*/  FMNMX.FTZ R11, R119, R11, !PT ;  /* 0x0000000b770b7209 */ /* 0x000fe40007810000 */
[----:B------:R-:W-:-:S02]  /*18de0*/  LOP3.LUT P1, RZ, R16, 0x80, RZ, 0xc0, !PT ;  /* 0x0000008010ff7812 */ /* 0x000fc4000782c0ff */
[----:B------:R-:W-:Y:S02]  /*18df0*/  LOP3.LUT P5, RZ, R17, 0x4, RZ, 0xc0, !PT ;  /* 0x0000000411ff7812 */ /* 0x000fe400078ac0ff */
[----:B------:R-:W-:Y:S02]  /*18e00*/  FMNMX.FTZ R11, R90, R11, !PT ;  /* 0x0000000b5a0b7209 */ /* 0x000fe40007810000 */
[C---:B------:R-:W-:Y:S02]  /*18e10*/  ISETP.GT.AND P1, PT, R137.reuse, 0x80, !P1 ;  /* 0x000000808900780c */ /* 0x040fe40004f24270 */
[----:B------:R-:W-:Y:S02]  /*18e20*/  ISETP.GT.AND P5, PT, R137, 0x99, !P5 ;  /* 0x000000998900780c */ /* 0x000fe40006fa4270 */
[----:B------:R-:W-:Y:S02]  /*18e30*/  FMNMX.FTZ R11, R91, R11, !PT ;  /* 0x0000000b5b0b7209 */ /* 0x000fe40007810000 */
[----:B------:R-:W-:-:S02]  /*18e40*/  ISETP.LT.OR P1, PT, R138, 0x81, P1 ;  /* 0x000000818a00780c */ /* 0x000fc40000f21670 */
[----:B------:R-:W-:Y:S02]  /*18e50*/  FMNMX.FTZ R11, R94, R11, !PT ;  /* 0x0000000b5e0b7209 */ /* 0x000fe40007810000 */
[----:B------:R-:W-:Y:S02]  /*18e60*/  FSEL R131, R131, -INF , !P1 ;  /* 0xff80000083837808 */ /* 0x000fe40004800000 */
[C---:B------:R-:W-:Y:S02]  /*18e70*/  LOP3.LUT P4, RZ, R16.reuse, 0x20, RZ, 0xc0, !PT ;  /* 0x0000002010ff7812 */ /* 0x040fe4000788c0ff */
[C---:B------:R-:W-:Y:S02]  /*18e80*/  LOP3.LUT P6, RZ, R16.reuse, 0x10, RZ, 0xc0, !PT ;  /* 0x0000001010ff7812 */ /* 0x040fe400078cc0ff */
[C---:B------:R-:W-:Y:S02]  /*18e90*/  LOP3.LUT P3, RZ, R16.reuse, 0x8, RZ, 0xc0, !PT ;  /* 0x0000000810ff7812 */ /* 0x040fe4000786c0ff */
[----:B------:R-:W-:-:S02]  /*18ea0*/  LOP3.LUT P2, RZ, R16, 0x4, RZ, 0xc0, !PT ;  /* 0x0000000410ff7812 */ /* 0x000fc4000784c0ff */
[C---:B------:R-:W-:Y:S02]  /*18eb0*/  LOP3.LUT P1, RZ, R16.reuse, 0x2, RZ, 0xc0, !PT ;  /* 0x0000000210ff7812 */ /* 0x040fe4000782c0ff */
[----:B------:R-:W-:Y:S02]  /*18ec0*/  LOP3.LUT R16, R16, 0xfffffffd, RZ, 0xc0, !PT ;  /* 0xfffffffd10107812 */ /* 0x000fe400078ec0ff */
[----:B0-----:R-:W-:Y:S02]  /*18ed0*/  FMNMX.FTZ R10, R0, R10, !PT ;  /* 0x0000000a000a7209 */ /* 0x001fe40007810000 */
[----:B------:R-:W-:Y:S02]  /*18ee0*/  FMNMX.FTZ R11, R95, R11, !PT ;  /* 0x0000000b5f0b7209 */ /* 0x000fe40007810000 */
[----:B------:R-:W-:Y:S01]  /*18ef0*/  @P5 LOP3.LUT R16, R16, 0x2, RZ, 0xfc, !PT ;  /* 0x0000000210105812 */ /* 0x000fe200078efcff */
[----:B------:R-:W0:Y:S01]  /*18f00*/  SHFL.BFLY PT, R0, R10, 0x1, 0x1f ;  /* 0x0c201f000a007f89 */ /* 0x000e2200000e0000 */
[----:B------:R-:W-:-:S02]  /*18f10*/  LOP3.LUT P5, RZ, R17, 0x80, RZ, 0xc0, !PT ;  /* 0x0000008011ff7812 */ /* 0x000fc400078ac0ff */
[----:B------:R-:W-:Y:S02]  /*18f20*/  FMNMX.FTZ R11, R98, R11, !PT ;  /* 0x0000000b620b7209 */ /* 0x000fe40007810000 */
[----:B------:R-:W-:Y:S02]  /*18f30*/  ISETP.LT.OR P5, PT, R138, 0x82, P5 ;  /* 0x000000828a00780c */ /* 0x000fe40002fa1670 */
[----:B------:R-:W-:Y:S02]  /*18f40*/  FMNMX.FTZ R11, R99, R11, !PT ;  /* 0x0000000b630b7209 */ /* 0x000fe40007810000 */
[----:B------:R-:W-:Y:S02]  /*18f50*/  ISETP.GT.AND P4, PT, R137, 0x88, !P4 ;  /* 0x000000888900780c */ /* 0x000fe40006784270 */
[----:B------:R-:W-:Y:S02]  /*18f60*/  FMNMX.FTZ R11, R102, R11, !PT ;  /* 0x0000000b660b7209 */ /* 0x000fe40007810000 */
[----:B------:R-:W-:-:S02]  /*18f70*/  LOP3.LUT R16, R16, 0xfffffff7, RZ, 0xc0, !PT ;  /* 0xfffffff710107812 */ /* 0x000fc400078ec0ff */
[----:B------:R-:W-:Y:S02]  /*18f80*/  FMNMX.FTZ R11, R103, R11, !PT ;  /* 0x0000000b670b7209 */ /* 0x000fe40007810000 */
[----:B------:R-:W-:Y:S02]  /*18f90*/  ISETP.LT.OR P4, PT, R138, 0x89, P4 ;  /* 0x000000898a00780c */ /* 0x000fe40002781670 */
[----:B------:R-:W-:Y:S02]  /*18fa0*/  FMNMX.FTZ R11, R74, R11, !PT ;  /* 0x0000000b4a0b7209 */ /* 0x000fe40007810000 */
[----:B------:R-:W-:Y:S02]  /*18fb0*/  @P5 LOP3.LUT R16, R16, 0x8, RZ, 0xfc, !PT ;  /* 0x0000000810105812 */ /* 0x000fe400078efcff */
[----:B------:R-:W-:Y:S02]  /*18fc0*/  FMNMX.FTZ R11, R75, R11, !PT ;  /* 0x0000000b4b0b7209 */ /* 0x000fe40007810000 */
[----:B------:R-:W-:-:S02]  /*18fd0*/  LOP3.LUT P5, RZ, R16, 0x2, RZ, 0xc0, !PT ;  /* 0x0000000210ff7812 */ /* 0x000fc400078ac0ff */
[----:B------:R-:W-:Y:S02]  /*18fe0*/  LOP3.LUT R16, R16, 0xfffffffb, RZ, 0xc0, !PT ;  /* 0xfffffffb10107812 */ /* 0x000fe400078ec0ff */
[----:B------:R-:W-:Y:S02]  /*18ff0*/  ISETP.GT.AND P6, PT, R137, 0x89, !P6 ;  /* 0x000000898900780c */ /* 0x000fe400077c4270 */
[----:B0-----:R-:W-:Y:S02]  /*19000*/  FMNMX.FTZ R10, R10, R0, !PT ;  /* 0x000000000a0a7209 */ /* 0x001fe40007810000 */
[----:B------:R-:W-:Y:S02]  /*19010*/  FMNMX.FTZ R11, R78, R11, !PT ;  /* 0x0000000b4e0b7209 */ /* 0x000fe40007810000 */
[----:B------:R-:W-:Y:S02]  /*19020*/  @P4 LOP3.LUT R16, R16, 0x4, RZ, 0xfc, !PT ;  /* 0x0000000410104812 */ /* 0x000fe400078efcff */
[----:B------:R-:W-:-:S02]  /*19030*/  ISETP.LT.OR P4, PT, R138, 0x8a, P6 ;  /* 0x0000008a8a00780c */ /* 0x000fc40003781670 */
[C---:B------:R-:W-:Y:S02]  /*19040*/  FSETP.NEU.FTZ.AND P6, PT, R10.reuse, -INF , PT ;  /* 0xff8000000a00780b */ /* 0x040fe40003fdd000 */
[----:B------:R-:W-:Y:S02]  /*19050*/  FMNMX.FTZ R11, R79, R11, !PT ;  /* 0x0000000b4f0b7209 */ /* 0x000fe40007810000 */
[----:B------:R-:W-:Y:S02]  /*19060*/  FSEL R0, R10, RZ, P6 ;  /* 0x000000ff0a007208 */ /* 0x000fe40003000000 */
[----:B------:R-:W-:Y:S02]  /*19070*/  FMNMX.FTZ R11, R82, R11, !PT ;  /* 0x0000000b520b7209 */ /* 0x000fe40007810000 */
[----:B------:R-:W-:Y:S01]  /*19080*/  LOP3.LUT R17, R17, 0xffffffbf, RZ, 0xc0, !PT ;  /* 0xffffffbf11117812 */ /* 0x000fe200078ec0ff */
[----:B------:R-:W-:-:S01]  /*19090*/  FADD.FTZ R8, -R0, R8 ;  /* 0x0000000800087221 */ /* 0x000fc20000010100 */
[----:B------:R-:W-:Y:S01]  /*190a0*/  FMNMX.FTZ R11, R83, R11, !PT ;  /* 0x0000000b530b7209 */ /* 0x000fe20007810000 */
[----:B------:R-:W-:Y:S01]  /*190b0*/  IMAD.U32 R0, RZ, RZ, UR36 ;  /* 0x00000024ff007e24 */ /* 0x000fe2000f8e00ff */
[----:B------:R-:W-:-:S02]  /*190c0*/  @P4 LOP3.LUT R17, R17, 0x40, RZ, 0xfc, !PT ;  /* 0x0000004011114812 */ /* 0x000fc400078efcff */
[----:B------:R-:W-:Y:S01]  /*190d0*/  FMNMX.FTZ R11, R86, R11, !PT ;  /* 0x0000000b560b7209 */ /* 0x000fe20007810000 */
[-C--:B------:R-:W-:Y:S01]  /*190e0*/  FFMA.FTZ R57, R10, R0.reuse, -8 ;  /* 0xc10000000a397423 */ /* 0x080fe20000010000 */
[----:B------:R-:W-:Y:S01]  /*190f0*/  LOP3.LUT P4, RZ, R16, 0x8, RZ, 0xc0, !PT ;  /* 0x0000000810ff7812 */ /* 0x000fe2000788c0ff */
[-C--:B------:R-:W-:Y:S01]  /*19100*/  FMUL.FTZ R8, R8, R0.reuse ;  /* 0x0000000008087220 */ /* 0x080fe20000410000 */
[----:B------:R-:W-:Y:S02]  /*19110*/  FMNMX.FTZ R11, R87, R11, !PT ;  /* 0x0000000b570b7209 */ /* 0x000fe40007810000 */
[----:B------:R-:W-:Y:S02]  /*19120*/  FSEL R57, R57, RZ, P6 ;  /* 0x000000ff39397208 */ /* 0x000fe40003000000 */
[----:B------:R-:W-:Y:S01]  /*19130*/  LOP3.LUT P6, RZ, R16, 0x4, RZ, 0xc0, !PT ;  /* 0x0000000410ff7812 */ /* 0x000fe200078cc0ff */
[----:B------:R-:W-:Y:S01]  /*19140*/  MUFU.EX2 R8, R8 ;  /* 0x0000000800087308 */ /* 0x000fe20000000800 */
[----:B------:R-:W-:Y:S01]  /*19150*/  FSEL R58, R58, -INF , !P4 ;  /* 0xff8000003a3a7808 */ /* 0x000fe20006000000 */
[-CC-:B------:R-:W-:Y:S01]  /*19160*/  FFMA.FTZ R139, R139, R0.reuse, -R57.reuse ;  /* 0x000000008b8b7223 */ /* 0x180fe20000010839 */
[----:B------:R-:W-:Y:S01]  /*19170*/  FMNMX.FTZ R11, R131, R11, !PT ;  /* 0x0000000b830b7209 */ /* 0x000fe20007810000 */
[-CC-:B------:R-:W-:Y:S01]  /*19180*/  FFMA.FTZ R14, R14, R0.reuse, -R57.reuse ;  /* 0x000000000e0e7223 */ /* 0x180fe20000010839 */
[----:B------:R-:W-:Y:S01]  /*19190*/  ISETP.GT.AND P3, PT, R137, 0x90, !P3 ;  /* 0x000000908900780c */ /* 0x000fe20005f64270 */
[-CC-:B------:R-:W-:Y:S01]  /*191a0*/  FFMA.FTZ R23, R23, R0.reuse, -R57.reuse ;  /* 0x0000000017177223 */ /* 0x180fe20000010839 */
[----:B------:R-:W-:Y:S01]  /*191b0*/  LOP3.LUT P4, RZ, R17, 0x40, RZ, 0xc0, !PT ;  /* 0x0000004011ff7812 */ /* 0x000fe2000788c0ff */
[----:B------:R-:W2:Y:S01]  /*191c0*/  MUFU.EX2 R139, R139 ;  /* 0x0000008b008b7308 */ /* 0x000ea20000000800 */
[----:B------:R-:W-:Y:S01]  /*191d0*/  FSEL R59, R59, -INF , !P6 ;  /* 0xff8000003b3b7808 */ /* 0x000fe20007000000 */
[-CC-:B------:R-:W-:Y:S01]  /*191e0*/  FFMA.FTZ R120, R120, R0.reuse, -R57.reuse ;  /* 0x0000000078787223 */ /* 0x180fe20000010839 */
[----:B------:R-:W-:Y:S01]  /*191f0*/  FMNMX.FTZ R11, R58, R11, !PT ;  /* 0x0000000b3a0b7209 */ /* 0x000fe20007810000 */
[-CC-:B------:R-:W-:Y:S01]  /*19200*/  FFMA.FTZ R123, R123, R0.reuse, -R57.reuse ;  /* 0x000000007b7b7223 */ /* 0x180fe20000010839 */
[----:B------:R-:W-:Y:S01]  /*19210*/  ISETP.GT.AND P2, PT, R137, 0x91, !P2 ;  /* 0x000000918900780c */ /* 0x000fe20005744270 */
[-CC-:B------:R-:W-:Y:S01]  /*19220*/  FFMA.FTZ R124, R124, R0.reuse, -R57.reuse ;  /* 0x000000007c7c7223 */ /* 0x180fe20000010839 */
[----:B------:R-:W-:Y:S01]  /*19230*/  ISETP.LT.OR P3, PT, R138, 0x91, P3 ;  /* 0x000000918a00780c */ /* 0x000fe20001f61670 */
[----:B------:R-:W-:Y:S01]  /*19240*/  MUFU.EX2 R14, R14 ;  /* 0x0000000e000e7308 */ /* 0x000fe20000000800 */
        /* <DEDUP_REMOVED lines=12> */
[----:B------:R-:W-:Y:S01]  /*19310*/  ISETP.LT.OR P1, PT, R138, 0x99, P1 ;  /* 0x000000998a00780c */ /* 0x000fe20000f21670 */
[-CC-:B------:R-:W-:Y:S01]  /*19320*/  FFMA.FTZ R109, R109, R0.reuse, -R57.reuse ;  /* 0x000000006d6d7223 */ /* 0x180fe20000010839 */
[----:B------:R-:W-:Y:S01]  /*19330*/  FSEL R62, R62, -INF , !P2 ;  /* 0xff8000003e3e7808 */ /* 0x000fe20005000000 */
[----:B------:R-:W-:Y:S01]  /*19340*/  MUFU.EX2 R120, R120 ;  /* 0x0000007800787308 */ /* 0x000fe20000000800 */
[----:B------:R-:W-:Y:S01]  /*19350*/  FMNMX.FTZ R11, R61, R11, !PT ;  /* 0x0000000b3d0b7209 */ /* 0x000fe20007810000 */
[-CC-:B------:R-:W-:Y:S01]  /*19360*/  FFMA.FTZ R112, R112, R0.reuse, -R57.reuse ;  /* 0x0000000070707223 */ /* 0x180fe20000010839 */
[----:B------:R-:W-:Y:S01]  /*19370*/  ISETP.LT.OR P5, PT, R138, 0x9a, P5 ;  /* 0x0000009a8a00780c */ /* 0x000fe20002fa1670 */
[-CC-:B------:R-:W-:Y:S01]  /*19380*/  FFMA.FTZ R113, R113, R0.reuse, -R57.reuse ;  /* 0x0000000071717223 */ /* 0x180fe20000010839 */
[----:B------:R-:W-:Y:S01]  /*19390*/  FSEL R64, R64, -INF , !P1 ;  /* 0xff80000040407808 */ /* 0x000fe20004800000 */
[-CC-:B------:R-:W-:Y:S01]  /*193a0*/  FFMA.FTZ R116, R116, R0.reuse, -R57.reuse ;  /* 0x0000000074747223 */ /* 0x180fe20000010839 */
[----:B------:R-:W-:Y:S01]  /*193b0*/  FMNMX.FTZ R11, R62, R11, !PT ;  /* 0x0000000b3e0b7209 */ /* 0x000fe20007810000 */
[----:B------:R-:W-:Y:S01]  /*193c0*/  MUFU.EX2 R123, R123 ;  /* 0x0000007b007b7308 */ /* 0x000fe20000000800 */
[----:B------:R-:W-:Y:S01]  /*193d0*/  FSEL R66, R66, -INF , !P5 ;  /* 0xff80000042427808 */ /* 0x000fe20006800000 */
[-CC-:B------:R-:W-:Y:S01]  /*193e0*/  FFMA.FTZ R117, R117, R0.reuse, -R57.reuse ;  /* 0x0000000075757223 */ /* 0x180fe20000010839 */
[----:B------:R-:W-:Y:S01]  /*193f0*/  FMNMX.FTZ R11, R64, R11, !PT ;  /* 0x0000000b400b7209 */ /* 0x000fe20007810000 */
[-CC-:B------:R-:W-:Y:S01]  /*19400*/  FFMA.FTZ R88, R88, R0.reuse, -R57.reuse ;  /* 0x0000000058587223 */ /* 0x180fe20000010839 */
[----:B------:R-:W-:-:S01]  /*19410*/  FFMA.FTZ R89, R89, R0, -R57 ;  /* 0x0000000059597223 */ /* 0x000fc20000010839 */
[-CC-:B------:R-:W-:Y:S01]  /*19420*/  FFMA.FTZ R92, R92, R0.reuse, -R57.reuse ;  /* 0x000000005c5c7223 */ /* 0x180fe20000010839 */
[----:B------:R-:W-:Y:S01]  /*19430*/  FMNMX.FTZ R11, R66, R11, !PT ;  /* 0x0000000b420b7209 */ /* 0x000fe20007810000 */
[----:B------:R-:W-:Y:S01]  /*19440*/  MUFU.EX2 R124, R124 ;  /* 0x0000007c007c7308 */ /* 0x000fe20000000800 */
[----:B------:R-:W-:-:S01]  /*19450*/  FFMA.FTZ R93, R93, R0, -R57 ;  /* 0x000000005d5d7223 */ /* 0x000fc20000010839 */
[-CC-:B------:R-:W-:Y:S01]  /*19460*/  FFMA.FTZ R96, R96, R0.reuse, -R57.reuse ;  /* 0x0000000060607223 */ /* 0x180fe20000010839 */
[----:B------:R-:W-:-:S01]  /*19470*/  FFMA.FTZ R97, R97, R0, -R57 ;  /* 0x0000000061617223 */ /* 0x000fc20000010839 */
[----:B------:R-:W0:Y:S01]  /*19480*/  SHFL.BFLY PT, R67, R11, 0x2, 0x1f ;  /* 0x0c401f000b437f89 */ /* 0x000e2200000e0000 */
        /* <DEDUP_REMOVED lines=18> */
[----:B------:R-:W-:Y:S01]  /*195b0*/  MUFU.EX2 R127, R127 ;  /* 0x0000007f007f7308 */ /* 0x000fe20000000800 */
[----:B------:R-:W-:-:S02]  /*195c0*/  LOP3.LUT P0, RZ, R17, 0x20, RZ, 0xc0, !PT ;  /* 0x0000002011ff7812 */ /* 0x000fc4000780c0ff */
[----:B0-----:R-:W-:-:S05]  /*195d0*/  FMNMX.FTZ R11, R11, R67, !PT ;  /* 0x000000430b0b7209 */ /* 0x001fca0007810000 */
        /* <DEDUP_REMOVED lines=189> */
[----:B0-----:R-:W-:-:S05]  /*1a1b0*/  FADD.FTZ R69, R57, R21 ;  /* 0x0000001539457221 */ /* 0x001fca0000010000 */
[----:B------:R0:W-:Y:S02]  /*1a1c0*/  STL [R1], R69 ;  /* 0x0000004501007387 */ /* 0x0001e40000100800 */
[----:B------:R-:W3:Y:S01]  /*1a1d0*/  MUFU.EX2 R60, R60 ;  /* 0x0000003c003c7308 */ /* 0x000ee20000000800 */
[----:B-1----:R-:W-:-:S07]  /*1a1e0*/  FADD.FTZ R67, R58, R67 ;  /* 0x000000433a437221 */ /* 0x002fce0000010000 */
[----:B------:R-:W1:Y:S01]  /*1a1f0*/  MUFU.EX2 R61, R61 ;  /* 0x0000003d003d7308 */ /* 0x000e620000000800 */
[----:B--2---:R-:W-:-:S07]  /*1a200*/  FADD.FTZ R67, R59, R67 ;  /* 0x000000433b437221 */ /* 0x004fce0000010000 */
[----:B------:R-:W2:Y:S01]  /*1a210*/  MUFU.EX2 R62, R62 ;  /* 0x0000003e003e7308 */ /* 0x000ea20000000800 */
[----:B---3--:R-:W-:-:S07]  /*1a220*/  FADD.FTZ R67, R60, R67 ;  /* 0x000000433c437221 */ /* 0x008fce0000010000 */
[----:B------:R-:W3:Y:S01]  /*1a230*/  MUFU.EX2 R64, R64 ;  /* 0x0000004000407308 */ /* 0x000ee20000000800 */
[----:B-1----:R-:W-:-:S07]  /*1a240*/  FADD.FTZ R67, R61, R67 ;  /* 0x000000433d437221 */ /* 0x002fce0000010000 */
[----:B------:R-:W1:Y:S01]  /*1a250*/  MUFU.EX2 R66, R66 ;  /* 0x0000004200427308 */ /* 0x000e620000000800 */
[----:B--2---:R-:W-:-:S04]  /*1a260*/  FADD.FTZ R67, R62, R67 ;  /* 0x000000433e437221 */ /* 0x004fc80000010000 */
[----:B---3--:R-:W-:-:S04]  /*1a270*/  FADD.FTZ R67, R64, R67 ;  /* 0x0000004340437221 */ /* 0x008fc80000010000 */
[----:B-1----:R-:W-:Y:S01]  /*1a280*/  FADD.FTZ R21, R66, R67 ;  /* 0x0000004342157221 */ /* 0x002fe20000010000 */
[----:B0-----:R-:W-:Y:S06]  /*1a290*/  @!P0 BRA `(.L_x_1535) ;  /* 0x0000000000048947 */ /* 0x001fec0003800000 */
[----:B------:R-:W-:Y:S01]  /*1a2a0*/  BPT.TRAP 0x1 ;  /* 0x000000040000795c */ /* 0x000fe20000300000 */
.L_x_1535:
[----:B------:R-:W-:Y:S01]  /*1a2b0*/  F2FP.SATFINITE.E4M3.F32.PACK_AB_MERGE_C R23, R120, R23, RZ ;  /* 0x000000177817723e */ /* 0x000fe200048070ff */
[----:B------:R-:W-:Y:S01]  /*1a2c0*/  IMAD.MOV.U32 R67, RZ, RZ, R141 ;  /* 0x000000ffff437224 */ /* 0x000fe200078e008d */
[----:B------:R-:W-:Y:S01]  /*1a2d0*/  F2FP.SATFINITE.E4M3.F32.PACK_AB_MERGE_C R121, R122, R121, RZ ;  /* 0x000000797a79723e */ /* 0x000fe200048070ff */
[----:B------:R-:W-:Y:S01]  /*1a2e0*/  VIADD R20, R20, 0x13260 ;  /* 0x0001326014147836 */ /* 0x000fe20000000000 */
[----:B------:R-:W-:Y:S02]  /*1a2f0*/  F2FP.SATFINITE.E4M3.F32.PACK_AB_MERGE_C R152, R14, R139, R23 ;  /* 0x0000008b0e98723e */ /* 0x000fe40004807017 */
[----:B------:R-:W2:Y:S01]  /*1a300*/  LDL R14, [R1+0x48] ;  /* 0x00004800010e7983 */ /* 0x000ea20000100800 */
[----:B------:R-:W-:Y:S02]  /*1a310*/  F2FP.SATFINITE.E4M3.F32.PACK_AB_MERGE_C R127, R128, R127, RZ ;  /* 0x0000007f807f723e */ /* 0x000fe400048070ff */
[----:B------:R-:W-:Y:S02]  /*1a320*/  PRMT R20, R67, 0x654, R20 ;  /* 0x0000065443147816 */ /* 0x000fe40000000014 */
[----:B------:R-:W-:-:S02]  /*1a330*/  F2FP.SATFINITE.E4M3.F32.PACK_AB_MERGE_C R129, R130, R129, RZ ;  /* 0x000000818281723e */ /* 0x000fc400048070ff */
[----:B------:R-:W-:Y:S01]  /*1a340*/  F2FP.SATFINITE.E4M3.F32.PACK_AB_MERGE_C R108, R109, R108, RZ ;  /* 0x0000006c6d6c723e */ /* 0x000fe200048070ff */
[----:B------:R1:W-:Y:S01]  /*1a350*/  SYNCS.ARRIVE.TRANS64.RED.A1T0 RZ, [R20+URZ], RZ ;  /* 0x000000ff14ff79a7 */ /* 0x0003e2000810043f */
        /* <DEDUP_REMOVED lines=14> */
[----:B------:R-:W-:Y:S01]  /*1a440*/  F2FP.SATFINITE.E4M3.F32.PACK_AB_MERGE_C R64, R66, R64, RZ ;  /* 0x000000404240723e */ /* 0x000fe200048070ff */
        /* <DEDUP_REMOVED lines=59> */
.L_x_1515:
[----:B------:R0:W-:Y:S01]  /*1a800*/  STL [R1+0x18], R24 ;  /* 0x0000181801007387 */ /* 0x0001e20000100800 */
[----:B------:R-:W-:Y:S02]  /*1a810*/  IMAD.MOV.U32 R3, RZ, RZ, R11 ;  /* 0x000000ffff037224 */ /* 0x000fe400078e000b */
[----:B------:R-:W-:Y:S01]  /*1a820*/  IMAD.MOV.U32 R8, RZ, RZ, R10 ;  /* 0x000000ffff087224 */ /* 0x000fe200078e000a */
[----:B------:R0:W-:Y:S01]  /*1a830*/  STL [R1+0x1c], R25 ;  /* 0x00001c1901007387 */ /* 0x0001e20000100800 */
[----:B------:R-:W-:Y:S02]  /*1a840*/  IMAD.MOV.U32 R23, RZ, RZ, R12 ;  /* 0x000000ffff177224 */ /* 0x000fe400078e000c */
[----:B------:R-:W-:-:S07]  /*1a850*/  IMAD.MOV.U32 R156, RZ, RZ, R13 ;  /* 0x000000ffff9c7224 */ /* 0x000fce00078e000d */
.L_x_1514:
[----:B------:R-:W-:Y:S05]  /*1a860*/  BSYNC B1 ;  /* 0x0000000000017941 */ /* 0x000fea0003800000 */
.L_x_1513:
[----:B------:R-:W-:Y:S06]  /*1a870*/  BAR.ARV 0x8, 0x200 ;  /* 0x0208000000007b1d */ /* 0x000fec0000002000 */
[----:B------:R-:W-:Y:S05]  /*1a880*/  @!P0 BRA `(.L_x_1537) ;  /* 0x0000000000048947 */ /* 0x000fea0003800000 */
[----:B------:R-:W-:Y:S01]  /*1a890*/  BPT.TRAP 0x1 ;  /* 0x000000040000795c */ /* 0x000fe20000300000 */
.L_x_1537:
[----:B------:R-:W-:Y:S01]  /*1a8a0*/  IMAD R2, R23, 0x8, R22 ;  /* 0x0000000817027824 */ /* 0x000fe200078e0216 */
[----:B------:R-:W-:-:S04]  /*1a8b0*/  SHF.L.U32 R5, R156, 0x1f, RZ ;  /* 0x0000001f9c057819 */ /* 0x000fc800000006ff */
[----:B------:R2:W3:Y:S01]  /*1a8c0*/  SYNCS.PHASECHK.TRANS64.TRYWAIT P1, [R2+URZ+0x13250], R5 ;  /* 0x01325005020075a7 */ /* 0x0004e2000802017f */
[----:B------:R-:W-:Y:S05]  /*1a8d0*/  @!P0 BRA `(.L_x_1538) ;  /* 0x0000000000048947 */ /* 0x000fea0003800000 */
[----:B------:R-:W-:Y:S01]  /*1a8e0*/  BPT.TRAP 0x1 ;  /* 0x000000040000795c */ /* 0x000fe20000300000 */
.L_x_1538:
[----:B------:R-:W-:Y:S04]  /*1a8f0*/  BSSY B0, `(.L_x_1539) ;  /* 0x0000004000007945 */ /* 0x000fe80003800000 */
[----:B---3--:R-:W-:Y:S05]  /*1a900*/  @P1 BRA `(.L_x_1540) ;  /* 0x0000000000081947 */ /* 0x008fea0003800000 */
[----:B------:R-:W3:Y:S02]  /*1a910*/  SYNCS.PHASECHK.TRANS64.TRYWAIT P1, [R2+URZ+0x13250], R5 ;  /* 0x01325005020075a7 */ /* 0x000ee4000802017f */
[----:B---3--:R-:W-:Y:S05]  /*1a920*/  @!P1 BRA `(.L_x_1541) ;  /* 0x000000c400d49947 */ /* 0x008fea0003800000 */
.L_x_1540:
[----:B------:R-:W-:Y:S05]  /*1a930*/  BSYNC B0 ;  /* 0x0000000000007941 */ /* 0x000fea0003800000 */
.L_x_1539:
[----:B------:R-:W2:Y:S01]  /*1a940*/  LDL.LU R9, [R1+0x5c] ;  /* 0x00005c0001097983 */ /* 0x000ea20000300800 */
[----:B------:R-:W-:Y:S01]  /*1a950*/  ULDC.64 UR4, c[0x0][0x9a0] ;  /* 0x0002680000047ab9 */ /* 0x000fe20000000a00 */
[----:B------:R-:W-:Y:S01]  /*1a960*/  VIADD R22, R22, 0x1000 ;  /* 0x0000100016167836 */ /* 0x000fe20000000000 */
[----:B------:R-:W-:Y:S01]  /*1a970*/  ISETP.NE.U32.AND P1, PT, RZ, UR4, PT ;  /* 0x00000004ff007c0c */ /* 0x000fe2000bf25070 */
[----:B01----:R-:W4:Y:S03]  /*1a980*/  LDL.LU R24, [R1+0x18] ;  /* 0x0000180001187983 */ /* 0x003f260000300800 */
[----:B------:R-:W-:Y:S01]  /*1a990*/  ISETP.NE.AND.EX P1, PT, RZ, UR5, PT, P1 ;  /* 0x00000005ff007c0c */ /* 0x000fe2000bf25310 */
[----:B------:R-:W4:Y:S01]  /*1a9a0*/  LDL.LU R25, [R1+0x1c] ;  /* 0x00001c0001197983 */ /* 0x000f220000300800 */
[----:B------:R-:W-:-:S04]  /*1a9b0*/  SHF.R.U32.HI R22, RZ, 0x4, R22 ;  /* 0x00000004ff167819 */ /* 0x000fc80000011616 */
[----:B------:R-:W-:-:S04]  /*1a9c0*/  LOP3.LUT R22, R22, 0x3fff, RZ, 0xc0, !PT ;  /* 0x00003fff16167812 */ /* 0x000fc800078ec0ff */
[----:B------:R-:W-:-:S03]  /*1a9d0*/  LOP3.LUT R22, R22, 0x10000, RZ, 0xfc, !PT ;  /* 0x0001000016167812 */ /* 0x000fc600078efcff */
[----:B------:R-:W0:Y:S02]  /*1a9e0*/  @P1 LDC.64 R10, c[0x0][0x9c8] ;  /* 0x00027200ff0a1b82 */ /* 0x000e240000000a00 */
[----:B------:R-:W-:-:S05]  /*1a9f0*/  IMAD R4, R23, 0x280, R22 ;  /* 0x0000028017047824 */ /* 0x000fca00078e0216 */
[----:B------:R-:W-:Y:S02]  /*1aa00*/  R2UR UR6, R4 ;  /* 0x00000000040672ca */ /* 0x000fe400000e0000 */
[----:B--23--:R-:W-:Y:S01]  /*1aa10*/  @P1 SHF.R.S32.HI R5, RZ, 0x1f, R9 ;  /* 0x0000001fff051819 */ /* 0x00cfe20000011409 */
[----:B0-----:R-:W-:-:S04]  /*1aa20*/  @P1 IMAD.WIDE.U32 R6, R9, R10, RZ ;  /* 0x0000000a09061225 */ /* 0x001fc800078e00ff */
[----:B------:R-:W-:Y:S02]  /*1aa30*/  @P1 IMAD R12, R5, R10, RZ ;  /* 0x0000000a050c1224 */ /* 0x000fe400078e02ff */
[----:B------:R-:W-:Y:S01]  /*1aa40*/  IMAD.MOV.U32 R5, RZ, RZ, -0x3ffffff0 ;  /* 0xc0000010ff057424 */ /* 0x000fe200078e00ff */
[----:B----4-:R-:W-:Y:S01]  /*1aa50*/  WARPGROUP.ARRIVE ;  /* 0x00000000000079c5 */ /* 0x010fe20000000000 */
[----:B------:R-:W-:Y:S02]  /*1aa60*/  @P1 IMAD R11, R9, R11, R12 ;  /* 0x0000000b090b1224 */ /* 0x000fe400078e020c */
[----:B------:R-:W0:Y:S01]  /*1aa70*/  @P1 LDC.64 R12, c[0x0][0x9d0] ;  /* 0x00027400ff0c1b82 */ /* 0x000e220000000a00 */
[----:B------:R-:W-:Y:S02]  /*1aa80*/  R2UR UR7, R5 ;  /* 0x00000000050772ca */ /* 0x000fe400000e0000 */
[----:B------:R-:W0:Y:S04]  /*1aa90*/  LDL R5, [R1+0x8] ;  /* 0x0000080001057983 */ /* 0x000e280000100800 */
[----:B------:R-:W2:Y:S07]  /*1aaa0*/  LDL.LU R14, [R1] ;  /* 0x00000000010e7983 */ /* 0x000eae0000300800 */
[----:B------:R-:W-:Y:S01]  /*1aab0*/  QGMMA.64x64x32.F32.E4M3.E4M3 R24, R152, gdesc[UR4], R24, gsb0 ;  /* 0x00e0000498187df3 */ /* 0x000fe20008000818 */
[----:B------:R-:W-:-:S02]  /*1aac0*/  @P1 IMAD.IADD R7, R7, 0x1, R11 ;  /* 0x0000000107071824 */ /* 0x000fc400078e020b */
[----:B------:R-:W-:Y:S01]  /*1aad0*/  IMAD.MOV.U32 R9, RZ, RZ, 0x3f800000 ;  /* 0x3f800000ff097424 */ /* 0x000fe200078e00ff */
[----:B------:R-:W-:Y:S02]  /*1aae0*/  WARPGROUP.DEPBAR.LE gsb0, 0x0 ;  /* 0x00008000000079c5 */ /* 0x000fe40000010000 */
[----:B------:R-:W-:Y:S01]  /*1aaf0*/  WARPGROUP.ARRIVE ;  /* 0x00000000000079c5 */ /* 0x000fe20000000000 */
[----:B0-----:R-:W-:-:S04]  /*1ab00*/  @P1 IMAD.WIDE.U32 R6, R5, R12, R6 ;  /* 0x0000000c05061225 */ /* 0x001fc800078e0006 */
[----:B------:R-:W-:Y:S01]  /*1ab10*/  @P1 IMAD R5, R5, R13, R7 ;  /* 0x0000000d05051224 */ /* 0x000fe200078e0207 */
[----:B------:R-:W-:Y:S01]  /*1ab20*/  @P1 LEA R10, P2, R6, UR4, 0x2 ;  /* 0x00000004060a1c11 */ /* 0x000fe2000f8410ff */
[----:B------:R-:W-:-:S03]  /*1ab30*/  IMAD.MOV.U32 R7, RZ, RZ, -0x3ffffff0 ;  /* 0xc0000010ff077424 */ /* 0x000fc600078e00ff */
[----:B------:R-:W-:Y:S01]  /*1ab40*/  @P1 LEA.HI.X R11, R6, UR5, R5, 0x2, P2 ;  /* 0x00000005060b1c11 */ /* 0x000fe200090f1405 */
[----:B------:R-:W-:Y:S01]  /*1ab50*/  VIADD R6, R4, 0x80 ;  /* 0x0000008004067836 */ /* 0x000fe20000000000 */
[----:B------:R-:W-:-:S03]  /*1ab60*/  R2UR UR7, R7 ;  /* 0x00000000070772ca */ /* 0x000fc600000e0000 */
[----:B------:R0:W3:Y:S01]  /*1ab70*/  @P1 LDG.E R9, desc[UR44][R10.64] ;  /* 0x0000002c0a091981 */ /* 0x0000e2000c1e1900 */
[----:B------:R-:W-:-:S13]  /*1ab80*/  R2UR UR6, R6 ;  /* 0x00000000060672ca */ /* 0x000fda00000e0000 */
[----:B------:R-:W-:Y:S01]  /*1ab90*/  QGMMA.64x64x32.F32.E4M3.E4M3 R24, R148, gdesc[UR4], R24, gsb0 ;  /* 0x00e0000494187df3 */ /* 0x000fe20008000818 */
[----:B------:R-:W-:Y:S02]  /*1aba0*/  VIADD R6, R4, 0x100 ;  /* 0x0000010004067836 */ /* 0x000fe40000000000 */
[----:B------:R-:W-:-:S03]  /*1abb0*/  IMAD.MOV.U32 R7, RZ, RZ, -0x3ffffff0 ;  /* 0xc0000010ff077424 */ /* 0x000fc600078e00ff */
        /* <DEDUP_REMOVED lines=9> */
[----:B--2---:R-:W1:Y:S04]  /*1ac50*/  SHFL.BFLY PT, R5, R14, 0x2, 0x1f ;  /* 0x0c401f000e057f89 */ /* 0x004e6800000e0000 */
[----:B0-----:R-:W0:Y:S01]  /*1ac60*/  SHFL.BFLY PT, R10, R21, 0x2, 0x1f ;  /* 0x0c401f00150a7f89 */ /* 0x001e2200000e0000 */
[----:B------:R-:W-:Y:S01]  /*1ac70*/  VIADD R4, R4, 0x200 ;  /* 0x0000020004047836 */ /* 0x000fe20000000000 */
[----:B------:R-:W-:-:S02]  /*1ac80*/  WARPGROUP.DEPBAR.LE gsb0, 0x0 ;  /* 0x00008000000079c5 */ /* 0x000fc40000010000 */
[----:B------:R-:W-:-:S06]  /*1ac90*/  WARPGROUP.ARRIVE ;  /* 0x00000000000079c5 */ /* 0x000fcc0000000000 */
[----:B------:R-:W-:Y:S01]  /*1aca0*/  QGMMA.64x64x32.F32.E4M3.E4M3 R24, R140, gdesc[UR4], R24, gsb0 ;  /* 0x00e000048c187df3 */ /* 0x000fe20008000818 */
[----:B-1----:R-:W-:-:S01]  /*1acb0*/  FADD.FTZ R6, R5, R14 ;  /* 0x0000000e05067221 */ /* 0x002fc20000010000 */
[----:B------:R-:W-:Y:S01]  /*1acc0*/  IMAD.MOV.U32 R5, RZ, RZ, -0x3ffffff0 ;  /* 0xc0000010ff057424 */ /* 0x000fe200078e00ff */
[----:B------:R-:W-:-:S04]  /*1acd0*/  R2UR UR6, R4 ;  /* 0x00000000040672ca */ /* 0x000fc800000e0000 */
[----:B------:R-:W-:Y:S01]  /*1ace0*/  R2UR UR7, R5 ;  /* 0x00000000050772ca */ /* 0x000fe200000e0000 */
[----:B------:R-:W1:Y:S01]  /*1acf0*/  SHFL.BFLY PT, R7, R6, 0x1, 0x1f ;  /* 0x0c201f0006077f89 */ /* 0x000e6200000e0000 */
[----:B0-----:R-:W-:-:S05]  /*1ad00*/  FADD.FTZ R10, R10, R21 ;  /* 0x000000150a0a7221 */ /* 0x001fca0000010000 */
[----:B------:R-:W0:Y:S01]  /*1ad10*/  SHFL.BFLY PT, R5, R10, 0x1, 0x1f ;  /* 0x0c201f000a057f89 */ /* 0x000e2200000e0000 */
[----:B------:R-:W-:Y:S02]  /*1ad20*/  IMAD.MOV.U32 R4, RZ, RZ, RZ ;  /* 0x000000ffff047224 */ /* 0x000fe400078e00ff */
[----:B-1----:R-:W-:-:S05]  /*1ad30*/  FADD.FTZ R11, R6, R7 ;  /* 0x00000007060b7221 */ /* 0x002fca0000010000 */
[----:B------:R-:W-:Y:S01]  /*1ad40*/  FSETP.NE.FTZ.AND P1, PT, R11, RZ, PT ;  /* 0x000000ff0b00720b */ /* 0x000fe20003f35000 */
[----:B0-----:R-:W-:-:S01]  /*1ad50*/  FADD.FTZ R12, R10, R5 ;  /* 0x000000050a0c7221 */ /* 0x001fc20000010000 */
[----:B------:R-:W-:Y:S01]  /*1ad60*/  FMUL.FTZ R13, R11, 0.00390625 ;  /* 0x3b8000000b0d7820 */ /* 0x000fe20000410000 */
[----:B------:R-:W-:Y:S02]  /*1ad70*/  WARPGROUP.DEPBAR.LE gsb0, 0x0 ;  /* 0x00008000000079c5 */ /* 0x000fe40000010000 */
[----:B------:R-:W-:-:S06]  /*1ad80*/  WARPGROUP.ARRIVE ;  /* 0x00000000000079c5 */ /* 0x000fcc0000000000 */
[----:B------:R-:W-:Y:S01]  /*1ad90*/  QGMMA.64x64x32.F32.E4M3.E4M3 R24, R136, gdesc[UR4], R24, gsb0 ;  /* 0x00e0000488187df3 */ /* 0x000fe20008000818 */
[C---:B------:R-:W-:Y:S01]  /*1ada0*/  FMUL.FTZ R7, R12.reuse, 0.00390625 ;  /* 0x3b8000000c077820 */ /* 0x040fe20000410000 */
[----:B------:R-:W-:Y:S01]  /*1adb0*/  FSETP.NE.FTZ.AND P2, PT, R13, RZ, PT ;  /* 0x000000ff0d00720b */ /* 0x000fe20003f55000 */
[----:B------:R-:W-:Y:S03]  /*1adc0*/  @P1 MUFU.RCP R4, R11 ;  /* 0x0000000b00041308 */ /* 0x000fe60000001000 */
[----:B------:R-:W-:Y:S02]  /*1add0*/  FSETP.NE.FTZ.AND P3, PT, R7, RZ, PT ;  /* 0x000000ff0700720b */ /* 0x000fe40003f75000 */
[----:B------:R-:W-:Y:S01]  /*1ade0*/  FSETP.NE.FTZ.AND P1, PT, R12, RZ, PT ;  /* 0x000000ff0c00720b */ /* 0x000fe20003f35000 */
[----:B------:R-:W-:-:S06]  /*1adf0*/  IMAD.MOV.U32 R10, RZ, RZ, RZ ;  /* 0x000000ffff0a7224 */ /* 0x000fcc00078e00ff */
[----:B------:R-:W0:Y:S08]  /*1ae00*/  @P2 MUFU.LG2 R6, R13 ;  /* 0x0000000d00062308 */ /* 0x000e300000000c00 */
[----:B------:R-:W1:Y:S08]  /*1ae10*/  @P3 MUFU.LG2 R7, R7 ;  /* 0x0000000700073308 */ /* 0x000e700000000c00 */
[----:B------:R-:W2:Y:S01]  /*1ae20*/  @P1 MUFU.RCP R10, R12 ;  /* 0x0000000c000a1308 */ /* 0x000ea20000001000 */
[C---:B------:R-:W-:Y:S01]  /*1ae30*/  @P2 FMUL.FTZ R5, R0.reuse, 0.69314718246459960938 ;  /* 0x3f31721800052820 */ /* 0x040fe20000410000 */
[----:B------:R-:W-:Y:S01]  /*1ae40*/  @P3 FMUL.FTZ R15, R0, 0.69314718246459960938 ;  /* 0x3f317218000f3820 */ /* 0x000fe20000410000 */
[----:B0-----:R-:W-:Y:S01]  /*1ae50*/  @P2 FMUL.FTZ R6, R6, 0.69314718246459960938 ;  /* 0x3f31721806062820 */ /* 0x001fe20000410000 */
[----:B------:R-:W-:-:S02]  /*1ae60*/  IMAD.MOV.U32 R20, RZ, RZ, -0x800000 ;  /* 0xff800000ff147424 */ /* 0x000fc400078e00ff */
[----:B---3--:R-:W-:Y:S01]  /*1ae70*/  FMUL.FTZ R4, R4, R9 ;  /* 0x0000000904047220 */ /* 0x008fe20000410000 */
[----:B------:R-:W-:Y:S02]  /*1ae80*/  IMAD.MOV.U32 R21, RZ, RZ, -0x800000 ;  /* 0xff800000ff157424 */ /* 0x000fe400078e00ff */
[----:B-1----:R-:W-:Y:S01]  /*1ae90*/  @P3 FMUL.FTZ R0, R7, 0.69314718246459960938 ;  /* 0x3f31721807003820 */ /* 0x002fe20000410000 */
[----:B------:R-:W-:-:S03]  /*1aea0*/  @P2 FFMA.FTZ R20, R5, R8, R6 ;  /* 0x0000000805142223 */ /* 0x000fc60000010006 */
[----:B------:R-:W-:Y:S01]  /*1aeb0*/  @P3 FFMA.FTZ R21, R15, R3, R0 ;  /* 0x000000030f153223 */ /* 0x000fe20000010000 */
[----:B--2---:R-:W-:Y:S01]  /*1aec0*/  FMUL.FTZ R10, R10, R9 ;  /* 0x000000090a0a7220 */ /* 0x004fe20000410000 */
[----:B------:R-:W-:Y:S02]  /*1aed0*/  WARPGROUP.DEPBAR.LE gsb0, 0x0 ;  /* 0x00008000000079c5 */ /* 0x000fe40000010000 */
[----:B------:R-:W-:Y:S05]  /*1aee0*/  @!P0 BRA `(.L_x_1542) ;  /* 0x0000000000048947 */ /* 0x000fea0003800000 */
[----:B------:R-:W-:Y:S01]  /*1aef0*/  BPT.TRAP 0x1 ;  /* 0x000000040000795c */ /* 0x000fe20000300000 */
.L_x_1542:
[----:B------:R-:W2:Y:S01]  /*1af00*/  LDL.LU R0, [R1+0x14] ;  /* 0x0000140001007983 */ /* 0x000ea20000300800 */
[----:B------:R-:W-:Y:S02]  /*1af10*/  VIADD R2, R2, 0x13260 ;  /* 0x0001326002027836 */ /* 0x000fe40000000000 */
[-C--:B------:R-:W-:Y:S01]  /*1af20*/  FMUL.FTZ R24, R24, R4.reuse ;  /* 0x0000000418187220 */ /* 0x080fe20000410000 */
[-C--:B------:R-:W-:Y:S02]  /*1af30*/  FMUL.FTZ R29, R29, R4.reuse ;  /* 0x000000041d1d7220 */ /* 0x080fe40000410000 */
[----:B--2---:R-:W-:Y:S02]  /*1af40*/  PRMT R2, R0, 0x654, R2 ;  /* 0x0000065400027816 */ /* 0x004fe40000000002 */
[----:B------:R-:W2:Y:S01]  /*1af50*/  LDL.LU R0, [R1+0x68] ;  /* 0x0000680001007983 */ /* 0x000ea20000300800 */
[----:B------:R-:W-:Y:S01]  /*1af60*/  VIADD R23, R23, 0x1 ;  /* 0x0000000117177836 */ /* 0x000fe20000000000 */
[----:B------:R0:W-:Y:S01]  /*1af70*/  SYNCS.ARRIVE.TRANS64.RED.A1T0 RZ, [R2+URZ], RZ ;  /* 0x000000ff02ff79a7 */ /* 0x0001e2000810043f */
[-C--:B------:R-:W-:Y:S01]  /*1af80*/  FMUL.FTZ R32, R32, R4.reuse ;  /* 0x0000000420207220 */ /* 0x080fe20000410000 */
[-C--:B------:R-:W-:Y:S01]  /*1af90*/  FMUL.FTZ R37, R37, R4.reuse ;  /* 0x0000000425257220 */ /* 0x080fe20000410000 */
[-C--:B------:R-:W-:Y:S01]  /*1afa0*/  FMUL.FTZ R40, R40, R4.reuse ;  /* 0x0000000428287220 */ /* 0x080fe20000410000 */
[----:B------:R-:W-:Y:S01]  /*1afb0*/  ISETP.NE.AND P1, PT, R23, 0x2, PT ;  /* 0x000000021700780c */ /* 0x000fe20003f25270 */
[-C--:B------:R-:W-:Y:S01]  /*1afc0*/  FMUL.FTZ R3, R45, R4.reuse ;  /* 0x000000042d037220 */ /* 0x080fe20000410000 */
[-C--:B------:R-:W-:Y:S01]  /*1afd0*/  FMUL.FTZ R48, R48, R4.reuse ;  /* 0x0000000430307220 */ /* 0x080fe20000410000 */
[-C--:B------:R-:W-:Y:S01]  /*1afe0*/  FMUL.FTZ R53, R53, R4.reuse ;  /* 0x0000000435357220 */ /* 0x080fe20000410000 */
[----:B------:R-:W-:Y:S01]  /*1aff0*/  SEL R5, RZ, 0x1, P1 ;  /* 0x00000001ff057807 */ /* 0x000fe20000800000 */
        /* <DEDUP_REMOVED lines=25> */
[----:B------:R-:W-:-:S02]  /*1b190*/  LOP3.LUT R156, R156, R5, RZ, 0x3c, !PT ;  /* 0x000000059c9c7212 */ /* 0x000fc400078e3cff */
[----:B------:R-:W-:Y:S01]  /*1b1a0*/  SEL R23, R23, RZ, P1 ;  /* 0x000000ff17177207 */ /* 0x000fe20000800000 */
[----:B--2---:R-:W-:-:S05]  /*1b1b0*/  VIADD R0, R0, 0x1 ;  /* 0x0000000100007836 */ /* 0x004fca0000000000 */
[----:B------:R0:W-:Y:S02]  /*1b1c0*/  STL [R1+0x68], R0 ;  /* 0x0000680001007387 */ /* 0x0001e40000100800 */
.L_x_1428:
[----:B------:R-:W2:Y:S01]  /*1b1d0*/  LDL R77, [R1+0x60] ;  /* 0x00006000014d7983 */ /* 0x000ea20000100800 */
[----:B------:R-:W0:Y:S01]  /*1b1e0*/  S2UR UR4, SR_CgaCtaId ;  /* 0x00000000000479c3 */ /* 0x000e220000008800 */
[----:B------:R-:W-:Y:S01]  /*1b1f0*/  MOV R22, 0x400 ;  /* 0x0000040000167802 */ /* 0x000fe20000000f00 */
[----:B------:R-:W-:Y:S01]  /*1b200*/  BSSY B0, `(.L_x_1543) ;  /* 0x00002ab000007945 */ /* 0x000fe20003800000 */
[----:B------:R-:W1:Y:S01]  /*1b210*/  S2R R79, SR_TID.X ;  /* 0x00000000004f7919 */ /* 0x000e620000002100 */
[----:B0-----:R-:W-:-:S05]  /*1b220*/  IMAD.U32 R0, RZ, RZ, UR4 ;  /* 0x00000004ff007e24 */ /* 0x001fca000f8e00ff */
[----:B------:R-:W-:Y:S01]  /*1b230*/  LEA R22, R0, R22, 0x18 ;  /* 0x0000001600167211 */ /* 0x000fe200078ec0ff */
[----:B------:R-:W-:Y:S01]  /*1b240*/  BAR.SYNC.DEFER_BLOCKING 0x5, 0x200 ;  /* 0x0148000000007b1d */ /* 0x000fe20000010000 */
[----:B-1----:R-:W-:-:S05]  /*1b250*/  VIADD R60, R79, 0xffffff80 ;  /* 0xffffff804f3c7836 */ /* 0x002fca0000000000 */
[----:B------:R-:W-:Y:S01]  /*1b260*/  STL [R1+0x14], R0 ;  /* 0x0000140001007387 */ /* 0x000fe20000100800 */
[----:B------:R-:W-:-:S04]  /*1b270*/  SHF.R.S32.HI R65, RZ, 0x1f, R60 ;  /* 0x0000001fff417819 */ /* 0x000fc8000001143c */
[----:B------:R-:W-:Y:S01]  /*1b280*/  LEA.HI R63, R65, R60, RZ, 0x3 ;  /* 0x0000003c413f7211 */ /* 0x000fe200078f18ff */
[----:B------:R-:W0:Y:S04]  /*1b290*/  LDS.128 R4, [R22+0x132d0] ;  /* 0x0132d00016047984 */ /* 0x000e280000000c00 */
[----:B0-----:R0:W-:Y:S04]  /*1b2a0*/  STL.64 [R1+0x50], R4 ;  /* 0x0000500401007387 */ /* 0x0011e80000100a00 */
[----:B------:R1:W-:Y:S01]  /*1b2b0*/  STL.64 [R1+0x58], R6 ;  /* 0x0000580601007387 */ /* 0x0003e20000100a00 */
[----:B0-----:R-:W-:-:S02]  /*1b2c0*/  LOP3.LUT R5, R63, 0xfffffff8, RZ, 0xc0, !PT ;  /* 0xfffffff83f057812 */ /* 0x001fc400078ec0ff */
[----:B------:R-:W-:-:S03]  /*1b2d0*/  SHF.R.S32.HI R63, RZ, 0x3, R63 ;  /* 0x00000003ff3f7819 */ /* 0x000fc6000001143f */
[----:B------:R-:W-:-:S04]  /*1b2e0*/  IMAD.IADD R62, R60, 0x1, -R5 ;  /* 0x000000013c3e7824 */ /* 0x000fc800078e0a05 */
[----:B------:R-:W-:-:S05]  /*1b2f0*/  IMAD.SHL.U32 R0, R62, 0x8, RZ ;  /* 0x000000083e007824 */ /* 0x000fca00078e00ff */
[----:B------:R-:W-:Y:S01]  /*1b300*/  SHF.R.S32.HI R61, RZ, 0x1f, R0 ;  /* 0x0000001fff3d7819 */ /* 0x000fe20000011400 */
[----:B------:R-:W-:Y:S06]  /*1b310*/  BAR.ARV 0x4, 0x200 ;  /* 0x0108000000007b1d */ /* 0x000fec0000002000 */
[----:B--2---:R-:W-:-:S13]  /*1b320*/  ISETP.NE.AND P1, PT, R77, RZ, PT ;  /* 0x000000ff4d00720c */ /* 0x004fda0003f25270 */
[----:B------:R-:W0:Y:S02]  /*1b330*/  @!P1 LDC R77, c[0x0][0xad4] ;  /* 0x0002b500ff4d9b82 */ /* 0x000e240000000800 */
[----:B0-----:R1:W-:Y:S01]  /*1b340*/  @!P1 STL [R1+0x60], R77 ;  /* 0x0000604d01009387 */ /* 0x0013e20000100800 */
[----:B------:R-:W-:Y:S05]  /*1b350*/  @P0 BRA `(.L_x_1544) ;  /* 0x0000001c00ec0947 */ /* 0x000fea0003800000 */
[----:B------:R-:W-:Y:S01]  /*1b360*/  IMAD.SHL.U32 R2, R79, 0x4, RZ ;  /* 0x000000044f027824 */ /* 0x000fe200078e00ff */
[----:B------:R-:W-:Y:S01]  /*1b370*/  ULDC.64 UR4, c[0x4][0x38] ;  /* 0x01000e0000047ab9 */ /* 0x000fe20000000a00 */
[----:B------:R-:W2:Y:S01]  /*1b380*/  LDL R83, [R1+0x8] ;  /* 0x0000080001537983 */ /* 0x000ea20000100800 */
[----:B------:R-:W0:Y:S02]  /*1b390*/  S2R R5, SR_SWINHI ;  /* 0x0000000000057919 */ /* 0x000e240000002f00 */
[----:B------:R-:W-:Y:S01]  /*1b3a0*/  LOP3.LUT R2, R2, 0xc, RZ, 0xc0, !PT ;  /* 0x0000000c02027812 */ /* 0x000fe200078ec0ff */
[----:B------:R-:W-:Y:S01]  /*1b3b0*/  ULDC.64 UR6, c[0x0][0xc08] ;  /* 0x0003020000067ab9 */ /* 0x000fe20000000a00 */
[----:B------:R-:W3:Y:S01]  /*1b3c0*/  LDL.LU R87, [R1+0x64] ;  /* 0x0000640001577983 */ /* 0x000ee20000300800 */
[----:B------:R-:W-:Y:S01]  /*1b3d0*/  BAR.SYNC.DEFER_BLOCKING 0x1, 0x180 ;  /* 0x0046000000007b1d */ /* 0x000fe20000010000 */
[----:B------:R-:W-:-:S05]  /*1b3e0*/  IADD3 R10, P0, R2, UR4, RZ ;  /* 0x00000004020a7c10 */ /* 0x000fca000ff1e0ff */
[----:B------:R-:W-:Y:S01]  /*1b3f0*/  IMAD.X R11, RZ, RZ, UR5, P0 ;  /* 0x00000005ff0b7e24 */ /* 0x000fe200080e06ff */
[----:B------:R-:W-:Y:S01]  /*1b400*/  LEA.HI R4, R65, R60, RZ, 0x5 ;  /* 0x0000003c41047211 */ /* 0x000fe200078f28ff */
[----:B------:R-:W-:Y:S01]  /*1b410*/  ULDC.64 UR4, c[0x0][0xc00] ;  /* 0x0003000000047ab9 */ /* 0x000fe20000000a00 */
[----:B------:R-:W4:Y:S04]  /*1b420*/  LDL R86, [R1+0x44] ;  /* 0x0000440001567983 */ /* 0x000f280000100800 */
[----:B------:R0:W2:Y:S01]  /*1b430*/  LDG.E.CONSTANT R10, desc[UR44][R10.64] ;  /* 0x0000002c0a0a7981 */ /* 0x0000a2000c1e9900 */
[----:B------:R-:W-:-:S03]  /*1b440*/  LOP3.LUT P0, R2, R79, 0x3, RZ, 0xc0, !PT ;  /* 0x000000034f027812 */ /* 0x000fc6000780c0ff */
[----:B------:R-:W4:Y:S01]  /*1b450*/  LDL R85, [R1+0x34] ;  /* 0x0000340001557983 */ /* 0x000f220000100800 */
[----:B------:R-:W-:Y:S02]  /*1b460*/  ISETP.EQ.OR P0, PT, R2, 0x3, !P0 ;  /* 0x000000030200780c */ /* 0x000fe40004702670 */
[----:B------:R-:W-:Y:S01]  /*1b470*/  LEA.HI R2, R65, R60, RZ, 0x4 ;  /* 0x0000003c41027211 */ /* 0x000fe200078f20ff */
[----:B------:R-:W-:Y:S01]  /*1b480*/  IMAD.SHL.U32 R4, R4, 0x20, RZ ;  /* 0x0000002004047824 */ /* 0x000fe200078e00ff */
[----:B------:R-:W4:Y:S02]  /*1b490*/  LDL R81, [R1+0x6c] ;  /* 0x00006c0001517983 */ /* 0x000f240000100800 */
[----:B-1----:R-:W-:Y:S02]  /*1b4a0*/  SHF.R.S32.HI R7, RZ, 0x4, R2 ;  /* 0x00000004ff077819 */ /* 0x002fe40000011402 */
[C---:B------:R-:W-:Y:S02]  /*1b4b0*/  LOP3.LUT R9, R2.reuse, 0x3fffff0, RZ, 0xc0, !PT ;  /* 0x03fffff002097812 */ /* 0x040fe400078ec0ff */
[----:B------:R-:W-:-:S02]  /*1b4c0*/  LEA.HI R2, R2, R7, RZ, 0x1 ;  /* 0x0000000702027211 */ /* 0x000fc400078f08ff */
[----:B------:R-:W-:Y:S01]  /*1b4d0*/  LOP3.LUT R4, R4, 0xfffffc00, RZ, 0xc0, !PT ;  /* 0xfffffc0004047812 */ /* 0x000fe200078ec0ff */
[----:B------:R-:W-:Y:S01]  /*1b4e0*/  IMAD.IADD R9, R60, 0x1, -R9 ;  /* 0x000000013c097824 */ /* 0x000fe200078e0a09 */
[----:B------:R-:W-:-:S03]  /*1b4f0*/  LOP3.LUT R2, R2, 0x1ffffffe, RZ, 0xc0, !PT ;  /* 0x1ffffffe02027812 */ /* 0x000fc600078ec0ff */
[----:B------:R-:W-:Y:S02]  /*1b500*/  IMAD R9, R9, 0x40, R4 ;  /* 0x0000004009097824 */ /* 0x000fe400078e0204 */
[----:B------:R-:W-:Y:S01]  /*1b510*/  IMAD.IADD R2, R7, 0x1, -R2 ;  /* 0x0000000107027824 */ /* 0x000fe200078e0a02 */
[----:B------:R-:W-:Y:S02]  /*1b520*/  SEL R57, R44, R3, P0 ;  /* 0x000000032c397207 */ /* 0x000fe40000000000 */
[----:B------:R-:W-:Y:S01]  /*1b530*/  SEL R76, R3, R44, P0 ;  /* 0x0000002c034c7207 */ /* 0x000fe20000000000 */
[----:B------:R-:W-:Y:S01]  /*1b540*/  IMAD R9, R2, 0x8, R9 ;  /* 0x0000000802097824 */ /* 0x000fe200078e0209 */
[----:B------:R-:W-:Y:S02]  /*1b550*/  MOV R2, R22 ;  /* 0x0000001600027202 */ /* 0x000fe40000000f00 */
[----:B0-----:R-:W-:-:S03]  /*1b560*/  MOV R3, R5 ;  /* 0x0000000500037202 */ /* 0x001fc60000000f00 */
[----:B------:R-:W-:Y:S01]  /*1b570*/  IMAD.WIDE R4, R9, 0x2, R2 ;  /* 0x0000000209047825 */ /* 0x000fe200078e0202 */
[----:B------:R-:W-:Y:S02]  /*1b580*/  SEL R71, R36, R37, P0 ;  /* 0x0000002524477207 */ /* 0x000fe40000000000 */
[C---:B------:R-:W-:Y:S02]  /*1b590*/  IADD3 R9, P3, R4.reuse, 0x20, RZ ;  /* 0x0000002004097810 */ /* 0x040fe40007f7e0ff */
[----:B------:R-:W-:Y:S02]  /*1b5a0*/  LOP3.LUT R7, R4, 0x380, RZ, 0xc0, !PT ;  /* 0x0000038004077812 */ /* 0x000fe400078ec0ff */
[----:B------:R-:W-:Y:S02]  /*1b5b0*/  SEL R80, R37, R36, P0 ;  /* 0x0000002425507207 */ /* 0x000fe40000000000 */
[----:B-----5:R-:W-:Y:S02]  /*1b5c0*/  SEL R45, R40, R41, P0 ;  /* 0x00000029282d7207 */ /* 0x020fe40000000000 */
[----:B------:R-:W-:-:S02]  /*1b5d0*/  SEL R74, R41, R40, P0 ;  /* 0x00000028294a7207 */ /* 0x000fc40000000000 */
[----:B------:R-:W-:Y:S02]  /*1b5e0*/  SEL R37, R30, R31, P0 ;  /* 0x0000001f1e257207 */ /* 0x000fe40000000000 */
[----:B------:R-:W-:Y:S02]  /*1b5f0*/  SEL R56, R31, R30, P0 ;  /* 0x0000001e1f387207 */ /* 0x000fe40000000000 */
[----:B------:R-:W-:Y:S02]  /*1b600*/  LOP3.LUT R6, R9, 0x380, RZ, 0xc0, !PT ;  /* 0x0000038009067812 */ /* 0x000fe400078ec0ff */
[----:B------:R-:W-:Y:S02]  /*1b610*/  SEL R15, R34, R35, P0 ;  /* 0x00000023220f7207 */ /* 0x000fe40000000000 */
[----:B------:R-:W-:Y:S02]  /*1b620*/  SEL R40, R35, R34, P0 ;  /* 0x0000002223287207 */ /* 0x000fe40000000000 */
[----:B------:R-:W-:-:S02]  /*1b630*/  IADD3 R31, P2, R4, 0x40, RZ ;  /* 0x00000040041f7810 */ /* 0x000fc40007f5e0ff */
[----:B------:R-:W-:Y:S02]  /*1b640*/  SHF.R.U64 R7, R7, 0x3, RZ ;  /* 0x0000000307077819 */ /* 0x000fe400000012ff */
[----:B------:R-:W-:Y:S02]  /*1b650*/  IADD3 R35, P1, R4, 0x60, RZ ;  /* 0x0000006004237810 */ /* 0x000fe40007f3e0ff */
[----:B------:R-:W-:Y:S02]  /*1b660*/  SHF.R.U64 R6, R6, 0x3, RZ ;  /* 0x0000000306067819 */ /* 0x000fe400000012ff */
[----:B------:R-:W-:Y:S02]  /*1b670*/  LOP3.LUT R8, R31, 0x380, RZ, 0xc0, !PT ;  /* 0x000003801f087812 */ /* 0x000fe400078ec0ff */
[----:B------:R-:W-:Y:S02]  /*1b680*/  LOP3.LUT R4, R7, R4, RZ, 0x3c, !PT ;  /* 0x0000000407047212 */ /* 0x000fe400078e3cff */
[----:B------:R-:W-:Y:S01]  /*1b690*/  LOP3.LUT R12, R35, 0x380, RZ, 0xc0, !PT ;  /* 0x00000380230c7812 */ /* 0x000fe200078ec0ff */
[--C-:B------:R-:W-:Y:S01]  /*1b6a0*/  IMAD.X R69, RZ, RZ, R5.reuse, P1 ;  /* 0x000000ffff457224 */ /* 0x100fe200008e0605 */
[----:B------:R-:W-:Y:S01]  /*1b6b0*/  LOP3.LUT R6, R6, R9, RZ, 0x3c, !PT ;  /* 0x0000000906067212 */ /* 0x000fe200078e3cff */
[--C-:B------:R-:W-:Y:S01]  /*1b6c0*/  IMAD.X R9, RZ, RZ, R5.reuse, P2 ;  /* 0x000000ffff097224 */ /* 0x100fe200010e0605 */
[----:B------:R-:W-:Y:S01]  /*1b6d0*/  SEL R11, R48, R49, P0 ;  /* 0x00000031300b7207 */ /* 0x000fe20000000000 */
[----:B------:R-:W-:Y:S01]  /*1b6e0*/  IMAD.X R7, RZ, RZ, R5, P3 ;  /* 0x000000ffff077224 */ /* 0x000fe200018e0605 */
[----:B------:R-:W-:-:S02]  /*1b6f0*/  SEL R44, R49, R48, P0 ;  /* 0x00000030312c7207 */ /* 0x000fc40000000000 */
[----:B------:R-:W-:Y:S02]  /*1b700*/  SHF.R.U64 R8, R8, 0x3, RZ ;  /* 0x0000000308087819 */ /* 0x000fe400000012ff */
[----:B------:R-:W-:Y:S02]  /*1b710*/  MOV R72, R4 ;  /* 0x0000000400487202 */ /* 0x000fe40000000f00 */
[----:B------:R-:W-:Y:S02]  /*1b720*/  SEL R73, R24, R25, P0 ;  /* 0x0000001918497207 */ /* 0x000fe40000000000 */
[----:B------:R-:W-:Y:S02]  /*1b730*/  SEL R82, R25, R24, P0 ;  /* 0x0000001819527207 */ /* 0x000fe40000000000 */
[----:B------:R-:W-:Y:S02]  /*1b740*/  SEL R13, R26, R27, P0 ;  /* 0x0000001b1a0d7207 */ /* 0x000fe40000000000 */
[----:B------:R-:W-:-:S02]  /*1b750*/  SEL R48, R27, R26, P0 ;  /* 0x0000001a1b307207 */ /* 0x000fc40000000000 */
[----:B------:R-:W-:Y:S02]  /*1b760*/  SHF.R.U64 R12, R12, 0x3, RZ ;  /* 0x000000030c0c7819 */ /* 0x000fe400000012ff */
        /* <DEDUP_REMOVED lines=14> */
[----:B------:R-:W-:Y:S02]  /*1b850*/  LOP3.LUT R8, R8, R31, RZ, 0x3c, !PT ;  /* 0x0000001f08087212 */ /* 0x000fe400078e3cff */
[----:B------:R-:W-:Y:S02]  /*1b860*/  SEL R33, R46, R47, P0 ;  /* 0x0000002f2e217207 */ /* 0x000fe40000000000 */
[----:B------:R-:W-:-:S02]  /*1b870*/  SEL R36, R47, R46, P0 ;  /* 0x0000002e2f247207 */ /* 0x000fc40000000000 */
[----:B------:R-:W-:Y:S02]  /*1b880*/  LOP3.LUT R68, R12, R35, RZ, 0x3c, !PT ;  /* 0x000000230c447212 */ /* 0x000fe400078e3cff */
[----:B------:R-:W-:Y:S02]  /*1b890*/  MOV R64, R6 ;  /* 0x0000000600407202 */ /* 0x000fe40000000f00 */
[----:B------:R-:W-:Y:S02]  /*1b8a0*/  MOV R67, R8 ;  /* 0x0000000800437202 */ /* 0x000fe40000000f00 */
[----:B------:R-:W-:Y:S02]  /*1b8b0*/  MOV R68, R68 ;  /* 0x0000004400447202 */ /* 0x000fe40000000f00 */
[----:B------:R-:W-:Y:S02]  /*1b8c0*/  ISETP.NE.U32.AND P1, PT, RZ, UR4, PT ;  /* 0x00000004ff007c0c */ /* 0x000fe4000bf25070 */
[----:B--2---:R-:W-:Y:S01]  /*1b8d0*/  LOP3.LUT R5, R10, 0x2, RZ, 0x3c, !PT ;  /* 0x000000020a057812 */ /* 0x004fe200078e3cff */
[----:B------:R-:W-:Y:S04]  /*1b8e0*/  SHFL.IDX PT, R46, R73, R10, 0x1c1f ;  /* 0x001c1f0a492e7589 */ /* 0x000fe800000e0000 */
[----:B------:R-:W0:Y:S04]  /*1b8f0*/  SHFL.IDX PT, R47, R82, R5, 0x1c1f ;  /* 0x001c1f05522f7589 */ /* 0x000e2800000e0000 */
[----:B------:R-:W-:Y:S04]  /*1b900*/  SHFL.IDX PT, R30, R13, R10, 0x1c1f ;  /* 0x001c1f0a0d1e7589 */ /* 0x000fe800000e0000 */
[----:B------:R-:W1:Y:S04]  /*1b910*/  SHFL.IDX PT, R31, R48, R5, 0x1c1f ;  /* 0x001c1f05301f7589 */ /* 0x000e6800000e0000 */
[----:B------:R-:W-:Y:S04]  /*1b920*/  SHFL.IDX PT, R50, R59, R10, 0x1c1f ;  /* 0x001c1f0a3b327589 */ /* 0x000fe800000e0000 */
[----:B------:R-:W-:Y:S04]  /*1b930*/  SHFL.IDX PT, R12, R41, R10, 0x1c1f ;  /* 0x001c1f0a290c7589 */ /* 0x000fe800000e0000 */
[----:B------:R-:W2:Y:S04]  /*1b940*/  SHFL.IDX PT, R51, R78, R5, 0x1c1f ;  /* 0x001c1f054e337589 */ /* 0x000ea800000e0000 */
[----:B------:R-:W-:Y:S04]  /*1b950*/  SHFL.IDX PT, R34, R15, R10, 0x1c1f ;  /* 0x001c1f0a0f227589 */ /* 0x000fe800000e0000 */
[----:B------:R-:W3:Y:S04]  /*1b960*/  SHFL.IDX PT, R35, R40, R5, 0x1c1f ;  /* 0x001c1f0528237589 */ /* 0x000ee800000e0000 */
[----:B------:R-:W-:Y:S04]  /*1b970*/  SHFL.IDX PT, R4, R75, R10, 0x1c1f ;  /* 0x001c1f0a4b047589 */ /* 0x000fe800000e0000 */
[----:B------:R-:W-:Y:S04]  /*1b980*/  SHFL.IDX PT, R54, R45, R10, 0x1c1f ;  /* 0x001c1f0a2d367589 */ /* 0x000fe800000e0000 */
[----:B------:R-:W4:Y:S04]  /*1b990*/  SHFL.IDX PT, R7, R84, R5, 0x1c1f ;  /* 0x001c1f0554077589 */ /* 0x000f2800000e0000 */
[----:B------:R-:W-:Y:S04]  /*1b9a0*/  SHFL.IDX PT, R14, R37, R10, 0x1c1f ;  /* 0x001c1f0a250e7589 */ /* 0x000fe800000e0000 */
[----:B------:R-:W-:Y:S04]  /*1b9b0*/  SHFL.IDX PT, R24, R25, R10, 0x1c1f ;  /* 0x001c1f0a19187589 */ /* 0x000fe800000e0000 */
[----:B------:R-:W4:Y:S04]  /*1b9c0*/  SHFL.IDX PT, R55, R74, R5, 0x1c1f ;  /* 0x001c1f054a377589 */ /* 0x000f2800000e0000 */
[----:B------:R-:W-:Y:S04]  /*1b9d0*/  SHFL.IDX PT, R38, R27, R10, 0x1c1f ;  /* 0x001c1f0a1b267589 */ /* 0x000fe800000e0000 */
[----:B------:R-:W-:Y:S04]  /*1b9e0*/  SHFL.IDX PT, R42, R29, R10, 0x1c1f ;  /* 0x001c1f0a1d2a7589 */ /* 0x000fe800000e0000 */
[----:B------:R-:W4:Y:S04]  /*1b9f0*/  SHFL.IDX PT, R15, R56, R5, 0x1c1f ;  /* 0x001c1f05380f7589 */ /* 0x000f2800000e0000 */
[----:B------:R-:W4:Y:S04]  /*1ba00*/  SHFL.IDX PT, R39, R32, R5, 0x1c1f ;  /* 0x001c1f0520277589 */ /* 0x000f2800000e0000 */
[----:B------:R-:W4:Y:S04]  /*1ba10*/  SHFL.IDX PT, R41, R28, R5, 0x1c1f ;  /* 0x001c1f051c297589 */ /* 0x000f2800000e0000 */
[----:B------:R-:W-:Y:S04]  /*1ba20*/  SHFL.IDX PT, R6, R71, R10, 0x1c1f ;  /* 0x001c1f0a47067589 */ /* 0x000fe800000e0000 */
[----:B------:R-:W-:Y:S04]  /*1ba30*/  SHFL.IDX PT, R58, R11, R10, 0x1c1f ;  /* 0x001c1f0a0b3a7589 */ /* 0x000fe800000e0000 */
[----:B------:R-:W4:Y:S04]  /*1ba40*/  SHFL.IDX PT, R9, R80, R5, 0x1c1f ;  /* 0x001c1f0550097589 */ /* 0x000f2800000e0000 */
[----:B------:R0:W4:Y:S04]  /*1ba50*/  SHFL.IDX PT, R59, R44, R5, 0x1c1f ;  /* 0x001c1f052c3b7589 */ /* 0x00012800000e0000 */
[----:B------:R-:W4:Y:S04]  /*1ba60*/  SHFL.IDX PT, R25, R52, R5, 0x1c1f ;  /* 0x001c1f0534197589 */ /* 0x000f2800000e0000 */
[----:B------:R-:W-:Y:S04]  /*1ba70*/  SHFL.IDX PT, R8, R57, R10, 0x1c1f ;  /* 0x001c1f0a39087589 */ /* 0x000fe800000e0000 */
[----:B------:R-:W4:Y:S04]  /*1ba80*/  SHFL.IDX PT, R11, R76, R5, 0x1c1f ;  /* 0x001c1f054c0b7589 */ /* 0x000f2800000e0000 */
[----:B------:R-:W-:Y:S04]  /*1ba90*/  SHFL.IDX PT, R26, R33, R10, 0x1c1f ;  /* 0x001c1f0a211a7589 */ /* 0x000fe800000e0000 */
[----:B------:R-:W-:Y:S04]  /*1baa0*/  SHFL.IDX PT, R43, R43, R10, 0x1c1f ;  /* 0x001c1f0a2b2b7589 */ /* 0x000fe800000e0000 */
[----:B------:R-:W4:Y:S04]  /*1bab0*/  SHFL.IDX PT, R27, R36, R5, 0x1c1f ;  /* 0x001c1f05241b7589 */ /* 0x000f2800000e0000 */
[----:B------:R-:W4:Y:S04]  /*1bac0*/  SHFL.IDX PT, R66, R66, R5, 0x1c1f ;  /* 0x001c1f0542427589 */ /* 0x000f2800000e0000 */
[----:B------:R3:W4:Y:S01]  /*1bad0*/  SHFL.IDX PT, R13, R70, R5, 0x1c1f ;  /* 0x001c1f05460d7589 */ /* 0x00072200000e0000 */
[----:B0-----:R-:W-:-:S02]  /*1bae0*/  SEL R44, R46, R47, P0 ;  /* 0x0000002f2e2c7207 */ /* 0x001fc40000000000 */
[----:B-1----:R-:W-:Y:S02]  /*1baf0*/  SEL R28, R30, R31, P0 ;  /* 0x0000001f1e1c7207 */ /* 0x002fe40000000000 */
[----:B------:R-:W-:Y:S02]  /*1bb00*/  SEL R46, R47, R46, P0 ;  /* 0x0000002e2f2e7207 */ /* 0x000fe40000000000 */
[----:B--2---:R-:W-:Y:S02]  /*1bb10*/  SEL R48, R50, R51, P0 ;  /* 0x0000003332307207 */ /* 0x004fe40000000000 */
[----:B------:R-:W-:Y:S01]  /*1bb20*/  SEL R30, R31, R30, P0 ;  /* 0x0000001e1f1e7207 */ /* 0x000fe20000000000 */
[----:B---3--:R-:W0:Y:S01]  /*1bb30*/  LDC.64 R70, c[0x0][0xc00] ;  /* 0x00030000ff467b82 */ /* 0x008e220000000a00 */
[----:B------:R-:W-:Y:S02]  /*1bb40*/  SEL R32, R34, R35, P0 ;  /* 0x0000002322207207 */ /* 0x000fe40000000000 */
[----:B----4-:R-:W-:-:S02]  /*1bb50*/  SEL R45, R4, R7, P0 ;  /* 0x00000007042d7207 */ /* 0x010fc40000000000 */
        /* <DEDUP_REMOVED lines=41> */
[----:B------:R0:W-:Y:S04]  /*1bdf0*/  STSM.16.M88.4 [R72], R24 ;  /* 0x0000001848007844 */ /* 0x0001e80000000200 */
[----:B------:R1:W-:Y:S04]  /*1be00*/  STSM.16.M88.4 [R64], R4 ;  /* 0x0000000440007844 */ /* 0x0003e80000000200 */
[----:B------:R-:W-:Y:S04]  /*1be10*/  STSM.16.M88.4 [R67], R8 ;  /* 0x0000000843007844 */ /* 0x000fe80000000200 */
[----:B------:R2:W-:Y:S01]  /*1be20*/  STSM.16.M88.4 [R68], R12 ;  /* 0x0000000c44007844 */ /* 0x0005e20000000200 */
[----:B------:R-:W-:Y:S01]  /*1be30*/  BAR.SYNC.DEFER_BLOCKING 0x1, 0x180 ;  /* 0x0046000000007b1d */ /* 0x000fe20000010000 */
[----:B------:R-:W-:Y:S01]  /*1be40*/  ISETP.NE.AND.EX P0, PT, RZ, UR5, PT, P1 ;  /* 0x00000005ff007c0c */ /* 0x000fe2000bf05310 */
[----:B------:R-:W-:-:S02]  /*1be50*/  IMAD.MOV.U32 R66, RZ, RZ, RZ ;  /* 0x000000ffff427224 */ /* 0x000fc400078e00ff */
[----:B0-----:R-:W-:Y:S01]  /*1be60*/  IMAD.WIDE R24, R87, 0x4, R70 ;  /* 0x0000000457187825 */ /* 0x001fe200078e0246 */
[----:B------:R-:W-:-:S03]  /*1be70*/  ISETP.GT.AND P3, PT, R77, 0x1, PT ;  /* 0x000000014d00780c */ /* 0x000fc60003f64270 */
[----:B-1----:R-:W0:Y:S06]  /*1be80*/  LDC R64, c[0x0][0xbe8] ;  /* 0x0002fa00ff407b82 */ /* 0x002e2c0000000800 */
[----:B------:R-:W3:Y:S01]  /*1be90*/  @P0 LDG.E R66, desc[UR44][R24.64] ;  /* 0x0000002c18420981 */ /* 0x000ee2000c1e1900 */
[----:B------:R-:W-:-:S04]  /*1bea0*/  ISETP.NE.U32.AND P1, PT, RZ, UR6, PT ;  /* 0x00000006ff007c0c */ /* 0x000fc8000bf25070 */
[----:B------:R-:W-:-:S13]  /*1beb0*/  ISETP.NE.AND.EX P1, PT, RZ, UR7, PT, P1 ;  /* 0x00000007ff007c0c */ /* 0x000fda000bf25310 */
[----:B------:R-:W1:Y:S02]  /*1bec0*/  @P1 LDC.64 R26, c[0x0][0xc08] ;  /* 0x00030200ff1a1b82 */ /* 0x000e640000000a00 */
[----:B-1----:R-:W-:-:S04]  /*1bed0*/  @P1 IMAD.WIDE R4, R87, 0x4, R26 ;  /* 0x0000000457041825 */ /* 0x002fc800078e021a */
[----:B------:R-:W-:-:S05]  /*1bee0*/  IMAD.MOV.U32 R26, RZ, RZ, 0x9b8 ;  /* 0x000009b8ff1a7424 */ /* 0x000fca00078e00ff */
[----:B------:R-:W-:-:S04]  /*1bef0*/  SEL R26, R26, 0x978, P3 ;  /* 0x000009781a1a7807 */ /* 0x000fc80001800000 */
[----:B--2---:R-:W1:Y:S08]  /*1bf00*/  LDC.64 R12, c[0x0][R26+0x220] ;  /* 0x000088001a0c7b82 */ /* 0x004e700000000a00 */
[----:B------:R-:W2:Y:S01]  /*1bf10*/  LDC.64 R10, c[0x0][R26+0x218] ;  /* 0x000086001a0a7b82 */ /* 0x000ea20000000a00 */
[----:B0-----:R-:W-:-:S07]  /*1bf20*/  ISETP.NE.AND P4, PT, R64, 0x1, PT ;  /* 0x000000014000780c */ /* 0x001fce0003f85270 */
[----:B------:R-:W0:Y:S01]  /*1bf30*/  LDC.64 R8, c[0x0][R26+0x228] ;  /* 0x00008a001a087b82 */ /* 0x000e220000000a00 */
[----:B------:R-:W-:Y:S02]  /*1bf40*/  ULDC UR6, c[0x0][0xa88] ;  /* 0x0002a20000067ab9 */ /* 0x000fe40000000800 */
[----:B------:R-:W-:-:S05]  /*1bf50*/  IMAD.U32 R69, RZ, RZ, UR6 ;  /* 0x00000006ff457e24 */ /* 0x000fca000f8e00ff */
[----:B------:R4:W4:Y:S01]  /*1bf60*/  LDC.64 R6, c[0x0][R26+0x210] ;  /* 0x000084001a067b82 */ /* 0x0009220000000a00 */
[----:B------:R1:W5:Y:S01]  /*1bf70*/  @P1 LDG.E R69, desc[UR44][R4.64] ;  /* 0x0000002c04451981 */ /* 0x000362000c1e1900 */
[----:B------:R-:W-:-:S06]  /*1bf80*/  ISETP.NE.U32.AND P2, PT, RZ, UR4, PT ;  /* 0x00000004ff007c0c */ /* 0x000fcc000bf45070 */
[----:B------:R-:W0:Y:S01]  /*1bf90*/  @P4 LDC R68, c[0x0][0xbec] ;  /* 0x0002fb00ff444b82 */ /* 0x000e220000000800 */
[----:B------:R-:W-:-:S07]  /*1bfa0*/  ISETP.NE.AND.EX P2, PT, RZ, UR5, PT, P2 ;  /* 0x00000005ff007c0c */ /* 0x000fce000bf45320 */
[----:B------:R-:W4:Y:S01]  /*1bfb0*/  @P4 LDC R73, c[0x0][0xbf0] ;  /* 0x0002fc00ff494b82 */ /* 0x000f220000000800 */
[----:B------:R-:W-:-:S07]  /*1bfc0*/  SHF.R.S32.HI R15, RZ, 0x1f, R87 ;  /* 0x0000001fff0f7819 */ /* 0x000fce0000011457 */
[----:B-1----:R-:W1:Y:S01]  /*1bfd0*/  LDC.64 R4, c[0x0][0xba8] ;  /* 0x0002ea00ff047b82 */ /* 0x002e620000000a00 */
[----:B------:R-:W-:Y:S02]  /*1bfe0*/  SEL R67, R87, RZ, !P2 ;  /* 0x000000ff57437207 */ /* 0x000fe40005000000 */
[----:B------:R-:W-:Y:S02]  /*1bff0*/  LEA.HI R70, R65, R60, RZ, 0x7 ;  /* 0x0000003c41467211 */ /* 0x000fe400078f38ff */
[----:B------:R-:W-:Y:S01]  /*1c000*/  SEL R15, R15, RZ, !P2 ;  /* 0x000000ff0f0f7207 */ /* 0x000fe20005000000 */
[----:B------:R-:W-:Y:S01]  /*1c010*/  IMAD R13, R13, R67, RZ ;  /* 0x000000430d0d7224 */ /* 0x000fe200078e02ff */
[----:B------:R-:W-:Y:S01]  /*1c020*/  LOP3.LUT R27, R70, 0xffffff80, RZ, 0xc0, !PT ;  /* 0xffffff80461b7812 */ /* 0x000fe200078ec0ff */
[----:B--2---:R-:W-:Y:S02]  /*1c030*/  IMAD R65, R11, R83, RZ ;  /* 0x000000530b417224 */ /* 0x004fe400078e02ff */
[----:B------:R-:W-:-:S02]  /*1c040*/  IMAD.IADD R11, R86, 0x1, R85 ;  /* 0x00000001560b7824 */ /* 0x000fc400078e0255 */
[----:B------:R-:W-:Y:S02]  /*1c050*/  IMAD R71, R12, R15, R13 ;  /* 0x0000000f0c477224 */ /* 0x000fe400078e020d */
[----:B------:R-:W-:Y:S01]  /*1c060*/  IMAD.IADD R72, R60, 0x1, -R27 ;  /* 0x000000013c487824 */ /* 0x000fe200078e0a1b */
[----:B------:R-:W-:Y:S01]  /*1c070*/  SEL R27, R81, RZ, P3 ;  /* 0x000000ff511b7207 */ /* 0x000fe20001800000 */
[----:B------:R-:W-:-:S04]  /*1c080*/  IMAD.WIDE.U32 R14, R10, R83, RZ ;  /* 0x000000530a0e7225 */ /* 0x000fc800078e00ff */
[----:B------:R-:W-:-:S04]  /*1c090*/  IMAD.WIDE.U32 R12, R12, R67, RZ ;  /* 0x000000430c0c7225 */ /* 0x000fc800078e00ff */
[----:B0-----:R-:W-:Y:S01]  /*1c0a0*/  @P4 IMAD.HI.U32 R10, R11, R68, RZ ;  /* 0x000000440b0a4227 */ /* 0x001fe200078e00ff */
[----:B-1----:R-:W0:Y:S03]  /*1c0b0*/  @!P3 LDC R4, c[0x0][0xb50] ;  /* 0x0002d400ff04bb82 */ /* 0x002e260000000800 */
[----:B------:R-:W-:Y:S02]  /*1c0c0*/  IMAD.IADD R60, R15, 0x1, R65 ;  /* 0x000000010f3c7824 */ /* 0x000fe400078e0241 */
[----:B------:R-:W-:Y:S02]  /*1c0d0*/  IMAD.IADD R71, R13, 0x1, R71 ;  /* 0x000000010d477824 */ /* 0x000fe400078e0247 */
[----:B------:R-:W-:Y:S01]  /*1c0e0*/  IMAD.MOV.U32 R13, RZ, RZ, R11 ;  /* 0x000000ffff0d7224 */ /* 0x000fe200078e000b */
[----:B----4-:R-:W-:Y:S01]  /*1c0f0*/  @P4 SHF.R.U32.HI R13, RZ, R73, R10 ;  /* 0x00000049ff0d4219 */ /* 0x010fe2000001160a */
[-C--:B------:R-:W-:Y:S01]  /*1c100*/  IMAD R15, R9, R27.reuse, RZ ;  /* 0x0000001b090f7224 */ /* 0x080fe200078e02ff */
[----:B------:R-:W1:Y:S01]  /*1c110*/  @!P3 LDC R5, c[0x0][0xb54] ;  /* 0x0002d500ff05bb82 */ /* 0x000e620000000800 */
[----:B------:R-:W-:Y:S01]  /*1c120*/  IMAD.WIDE.U32 R8, R8, R27, RZ ;  /* 0x0000001b08087225 */ /* 0x000fe200078e00ff */
[----:B------:R-:W-:-:S02]  /*1c130*/  SHF.R.S32.HI R27, RZ, 0x1f, R72 ;  /* 0x0000001fff1b7819 */ /* 0x000fc40000011448 */
[----:B------:R-:W-:Y:S02]  /*1c140*/  SHF.R.S32.HI R70, RZ, 0x7, R70 ;  /* 0x00000007ff467819 */ /* 0x000fe40000011446 */
[--C-:B---3--:R-:W-:Y:S02]  /*1c150*/  IADD3 R12, P2, P5, R12, R14, R66.reuse ;  /* 0x0000000e0c0c7210 */ /* 0x108fe40007d5e042 */
[----:B------:R-:W-:Y:S01]  /*1c160*/  SHF.R.S32.HI R65, RZ, 0x1f, R66 ;  /* 0x0000001fff417819 */ /* 0x000fe20000011442 */
[----:B------:R-:W-:Y:S02]  /*1c170*/  IMAD.IADD R14, R9, 0x1, R15 ;  /* 0x00000001090e7824 */ /* 0x000fe400078e020f */
[----:B------:R-:W-:Y:S01]  /*1c180*/  IMAD.MOV R15, RZ, RZ, -R13 ;  /* 0x000000ffff0f7224 */ /* 0x000fe200078e0a0d */
[----:B------:R-:W-:Y:S02]  /*1c190*/  IADD3.X R10, R71, R60, R65, P2, P5 ;  /* 0x0000003c470a7210 */ /* 0x000fe400017ea441 */
[----:B------:R-:W-:Y:S01]  /*1c1a0*/  IADD3 R8, P2, P5, R13, R12, R8 ;  /* 0x0000000c0d087210 */ /* 0x000fe20007d5e008 */
[----:B------:R-:W-:Y:S01]  /*1c1b0*/  IMAD R15, R64, R15, R11 ;  /* 0x0000000f400f7224 */ /* 0x000fe200078e020b */
[----:B------:R-:W-:-:S02]  /*1c1c0*/  LEA.HI R12, R27, R72, RZ, 0x2 ;  /* 0x000000481b0c7211 */ /* 0x000fc400078f10ff */
[----:B------:R-:W-:Y:S02]  /*1c1d0*/  SHF.R.S32.HI R9, RZ, 0x1f, R13 ;  /* 0x0000001fff097819 */ /* 0x000fe4000001140d */
[--C-:B------:R-:W-:Y:S02]  /*1c1e0*/  SHF.R.S32.HI R26, RZ, 0x2, R12.reuse ;  /* 0x00000002ff1a7819 */ /* 0x100fe4000001140c */
[----:B------:R-:W-:Y:S01]  /*1c1f0*/  SHF.R.S32.HI R71, RZ, 0x1f, R12 ;  /* 0x0000001fff477819 */ /* 0x000fe2000001140c */
[----:B------:R-:W-:Y:S01]  /*1c200*/  IMAD R7, R7, R15, RZ ;  /* 0x0000000f07077224 */ /* 0x000fe200078e02ff */
[----:B------:R-:W-:Y:S02]  /*1c210*/  SHF.R.S32.HI R13, RZ, 0x1f, R15 ;  /* 0x0000001fff0d7819 */ /* 0x000fe4000001140f */
[----:B------:R-:W-:Y:S02]  /*1c220*/  IADD3.X R9, R9, R10, R14, P2, P5 ;  /* 0x0000000a09097210 */ /* 0x000fe400017ea40e */
[----:B------:R-:W-:Y:S01]  /*1c230*/  LEA.HI R71, R71, R26, RZ, 0x3 ;  /* 0x0000001a47477211 */ /* 0x000fe200078f18ff */
[----:B------:R-:W-:Y:S01]  /*1c240*/  IMAD.HI R10, R70, 0x55555556, RZ ;  /* 0x55555556460a7827 */ /* 0x000fe200078e02ff */
[----:B------:R-:W-:-:S02]  /*1c250*/  LEA.HI R27, R27, R72, RZ, 0x5 ;  /* 0x000000481b1b7211 */ /* 0x000fc400078f28ff */
[----:B------:R-:W-:Y:S01]  /*1c260*/  LOP3.LUT R71, R71, 0xfffffff8, RZ, 0xc0, !PT ;  /* 0xfffffff847477812 */ /* 0x000fe200078ec0ff */
[C---:B------:R-:W-:Y:S02]  /*1c270*/  IMAD R13, R6.reuse, R13, R7 ;  /* 0x0000000d060d7224 */ /* 0x040fe400078e0207 */
[----:B------:R-:W-:Y:S01]  /*1c280*/  IMAD.WIDE.U32 R6, R6, R15, R8 ;  /* 0x0000000f06067225 */ /* 0x000fe200078e0008 */
[----:B------:R-:W-:Y:S02]  /*1c290*/  LEA.HI R9, R10, R10, RZ, 0x1 ;  /* 0x0000000a0a097211 */ /* 0x000fe400078f08ff */
[----:B------:R-:W-:Y:S01]  /*1c2a0*/  SHF.R.S32.HI R27, RZ, 0x5, R27 ;  /* 0x00000005ff1b7819 */ /* 0x000fe2000001141b */
[----:B------:R-:W-:Y:S01]  /*1c2b0*/  IMAD.IADD R7, R7, 0x1, R13 ;  /* 0x0000000107077824 */ /* 0x000fe200078e020d */
[----:B0-----:R-:W-:Y:S01]  /*1c2c0*/  LEA R8, P2, R6, R4, 0x2 ;  /* 0x0000000406087211 */ /* 0x001fe200078410ff */
[----:B------:R-:W-:Y:S02]  /*1c2d0*/  IMAD.IADD R26, R26, 0x1, -R71 ;  /* 0x000000011a1a7824 */ /* 0x000fe400078e0a47 */
[----:B------:R-:W-:Y:S01]  /*1c2e0*/  IMAD R70, R9, -0x3, R70 ;  /* 0xfffffffd09467824 */ /* 0x000fe200078e0246 */
[----:B-1----:R-:W-:Y:S01]  /*1c2f0*/  LEA.HI.X R9, R6, R5, R7, 0x2, P2 ;  /* 0x0000000506097211 */ /* 0x002fe200010f1407 */
[----:B------:R-:W-:Y:S01]  /*1c300*/  IMAD R27, R27, 0x10, R26 ;  /* 0x000000101b1b7824 */ /* 0x000fe200078e021a */
[----:B------:R-:W-:Y:S07]  /*1c310*/  @P1 BRA `(.L_x_1545) ;  /* 0x0000000000101947 */ /* 0x000fee0003800000 */
[----:B------:R-:W-:Y:S05]  /*1c320*/  @!P0 BRA `(.L_x_1545) ;  /* 0x00000000000c8947 */ /* 0x000fea0003800000 */
[----:B------:R-:W2:Y:S04]  /*1c330*/  LDG.E R4, desc[UR44][R24.64] ;  /* 0x0000002c18047981 */ /* 0x000ea8000c1e1900 */
[----:B-----5:R-:W2:Y:S02]  /*1c340*/  LDG.E R69, desc[UR44][R24.64+0x4] ;  /* 0x0000042c18457981 */ /* 0x020ea4000c1e1900 */
[----:B--2---:R-:W-:-:S07]  /*1c350*/  IMAD.IADD R69, R69, 0x1, -R4 ;  /* 0x0000000145457824 */ /* 0x004fce00078e0a04 */
.L_x_1545:
[----:B------:R-:W-:Y:S01]  /*1c360*/  IMAD R13, R70, 0x40, R27 ;  /* 0x00000040460d7824 */ /* 0x000fe200078e021b */
[----:B------:R-:W-:Y:S01]  /*1c370*/  SHFL.IDX PT, R4, R8, RZ, 0x1c1f ;  /* 0x001c1fff08047589 */ /* 0x000fe200000e0000 */
[----:B-----5:R-:W-:Y:S01]  /*1c380*/  IMAD R60, R69, R64, RZ ;  /* 0x00000040453c7224 */ /* 0x020fe200078e02ff */
[----:B------:R-:W-:Y:S01]  /*1c390*/  LOP3.LUT P0, RZ, R72, 0x3, RZ, 0xc0, !PT ;  /* 0x0000000348ff7812 */ /* 0x000fe2000780c0ff */
[----:B------:R-:W-:Y:S01]  /*1c3a0*/  IMAD.IADD R13, R13, 0x1, R85 ;  /* 0x000000010d0d7824 */ /* 0x000fe200078e0255 */
[----:B------:R-:W0:Y:S03]  /*1c3b0*/  SHFL.IDX PT, R5, R9, RZ, 0x1c1f ;  /* 0x001c1fff09057589 */ /* 0x000e2600000e0000 */
[C---:B------:R-:W-:Y:S01]  /*1c3c0*/  VIADD R15, R13.reuse, 0x8 ;  /* 0x000000080d0f7836 */ /* 0x040fe20000000000 */
[----:B------:R-:W-:Y:S01]  /*1c3d0*/  SHFL.IDX PT, R6, R8, 0x1, 0x1c1f ;  /* 0x003c1f0008067f89 */ /* 0x000fe200000e0000 */
[----:B------:R-:W-:-:S03]  /*1c3e0*/  ISETP.GE.OR P1, PT, R13, R60, P0 ;  /* 0x0000003c0d00720c */ /* 0x000fc60000726670 */
[----:B------:R-:W1:Y:S01]  /*1c3f0*/  SHFL.IDX PT, R7, R9, 0x1, 0x1c1f ;  /* 0x003c1f0009077f89 */ /* 0x000e6200000e0000 */
[----:B------:R-:W-:-:S09]  /*1c400*/  ISETP.GE.OR P0, PT, R15, R60, P0 ;  /* 0x0000003c0f00720c */ /* 0x000fd20000706670 */
[----:B0-----:R0:W-:Y:S04]  /*1c410*/  @!P1 ST.E desc[UR44][R4.64], R20 ;  /* 0x0000001404009985 */ /* 0x0011e8000c10192c */
[----:B-1----:R0:W-:Y:S01]  /*1c420*/  @!P0 ST.E desc[UR44][R6.64], R21 ;  /* 0x0000001506008985 */ /* 0x0021e2000c10192c */
[----:B------:R-:W-:Y:S05]  /*1c430*/  @P3 BRA `(.L_x_1546) ;  /* 0x0000000400a03947 */ /* 0x000fea0003800000 */
[----:B0-----:R-:W-:Y:S01]  /*1c440*/  IMAD R5, R63, 0x40, R0 ;  /* 0x000000403f057824 */ /* 0x001fe200078e0200 */
[----:B------:R-:W0:Y:S01]  /*1c450*/  @P4 LDC R29, c[0x0][0xbf0] ;  /* 0x0002fc00ff1d4b82 */ /* 0x000e220000000800 */
[----:B------:R-:W-:Y:S02]  /*1c460*/  ULDC.64 UR4, c[0x0][0xaa0] ;  /* 0x0002a80000047ab9 */ /* 0x000fe40000000a00 */
        /* <DEDUP_REMOVED lines=20> */
[----:B------:R-:W-:Y:S02]  /*1c5b0*/  IMAD R65, R65, UR4, RZ ;  /* 0x0000000441417c24 */ /* 0x000fe4000f8e02ff */
[----:B------:R-:W-:Y:S01]  /*1c5c0*/  IMAD.X R25, RZ, RZ, R3, P0 ;  /* 0x000000ffff197224 */ /* 0x000fe200000e0603 */
[----:B------:R-:W-:-:S04]  /*1c5d0*/  SHF.R.U64 R2, R2, 0x3, RZ ;  /* 0x0000000302027819 */ /* 0x000fc800000012ff */
[----:B------:R-:W-:Y:S02]  /*1c5e0*/  LOP3.LUT R24, R2, R21, RZ, 0x3c, !PT ;  /* 0x0000001502187212 */ /* 0x000fe400078e3cff */
[----:B------:R-:W1:Y:S01]  /*1c5f0*/  @P4 LDC R21, c[0x0][0xbec] ;  /* 0x0002fb00ff154b82 */ /* 0x000e620000000800 */
[C---:B------:R-:W-:Y:S02]  /*1c600*/  IMAD R65, R66.reuse, UR5, R65 ;  /* 0x0000000542417c24 */ /* 0x040fe4000f8e0241 */
[----:B------:R-:W-:Y:S01]  /*1c610*/  IMAD.WIDE.U32 R2, R66, UR4, RZ ;  /* 0x0000000442027c25 */ /* 0x000fe2000f8e00ff */
[----:B------:R-:W-:-:S03]  /*1c620*/  ULDC.64 UR4, c[0x0][0xae8] ;  /* 0x0002ba0000047ab9 */ /* 0x000fc60000000a00 */
[----:B------:R-:W-:Y:S01]  /*1c630*/  IMAD R62, R62, 0x30, R63 ;  /* 0x000000303e3e7824 */ /* 0x000fe200078e023f */
[----:B------:R-:W-:Y:S01]  /*1c640*/  SHF.R.S32.HI R28, RZ, 0x1f, R67 ;  /* 0x0000001fff1c7819 */ /* 0x000fe20000011443 */
[----:B------:R-:W-:Y:S01]  /*1c650*/  IMAD.IADD R3, R3, 0x1, R65 ;  /* 0x0000000103037824 */ /* 0x000fe200078e0241 */
[----:B------:R-:W5:Y:S01]  /*1c660*/  LD.E.128 R24, desc[UR44][R24.64] ;  /* 0x0000002c18187980 */ /* 0x000f62000c101d00 */
[----:B------:R-:W-:Y:S02]  /*1c670*/  IMAD.IADD R62, R85, 0x1, R62 ;  /* 0x00000001553e7824 */ /* 0x000fe400078e023e */
[C---:B------:R-:W-:Y:S01]  /*1c680*/  IMAD.WIDE.U32 R2, R83.reuse, UR4, R2 ;  /* 0x0000000453027c25 */ /* 0x040fe2000f8e0002 */
        /* <DEDUP_REMOVED lines=8> */
[----:B------:R-:W-:-:S02]  /*1c710*/  IMAD.IADD R63, R63, 0x1, R85 ;  /* 0x000000013f3f7824 */ /* 0x000fc400078e0255 */
[----:B------:R-:W-:Y:S02]  /*1c720*/  IMAD R28, R28, UR4, RZ ;  /* 0x000000041c1c7c24 */ /* 0x000fe4000f8e02ff */
[----:B------:R-:W-:-:S04]  /*1c730*/  IMAD.WIDE.U32 R2, R67, UR4, R2 ;  /* 0x0000000443027c25 */ /* 0x000fc8000f8e0002 */
[----:B-1----:R-:W-:-:S04]  /*1c740*/  @P4 IMAD.HI.U32 R20, R62, R21, RZ ;  /* 0x000000153e144227 */ /* 0x002fc800078e00ff */
[----:B------:R-:W-:Y:S01]  /*1c750*/  IMAD.MOV.U32 R21, RZ, RZ, R62 ;  /* 0x000000ffff157224 */ /* 0x000fe200078e003e */
[----:B------:R-:W-:Y:S01]  /*1c760*/  @P4 SHF.R.U32.HI R21, RZ, R29, R20 ;  /* 0x0000001dff154219 */ /* 0x000fe20000011614 */
[----:B------:R-:W-:Y:S01]  /*1c770*/  IMAD R29, R67, UR5, R28 ;  /* 0x00000005431d7c24 */ /* 0x000fe2000f8e021c */
[----:B------:R-:W-:Y:S02]  /*1c780*/  ULDC.64 UR4, c[0x0][0xae0] ;  /* 0x0002b80000047ab9 */ /* 0x000fe40000000a00 */
[--C-:B------:R-:W-:Y:S01]  /*1c790*/  SHF.R.S32.HI R20, RZ, 0x1f, R21.reuse ;  /* 0x0000001fff147819 */ /* 0x100fe20000011415 */
[----:B------:R-:W-:Y:S02]  /*1c7a0*/  IMAD.MOV R31, RZ, RZ, -R21 ;  /* 0x000000ffff1f7224 */ /* 0x000fe400078e0a15 */
[----:B------:R-:W-:Y:S02]  /*1c7b0*/  IMAD.IADD R3, R3, 0x1, R29 ;  /* 0x0000000103037824 */ /* 0x000fe400078e021d */
[----:B------:R-:W-:-:S02]  /*1c7c0*/  IMAD R20, R20, UR4, RZ ;  /* 0x0000000414147c24 */ /* 0x000fc4000f8e02ff */
[----:B------:R-:W-:Y:S02]  /*1c7d0*/  IMAD R29, R64, R31, R62 ;  /* 0x0000001f401d7224 */ /* 0x000fe400078e023e */
[C---:B------:R-:W-:Y:S02]  /*1c7e0*/  IMAD R31, R21.reuse, UR5, R20 ;  /* 0x00000005151f7c24 */ /* 0x040fe4000f8e0214 */
[----:B------:R-:W-:Y:S01]  /*1c7f0*/  IMAD.WIDE.U32 R2, R21, UR4, R2 ;  /* 0x0000000415027c25 */ /* 0x000fe2000f8e0002 */
[----:B------:R-:W-:Y:S01]  /*1c800*/  SHF.R.S32.HI R20, RZ, 0x1f, R29 ;  /* 0x0000001fff147819 */ /* 0x000fe2000001141d */
[----:B------:R-:W-:Y:S02]  /*1c810*/  ULDC.64 UR4, c[0x0][0xad8] ;  /* 0x0002b60000047ab9 */ /* 0x000fe40000000a00 */
[----:B------:R-:W-:Y:S02]  /*1c820*/  IMAD.IADD R3, R3, 0x1, R31 ;  /* 0x0000000103037824 */ /* 0x000fe400078e021f */
[----:B------:R-:W-:-:S02]  /*1c830*/  IMAD R20, R20, UR4, RZ ;  /* 0x0000000414147c24 */ /* 0x000fc4000f8e02ff */
[----:B------:R-:W-:-:S04]  /*1c840*/  IMAD.WIDE.U32 R2, R29, UR4, R2 ;  /* 0x000000041d027c25 */ /* 0x000fc8000f8e0002 */
[----:B------:R-:W-:Y:S01]  /*1c850*/  IMAD R21, R29, UR5, R20 ;  /* 0x000000051d157c24 */ /* 0x000fe2000f8e0214 */
[----:B------:R-:W-:Y:S02]  /*1c860*/  ULDC.64 UR4, c[0x0][0xa80] ;  /* 0x0002a00000047ab9 */ /* 0x000fe40000000a00 */
[C---:B------:R-:W-:Y:S01]  /*1c870*/  LEA R30, P0, R2.reuse, UR4, 0x1 ;  /* 0x00000004021e7c11 */ /* 0x040fe2000f8008ff */
[----:B------:R-:W-:Y:S01]  /*1c880*/  IMAD.IADD R3, R3, 0x1, R21 ;  /* 0x0000000103037824 */ /* 0x000fe200078e0215 */
[----:B------:R-:W-:Y:S01]  /*1c890*/  ULDC UR4, c[0x0][0xac8] ;  /* 0x0002b20000047ab9 */ /* 0x000fe20000000800 */
[C---:B------:R-:W-:Y:S02]  /*1c8a0*/  VIADD R21, R63.reuse, 0x60 ;  /* 0x000000603f157836 */ /* 0x040fe40000000000 */
[----:B0-----:R-:W0:Y:S01]  /*1c8b0*/  SHFL.IDX PT, R31, R30, RZ, 0x181f ;  /* 0x00181fff1e1f7589 */ /* 0x001e2200000e0000 */
[----:B------:R-:W-:Y:S01]  /*1c8c0*/  LEA.HI.X R32, R2, UR5, R3, 0x1, P0 ;  /* 0x0000000502207c11 */ /* 0x000fe200080f0c03 */
[C---:B------:R-:W-:Y:S01]  /*1c8d0*/  VIADD R3, R63.reuse, 0x30 ;  /* 0x000000303f037836 */ /* 0x040fe20000000000 */
[----:B------:R-:W-:Y:S01]  /*1c8e0*/  ISETP.GE.AND P0, PT, R0, UR4, PT ;  /* 0x0000000400007c0c */ /* 0x000fe2000bf06270 */
[----:B------:R-:W1:Y:S03]  /*1c8f0*/  SHFL.IDX PT, R35, R30, 0x1, 0x181f ;  /* 0x00381f001e237f89 */ /* 0x000e6600000e0000 */
[-C--:B------:R-:W-:Y:S01]  /*1c900*/  ISETP.GE.OR P1, PT, R63, R60.reuse, P0 ;  /* 0x0000003c3f00720c */ /* 0x080fe20000726670 */
[----:B------:R-:W1:Y:S01]  /*1c910*/  SHFL.IDX PT, R37, R30, 0x2, 0x181f ;  /* 0x00581f001e257f89 */ /* 0x000e6200000e0000 */
[-C--:B------:R-:W-:Y:S01]  /*1c920*/  ISETP.GE.OR P2, PT, R3, R60.reuse, P0 ;  /* 0x0000003c0300720c */ /* 0x080fe20000746670 */
[----:B------:R-:W-:Y:S01]  /*1c930*/  VIADD R3, R22, 0x13220 ;  /* 0x0001322016037836 */ /* 0x000fe20000000000 */
[----:B------:R-:W-:Y:S01]  /*1c940*/  ISETP.GE.OR P3, PT, R21, R60, P0 ;  /* 0x0000003c1500720c */ /* 0x000fe20000766670 */
[----:B------:R-:W1:Y:S03]  /*1c950*/  SHFL.IDX PT, R29, R32, RZ, 0x181f ;  /* 0x00181fff201d7589 */ /* 0x000e6600000e0000 */
[----:B------:R-:W-:Y:S01]  /*1c960*/  PRMT R21, RZ, 0x654, R3 ;  /* 0x00000654ff157816 */ /* 0x000fe20000000003 */
[----:B------:R-:W1:Y:S03]  /*1c970*/  SHFL.IDX PT, R33, R32, 0x1, 0x181f ;  /* 0x00381f0020217f89 */ /* 0x000e6600000e0000 */
[----:B------:R1:W-:Y:S01]  /*1c980*/  SYNCS.ARRIVE.TRANS64.RED.A1T0 RZ, [R21+URZ], RZ ;  /* 0x000000ff15ff79a7 */ /* 0x0003e2000810043f */
[----:B------:R-:W1:Y:S01]  /*1c990*/  SHFL.IDX PT, R34, R32, 0x2, 0x181f ;  /* 0x00581f0020227f89 */ /* 0x000e6200000e0000 */
[----:B0-----:R-:W-:Y:S01]  /*1c9a0*/  @!P1 LEA R2, P4, R0, R31, 0x1 ;  /* 0x0000001f00029211 */ /* 0x001fe200078808ff */
[----:B------:R-:W-:-:S02]  /*1c9b0*/  VIADD R31, R63, 0x90 ;  /* 0x000000903f1f7836 */ /* 0x000fc40000000000 */
[----:B------:R-:W0:Y:S01]  /*1c9c0*/  SHFL.IDX PT, R32, R32, 0x3, 0x181f ;  /* 0x00781f0020207f89 */ /* 0x000e2200000e0000 */
[C---:B-1----:R-:W-:Y:S02]  /*1c9d0*/  @!P2 LEA R20, P5, R0.reuse, R35, 0x1 ;  /* 0x000000230014a211 */ /* 0x042fe400078a08ff */
[----:B------:R-:W-:Y:S02]  /*1c9e0*/  ISETP.GE.OR P0, PT, R31, R60, P0 ;  /* 0x0000003c1f00720c */ /* 0x000fe40000706670 */
[C---:B------:R-:W-:Y:S02]  /*1c9f0*/  @!P3 LEA R28, P6, R0.reuse, R37, 0x1 ;  /* 0x00000025001cb211 */ /* 0x040fe400078c08ff */
[C-C-:B------:R-:W-:Y:S02]  /*1ca00*/  @!P1 LEA.HI.X R3, R0.reuse, R29, R61.reuse, 0x1, P4 ;  /* 0x0000001d00039211 */ /* 0x140fe400020f0c3d */
[C-C-:B------:R-:W-:Y:S02]  /*1ca10*/  @!P2 LEA.HI.X R21, R0.reuse, R33, R61.reuse, 0x1, P5 ;  /* 0x000000210015a211 */ /* 0x140fe400028f0c3d */
[----:B------:R1:W0:Y:S01]  /*1ca20*/  SHFL.IDX PT, R33, R30, 0x3, 0x181f ;  /* 0x00781f001e217f89 */ /* 0x00022200000e0000 */
[----:B------:R-:W-:-:S03]  /*1ca30*/  @!P3 LEA.HI.X R29, R0, R34, R61, 0x1, P6 ;  /* 0x00000022001db211 */ /* 0x000fc600030f0c3d */
[----:B--2---:R1:W-:Y:S04]  /*1ca40*/  @!P1 ST.E.128 desc[UR44][R2.64], R4 ;  /* 0x0000000402009985 */ /* 0x0043e8000c101d2c */
[----:B---3--:R1:W-:Y:S04]  /*1ca50*/  @!P2 ST.E.128 desc[UR44][R20.64], R8 ;  /* 0x000000081400a985 */ /* 0x0083e8000c101d2c */
[----:B----4-:R1:W-:Y:S01]  /*1ca60*/  @!P3 ST.E.128 desc[UR44][R28.64], R12 ;  /* 0x0000000c1c00b985 */ /* 0x0103e2000c101d2c */
[----:B0-----:R-:W-:Y:S05]  /*1ca70*/  @P0 BRA `(.L_x_1547) ;  /* 0x00000010008c0947 */ /* 0x001fea0003800000 */
[----:B-1----:R-:W-:-:S04]  /*1ca80*/  LEA R2, P0, R0, R33, 0x1 ;  /* 0x0000002100027211 */ /* 0x002fc800078008ff */
[----:B------:R-:W-:-:S05]  /*1ca90*/  LEA.HI.X R3, R0, R32, R61, 0x1, P0 ;  /* 0x0000002000037211 */ /* 0x000fca00000f0c3d */
[----:B-----5:R3:W-:Y:S01]  /*1caa0*/  ST.E.128 desc[UR44][R2.64], R24 ;  /* 0x0000001802007985 */ /* 0x0207e2000c101d2c */
[----:B------:R-:W-:Y:S05]  /*1cab0*/  BRA `(.L_x_1547) ;  /* 0x00000010007c7947 */ /* 0x000fea0003800000 */
.L_x_1546:
[----:B------:R-:W2:Y:S01]  /*1cac0*/  LDL R69, [R1+0x28] ;  /* 0x0000280001457983 */ /* 0x000ea20000100800 */
[----:B0-----:R-:W0:Y:S01]  /*1cad0*/  @P4 LDC R4, c[0x0][0xbec] ;  /* 0x0002fb00ff044b82 */ /* 0x001e220000000800 */
[----:B------:R-:W-:Y:S01]  /*1cae0*/  ULDC.64 UR4, c[0x0][0xb08] ;  /* 0x0002c20000047ab9 */ /* 0x000fe20000000a00 */
[----:B------:R-:W-:Y:S01]  /*1caf0*/  SHF.R.S32.HI R0, RZ, 0x1f, R67 ;  /* 0x0000001fff007819 */ /* 0x000fe20000011443 */
[----:B------:R-:W-:Y:S01]  /*1cb00*/  IMAD R65, R65, UR4, RZ ;  /* 0x0000000441417c24 */ /* 0x000fe2000f8e02ff */
[----:B------:R-:W-:Y:S01]  /*1cb10*/  ULDC.64 UR6, c[0x0][0xb30] ;  /* 0x0002cc0000067ab9 */ /* 0x000fe20000000a00 */
[----:B------:R-:W-:-:S03]  /*1cb20*/  IMAD.WIDE.U32 R2, R66, UR4, RZ ;  /* 0x0000000442027c25 */ /* 0x000fc6000f8e00ff */
[----:B------:R-:W1:Y:S01]  /*1cb30*/  @P4 LDC R9, c[0x0][0xbf0] ;  /* 0x0002fc00ff094b82 */ /* 0x000e620000000800 */
[----:B------:R-:W-:Y:S01]  /*1cb40*/  IMAD R65, R66, UR5, R65 ;  /* 0x0000000542417c24 */ /* 0x000fe2000f8e0241 */
[----:B------:R-:W-:-:S03]  /*1cb50*/  ULDC.64 UR4, c[0x0][0xb38] ;  /* 0x0002ce0000047ab9 */ /* 0x000fc60000000a00 */
[----:B------:R-:W-:Y:S02]  /*1cb60*/  IMAD.IADD R3, R3, 0x1, R65 ;  /* 0x0000000103037824 */ /* 0x000fe400078e0241 */
[----:B------:R-:W-:-:S04]  /*1cb70*/  IMAD.WIDE.U32 R2, R83, UR4, R2 ;  /* 0x0000000453027c25 */ /* 0x000fc8000f8e0002 */
[----:B------:R-:W-:Y:S01]  /*1cb80*/  IMAD R3, R83, UR5, R3 ;  /* 0x0000000553037c24 */ /* 0x000fe2000f8e0203 */
[----:B------:R-:W-:Y:S02]  /*1cb90*/  ULDC.64 UR4, c[0x0][0xb40] ;  /* 0x0002d00000047ab9 */ /* 0x000fe40000000a00 */
[----:B------:R-:W-:Y:S02]  /*1cba0*/  IMAD R0, R0, UR4, RZ ;  /* 0x0000000400007c24 */ /* 0x000fe4000f8e02ff */
[----:B0-----:R-:W-:-:S04]  /*1cbb0*/  @P4 IMAD.HI.U32 R4, R11, R4, RZ ;  /* 0x000000040b044227 */ /* 0x001fc800078e00ff */
[C---:B------:R-:W-:Y:S02]  /*1cbc0*/  IMAD R7, R67.reuse, UR5, R0 ;  /* 0x0000000543077c24 */ /* 0x040fe4000f8e0200 */
[----:B------:R-:W-:Y:S01]  /*1cbd0*/  IMAD.WIDE.U32 R2, R67, UR4, R2 ;  /* 0x0000000443027c25 */ /* 0x000fe2000f8e0002 */
[----:B------:R-:W-:-:S03]  /*1cbe0*/  ULDC.64 UR4, c[0x0][0xb48] ;  /* 0x0002d20000047ab9 */ /* 0x000fc60000000a00 */
[----:B------:R-:W-:Y:S01]  /*1cbf0*/  IMAD.MOV.U32 R5, RZ, RZ, R11 ;  /* 0x000000ffff057224 */ /* 0x000fe200078e000b */
[----:B-1----:R-:W-:Y:S01]  /*1cc00*/  @P4 SHF.R.U32.HI R5, RZ, R9, R4 ;  /* 0x00000009ff054219 */ /* 0x002fe20000011604 */
[----:B------:R-:W-:-:S03]  /*1cc10*/  IMAD.IADD R3, R3, 0x1, R7 ;  /* 0x0000000103037824 */ /* 0x000fc600078e0207 */
[--C-:B------:R-:W-:Y:S01]  /*1cc20*/  SHF.R.S32.HI R0, RZ, 0x1f, R5.reuse ;  /* 0x0000001fff007819 */ /* 0x100fe20000011405 */
[----:B------:R-:W-:Y:S02]  /*1cc30*/  IMAD.MOV R7, RZ, RZ, -R5 ;  /* 0x000000ffff077224 */ /* 0x000fe400078e0a05 */
[----:B------:R-:W-:-:S04]  /*1cc40*/  IMAD.WIDE.U32 R2, R81, UR4, R2 ;  /* 0x0000000451027c25 */ /* 0x000fc8000f8e0002 */
[----:B------:R-:W-:Y:S02]  /*1cc50*/  IMAD R7, R64, R7, R11 ;  /* 0x0000000740077224 */ /* 0x000fe400078e020b */
[----:B------:R-:W-:Y:S02]  /*1cc60*/  IMAD R0, R0, UR6, RZ ;  /* 0x0000000600007c24 */ /* 0x000fe4000f8e02ff */
[----:B------:R-:W-:Y:S01]  /*1cc70*/  IMAD R3, R81, UR5, R3 ;  /* 0x0000000551037c24 */ /* 0x000fe2000f8e0203 */
        /* <DEDUP_REMOVED lines=17> */
[----:B------:R1:W3:Y:S04]  /*1cd90*/  SHFL.IDX PT, R5, R14, RZ, 0x1c1f ;  /* 0x001c1fff0e057589 */ /* 0x0002e800000e0000 */
[----:B0-----:R1:W0:Y:S01]  /*1cda0*/  SHFL.IDX PT, R4, R0, RZ, 0x1c1f ;  /* 0x001c1fff00047589 */ /* 0x00122200000e0000 */
[----:B--2---:R-:W-:-:S02]  /*1cdb0*/  VIADD R21, R69, 0x10 ;  /* 0x0000001045157836 */ /* 0x004fc40000000000 */
[C---:B------:R-:W-:Y:S02]  /*1cdc0*/  VIADD R25, R69.reuse, 0x20 ;  /* 0x0000002045197836 */ /* 0x040fe40000000000 */
[C---:B------:R-:W-:Y:S02]  /*1cdd0*/  VIADD R27, R69.reuse, 0x18 ;  /* 0x00000018451b7836 */ /* 0x040fe40000000000 */
[C---:B------:R-:W-:Y:S02]  /*1cde0*/  VIADD R61, R69.reuse, 0x28 ;  /* 0x00000028453d7836 */ /* 0x040fe40000000000 */
[C---:B------:R-:W-:Y:S02]  /*1cdf0*/  VIADD R63, R69.reuse, 0x8 ;  /* 0x00000008453f7836 */ /* 0x040fe40000000000 */
[C---:B------:R-:W-:Y:S02]  /*1ce00*/  VIADD R65, R69.reuse, 0x30 ;  /* 0x0000003045417836 */ /* 0x040fe40000000000 */
[----:B------:R-:W-:Y:S01]  /*1ce10*/  VIADD R67, R69, 0x38 ;  /* 0x0000003845437836 */ /* 0x000fe20000000000 */
[----:B------:R-:W-:-:S02]  /*1ce20*/  SHF.R.S32.HI R20, RZ, 0x1f, R25 ;  /* 0x0000001fff147819 */ /* 0x000fc40000011419 */
[----:B------:R-:W-:Y:S02]  /*1ce30*/  SHF.R.S32.HI R24, RZ, 0x1f, R27 ;  /* 0x0000001fff187819 */ /* 0x000fe4000001141b */
[----:B------:R-:W-:Y:S02]  /*1ce40*/  SHF.R.S32.HI R26, RZ, 0x1f, R61 ;  /* 0x0000001fff1a7819 */ /* 0x000fe4000001143d */
[----:B------:R-:W-:Y:S02]  /*1ce50*/  SHF.R.S32.HI R62, RZ, 0x1f, R63 ;  /* 0x0000001fff3e7819 */ /* 0x000fe4000001143f */
[----:B------:R-:W-:Y:S02]  /*1ce60*/  SHF.R.S32.HI R64, RZ, 0x1f, R65 ;  /* 0x0000001fff407819 */ /* 0x000fe40000011441 */
[----:B------:R-:W-:Y:S02]  /*1ce70*/  SHF.R.S32.HI R66, RZ, 0x1f, R67 ;  /* 0x0000001fff427819 */ /* 0x000fe40000011443 */
[----:B------:R-:W-:Y:S01]  /*1ce80*/  SHF.R.S32.HI R68, RZ, 0x1f, R21 ;  /* 0x0000001fff447819 */ /* 0x000fe20000011415 */
[----:B01-3--:R-:W-:Y:S06]  /*1ce90*/  @P0 BRA `(.L_x_1549) ;  /* 0x0000000000800947 */ /* 0x00bfec0003800000 */
[----:B------:R-:W-:Y:S02]  /*1cea0*/  ULDC UR4, c[0x0][0xac8] ;  /* 0x0002b20000047ab9 */ /* 0x000fe40000000800 */
[----:B------:R-:W-:Y:S02]  /*1ceb0*/  ISETP.GE.AND P1, PT, R63, UR4, PT ;  /* 0x000000043f007c0c */ /* 0x000fe4000bf26270 */
[----:B------:R-:W-:Y:S02]  /*1cec0*/  ISETP.GE.AND P0, PT, R69, UR4, PT ;  /* 0x0000000445007c0c */ /* 0x000fe4000bf06270 */
[----:B------:R-:W-:Y:S02]  /*1ced0*/  ISETP.GE.AND P4, PT, R21, UR4, PT ;  /* 0x0000000415007c0c */ /* 0x000fe4000bf86270 */
[----:B------:R-:W-:Y:S02]  /*1cee0*/  ISETP.GE.AND P5, PT, R27, UR4, PT ;  /* 0x000000041b007c0c */ /* 0x000fe4000bfa6270 */
        /* <DEDUP_REMOVED lines=27> */
.L_x_1549:
[----:B------:R-:W-:Y:S05]  /*1d0a0*/  BSYNC B1 ;  /* 0x0000000000017941 */ /* 0x000fea0003800000 */
.L_x_1548:
        /* <DEDUP_REMOVED lines=8> */
[----:B------:R-:W-:Y:S02]  /*1d130*/  ISETP.GE.AND P2, PT, R27, UR4, PT ;  /* 0x000000041b007c0c */ /* 0x000fe4000bf46270 */
[----:B------:R-:W-:-:S05]  /*1d140*/  ISETP.GE.AND P1, PT, R25, UR4, PT ;  /* 0x0000000419007c0c */ /* 0x000fca000bf26270 */
[----:B01----:R-:W-:Y:S02]  /*1d150*/  @!P0 IMAD.WIDE R2, R69, 0x4, R4 ;  /* 0x0000000445028825 */ /* 0x003fe400078e0204 */
[-C--:B------:R-:W-:Y:S02]  /*1d160*/  @!P4 LEA R6, P5, R63, R4.reuse, 0x2 ;  /* 0x000000043f06c211 */ /* 0x080fe400078a10ff */
        /* <DEDUP_REMOVED lines=26> */
.L_x_1544:
[----:B-1----:R-:W2:Y:S01]  /*1d310*/  LDL R6, [R1+0x64] ;  /* 0x0000640001067983 */ /* 0x002ea20000100800 */
[----:B------:R-:W-:Y:S01]  /*1d320*/  ULDC.64 UR4, c[0x0][0xc08] ;  /* 0x0003020000047ab9 */ /* 0x000fe20000000a00 */
[----:B------:R-:W2:Y:S01]  /*1d330*/  LDC.64 R2, c[0x0][0xc00] ;  /* 0x00030000ff027b82 */ /* 0x000ea20000000a00 */
[----:B------:R-:W-:Y:S01]  /*1d340*/  ISETP.NE.U32.AND P0, PT, RZ, UR4, PT ;  /* 0x00000004ff007c0c */ /* 0x000fe2000bf05070 */
[----:B------:R-:W-:-:S03]  /*1d350*/  IMAD.MOV.U32 R13, RZ, RZ, RZ ;  /* 0x000000ffff0d7224 */ /* 0x000fc600078e00ff */
[----:B------:R-:W-:Y:S01]  /*1d360*/  ISETP.NE.AND.EX P1, PT, RZ, UR5, PT, P0 ;  /* 0x00000005ff007c0c */ /* 0x000fe2000bf25300 */
[----:B------:R-:W-:Y:S02]  /*1d370*/  ULDC.64 UR4, c[0x0][0xc00] ;  /* 0x0003000000047ab9 */ /* 0x000fe40000000a00 */
[----:B------:R-:W-:-:S04]  /*1d380*/  ISETP.NE.U32.AND P0, PT, RZ, UR4, PT ;  /* 0x00000004ff007c0c */ /* 0x000fc8000bf05070 */
[----:B------:R-:W-:-:S06]  /*1d390*/  ISETP.NE.AND.EX P0, PT, RZ, UR5, PT, P0 ;  /* 0x00000005ff007c0c */ /* 0x000fcc000bf05300 */
[----:B------:R-:W0:Y:S01]  /*1d3a0*/  @P1 LDC.64 R4, c[0x0][0xc08] ;  /* 0x00030200ff041b82 */ /* 0x000e220000000a00 */
[----:B------:R-:W-:Y:S02]  /*1d3b0*/  ULDC UR4, c[0x0][0xa88] ;  /* 0x0002a20000047ab9 */ /* 0x000fe40000000800 */
[----:B------:R-:W-:Y:S02]  /*1d3c0*/  IMAD.U32 R12, RZ, RZ, UR4 ;  /* 0x00000004ff0c7e24 */ /* 0x000fe4000f8e00ff */
[----:B--2---:R-:W-:-:S04]  /*1d3d0*/  IMAD.WIDE R2, R6, 0x4, R2 ;  /* 0x0000000406027825 */ /* 0x004fc800078e0202 */
[----:B0-----:R-:W-:Y:S01]  /*1d3e0*/  @P1 IMAD.WIDE R4, R6, 0x4, R4 ;  /* 0x0000000406041825 */ /* 0x001fe200078e0204 */
[----:B------:R0:W5:Y:S04]  /*1d3f0*/  @P0 LDG.E R13, desc[UR44][R2.64] ;  /* 0x0000002c020d0981 */ /* 0x000168000c1e1900 */
[----:B------:R0:W5:Y:S01]  /*1d400*/  @P1 LDG.E R12, desc[UR44][R4.64] ;  /* 0x0000002c040c1981 */ /* 0x000162000c1e1900 */
[----:B------:R-:W-:Y:S02]  /*1d410*/  ISETP.GT.AND P3, PT, R60, 0xbf, PT ;  /* 0x000000bf3c00780c */ /* 0x000fe40003f64270 */
[----:B------:R-:W-:Y:S02]  /*1d420*/  ISETP.GT.AND P2, PT, R77, 0x1, PT ;  /* 0x000000014d00780c */ /* 0x000fe40003f44270 */
[----:B------:R-:W-:Y:S01]  /*1d430*/  SHF.R.S32.HI R24, RZ, 0x1f, R6 ;  /* 0x0000001fff187819 */ /* 0x000fe20000011406 */
[----:B------:R-:W-:Y:S10]  /*1d440*/  @P1 BRA `(.L_x_1550) ;  /* 0x0000000000101947 */ /* 0x000ff40003800000 */
[----:B------:R-:W-:Y:S05]  /*1d450*/  @!P0 BRA `(.L_x_1550) ;  /* 0x00000000000c8947 */ /* 0x000fea0003800000 */
[----:B0-----:R-:W2:Y:S04]  /*1d460*/  LDG.E R5, desc[UR44][R2.64] ;  /* 0x0000002c02057981 */ /* 0x001ea8000c1e1900 */
[----:B-----5:R-:W2:Y:S02]  /*1d470*/  LDG.E R12, desc[UR44][R2.64+0x4] ;  /* 0x0000042c020c7981 */ /* 0x020ea4000c1e1900 */
[----:B--2---:R-:W-:-:S07]  /*1d480*/  IMAD.IADD R12, R12, 0x1, -R5 ;  /* 0x000000010c0c7824 */ /* 0x004fce00078e0a05 */
.L_x_1550:
[----:B------:R-:W-:Y:S01]  /*1d490*/  BSSY B1, `(.L_x_1551) ;  /* 0x0000038000017945 */ /* 0x000fe20003800000 */
[----:B------:R-:W-:Y:S02]  /*1d4a0*/  SEL R21, R6, RZ, !P0 ;  /* 0x000000ff06157207 */ /* 0x000fe40004000000 */
[----:B------:R-:W-:Y:S02]  /*1d4b0*/  SEL R24, R24, RZ, !P0 ;  /* 0x000000ff18187207 */ /* 0x000fe40004000000 */
[----:B-----5:R-:W-:Y:S01]  /*1d4c0*/  SHF.R.S32.HI R20, RZ, 0x1f, R13 ;  /* 0x0000001fff147819 */ /* 0x020fe2000001140d */
[----:B------:R-:W-:Y:S06]  /*1d4d0*/  @P3 BRA `(.L_x_1552) ;  /* 0x0000000000cc3947 */ /* 0x000fec0003800000 */
[----:B0-----:R-:W2:Y:S01]  /*1d4e0*/  LDL R3, [R1+0x34] ;  /* 0x0000340001037983 */ /* 0x001ea20000100800 */
[----:B------:R-:W0:Y:S02]  /*1d4f0*/  LDC R27, c[0x0][0xbe8] ;  /* 0x0002fa00ff1b7b82 */ /* 0x000e240000000800 */
[----:B0-----:R-:W-:Y:S01]  /*1d500*/  IMAD R2, R12, R27, RZ ;  /* 0x0000001b0c027224 */ /* 0x001fe200078e02ff */
[----:B--2---:R-:W-:-:S04]  /*1d510*/  IADD3 R25, R3, -0x80, R79 ;  /* 0xffffff8003197810 */ /* 0x004fc80007ffe04f */
[----:B------:R-:W-:-:S13]  /*1d520*/  ISETP.GE.AND P0, PT, R25, R2, PT ;  /* 0x000000021900720c */ /* 0x000fda0003f06270 */
[----:B------:R-:W-:Y:S05]  /*1d530*/  @P0 BRA `(.L_x_1552) ;  /* 0x0000000000b40947 */ /* 0x000fea0003800000 */
[----:B------:R-:W2:Y:S01]  /*1d540*/  LDL R10, [R1+0x8] ;  /* 0x00000800010a7983 */ /* 0x000ea20000100800 */
[----:B------:R-:W-:Y:S01]  /*1d550*/  IMAD.MOV.U32 R2, RZ, RZ, 0x9b8 ;  /* 0x000009b8ff027424 */ /* 0x000fe200078e00ff */
[----:B------:R-:W-:Y:S01]  /*1d560*/  ISETP.GT.AND P3, PT, R77, 0x1, PT ;  /* 0x000000014d00780c */ /* 0x000fe20003f64270 */
[----:B------:R-:W0:Y:S01]  /*1d570*/  LDC.64 R28, c[0x0][0xba8] ;  /* 0x0002ea00ff1c7b82 */ /* 0x000e220000000a00 */
[----:B------:R-:W3:Y:S01]  /*1d580*/  LDL.LU R30, [R1+0x6c] ;  /* 0x00006c00011e7983 */ /* 0x000ee20000300800 */
[----:B------:R-:W-:Y:S01]  /*1d590*/  ISETP.NE.AND P0, PT, R27, 0x1, PT ;  /* 0x000000011b00780c */ /* 0x000fe20003f05270 */
[----:B------:R-:W-:Y:S01]  /*1d5a0*/  IMAD.MOV.U32 R15, RZ, RZ, R25 ;  /* 0x000000ffff0f7224 */ /* 0x000fe200078e0019 */
[----:B------:R-:W-:-:S04]  /*1d5b0*/  SEL R26, R2, 0x978, P3 ;  /* 0x00000978021a7807 */ /* 0x000fc80001800000 */
[----:B------:R-:W1:Y:S08]  /*1d5c0*/  LDC.64 R6, c[0x0][R26+0x220] ;  /* 0x000088001a067b82 */ /* 0x000e700000000a00 */
[----:B------:R-:W2:Y:S08]  /*1d5d0*/  LDC.64 R2, c[0x0][R26+0x218] ;  /* 0x000086001a027b82 */ /* 0x000eb00000000a00 */
[----:B------:R-:W4:Y:S08]  /*1d5e0*/  LDC.64 R8, c[0x0][R26+0x228] ;  /* 0x00008a001a087b82 */ /* 0x000f300000000a00 */
[----:B------:R-:W5:Y:S08]  /*1d5f0*/  LDC.64 R4, c[0x0][R26+0x210] ;  /* 0x000084001a047b82 */ /* 0x000f700000000a00 */
[----:B------:R-:W4:Y:S08]  /*1d600*/  @P0 LDC R14, c[0x0][0xbec] ;  /* 0x0002fb00ff0e0b82 */ /* 0x000f300000000800 */
[----:B------:R-:W5:Y:S01]  /*1d610*/  @P0 LDC R33, c[0x0][0xbf0] ;  /* 0x0002fc00ff210b82 */ /* 0x000f620000000800 */
[----:B-1----:R-:W-:-:S07]  /*1d620*/  IMAD R7, R7, R21, RZ ;  /* 0x0000001507077224 */ /* 0x002fce00078e02ff */
[----:B0-----:R-:W0:Y:S01]  /*1d630*/  @!P3 LDC R28, c[0x0][0xb50] ;  /* 0x0002d400ff1cbb82 */ /* 0x001e220000000800 */
[----:B------:R-:W-:Y:S02]  /*1d640*/  IMAD R7, R6, R24, R7 ;  /* 0x0000001806077224 */ /* 0x000fe400078e0207 */
[----:B----4-:R-:W-:-:S05]  /*1d650*/  @P0 IMAD.HI.U32 R14, R25, R14, RZ ;  /* 0x0000000e190e0227 */ /* 0x010fca00078e00ff */
[----:B------:R-:W1:Y:S01]  /*1d660*/  @!P3 LDC R29, c[0x0][0xb54] ;  /* 0x0002d500ff1dbb82 */ /* 0x000e620000000800 */
[----:B-----5:R-:W-:Y:S01]  /*1d670*/  @P0 SHF.R.U32.HI R15, RZ, R33, R14 ;  /* 0x00000021ff0f0219 */ /* 0x020fe2000001160e */
[-C--:B--2---:R-:W-:Y:S02]  /*1d680*/  IMAD R31, R3, R10.reuse, RZ ;  /* 0x0000000a031f7224 */ /* 0x084fe400078e02ff */
[----:B------:R-:W-:Y:S01]  /*1d690*/  IMAD.WIDE.U32 R10, R2, R10, RZ ;  /* 0x0000000a020a7225 */ /* 0x000fe200078e00ff */
[----:B---3--:R-:W-:-:S03]  /*1d6a0*/  SEL R33, R30, RZ, P3 ;  /* 0x000000ff1e217207 */ /* 0x008fc60001800000 */
[----:B------:R-:W-:-:S04]  /*1d6b0*/  IMAD.WIDE.U32 R2, R6, R21, RZ ;  /* 0x0000001506027225 */ /* 0x000fc800078e00ff */
[----:B------:R-:W-:Y:S01]  /*1d6c0*/  IMAD.IADD R11, R31, 0x1, R11 ;  /* 0x000000011f0b7824 */ /* 0x000fe200078e020b */
[----:B------:R-:W-:Y:S01]  /*1d6d0*/  IADD3 R10, P0, P1, R2, R10, R13 ;  /* 0x0000000a020a7210 */ /* 0x000fe2000791e00d */
[----:B------:R-:W-:Y:S02]  /*1d6e0*/  IMAD.MOV R6, RZ, RZ, -R15 ;  /* 0x000000ffff067224 */ /* 0x000fe400078e0a0f */
[----:B------:R-:W-:Y:S02]  /*1d6f0*/  IMAD.IADD R14, R3, 0x1, R7 ;  /* 0x00000001030e7824 */ /* 0x000fe400078e0207 */
[----:B------:R-:W-:-:S04]  /*1d700*/  IMAD.WIDE.U32 R2, R8, R33, RZ ;  /* 0x0000002108027225 */ /* 0x000fc800078e00ff */
[----:B------:R-:W-:Y:S02]  /*1d710*/  IMAD R9, R9, R33, RZ ;  /* 0x0000002109097224 */ /* 0x000fe400078e02ff */
[----:B------:R-:W-:Y:S01]  /*1d720*/  IMAD R7, R27, R6, R25 ;  /* 0x000000061b077224 */ /* 0x000fe200078e0219 */
[----:B------:R-:W-:Y:S01]  /*1d730*/  IADD3.X R6, R14, R11, R20, P0, P1 ;  /* 0x0000000b0e067210 */ /* 0x000fe200007e2414 */
[----:B------:R-:W-:Y:S01]  /*1d740*/  IMAD.IADD R3, R9, 0x1, R3 ;  /* 0x0000000109037824 */ /* 0x000fe200078e0203 */
[----:B------:R-:W-:Y:S01]  /*1d750*/  IADD3 R2, P0, P1, R15, R10, R2 ;  /* 0x0000000a0f027210 */ /* 0x000fe2000791e002 */
[----:B------:R-:W-:Y:S01]  /*1d760*/  IMAD R5, R5, R7, RZ ;  /* 0x0000000705057224 */ /* 0x000fe200078e02ff */
[----:B------:R-:W-:Y:S02]  /*1d770*/  SHF.R.S32.HI R15, RZ, 0x1f, R15 ;  /* 0x0000001fff0f7819 */ /* 0x000fe4000001140f */
[----:B------:R-:W-:Y:S02]  /*1d780*/  SHF.R.S32.HI R9, RZ, 0x1f, R7 ;  /* 0x0000001fff097819 */ /* 0x000fe40000011407 */
[----:B------:R-:W-:-:S03]  /*1d790*/  IADD3.X R3, R15, R6, R3, P0, P1 ;  /* 0x000000060f037210 */ /* 0x000fc600007e2403 */
[C---:B------:R-:W-:Y:S02]  /*1d7a0*/  IMAD R5, R4.reuse, R9, R5 ;  /* 0x0000000904057224 */ /* 0x040fe400078e0205 */
[----:B------:R-:W-:-:S04]  /*1d7b0*/  IMAD.WIDE.U32 R2, R4, R7, R2 ;  /* 0x0000000704027225 */ /* 0x000fc800078e0002 */
[----:B------:R-:W-:Y:S01]  /*1d7c0*/  IMAD.IADD R3, R3, 0x1, R5 ;  /* 0x0000000103037824 */ /* 0x000fe200078e0205 */
[----:B0-----:R-:W-:-:S04]  /*1d7d0*/  LEA R4, P0, R2, R28, 0x2 ;  /* 0x0000001c02047211 */ /* 0x001fc800078010ff */
[----:B-1----:R-:W-:Y:S01]  /*1d7e0*/  LEA.HI.X R5, R2, R29, R3, 0x2, P0 ;  /* 0x0000001d02057211 */ /* 0x002fe200000f1403 */
[----:B------:R-:W-:-:S05]  /*1d7f0*/  IMAD.MOV.U32 R3, RZ, RZ, -0x800000 ;  /* 0xff800000ff037424 */ /* 0x000fca00078e00ff */
[----:B------:R1:W-:Y:S03]  /*1d800*/  STG.E desc[UR44][R4.64], R3 ;  /* 0x0000000304007986 */ /* 0x0003e6000c10192c */
.L_x_1552:
[----:B------:R-:W-:Y:S05]  /*1d810*/  BSYNC B1 ;  /* 0x0000000000017941 */ /* 0x000fea0003800000 */
.L_x_1551:
[----:B------:R-:W-:Y:S05]  /*1d820*/  @P2 BRA `(.L_x_1547) ;  /* 0x0000000400202947 */ /* 0x000fea0003800000 */
[----:B------:R-:W2:Y:S01]  /*1d830*/  LDL.LU R10, [R1+0x8] ;  /* 0x00000800010a7983 */ /* 0x000ea20000300800 */
[----:B------:R-:W3:Y:S01]  /*1d840*/  LDC R11, c[0x0][0xbe8] ;  /* 0x0002fa00ff0b7b82 */ /* 0x000ee20000000800 */
[----:B------:R-:W-:Y:S01]  /*1d850*/  ULDC.64 UR4, c[0x0][0xaa0] ;  /* 0x0002a80000047ab9 */ /* 0x000fe20000000a00 */
[----:B------:R-:W-:Y:S01]  /*1d860*/  IMAD R62, R62, 0x30, R63 ;  /* 0x000000303e3e7824 */ /* 0x000fe200078e023f */
[----:B------:R-:W4:Y:S01]  /*1d870*/  LDL.LU R8, [R1+0x34] ;  /* 0x0000340001087983 */ /* 0x000f220000300800 */
[----:B0-----:R-:W-:Y:S01]  /*1d880*/  IMAD R2, R20, UR4, RZ ;  /* 0x0000000414027c24 */ /* 0x001fe2000f8e02ff */
[----:B------:R-:W-:Y:S02]  /*1d890*/  ULDC.64 UR6, c[0x0][0xaf0] ;  /* 0x0002bc0000067ab9 */ /* 0x000fe40000000a00 */
[----:B------:R-:W-:Y:S02]  /*1d8a0*/  IMAD R6, R24, UR6, RZ ;  /* 0x0000000618067c24 */ /* 0x000fe4000f8e02ff */
[----:B-1----:R-:W-:-:S02]  /*1d8b0*/  IMAD R5, R13, UR5, R2 ;  /* 0x000000050d057c24 */ /* 0x002fc4000f8e0202 */
[----:B------:R-:W-:Y:S01]  /*1d8c0*/  IMAD.WIDE.U32 R2, R13, UR4, RZ ;  /* 0x000000040d027c25 */ /* 0x000fe2000f8e00ff */
[----:B------:R-:W-:-:S03]  /*1d8d0*/  ULDC.64 UR4, c[0x0][0xae8] ;  /* 0x0002ba0000047ab9 */ /* 0x000fc60000000a00 */
[----:B------:R-:W-:Y:S01]  /*1d8e0*/  IMAD.IADD R3, R3, 0x1, R5 ;  /* 0x0000000103037824 */ /* 0x000fe200078e0205 */
[----:B---3--:R-:W-:-:S13]  /*1d8f0*/  ISETP.NE.AND P0, PT, R11, 0x1, PT ;  /* 0x000000010b00780c */ /* 0x008fda0003f05270 */
[----:B------:R-:W0:Y:S08]  /*1d900*/  @P0 LDC R7, c[0x0][0xbec] ;  /* 0x0002fb00ff070b82 */ /* 0x000e300000000800 */
[----:B------:R-:W1:Y:S01]  /*1d910*/  @P0 LDC R9, c[0x0][0xbf0] ;  /* 0x0002fc00ff090b82 */ /* 0x000e620000000800 */
[----:B--2---:R-:W-:-:S04]  /*1d920*/  IMAD.WIDE.U32 R2, R10, UR4, R2 ;  /* 0x000000040a027c25 */ /* 0x004fc8000f8e0002 */
[----:B----4-:R-:W-:Y:S02]  /*1d930*/  IMAD.IADD R62, R8, 0x1, R62 ;  /* 0x00000001083e7824 */ /* 0x010fe400078e023e */
[----:B------:R-:W-:Y:S01]  /*1d940*/  IMAD R3, R10, UR5, R3 ;  /* 0x000000050a037c24 */ /* 0x000fe2000f8e0203 */
[----:B------:R-:W-:Y:S01]  /*1d950*/  ULDC.64 UR4, c[0x0][0xae0] ;  /* 0x0002b80000047ab9 */ /* 0x000fe20000000a00 */
[----:B0-----:R-:W-:-:S04]  /*1d960*/  @P0 IMAD.HI.U32 R4, R62, R7, RZ ;  /* 0x000000073e040227 */ /* 0x001fc800078e00ff */
[----:B------:R-:W-:Y:S01]  /*1d970*/  IMAD.MOV.U32 R5, RZ, RZ, R62 ;  /* 0x000000ffff057224 */ /* 0x000fe200078e003e */
[----:B-1----:R-:W-:Y:S01]  /*1d980*/  @P0 SHF.R.U32.HI R5, RZ, R9, R4 ;  /* 0x00000009ff050219 */ /* 0x002fe20000011604 */
[C---:B------:R-:W-:Y:S02]  /*1d990*/  IMAD R9, R21.reuse, UR7, R6 ;  /* 0x0000000715097c24 */ /* 0x040fe4000f8e0206 */
[----:B------:R-:W-:Y:S01]  /*1d9a0*/  IMAD.WIDE.U32 R2, R21, UR6, R2 ;  /* 0x0000000615027c25 */ /* 0x000fe2000f8e0002 */
[----:B------:R-:W-:-:S03]  /*1d9b0*/  SHF.R.S32.HI R4, RZ, 0x1f, R5 ;  /* 0x0000001fff047819 */ /* 0x000fc60000011405 */
[----:B------:R-:W-:Y:S02]  /*1d9c0*/  IMAD.MOV R7, RZ, RZ, -R5 ;  /* 0x000000ffff077224 */ /* 0x000fe400078e0a05 */
[----:B------:R-:W-:Y:S02]  /*1d9d0*/  IMAD R4, R4, UR4, RZ ;  /* 0x0000000404047c24 */ /* 0x000fe4000f8e02ff */
[----:B------:R-:W-:Y:S02]  /*1d9e0*/  IMAD R7, R11, R7, R62 ;  /* 0x000000070b077224 */ /* 0x000fe400078e023e */
[----:B------:R-:W-:Y:S02]  /*1d9f0*/  IMAD.IADD R3, R3, 0x1, R9 ;  /* 0x0000000103037824 */ /* 0x000fe400078e0209 */
        /* <DEDUP_REMOVED lines=8> */
[----:B------:R-:W-:-:S03]  /*1da80*/  ULDC.64 UR4, c[0x0][0xa80] ;  /* 0x0002a00000047ab9 */ /* 0x000fc60000000a00 */
[----:B------:R-:W-:Y:S01]  /*1da90*/  IMAD.IADD R3, R3, 0x1, R5 ;  /* 0x0000000103037824 */ /* 0x000fe200078e0205 */
[----:B------:R-:W-:Y:S01]  /*1daa0*/  LEA R5, P0, R2, UR4, 0x1 ;  /* 0x0000000402057c11 */ /* 0x000fe2000f8008ff */
[----:B------:R-:W-:Y:S01]  /*1dab0*/  IMAD.IADD R4, R63, 0x1, R8 ;  /* 0x000000013f047824 */ /* 0x000fe200078e0208 */
[----:B------:R-:W-:Y:S01]  /*1dac0*/  ULDC UR4, c[0x0][0xac8] ;  /* 0x0002b20000047ab9 */ /* 0x000fe20000000800 */
[----:B------:R-:W-:Y:S01]  /*1dad0*/  IMAD R21, R12, R11, RZ ;  /* 0x0000000b0c157224 */ /* 0x000fe200078e02ff */
[----:B------:R-:W-:Y:S01]  /*1dae0*/  LEA.HI.X R8, R2, UR5, R3, 0x1, P0 ;  /* 0x0000000502087c11 */ /* 0x000fe200080f0c03 */
[----:B------:R-:W0:Y:S01]  /*1daf0*/  SHFL.IDX PT, R9, R5, RZ, 0x181f ;  /* 0x00181fff05097589 */ /* 0x000e2200000e0000 */
[----:B------:R-:W-:Y:S01]  /*1db00*/  ISETP.GE.AND P0, PT, R0, UR4, PT ;  /* 0x0000000400007c0c */ /* 0x000fe2000bf06270 */
[C---:B------:R-:W-:Y:S02]  /*1db10*/  VIADD R2, R4.reuse, 0x30 ;  /* 0x0000003004027836 */ /* 0x040fe40000000000 */
[----:B------:R-:W1:Y:S01]  /*1db20*/  SHFL.IDX PT, R11, R5, 0x1, 0x181f ;  /* 0x00381f00050b7f89 */ /* 0x000e6200000e0000 */
[C---:B------:R-:W-:Y:S01]  /*1db30*/  VIADD R3, R4.reuse, 0x60 ;  /* 0x0000006004037836 */ /* 0x040fe20000000000 */
[CC--:B------:R-:W-:Y:S01]  /*1db40*/  ISETP.GE.OR P3, PT, R4.reuse, R21.reuse, P0 ;  /* 0x000000150400720c */ /* 0x0c0fe20000766670 */
[----:B------:R-:W-:Y:S01]  /*1db50*/  VIADD R4, R4, 0x90 ;  /* 0x0000009004047836 */ /* 0x000fe20000000000 */
[----:B------:R-:W2:Y:S01]  /*1db60*/  SHFL.IDX PT, R13, R5, 0x2, 0x181f ;  /* 0x00581f00050d7f89 */ /* 0x000ea200000e0000 */
[----:B------:R-:W-:-:S02]  /*1db70*/  ISETP.GE.OR P2, PT, R2, R21, P0 ;  /* 0x000000150200720c */ /* 0x000fc40000746670 */
[-C--:B------:R-:W-:Y:S01]  /*1db80*/  ISETP.GE.OR P1, PT, R3, R21.reuse, P0 ;  /* 0x000000150300720c */ /* 0x080fe20000726670 */
[----:B------:R-:W3:Y:S01]  /*1db90*/  SHFL.IDX PT, R7, R8, RZ, 0x181f ;  /* 0x00181fff08077589 */ /* 0x000ee200000e0000 */
[----:B------:R-:W-:-:S03]  /*1dba0*/  ISETP.GE.OR P0, PT, R4, R21, P0 ;  /* 0x000000150400720c */ /* 0x000fc60000706670 */
[----:B------:R-:W4:Y:S04]  /*1dbb0*/  SHFL.IDX PT, R15, R5, 0x3, 0x181f ;  /* 0x00781f00050f7f89 */ /* 0x000f2800000e0000 */
        /* <DEDUP_REMOVED lines=15> */
.L_x_1547:
[----:B------:R-:W-:Y:S05]  /*1dcb0*/  BSYNC B0 ;  /* 0x0000000000007941 */ /* 0x000fea0003800000 */
.L_x_1543:
[----:B------:R-:W4:Y:S01]  /*1dcc0*/  LDL R0, [R1+0x5c] ;  /* 0x00005c0001007983 */ /* 0x000f220000100800 */
[----:B------:R-:W-:Y:S02]  /*1dcd0*/  ULDC UR4, c[0x0][0xc3c] ;  /* 0x00030f0000047ab9 */ /* 0x000fe40000000800 */
[----:B----4-:R-:W-:-:S13]  /*1dce0*/  ISETP.GE.AND P0, PT, R0, UR4, PT ;  /* 0x0000000400007c0c */ /* 0x010fda000bf06270 */
[----:B------:R-:W-:Y:S05]  /*1dcf0*/  @!P0 BRA `(.L_x_1553) ;  /* 0xfffffe3000948947 */ /* 0x000fea000383ffff */
[----:B------:R-:W-:Y:S05]  /*1dd00*/  BRA `(.L_x_1364) ;  /* 0x00000088002c7947 */ /* 0x000fea0003800000 */
.L_x_1362:
        /* <DEDUP_REMOVED lines=10> */
[----:B------:R0:W1:Y:S01]  /*1ddb0*/  @P0 LDS.128 R24, [R0+0x132d0] ;  /* 0x0132d00000180984 */ /* 0x0000620000000c00 */
[----:B------:R-:W-:Y:S06]  /*1ddc0*/  @P0 BAR.ARV 0x4, 0x200 ;  /* 0x0108000000000b1d */ /* 0x000fec0000002000 */
[----:B------:R-:W-:Y:S05]  /*1ddd0*/  @P0 BRA `(.L_x_1554) ;  /* 0x0000000c00900947 */ /* 0x000fea0003800000 */
[----:B------:R-:W0:Y:S01]  /*1dde0*/  S2R R2, SR_TID.X ;  /* 0x0000000000027919 */ /* 0x000e220000002100 */
[----:B------:R-:W-:Y:S01]  /*1ddf0*/  ULDC UR4, c[0x0][0xc3c] ;  /* 0x00030f0000047ab9 */ /* 0x000fe20000000800 */
[----:B-1----:R-:W-:Y:S02]  /*1de00*/  IMAD.MOV.U32 R25, RZ, RZ, RZ ;  /* 0x000000ffff197224 */ /* 0x002fe400078e00ff */
[----:B------:R-:W-:Y:S01]  /*1de10*/  IMAD.MOV.U32 R6, RZ, RZ, RZ ;  /* 0x000000ffff067224 */ /* 0x000fe200078e00ff */
        /* <DEDUP_REMOVED lines=41> */
.L_x_1557:
[----:B------:R-:W0:Y:S01]  /*1e0b0*/  LDC R2, c[0x0][0xc3c] ;  /* 0x00030f00ff027b82 */ /* 0x000e220000000800 */
[----:B------:R-:W-:Y:S01]  /*1e0c0*/  UIADD3 UR4, UR4, 0x1f, URZ ;  /* 0x0000001f04047890 */ /* 0x000fe2000fffe03f */
[----:B------:R-:W-:Y:S02]  /*1e0d0*/  ULDC UR7, c[0x0][0xc3c] ;  /* 0x00030f0000077ab9 */ /* 0x000fe40000000800 */
[----:B------:R-:W-:-:S03]  /*1e0e0*/  IMAD.U32 R27, RZ, RZ, UR7 ;  /* 0x00000007ff1b7e24 */ /* 0x000fc6000f8e00ff */
[----:B0-----:R-:W-:-:S13]  /*1e0f0*/  ISETP.LE.AND P6, PT, R2, UR4, PT ;  /* 0x0000000402007c0c */ /* 0x001fda000bfc3270 */
[----:B------:R-:W-:Y:S05]  /*1e100*/  @P6 BRA `(.L_x_1556) ;  /* 0x0000000800a06947 */ /* 0x000fea0003800000 */
[----:B------:R-:W-:Y:S02]  /*1e110*/  VIADD R9, R0, UR4 ;  /* 0x0000000400097c36 */ /* 0x000fe40008000000 */
[----:B------:R-:W-:Y:S02]  /*1e120*/  IMAD.MOV.U32 R25, RZ, RZ, RZ ;  /* 0x000000ffff197224 */ /* 0x000fe400078e00ff */
[----:B------:R-:W-:Y:S01]  /*1e130*/  IMAD.MOV.U32 R6, RZ, RZ, RZ ;  /* 0x000000ffff067224 */ /* 0x000fe200078e00ff */
[----:B------:R-:W-:-:S13]  /*1e140*/  ISETP.GE.OR P6, PT, R9, R2, !P0 ;  /* 0x000000020900720c */ /* 0x000fda00047c6670 */
[----:B------:R-:W0:Y:S08]  /*1e150*/  @!P6 LDC.64 R4, c[0x0][0xc80] ;  /* 0x00032000ff04eb82 */ /* 0x000e300000000a00 */
[----:B------:R-:W1:Y:S01]  /*1e160*/  @!P6 LDC.64 R2, c[0x0][0xc78] ;  /* 0x00031e00ff02eb82 */ /* 0x000e620000000a00 */
[----:B0-----:R-:W-:-:S05]  /*1e170*/  @!P6 IMAD.WIDE R4, R9, 0x4, R4 ;  /* 0x000000040904e825 */ /* 0x001fca00078e0204 */
[----:B------:R-:W2:Y:S01]  /*1e180*/  @!P6 LDG.E R25, desc[UR44][R4.64] ;  /* 0x0000002c0419e981 */ /* 0x000ea2000c1e1900 */
[----:B-1----:R-:W-:-:S05]  /*1e190*/  @!P6 IMAD.WIDE R2, R9, 0x4, R2 ;  /* 0x000000040902e825 */ /* 0x002fca00078e0202 */
        /* <DEDUP_REMOVED lines=18> */
[----:B0-----:R-:W-:-:S04]  /*1e2c0*/  IMAD R4, R4, UR5, RZ ;  /* 0x0000000504047c24 */ /* 0x001fc8000f8e02ff */
[----:B------:R-:W-:-:S05]  /*1e2d0*/  IMAD.IADD R7, R4, 0x1, R7 ;  /* 0x0000000104077824 */ /* 0x000fca00078e0207 */
[----:B------:R-:W-:-:S13]  /*1e2e0*/  ISETP.GT.AND P6, PT, R7, UR6, PT ;  /* 0x0000000607007c0c */ /* 0x000fda000bfc4270 */
[----:B------:R-:W-:Y:S05]  /*1e2f0*/  @!P6 BRA `(.L_x_1557) ;  /* 0xfffffffc006ce947 */ /* 0x000fea000383ffff */
.L_x_1555:
        /* <DEDUP_REMOVED lines=8> */
[----:B------:R1:W2:Y:S01]  /*1e380*/  SHFL.IDX PT, R25, R25, R27, 0x1f ;  /* 0x00001f1b19197589 */ /* 0x0002a200000e0000 */
[----:B0-----:R-:W-:-:S07]  /*1e390*/  ISETP.NE.AND P1, PT, R6, 0x1, PT ;  /* 0x000000010600780c */ /* 0x001fce0003f25270 */
[----:B-1----:R-:W-:Y:S06]  /*1e3a0*/  @!P0 BRA `(.L_x_1558) ;  /* 0x0000000000088947 */ /* 0x002fec0003800000 */
[----:B------:R-:W-:-:S05]  /*1e3b0*/  VIADD R3, R27, 0xffffffff ;  /* 0xffffffff1b037836 */ /* 0x000fca0000000000 */
[----:B------:R0:W1:Y:S02]  /*1e3c0*/  SHFL.IDX PT, R24, R2, R3, 0x1f ;  /* 0x00001f0302187589 */ /* 0x00006400000e0000 */
.L_x_1558:
[----:B-1----:R-:W-:Y:S02]  /*1e3d0*/  IMAD R24, R24, UR5, R5 ;  /* 0x0000000518187c24 */ /* 0x002fe4000f8e0205 */
[----:B------:R-:W-:-:S03]  /*1e3e0*/  VIADD R27, R27, UR4 ;  /* 0x000000041b1b7c36 */ /* 0x000fc60008000000 */
[----:B------:R-:W-:Y:S01]  /*1e3f0*/  IADD3 R4, -R24, UR6, RZ ;  /* 0x0000000618047c10 */ /* 0x000fe2000fffe1ff */
[----:B------:R-:W-:Y:S06]  /*1e400*/  @!P1 BRA `(.L_x_1559) ;  /* 0x0000000000e49947 */ /* 0x000fec0003800000 */
[----:B--2---:R-:W-:Y:S02]  /*1e410*/  IABS R7, R25 ;  /* 0x0000001900077213 */ /* 0x004fe40000000000 */
[----:B------:R-:W-:Y:S02]  /*1e420*/  IABS R5, R6 ;  /* 0x0000000600057213 */ /* 0x000fe40000000000 */
[----:B------:R-:W1:Y:S08]  /*1e430*/  I2F.RP R8, R7 ;  /* 0x0000000700087306 */ /* 0x000e700000209400 */
[----:B-1----:R-:W0:Y:S02]  /*1e440*/  MUFU.RCP R8, R8 ;  /* 0x0000000800087308 */ /* 0x002e240000001000 */
[----:B0-----:R-:W-:Y:S01]  /*1e450*/  VIADD R2, R8, 0xffffffe ;  /* 0x0ffffffe08027836 */ /* 0x001fe20000000000 */
[----:B------:R-:W-:-:S05]  /*1e460*/  IABS R8, R4 ;  /* 0x0000000400087213 */ /* 0x000fca0000000000 */
[----:B------:R0:W1:Y:S02]  /*1e470*/  F2I.FTZ.U32.TRUNC.NTZ R3, R2 ;  /* 0x0000000200037305 */ /* 0x000064000021f000 */
[----:B0-----:R-:W-:Y:S02]  /*1e480*/  IMAD.MOV.U32 R2, RZ, RZ, RZ ;  /* 0x000000ffff027224 */ /* 0x001fe400078e00ff */
[----:B-1----:R-:W-:-:S04]  /*1e490*/  IMAD.MOV R10, RZ, RZ, -R3 ;  /* 0x000000ffff0a7224 */ /* 0x002fc800078e0a03 */
[----:B------:R-:W-:Y:S01]  /*1e4a0*/  IMAD R9, R10, R7, RZ ;  /* 0x000000070a097224 */ /* 0x000fe200078e02ff */
[----:B------:R-:W-:-:S03]  /*1e4b0*/  IABS R10, R25 ;  /* 0x00000019000a7213 */ /* 0x000fc60000000000 */
[----:B------:R-:W-:Y:S02]  /*1e4c0*/  IMAD.HI.U32 R3, R3, R9, R2 ;  /* 0x0000000903037227 */ /* 0x000fe400078e0002 */
[----:B------:R-:W0:Y:S02]  /*1e4d0*/  I2F.RP R9, R5 ;  /* 0x0000000500097306 */ /* 0x000e240000209400 */
[----:B------:R-:W-:Y:S02]  /*1e4e0*/  IMAD.MOV R11, RZ, RZ, -R10 ;  /* 0x000000ffff0b7224 */ /* 0x000fe400078e0a0a */
[----:B------:R-:W-:-:S04]  /*1e4f0*/  IMAD.HI.U32 R2, R3, R8, RZ ;  /* 0x0000000803027227 */ /* 0x000fc800078e00ff */
[----:B------:R-:W-:-:S05]  /*1e500*/  IMAD R8, R2, R11, R8 ;  /* 0x0000000b02087224 */ /* 0x000fca00078e0208 */
[----:B------:R-:W-:Y:S01]  /*1e510*/  ISETP.GT.U32.AND P1, PT, R7, R8, PT ;  /* 0x000000080700720c */ /* 0x000fe20003f24070 */
[----:B0-----:R-:W0:-:S12]  /*1e520*/  MUFU.RCP R9, R9 ;  /* 0x0000000900097308 */ /* 0x001e180000001000 */
[----:B------:R-:W-:Y:S02]  /*1e530*/  @!P1 IMAD.IADD R8, R8, 0x1, -R7 ;  /* 0x0000000108089824 */ /* 0x000fe400078e0a07 */
[----:B------:R-:W-:Y:S01]  /*1e540*/  @!P1 VIADD R2, R2, 0x1 ;  /* 0x0000000102029836 */ /* 0x000fe20000000000 */
[----:B------:R-:W-:Y:S02]  /*1e550*/  ISETP.NE.AND P1, PT, R25, RZ, PT ;  /* 0x000000ff1900720c */ /* 0x000fe40003f25270 */
[----:B------:R-:W-:Y:S01]  /*1e560*/  ISETP.GE.U32.AND P0, PT, R8, R7, PT ;  /* 0x000000070800720c */ /* 0x000fe20003f06070 */
[----:B0-----:R-:W-:Y:S01]  /*1e570*/  VIADD R3, R9, 0xffffffe ;  /* 0x0ffffffe09037836 */ /* 0x001fe20000000000 */
[----:B------:R-:W-:-:S04]  /*1e580*/  LOP3.LUT R7, R4, R25, RZ, 0x3c, !PT ;  /* 0x0000001904077212 */ /* 0x000fc800078e3cff */
[----:B------:R-:W-:Y:S01]  /*1e590*/  ISETP.GE.AND P2, PT, R7, RZ, PT ;  /* 0x000000ff0700720c */ /* 0x000fe20003f46270 */
[----:B------:R-:W0:Y:S06]  /*1e5a0*/  F2I.FTZ.U32.TRUNC.NTZ R3, R3 ;  /* 0x0000000300037305 */ /* 0x000e2c000021f000 */
[----:B------:R-:W-:-:S04]  /*1e5b0*/  @P0 VIADD R2, R2, 0x1 ;  /* 0x0000000102020836 */ /* 0x000fc80000000000 */
[----:B------:R-:W-:-:S04]  /*1e5c0*/  IMAD.MOV.U32 R7, RZ, RZ, R2 ;  /* 0x000000ffff077224 */ /* 0x000fc800078e0002 */
[----:B------:R-:W-:Y:S01]  /*1e5d0*/  @!P2 IMAD.MOV R7, RZ, RZ, -R7 ;  /* 0x000000ffff07a224 */ /* 0x000fe200078e0a07 */
[----:B------:R-:W-:Y:S01]  /*1e5e0*/  @!P1 LOP3.LUT R7, RZ, R25, RZ, 0x33, !PT ;  /* 0x00000019ff079212 */ /* 0x000fe200078e33ff */
[----:B0-----:R-:W-:-:S04]  /*1e5f0*/  IMAD.MOV R8, RZ, RZ, -R3 ;  /* 0x000000ffff087224 */ /* 0x001fc800078e0a03 */
[----:B------:R-:W-:Y:S01]  /*1e600*/  IMAD.MOV.U32 R2, RZ, RZ, R8 ;  /* 0x000000ffff027224 */ /* 0x000fe200078e0008 */
[----:B------:R-:W-:-:S03]  /*1e610*/  IABS R8, R6 ;  /* 0x0000000600087213 */ /* 0x000fc60000000000 */
[----:B------:R-:W-:Y:S02]  /*1e620*/  IMAD R9, R2, R5, RZ ;  /* 0x0000000502097224 */ /* 0x000fe400078e02ff */
[----:B------:R-:W-:Y:S02]  /*1e630*/  IMAD.MOV.U32 R2, RZ, RZ, RZ ;  /* 0x000000ffff027224 */ /* 0x000fe400078e00ff */
[----:B------:R-:W-:Y:S02]  /*1e640*/  IMAD.MOV R8, RZ, RZ, -R8 ;  /* 0x000000ffff087224 */ /* 0x000fe400078e0a08 */
[----:B------:R-:W-:Y:S01]  /*1e650*/  IMAD.HI.U32 R2, R3, R9, R2 ;  /* 0x0000000903027227 */ /* 0x000fe200078e0002 */
[----:B------:R-:W-:-:S05]  /*1e660*/  IABS R3, R7 ;  /* 0x0000000700037213 */ /* 0x000fca0000000000 */
[----:B------:R-:W-:-:S04]  /*1e670*/  IMAD.HI.U32 R2, R2, R3, RZ ;  /* 0x0000000302027227 */ /* 0x000fc800078e00ff */
[----:B------:R-:W-:Y:S01]  /*1e680*/  IMAD R8, R2, R8, R3 ;  /* 0x0000000802087224 */ /* 0x000fe200078e0203 */
[----:B------:R-:W-:-:S04]  /*1e690*/  LOP3.LUT R3, R7, R6, RZ, 0x3c, !PT ;  /* 0x0000000607037212 */ /* 0x000fc800078e3cff */
[----:B------:R-:W-:Y:S02]  /*1e6a0*/  ISETP.GT.U32.AND P1, PT, R5, R8, PT ;  /* 0x000000080500720c */ /* 0x000fe40003f24070 */
[----:B------:R-:W-:Y:S01]  /*1e6b0*/  ISETP.GE.AND P2, PT, R3, RZ, PT ;  /* 0x000000ff0300720c */ /* 0x000fe20003f46270 */
[----:B------:R-:W-:-:S10]  /*1e6c0*/  IMAD.MOV R3, RZ, RZ, -R7 ;  /* 0x000000ffff037224 */ /* 0x000fd400078e0a07 */
        /* <DEDUP_REMOVED lines=8> */
[C---:B------:R-:W-:Y:S02]  /*1e750*/  IMAD R7, R6.reuse, R5, R7 ;  /* 0x0000000506077224 */ /* 0x040fe400078e0207 */
[----:B------:R-:W-:Y:S02]  /*1e760*/  IMAD R6, R6, 0x1000000, R2 ;  /* 0x0100000006067824 */ /* 0x000fe400078e0202 */
[----:B------:R-:W-:Y:S02]  /*1e770*/  IMAD R2, R25, R3, R4 ;  /* 0x0000000319027224 */ /* 0x000fe400078e0204 */
[----:B------:R-:W-:Y:S01]  /*1e780*/  IMAD R26, R7, 0x10000, R6 ;  /* 0x00010000071a7824 */ /* 0x000fe200078e0206 */
[----:B------:R-:W-:Y:S06]  /*1e790*/  BRA `(.L_x_1560) ;  /* 0x0000000000f07947 */ /* 0x000fec0003800000 */
.L_x_1559:
[----:B0-----:R-:W0:Y:S02]  /*1e7a0*/  LDC.64 R2, c[0x0][0xc90] ;  /* 0x00032400ff027b82 */ /* 0x001e240000000a00 */
[----:B0-----:R-:W-:-:S05]  /*1e7b0*/  IMAD.WIDE R2, R27, 0x4, R2 ;  /* 0x000000041b027825 */ /* 0x001fca00078e0202 */
        /* <DEDUP_REMOVED lines=29> */
[----:B------:R-:W-:Y:S02]  /*1e990*/  IMAD R4, R5, R2, R4 ;  /* 0x0000000205047224 */ /* 0x000fe400078e0204 */
[----:B------:R-:W-:Y:S01]  /*1e9a0*/  IMAD.MOV.U32 R2, RZ, RZ, RZ ;  /* 0x000000ffff027224 */ /* 0x000fe200078e00ff */
[----:B------:R-:W-:-:S04]  /*1e9b0*/  VIADDMNMX R7, R7, UR5, R8, PT ;  /* 0x0000000507077c46 */ /* 0x000fc8000b800108 */
[----:B------:R-:W-:Y:S01]  /*1e9c0*/  IABS R8, R7 ;  /* 0x0000000700087213 */ /* 0x000fe20000000000 */
[----:B------:R-:W-:-:S03]  /*1e9d0*/  IMAD.MOV R26, RZ, RZ, -R7 ;  /* 0x000000ffff1a7224 */ /* 0x000fc600078e0a07 */
        /* <DEDUP_REMOVED lines=22> */
[----:B------:R-:W-:-:S05]  /*1eb40*/  @!P1 LOP3.LUT R2, RZ, R7, RZ, 0x33, !PT ;  /* 0x00000007ff029212 */ /* 0x000fca00078e33ff */
[----:B------:R-:W-:-:S07]  /*1eb50*/  IMAD R26, R2, R26, R3 ;  /* 0x0000001a021a7224 */ /* 0x000fce00078e0203 */
.L_x_1560:
[----:B------:R-:W-:-:S05]  /*1eb60*/  LOP3.LUT R2, RZ, R2, RZ, 0x33, !PT ;  /* 0x00000002ff027212 */ /* 0x000fca00078e33ff */
[----:B------:R-:W-:Y:S01]  /*1eb70*/  IMAD.IADD R25, R25, 0x1, R2 ;  /* 0x0000000119197824 */ /* 0x000fe200078e0202 */
[----:B------:R-:W-:Y:S06]  /*1eb80*/  BRA `(.L_x_1561) ;  /* 0x00000000000c7947 */ /* 0x000fec0003800000 */
.L_x_1556:
[----:B------:R-:W-:Y:S02]  /*1eb90*/  IMAD.MOV.U32 R25, RZ, RZ, RZ ;  /* 0x000000ffff197224 */ /* 0x000fe400078e00ff */
[----:B------:R-:W-:Y:S02]  /*1eba0*/  IMAD.U32 R24, RZ, RZ, UR6 ;  /* 0x00000006ff187e24 */ /* 0x000fe4000f8e00ff */
[----:B------:R-:W-:-:S07]  /*1ebb0*/  IMAD.MOV.U32 R26, RZ, RZ, RZ ;  /* 0x000000ffff1a7224 */ /* 0x000fce00078e00ff */
.L_x_1561:
[----:B------:R-:W-:-:S13]  /*1ebc0*/  ISETP.NE.AND P0, PT, R0, RZ, PT ;  /* 0x000000ff0000720c */ /* 0x000fda0003f05270 */
[----:B------:R-:W0:Y:S01]  /*1ebd0*/  @!P0 S2R R3, SR_CgaCtaId ;  /* 0x0000000000038919 */ /* 0x000e220000008800 */
[----:B------:R-:W-:-:S04]  /*1ebe0*/  @!P0 MOV R0, 0x400 ;  /* 0x0000040000008802 */ /* 0x000fc80000000f00 */
[----:B0-----:R-:W-:-:S05]  /*1ebf0*/  @!P0 LEA R0, R3, R0, 0x18 ;  /* 0x0000000003008211 */ /* 0x001fca00078ec0ff */
[----:B------:R2:W-:Y:S01]  /*1ec00*/  @!P0 STS.128 [R0+0x132d0], R24 ;  /* 0x0132d01800008388 */ /* 0x0005e20000000c00 */
[----:B------:R-:W-:Y:S06]  /*1ec10*/  BAR.ARV 0x5, 0x200 ;  /* 0x0148000000007b1d */ /* 0x000fec0000002000 */
.L_x_1554:
[----:B0-2---:R-:W-:Y:S01]  /*1ec20*/  IMAD.MOV.U32 R0, RZ, RZ, 0x1 ;  /* 0x00000001ff007424 */ /* 0x005fe200078e00ff */
[----:B------:R0:W-:Y:S01]  /*1ec30*/  STL [R1], RZ ;  /* 0x000000ff01007387 */ /* 0x0001e20000100800 */
[----:B------:R-:W-:Y:S02]  /*1ec40*/  ULDC UR4, c[0x0][0xc3c] ;  /* 0x00030f0000047ab9 */ /* 0x000fe40000000800 */
[----:B-1----:R-:W-:Y:S01]  /*1ec50*/  ISETP.GE.AND P0, PT, R27, UR4, PT ;  /* 0x000000041b007c0c */ /* 0x002fe2000bf06270 */
[----:B------:R0:W-:Y:S04]  /*1ec60*/  STL [R1+0x10], R0 ;  /* 0x0000100001007387 */ /* 0x0001e80000100800 */
[----:B------:R0:W-:Y:S08]  /*1ec70*/  STL [R1+0x58], RZ ;  /* 0x000058ff01007387 */ /* 0x0001f00000100800 */
[----:B0-----:R-:W-:Y:S05]  /*1ec80*/  @P0 BRA `(.L_x_1562) ;  /* 0x0000007400440947 */ /* 0x001fea0003800000 */
[----:B------:R-:W2:Y:S01]  /*1ec90*/  LDL R11, [R1+0x30] ;  /* 0x00003000010b7983 */ /* 0x000ea20000100800 */
[----:B------:R-:W0:Y:S01]  /*1eca0*/  S2R R10, SR_TID.X ;  /* 0x00000000000a7919 */ /* 0x000e220000002100 */
[----:B------:R-:W1:Y:S01]  /*1ecb0*/  S2UR UR4, SR_CgaCtaId ;  /* 0x00000000000479c3 */ /* 0x000e620000008800 */
[C---:B0-----:R-:W-:Y:S01]  /*1ecc0*/  IMAD.SHL.U32 R3, R10.reuse, 0x40, RZ ;  /* 0x000000400a037824 */ /* 0x041fe200078e00ff */
[----:B------:R-:W-:Y:S01]  /*1ecd0*/  SHF.R.U32.HI R5, RZ, 0x1, R10 ;  /* 0x00000001ff057819 */ /* 0x000fe2000001160a */
[C---:B------:R-:W-:Y:S01]  /*1ece0*/  IMAD.SHL.U32 R0, R10.reuse, 0x10, RZ ;  /* 0x000000100a007824 */ /* 0x040fe200078e00ff */
[C---:B------:R-:W-:Y:S02]  /*1ecf0*/  LOP3.LUT R12, R10.reuse, 0x7f, RZ, 0xc0, !PT ;  /* 0x0000007f0a0c7812 */ /* 0x040fe400078ec0ff */
[----:B------:R-:W-:Y:S01]  /*1ed00*/  LOP3.LUT R2, R3, 0x180, RZ, 0xc0, !PT ;  /* 0x0000018003027812 */ /* 0x000fe200078ec0ff */
[----:B------:R-:W-:Y:S01]  /*1ed10*/  IMAD.SHL.U32 R9, R10, 0x2, RZ ;  /* 0x000000020a097824 */ /* 0x000fe200078e00ff */
[----:B------:R-:W-:Y:S01]  /*1ed20*/  LOP3.LUT R6, R0, 0x1b0, RZ, 0xc0, !PT ;  /* 0x000001b000067812 */ /* 0x000fe200078ec0ff */
[----:B------:R-:W-:Y:S01]  /*1ed30*/  IMAD.SHL.U32 R7, R12, 0x10, RZ ;  /* 0x000000100c077824 */ /* 0x000fe200078e00ff */
[----:B------:R-:W-:Y:S01]  /*1ed40*/  LOP3.LUT R5, R2, 0x30, R5, 0xf8, !PT ;  /* 0x0000003002057812 */ /* 0x000fe200078ef805 */
[----:B------:R-:W-:Y:S01]  /*1ed50*/  IMAD.SHL.U32 R2, R10, 0x20, RZ ;  /* 0x000000200a027824 */ /* 0x000fe200078e00ff */
[----:B------:R-:W-:Y:S01]  /*1ed60*/  LOP3.LUT R8, R6, 0x30, R9, 0x78, !PT ;  /* 0x0000003006087812 */ /* 0x000fe200078e7809 */
[----:B------:R-:W-:Y:S01]  /*1ed70*/  IMAD.SHL.U32 R4, R10, 0x8, RZ ;  /* 0x000000080a047824 */ /* 0x000fe200078e00ff */
[----:B------:R-:W-:-:S02]  /*1ed80*/  LOP3.LUT R7, R7, 0x600, RZ, 0xc0, !PT ;  /* 0x0000060007077812 */ /* 0x000fc400078ec0ff */
[----:B------:R-:W-:Y:S01]  /*1ed90*/  LOP3.LUT R6, R2, 0x80, RZ, 0xc0, !PT ;  /* 0x0000008002067812 */ /* 0x000fe200078ec0ff */
[----:B------:R-:W-:Y:S01]  /*1eda0*/  IMAD.SHL.U32 R9, R10, 0x4, RZ ;  /* 0x000000040a097824 */ /* 0x000fe200078e00ff */
[----:B------:R-:W-:Y:S02]  /*1edb0*/  LOP3.LUT R4, R5, 0x30, R4, 0x78, !PT ;  /* 0x0000003005047812 */ /* 0x000fe400078e7804 */
[----:B------:R-:W-:Y:S02]  /*1edc0*/  LOP3.LUT R6, R6, 0x10, R10, 0xf8, !PT ;  /* 0x0000001006067812 */ /* 0x000fe400078ef80a */
[C---:B------:R-:W-:Y:S02]  /*1edd0*/  LOP3.LUT R5, R7.reuse, 0x60, R2, 0xf8, !PT ;  /* 0x0000006007057812 */ /* 0x040fe400078ef802 */
[----:B------:R-:W-:Y:S02]  /*1ede0*/  LOP3.LUT R7, R7, 0x40, R0, 0xf8, !PT ;  /* 0x0000004007077812 */ /* 0x000fe400078ef800 */
[----:B------:R-:W-:-:S02]  /*1edf0*/  LOP3.LUT R6, R6, 0x10, R9, 0x78, !PT ;  /* 0x0000001006067812 */ /* 0x000fc400078e7809 */
[----:B------:R-:W-:Y:S02]  /*1ee00*/  LOP3.LUT R5, R5, 0x100, R2, 0xf8, !PT ;  /* 0x0000010005057812 */ /* 0x000fe400078ef802 */
[----:B------:R-:W-:Y:S02]  /*1ee10*/  LOP3.LUT R3, R4, 0x640, R3, 0xf8, !PT ;  /* 0x0000064004037812 */ /* 0x000fe400078ef803 */
[----:B------:R-:W-:Y:S02]  /*1ee20*/  LOP3.LUT R10, R7, R8, RZ, 0xfc, !PT ;  /* 0x00000008070a7212 */ /* 0x000fe400078efcff */
[----:B------:R-:W-:Y:S01]  /*1ee30*/  LOP3.LUT R0, R5, R6, RZ, 0xfc, !PT ;  /* 0x0000000605007212 */ /* 0x000fe200078efcff */
[----:B------:R1:W-:Y:S01]  /*1ee40*/  STL [R1+0x38], R3 ;  /* 0x0000380301007387 */ /* 0x0003e20000100800 */
[----:B------:R-:W-:-:S03]  /*1ee50*/  MOV R18, 0x400 ;  /* 0x0000040000127802 */ /* 0x000fc60000000f00 */
[----:B------:R-:W-:Y:S04]  /*1ee60*/  STL [R1+0x2c], R10 ;  /* 0x00002c0a01007387 */ /* 0x000fe80000100800 */
[----:B------:R2:W-:Y:S01]  /*1ee70*/  STL [R1+0x34], R0 ;  /* 0x0000340001007387 */ /* 0x0005e20000100800 */
[----:B-1----:R-:W-:-:S05]  /*1ee80*/  IMAD.U32 R3, RZ, RZ, UR4 ;  /* 0x00000004ff037e24 */ /* 0x002fca000f8e00ff */
[----:B------:R0:W-:Y:S01]  /*1ee90*/  STL [R1+0x28], R3 ;  /* 0x0000280301007387 */ /* 0x0001e20000100800 */
[----:B------:R-:W-:Y:S02]  /*1eea0*/  LEA R18, R3, R18, 0x18 ;  /* 0x0000001203127211 */ /* 0x000fe400078ec0ff */
[----:B------:R-:W-:Y:S01]  /*1eeb0*/  SHF.R.U32.HI R4, RZ, 0x2, R12 ;  /* 0x00000002ff047819 */ /* 0x000fe2000001160c */
[----:B------:R-:W-:Y:S03]  /*1eec0*/  BSSY B7, `(.L_x_1562) ;  /* 0x000072d000077945 */ /* 0x000fe60003800000 */
[----:B------:R-:W-:Y:S01]  /*1eed0*/  LOP3.LUT R2, R4, 0x60, R2, 0xf8, !PT ;  /* 0x0000006004027812 */ /* 0x000fe200078ef802 */
[----:B------:R-:W-:-:S03]  /*1eee0*/  ULDC.64 UR38, c[0x0][0x198] ;  /* 0x0000660000267ab9 */ /* 0x000fc60000000a00 */
[----:B------:R-:W-:Y:S01]  /*1eef0*/  LOP3.LUT R2, R2, 0x80, RZ, 0xfc, !PT ;  /* 0x0000008002027812 */ /* 0x000fe200078efcff */
[----:B------:R-:W-:Y:S01]  /*1ef00*/  ULDC UR36, c[0x0][0xc] ;  /* 0x0000030000247ab9 */ /* 0x000fe20000000800 */
[C---:B--2---:R-:W-:Y:S02]  /*1ef10*/  LOP3.LUT R0, R11.reuse, 0x2, RZ, 0xfc, !PT ;  /* 0x000000020b007812 */ /* 0x044fe400078efcff */
        /* <DEDUP_REMOVED lines=9> */
[----:B------:R1:W-:Y:S04]  /*1efb0*/  STL [R1], RZ ;  /* 0x000000ff01007387 */ /* 0x0003e80000100800 */
[----:B------:R1:W-:Y:S04]  /*1efc0*/  STL [R1+0x10], R3 ;  /* 0x0000100301007387 */ /* 0x0003e80000100800 */
[----:B------:R1:W-:Y:S02]  /*1efd0*/  STL [R1+0x54], R0 ;  /* 0x0000540001007387 */ /* 0x0003e40000100800 */
.L_x_1692:
[----:B------:R-:W-:Y:S05]  /*1efe0*/  YIELD ;  /* 0x0000000000007946 */ /* 0x000fea0003800000 */
[----:B------:R-:W-:Y:S01]  /*1eff0*/  ULDC.64 UR4, c[0x0][0xa28] ;  /* 0x00028a0000047ab9 */ /* 0x000fe20000000a00 */
[----:B------:R-:W-:Y:S01]  /*1f000*/  IMAD.MOV.U32 R12, RZ, RZ, RZ ;  /* 0x000000ffff0c7224 */ /* 0x000fe200078e00ff */
[----:B------:R-:W-:Y:S01]  /*1f010*/  ISETP.NE.U32.AND P0, PT, RZ, UR4, PT ;  /* 0x00000004ff007c0c */ /* 0x000fe2000bf05070 */
[----:B0-----:R-:W0:Y:S01]  /*1f020*/  LDC.64 R6, c[0x0][0xa00] ;  /* 0x00028000ff067b82 */ /* 0x001e220000000a00 */
[----:B-1----:R-:W-:Y:S01]  /*1f030*/  IMAD.MOV.U32 R0, RZ, RZ, RZ ;  /* 0x000000ffff007224 */ /* 0x002fe200078e00ff */
[----:B------:R-:W-:Y:S01]  /*1f040*/  ULDC.64 UR6, c[0x0][0xa10] ;  /* 0x0002840000067ab9 */ /* 0x000fe20000000a00 */
[----:B------:R-:W-:Y:S01]  /*1f050*/  ISETP.NE.AND.EX P0, PT, RZ, UR5, PT, P0 ;  /* 0x00000005ff007c0c */ /* 0x000fe2000bf05300 */
[----:B------:R-:W-:-:S12]  /*1f060*/  ULDC.64 UR4, c[0x0][0xa18] ;  /* 0x0002860000047ab9 */ /* 0x000fd80000000a00 */
[----:B---3--:R-:W1:Y:S02]  /*1f070*/  @P0 LDC.64 R2, c[0x0][0xa28] ;  /* 0x00028a00ff020b82 */ /* 0x008e640000000a00 */
[----:B-1----:R-:W-:-:S05]  /*1f080*/  @P0 IMAD.WIDE R2, R27, 0x4, R2 ;  /* 0x000000041b020825 */ /* 0x002fca00078e0202 */
[----:B------:R1:W2:Y:S01]  /*1f090*/  @P0 LDG.E R12, desc[UR44][R2.64] ;  /* 0x0000002c020c0981 */ /* 0x0002a2000c1e1900 */
[----:B------:R-:W-:Y:S01]  /*1f0a0*/  ISETP.NE.U32.AND P0, PT, RZ, UR4, PT ;  /* 0x00000004ff007c0c */ /* 0x000fe2000bf05070 */
[----:B0-----:R-:W-:Y:S01]  /*1f0b0*/  IMAD.WIDE R6, R27, 0x4, R6 ;  /* 0x000000041b067825 */ /* 0x001fe200078e0206 */
[----:B------:R-:W-:Y:S02]  /*1f0c0*/  ISETP.NE.U32.AND P1, PT, RZ, UR6, PT ;  /* 0x00000006ff007c0c */ /* 0x000fe4000bf25070 */
[----:B------:R-:W-:Y:S01]  /*1f0d0*/  ISETP.NE.AND.EX P2, PT, RZ, UR5, PT, P0 ;  /* 0x00000005ff007c0c */ /* 0x000fe2000bf45300 */
[----:B------:R-:W-:Y:S01]  /*1f0e0*/  ULDC.64 UR4, c[0x0][0xa00] ;  /* 0x0002800000047ab9 */ /* 0x000fe20000000a00 */
[----:B------:R-:W-:Y:S01]  /*1f0f0*/  ISETP.NE.AND.EX P1, PT, RZ, UR7, PT, P1 ;  /* 0x00000007ff007c0c */ /* 0x000fe2000bf25310 */
[----:B------:R-:W-:Y:S01]  /*1f100*/  IMAD.MOV.U32 R4, RZ, RZ, RZ ;  /* 0x000000ffff047224 */ /* 0x000fe200078e00ff */
[----:B------:R-:W-:Y:S01]  /*1f110*/  ISETP.NE.U32.AND P0, PT, RZ, UR4, PT ;  /* 0x00000004ff007c0c */ /* 0x000fe2000bf05070 */
[----:B-1----:R-:W0:Y:S03]  /*1f120*/  LDC.64 R2, c[0x0][0xa10] ;  /* 0x00028400ff027b82 */ /* 0x002e260000000a00 */
[----:B------:R-:W-:-:S05]  /*1f130*/  ISETP.NE.AND.EX P0, PT, RZ, UR5, PT, P0 ;  /* 0x00000005ff007c0c */ /* 0x000fca000bf05300 */
[----:B------:R-:W1:Y:S08]  /*1f140*/  @P2 LDC.64 R8, c[0x0][0xa18] ;  /* 0x00028600ff082b82 */ /* 0x000e700000000a00 */
[----:B------:R-:W3:Y:S01]  /*1f150*/  @P0 LDG.E R0, desc[UR44][R6.64] ;  /* 0x0000002c06000981 */ /* 0x000ee2000c1e1900 */
[----:B------:R-:W-:Y:S01]  /*1f160*/  ULDC UR4, c[0x0][0x288] ;  /* 0x0000a20000047ab9 */ /* 0x000fe20000000800 */
[----:B0-----:R-:W-:-:S05]  /*1f170*/  IMAD.WIDE R2, R27, 0x4, R2 ;  /* 0x000000041b027825 */ /* 0x001fca00078e0202 */
[----:B-----5:R-:W5:Y:S01]  /*1f180*/  @P1 LDG.E R4, desc[UR44][R2.64] ;  /* 0x0000002c02041981 */ /* 0x020f62000c1e1900 */
[----:B-1----:R-:W-:-:S03]  /*1f190*/  @P2 IMAD.WIDE R8, R27, 0x4, R8 ;  /* 0x000000041b082825 */ /* 0x002fc600078e0208 */
[----:B---3--:R0:W-:Y:S02]  /*1f1a0*/  STL [R1+0x4c], R0 ;  /* 0x00004c0001007387 */ /* 0x0081e40000100800 */
[----:B0-----:R-:W-:Y:S01]  /*1f1b0*/  IMAD.U32 R0, RZ, RZ, UR4 ;  /* 0x00000004ff007e24 */ /* 0x001fe2000f8e00ff */
[----:B------:R-:W-:-:S05]  /*1f1c0*/  ULDC.64 UR4, c[0x0][0x418] ;  /* 0x0001060000047ab9 */ /* 0x000fca0000000a00 */
[----:B------:R0:W3:Y:S01]  /*1f1d0*/  @P2 LDG.E R0, desc[UR44][R8.64] ;  /* 0x0000002c08002981 */ /* 0x0000e2000c1e1900 */
[----:B------:R-:W-:-:S03]  /*1f1e0*/  UISETP.NE.U32.AND UP0, UPT, UR4, URZ, UPT ;  /* 0x0000003f0400728c */ /* 0x000fc6000bf05070 */
[----:B------:R-:W-:Y:S01]  /*1f1f0*/  ULDC UR4, c[0x0][0x424] ;  /* 0x0001090000047ab9 */ /* 0x000fe20000000800 */
[----:B------:R-:W-:-:S03]  /*1f200*/  UISETP.NE.AND.EX UP0, UPT, UR5, URZ, UPT, UP0 ;  /* 0x0000003f0500728c */ /* 0x000fc6000bf05300 */
[----:B------:R-:W-:Y:S01]  /*1f210*/  ULDC UR5, c[0x0][0x2f0] ;  /* 0x0000bc0000057ab9 */ /* 0x000fe20000000800 */
[----:B------:R-:W-:-:S04]  /*1f220*/  USEL UR4, UR4, 0x1, UP0 ;  /* 0x0000000104047887 */ /* 0x000fc80008000000 */
[----:B------:R-:W-:-:S03]  /*1f230*/  UIMAD UR4, UR4, UR5, URZ ;  /* 0x00000005040472a4 */ /* 0x000fc6000f8e023f */
[----:B------:R-:W-:Y:S02]  /*1f240*/  ULDC UR5, c[0x0][0x348] ;  /* 0x0000d20000057ab9 */ /* 0x000fe40000000800 */
[----:B0-----:R-:W-:Y:S02]  /*1f250*/  IMAD.U32 R9, RZ, RZ, UR5 ;  /* 0x00000005ff097e24 */ /* 0x001fe4000f8e00ff */
[----:B------:R-:W-:Y:S01]  /*1f260*/  IMAD.U32 R5, RZ, RZ, UR4 ;  /* 0x00000004ff057e24 */ /* 0x000fe2000f8e00ff */
[----:B---3--:R0:W-:Y:S04]  /*1f270*/  STL [R1+0x48], R0 ;  /* 0x0000480001007387 */ /* 0x0081e80000100800 */
[----:B--2---:R0:W-:Y:S01]  /*1f280*/  STL [R1+0x1c], R12 ;  /* 0x00001c0c01007387 */ /* 0x0041e20000100800 */
[----:B------:R-:W-:Y:S01]  /*1f290*/  IMAD.MOV.U32 R11, RZ, RZ, R0 ;  /* 0x000000ffff0b7224 */ /* 0x000fe200078e0000 */
[----:B------:R-:W-:Y:S06]  /*1f2a0*/  @P2 BRA `(.L_x_1563) ;  /* 0x0000000000142947 */ /* 0x000fec0003800000 */
[----:B------:R-:W-:Y:S05]  /*1f2b0*/  @!P0 BRA `(.L_x_1563) ;  /* 0x0000000000108947 */ /* 0x000fea0003800000 */
[----:B0-----:R-:W2:Y:S04]  /*1f2c0*/  LDG.E R0, desc[UR44][R6.64] ;  /* 0x0000002c06007981 */ /* 0x001ea8000c1e1900 */
[----:B------:R-:W2:Y:S02]  /*1f2d0*/  LDG.E R6, desc[UR44][R6.64+0x4] ;  /* 0x0000042c06067981 */ /* 0x000ea4000c1e1900 */
[----:B--2---:R-:W-:-:S05]  /*1f2e0*/  IMAD.IADD R11, R6, 0x1, -R0 ;  /* 0x00000001060b7824 */ /* 0x004fca00078e0a00 */
[----:B------:R1:W-:Y:S02]  /*1f2f0*/  STL [R1+0x48], R11 ;  /* 0x0000480b01007387 */ /* 0x0003e40000100800 */
.L_x_1563:
[----:B------:R-:W-:Y:S01]  /*1f300*/  ULDC.64 UR4, c[0x0][0xa20] ;  /* 0x0002880000047ab9 */ /* 0x000fe20000000a00 */
[C---:B------:R-:W-:Y:S02]  /*1f310*/  LOP3.LUT R10, R26.reuse, 0xff000000, RZ, 0xc0, !PT ;  /* 0xff0000001a0a7812 */ /* 0x040fe400078ec0ff */
[----:B------:R-:W-:Y:S02]  /*1f320*/  ISETP.NE.U32.AND P0, PT, RZ, UR4, PT ;  /* 0x00000004ff007c0c */ /* 0x000fe4000bf05070 */
[----:B------:R-:W-:Y:S02]  /*1f330*/  SHF.R.U32.HI R10, RZ, 0x8, R10 ;  /* 0x00000008ff0a7819 */ /* 0x000fe4000001160a */
[----:B------:R-:W-:Y:S02]  /*1f340*/  ISETP.NE.AND.EX P0, PT, RZ, UR5, PT, P0 ;  /* 0x00000005ff007c0c */ /* 0x000fe4000bf05300 */
[C---:B0-----:R-:W-:Y:S02]  /*1f350*/  LOP3.LUT R0, R26.reuse, 0xff0000, RZ, 0xc0, !PT ;  /* 0x00ff00001a007812 */ /* 0x041fe400078ec0ff */
[----:B------:R-:W-:-:S02]  /*1f360*/  LOP3.LUT R17, R26, 0xffff, RZ, 0xc0, !PT ;  /* 0x0000ffff1a117812 */ /* 0x000fc400078ec0ff */
[----:B------:R-:W-:-:S07]  /*1f370*/  LEA.HI R10, R0, R10, RZ, 0x10 ;  /* 0x0000000a000a7211 */ /* 0x000fce00078f80ff */
[----:B------:R-:W-:Y:S05]  /*1f380*/  @!P0 BRA `(.L_x_1564) ;  /* 0x0000000000108947 */ /* 0x000fea0003800000 */
[----:B------:R-:W0:Y:S02]  /*1f390*/  LDC.64 R6, c[0x0][0xa20] ;  /* 0x00028800ff067b82 */ /* 0x000e240000000a00 */
[----:B0-----:R-:W-:-:S05]  /*1f3a0*/  IMAD.WIDE R6, R27, 0x4, R6 ;  /* 0x000000041b067825 */ /* 0x001fca00078e0206 */
[----:B------:R0:W5:Y:S01]  /*1f3b0*/  LDG.E R5, desc[UR44][R6.64] ;  /* 0x0000002c06057981 */ /* 0x000162000c1e1900 */
[----:B------:R-:W-:Y:S05]  /*1f3c0*/  BRA `(.L_x_1565) ;  /* 0x0000000000247947 */ /* 0x000fea0003800000 */
.L_x_1564:
        /* <DEDUP_REMOVED lines=8> */
[----:B--2---:R-:W-:-:S07]  /*1f450*/  IMAD.IADD R5, R6, 0x1, -R5 ;  /* 0x0000000106057824 */ /* 0x004fce00078e0a05 */
.L_x_1565:
[----:B------:R-:W2:Y:S04]  /*1f460*/  @P1 LDG.E R0, desc[UR44][R2.64] ;  /* 0x0000002c02001981 */ /* 0x000ea8000c1e1900 */
[----:B------:R3:W2:Y:S01]  /*1f470*/  @P1 LDG.E R3, desc[UR44][R2.64+0x4] ;  /* 0x0000042c02031981 */ /* 0x0006a2000c1e1900 */
[----:B-----5:R-:W-:Y:S02]  /*1f480*/  IMAD.IADD R5, R5, 0x1, -R12 ;  /* 0x0000000105057824 */ /* 0x020fe400078e0a0c */
[----:B------:R-:W-:Y:S01]  /*1f490*/  IMAD R25, R25, 0xc0, RZ ;  /* 0x000000c019197824 */ /* 0x000fe200078e02ff */
[----:B---3--:R-:W3:Y:S02]  /*1f4a0*/  LDC R2, c[0x0][0x448] ;  /* 0x00011200ff027b82 */ /* 0x008ee40000000800 */
[----:B---3--:R-:W-:-:S13]  /*1f4b0*/  ISETP.NE.AND P2, PT, R2, 0x1, PT ;  /* 0x000000010200780c */ /* 0x008fda0003f45270 */
[----:B------:R-:W3:Y:S08]  /*1f4c0*/  @P2 LDC R2, c[0x0][0x44c] ;  /* 0x00011300ff022b82 */ /* 0x000ef00000000800 */
[----:B0-----:R-:W0:Y:S01]  /*1f4d0*/  @P2 LDC R6, c[0x0][0x450] ;  /* 0x00011400ff062b82 */ /* 0x001e220000000800 */
[----:B--2---:R-:W-:Y:S02]  /*1f4e0*/  @P1 IMAD.IADD R9, R3, 0x1, -R0 ;  /* 0x0000000103091824 */ /* 0x004fe400078e0a00 */
[----:B------:R-:W-:-:S02]  /*1f4f0*/  VIADD R0, R25, 0xbf ;  /* 0x000000bf19007836 */ /* 0x000fc40000000000 */
[----:B------:R-:W-:Y:S02]  /*1f500*/  IMAD.IADD R19, R5, 0x1, R9 ;  /* 0x0000000105137824 */ /* 0x000fe400078e0209 */
[----:B---3--:R-:W-:-:S03]  /*1f510*/  @P2 IMAD.HI.U32 R2, R0, R2, RZ ;  /* 0x0000000200022227 */ /* 0x008fc600078e00ff */
[C---:B------:R-:W-:Y:S01]  /*1f520*/  IADD3 R21, R19.reuse, 0x1, -R11 ;  /* 0x0000000113157810 */ /* 0x040fe20007ffe80b */
[----:B------:R-:W-:Y:S01]  /*1f530*/  VIADD R23, R19, 0x9f ;  /* 0x0000009f13177836 */ /* 0x000fe20000000000 */
[----:B0-----:R-:W-:-:S03]  /*1f540*/  @P2 SHF.R.U32.HI R0, RZ, R6, R2 ;  /* 0x00000006ff002219 */ /* 0x001fc60000011602 */
[----:B------:R-:W-:-:S04]  /*1f550*/  IMAD.HI R23, R23, 0x66666667, RZ ;  /* 0x6666666717177827 */ /* 0x000fc800078e02ff */
[----:B------:R-:W-:Y:S01]  /*1f560*/  IMAD.IADD R0, R21, 0x1, R0 ;  /* 0x0000000115007824 */ /* 0x000fe200078e0200 */
[----:B------:R-:W-:-:S04]  /*1f570*/  SHF.R.U32.HI R2, RZ, 0x1f, R23 ;  /* 0x0000001fff027819 */ /* 0x000fc80000011617 */
[----:B------:R-:W-:Y:S02]  /*1f580*/  LEA.HI.SX32 R23, R23, R2, 0x1a ;  /* 0x0000000217177211 */ /* 0x000fe400078fd2ff */
[----:B------:R-:W0:Y:S02]  /*1f590*/  LDC.64 R2, c[0x0][0x9e0] ;  /* 0x00027800ff027b82 */ /* 0x000e240000000a00 */
[----:B0-----:R-:W-:Y:S01]  /*1f5a0*/  ISETP.GE.AND P3, PT, R3, 0x1, PT ;  /* 0x000000010300780c */ /* 0x001fe20003f66270 */
[----:B------:R-:W-:-:S12]  /*1f5b0*/  IMAD.IADD R2, R0, 0x1, R2 ;  /* 0x0000000100027824 */ /* 0x000fd800078e0202 */
[----:B------:R-:W-:Y:S05]  /*1f5c0*/  @!P3 BRA `(.L_x_1566) ;  /* 0x000000000048b947 */ /* 0x000fea0003800000 */
        /* <DEDUP_REMOVED lines=11> */
.L_x_1568:
[----:B------:R-:W-:-:S13]  /*1f680*/  ISETP.NE.AND P0, PT, R3, 0x1, PT ;  /* 0x000000010300780c */ /* 0x000fda0003f05270 */
[----:B------:R-:W0:Y:S02]  /*1f690*/  @P0 LDC.64 R6, c[0x0][0x9e8] ;  /* 0x00027a00ff060b82 */ /* 0x000e240000000a00 */
[----:B0-----:R-:W-:-:S05]  /*1f6a0*/  @P0 IMAD.HI.U32 R6, R8, R6, RZ ;  /* 0x0000000608060227 */ /* 0x001fca00078e00ff */
[----:B------:R-:W-:-:S07]  /*1f6b0*/  @P0 SHF.R.U32.HI R8, RZ, R7, R6 ;  /* 0x00000007ff080219 */ /* 0x000fce0000011606 */
.L_x_1569:
[----:B------:R-:W-:Y:S05]  /*1f6c0*/  BSYNC B0 ;  /* 0x0000000000007941 */ /* 0x000fea0003800000 */
.L_x_1567:
[----:B------:R-:W-:-:S05]  /*1f6d0*/  IMAD R8, R8, R3, R3 ;  /* 0x0000000308087224 */ /* 0x000fca00078e0203 */
[----:B------:R-:W-:-:S07]  /*1f6e0*/  VIMNMX R2, R2, R8, PT ;  /* 0x0000000802027248 */ /* 0x000fce0003fe0100 */
.L_x_1566:
[----:B------:R-:W0:Y:S01]  /*1f6f0*/  @P2 LDC R6, c[0x0][0x44c] ;  /* 0x00011300ff062b82 */ /* 0x000e220000000800 */
[----:B------:R-:W-:Y:S01]  /*1f700*/  VIADD R2, R2, 0x9f ;  /* 0x0000009f02027836 */ /* 0x000fe20000000000 */
[----:B------:R-:W-:Y:S01]  /*1f710*/  ULDC UR4, c[0x0][0x9dc] ;  /* 0x0002770000047ab9 */ /* 0x000fe20000000800 */
[----:B------:R-:W-:Y:S02]  /*1f720*/  IMAD.MOV.U32 R0, RZ, RZ, R25 ;  /* 0x000000ffff007224 */ /* 0x000fe400078e0019 */
[----:B------:R-:W-:-:S03]  /*1f730*/  IMAD.HI R2, R2, 0x66666667, RZ ;  /* 0x6666666702027827 */ /* 0x000fc600078e02ff */
[----:B------:R-:W2:Y:S01]  /*1f740*/  @P2 LDC R7, c[0x0][0x450] ;  /* 0x00011400ff072b82 */ /* 0x000ea20000000800 */
[----:B------:R-:W-:Y:S01]  /*1f750*/  IMAD.IADD R22, R19, 0x1, -R11 ;  /* 0x0000000113167824 */ /* 0x000fe200078e0a0b */
[----:B------:R-:W-:-:S04]  /*1f760*/  SHF.R.U32.HI R8, RZ, 0x1f, R2 ;  /* 0x0000001fff087819 */ /* 0x000fc80000011602 */
[----:B------:R-:W-:-:S04]  /*1f770*/  LEA.HI.SX32 R8, R2, R8, 0x1a ;  /* 0x0000000802087211 */ /* 0x000fc800078fd2ff */
[----:B------:R-:W-:Y:S01]  /*1f780*/  VIMNMX R8, R23, R8, PT ;  /* 0x0000000817087248 */ /* 0x000fe20003fe0100 */
[----:B0-----:R-:W-:-:S05]  /*1f790*/  @P2 IMAD.HI.U32 R6, R25, R6, RZ ;  /* 0x0000000619062227 */ /* 0x001fca00078e00ff */
[----:B--2---:R-:W-:-:S05]  /*1f7a0*/  @P2 SHF.R.U32.HI R0, RZ, R7, R6 ;  /* 0x00000007ff002219 */ /* 0x004fca0000011606 */
        /* <DEDUP_REMOVED lines=13> */
.L_x_1572:
[----:B------:R-:W-:-:S13]  /*1f880*/  ISETP.NE.AND P0, PT, R3, 0x1, PT ;  /* 0x000000010300780c */ /* 0x000fda0003f05270 */
[----:B------:R-:W0:Y:S02]  /*1f890*/  @P0 LDC.64 R6, c[0x0][0x9e8] ;  /* 0x00027a00ff060b82 */ /* 0x000e240000000a00 */
[----:B0-----:R-:W-:-:S05]  /*1f8a0*/  @P0 IMAD.HI.U32 R6, R2, R6, RZ ;  /* 0x0000000602060227 */ /* 0x001fca00078e00ff */
[----:B------:R-:W-:-:S07]  /*1f8b0*/  @P0 SHF.R.U32.HI R2, RZ, R7, R6 ;  /* 0x00000007ff020219 */ /* 0x000fce0000011606 */
.L_x_1573:
[----:B------:R-:W-:Y:S05]  /*1f8c0*/  BSYNC B0 ;  /* 0x0000000000007941 */ /* 0x000fea0003800000 */
.L_x_1571:
[----:B------:R-:W-:-:S05]  /*1f8d0*/  IMAD R2, R2, R3, RZ ;  /* 0x0000000302027224 */ /* 0x000fca00078e02ff */
[----:B------:R-:W-:-:S07]  /*1f8e0*/  VIMNMX R0, R0, R2, !PT ;  /* 0x0000000200007248 */ /* 0x000fce0007fe0100 */
.L_x_1570:
[----:B------:R-:W-:Y:S01]  /*1f8f0*/  IMAD.HI R0, R0, 0x66666667, RZ ;  /* 0x6666666700007827 */ /* 0x000fe200078e02ff */
[----:B------:R-:W-:Y:S01]  /*1f900*/  BSSY B0, `(.L_x_1574) ;  /* 0x0000027000007945 */ /* 0x000fe20003800000 */
[----:B------:R-:W-:-:S03]  /*1f910*/  LOP3.LUT R20, R10, 0xff, RZ, 0xc0, !PT ;  /* 0x000000ff0a147812 */ /* 0x000fc600078ec0ff */
[----:B------:R-:W-:-:S04]  /*1f920*/  SHF.R.U32.HI R2, RZ, 0x1f, R0 ;  /* 0x0000001fff027819 */ /* 0x000fc80000011600 */
[----:B------:R-:W-:Y:S02]  /*1f930*/  LEA.HI.SX32 R2, R0, R2, 0x1a ;  /* 0x0000000200027211 */ /* 0x000fe400078fd2ff */
[----:B------:R-:W-:Y:S02]  /*1f940*/  SHF.R.U32.HI R0, RZ, 0x10, R10 ;  /* 0x00000010ff007819 */ /* 0x000fe4000001160a */
[----:B------:R-:W-:Y:S01]  /*1f950*/  VIMNMX R6, RZ, R2, !PT ;  /* 0x00000002ff067248 */ /* 0x000fe20007fe0100 */
[----:B------:R-:W-:-:S03]  /*1f960*/  IMAD.MOV.U32 R2, RZ, RZ, RZ ;  /* 0x000000ffff027224 */ /* 0x000fc600078e00ff */
[----:B------:R-:W-:-:S13]  /*1f970*/  ISETP.GT.AND P0, PT, R8, R6, PT ;  /* 0x000000060800720c */ /* 0x000fda0003f04270 */
[----:B------:R-:W-:Y:S05]  /*1f980*/  @!P0 BRA `(.L_x_1575) ;  /* 0x0000000000788947 */ /* 0x000fea0003800000 */
[----:B------:R-:W-:Y:S01]  /*1f990*/  ISETP.NE.AND P0, PT, R0, RZ, PT ;  /* 0x000000ff0000720c */ /* 0x000fe20003f05270 */
[----:B------:R-:W-:-:S03]  /*1f9a0*/  ULDC UR4, c[0x0][0x9f0] ;  /* 0x00027c0000047ab9 */ /* 0x000fc60000000800 */
[----:B------:R-:W-:-:S04]  /*1f9b0*/  SEL R7, R0, UR4, P0 ;  /* 0x0000000400077c07 */ /* 0x000fc80008000000 */
[----:B------:R-:W-:Y:S02]  /*1f9c0*/  IABS R10, R7 ;  /* 0x00000007000a7213 */ /* 0x000fe40000000000 */
[----:B-1----:R-:W-:Y:S02]  /*1f9d0*/  IADD3 R11, R7, -0x1, R8 ;  /* 0xffffffff070b7810 */ /* 0x002fe40007ffe008 */
[----:B------:R-:W0:Y:S03]  /*1f9e0*/  I2F.RP R2, R10 ;  /* 0x0000000a00027306 */ /* 0x000e260000209400 */
[----:B------:R-:W-:-:S05]  /*1f9f0*/  IMAD.IADD R11, R11, 0x1, -R6 ;  /* 0x000000010b0b7824 */ /* 0x000fca00078e0a06 */
[----:B0-----:R-:W0:Y:S02]  /*1fa00*/  MUFU.RCP R2, R2 ;  /* 0x0000000200027308 */ /* 0x001e240000001000 */
[----:B0-----:R-:W-:-:S06]  /*1fa10*/  VIADD R2, R2, 0xffffffe ;  /* 0x0ffffffe02027836 */ /* 0x001fcc0000000000 */
        /* <DEDUP_REMOVED lines=20> */
[----:B------:R-:W-:-:S07]  /*1fb60*/  @!P2 LOP3.LUT R2, RZ, R7, RZ, 0x33, !PT ;  /* 0x00000007ff02a212 */ /* 0x000fce00078e33ff */
.L_x_1575:
[----:B------:R-:W-:Y:S05]  /*1fb70*/  BSYNC B0 ;  /* 0x0000000000007941 */ /* 0x000fea0003800000 */
.L_x_1574:
[-C--:B------:R-:W-:Y:S01]  /*1fb80*/  IMAD R6, R20, R2.reuse, R6 ;  /* 0x0000000214067224 */ /* 0x080fe200078e0206 */
[----:B------:R-:W-:Y:S04]  /*1fb90*/  BSSY B0, `(.L_x_1576) ;  /* 0x00000e3000007945 */ /* 0x000fe80003800000 */
[C---:B------:R-:W-:Y:S01]  /*1fba0*/  VIADDMNMX R2, R6.reuse, R2, R8, PT ;  /* 0x0000000206027246 */ /* 0x040fe20003800108 */
[----:B------:R-:W-:-:S04]  /*1fbb0*/  IMAD R6, R6, 0xa0, -R5 ;  /* 0x000000a006067824 */ /* 0x000fc800078e0a05 */
[----:B------:R-:W-:Y:S01]  /*1fbc0*/  IMAD R2, R2, 0xa0, -R5 ;  /* 0x000000a002027824 */ /* 0x000fe200078e0a05 */
[----:B------:R-:W-:-:S04]  /*1fbd0*/  VIMNMX R6, RZ, R6, !PT ;  /* 0x00000006ff067248 */ /* 0x000fc80007fe0100 */
[----:B------:R-:W-:Y:S01]  /*1fbe0*/  VIMNMX R9, R2, R9, PT ;  /* 0x0000000902097248 */ /* 0x000fe20003fe0100 */
[----:B------:R-:W-:-:S03]  /*1fbf0*/  IMAD.WIDE.U32 R2, R6, -0x33333333, RZ ;  /* 0xcccccccd06027825 */ /* 0x000fc600078e00ff */
[----:B------:R-:W-:Y:S02]  /*1fc00*/  ISETP.GT.AND P0, PT, R9, R6, PT ;  /* 0x000000060900720c */ /* 0x000fe40003f04270 */
[----:B------:R-:W-:-:S05]  /*1fc10*/  SHF.R.U32.HI R5, RZ, 0x7, R3 ;  /* 0x00000007ff057819 */ /* 0x000fca0000011603 */
[----:B------:R-:W-:-:S06]  /*1fc20*/  IMAD.MOV.U32 R3, RZ, RZ, R5 ;  /* 0x000000ffff037224 */ /* 0x000fcc00078e0005 */
[----:B------:R-:W-:-:S04]  /*1fc30*/  @P0 VIADD R2, R9, 0x9f ;  /* 0x0000009f09020836 */ /* 0x000fc80000000000 */
[----:B------:R-:W-:-:S05]  /*1fc40*/  @P0 IMAD.HI R2, R2, 0x66666667, RZ ;  /* 0x6666666702020827 */ /* 0x000fca00078e02ff */
        /* <DEDUP_REMOVED lines=12> */
.L_x_1740:
[----:B--2---:R-:W-:Y:S02]  /*1fd10*/  ISETP.NE.AND P0, PT, R14, RZ, PT ;  /* 0x000000ff0e00720c */ /* 0x004fe40003f05270 */
[----:B------:R-:W-:-:S11]  /*1fd20*/  PLOP3.LUT P6, PT, PT, PT, PT, 0x8, 0x0 ;  /* 0x000000000000781c */ /* 0x000fd60003fce170 */
[----:B------:R-:W-:Y:S05]  /*1fd30*/  @P0 BRA `(.L_x_1579) ;  /* 0x00000000000c0947 */ /* 0x000fea0003800000 */
[----:B------:R-:W-:-:S03]  /*1fd40*/  UMOV UR4, 0xffffffff ;  /* 0xffffffff00047882 */ /* 0x000fc60000000000 */
[----:B------:R-:W-:Y:S05]  /*1fd50*/  BRA.DIV UR4, `(.L_x_1580) ;  /* 0x0000007604107947 */ /* 0x000fea000b800000 */
[----:B------:R-:W-:-:S13]  /*1fd60*/  ELECT P6, URZ, PT ;  /* 0x00000000003f782f */ /* 0x000fda00038c0000 */
.L_x_1579:
[----:B0-----:R-:W2:Y:S01]  /*1fd70*/  LDL R6, [R1+0x58] ;  /* 0x0000580001067983 */ /* 0x001ea20000100800 */
[----:B------:R-:W-:Y:S01]  /*1fd80*/  BSSY B1, `(.L_x_1581) ;  /* 0x0000008000017945 */ /* 0x000fe20003800000 */
[----:B--2---:R-:W-:-:S05]  /*1fd90*/  VIADD R6, R6, 0x1 ;  /* 0x0000000106067836 */ /* 0x004fca0000000000 */
[----:B------:R-:W-:-:S04]  /*1fda0*/  LEA.HI R7, R6, R6, RZ, 0x1 ;  /* 0x0000000606077211 */ /* 0x000fc800078f08ff */
[----:B------:R-:W-:-:S05]  /*1fdb0*/  LOP3.LUT R7, R7, 0xfffffffe, RZ, 0xc0, !PT ;  /* 0xfffffffe07077812 */ /* 0x000fca00078ec0ff */
[----:B------:R-:W-:-:S05]  /*1fdc0*/  IMAD.IADD R6, R6, 0x1, -R7 ;  /* 0x0000000106067824 */ /* 0x000fca00078e0a07 */
[----:B------:R-:W-:-:S04]  /*1fdd0*/  SHF.L.U32 R6, R6, 0x1f, RZ ;  /* 0x0000001f06067819 */ /* 0x000fc800000006ff */
[----:B------:R-:W0:Y:S02]  /*1fde0*/  SYNCS.PHASECHK.TRANS64.TRYWAIT P0, [R18+URZ+0x13220], R6 ;  /* 0x01322006120075a7 */ /* 0x000e24000800017f */
[----:B0-----:R-:W-:Y:S05]  /*1fdf0*/  @!P0 BRA `(.L_x_1582) ;  /* 0x0000007400088947 */ /* 0x001fea0003800000 */
.L_x_1743:
[----:B------:R-:W-:Y:S05]  /*1fe00*/  BSYNC B1 ;  /* 0x0000000000017941 */ /* 0x000fea0003800000 */
.L_x_1581:
[----:B------:R-:W-:Y:S04]  /*1fe10*/  BSSY B1, `(.L_x_1583) ;  /* 0x0000050000017945 */ /* 0x000fe80003800000 */
[----:B------:R-:W-:Y:S05]  /*1fe20*/  @!P6 BRA `(.L_x_1584) ;  /* 0x000000040038e947 */ /* 0x000fea0003800000 */
[----:B------:R-:W0:Y:S04]  /*1fe30*/  LDL R9, [R1+0x8] ;  /* 0x0000080001097983 */ /* 0x000e280000100800 */
[----:B------:R-:W2:Y:S01]  /*1fe40*/  LDL R7, [R1+0x14] ;  /* 0x0000140001077983 */ /* 0x000ea20000100800 */
[----:B------:R-:W3:Y:S01]  /*1fe50*/  S2R R8, SR_TID.X ;  /* 0x0000000000087919 */ /* 0x000ee20000002100 */
[----:B------:R-:W-:Y:S01]  /*1fe60*/  BSSY B2, `(.L_x_1585) ;  /* 0x0000007000027945 */ /* 0x000fe20003800000 */
[----:B---3--:R-:W-:-:S04]  /*1fe70*/  LOP3.LUT R8, R8, 0x7f, RZ, 0xc0, !PT ;  /* 0x0000007f08087812 */ /* 0x008fc800078ec0ff */
[----:B------:R-:W-:Y:S01]  /*1fe80*/  ISETP.NE.AND P1, PT, R8, RZ, PT ;  /* 0x000000ff0800720c */ /* 0x000fe20003f25270 */
[----:B0-----:R-:W-:Y:S01]  /*1fe90*/  IMAD R6, R9, 0x8, R18 ;  /* 0x0000000809067824 */ /* 0x001fe200078e0212 */
[----:B--2---:R-:W-:-:S04]  /*1fea0*/  SHF.L.U32 R7, R7, 0x1f, RZ ;  /* 0x0000001f07077819 */ /* 0x004fc800000006ff */
[----:B------:R-:W0:Y:S02]  /*1feb0*/  SYNCS.PHASECHK.TRANS64.TRYWAIT P0, [R6+URZ+0x132a0], R7 ;  /* 0x0132a007060075a7 */ /* 0x000e24000800017f */
[----:B0-----:R-:W-:Y:S05]  /*1fec0*/  @!P0 BRA `(.L_x_1586) ;  /* 0x0000007000e88947 */ /* 0x001fea0003800000 */
.L_x_1744:
[----:B------:R-:W-:Y:S05]  /*1fed0*/  BSYNC B2 ;  /* 0x0000000000027941 */ /* 0x000fea0003800000 */
.L_x_1585:
[----:B------:R-:W-:Y:S04]  /*1fee0*/  BSSY B2, `(.L_x_1587) ;  /* 0x0000009000027945 */ /* 0x000fe80003800000 */
[----:B------:R-:W-:Y:S05]  /*1fef0*/  @P1 BRA `(.L_x_1588) ;  /* 0x00000000001c1947 */ /* 0x000fea0003800000 */
[----:B------:R-:W2:Y:S02]  /*1ff00*/  S2R R8, SR_TID.X ;  /* 0x0000000000087919 */ /* 0x000ea40000002100 */
[----:B--2---:R-:W-:Y:S01]  /*1ff10*/  LOP3.LUT R9, R8, 0x1f, RZ, 0xc0, !PT ;  /* 0x0000001f08097812 */ /* 0x004fe200078ec0ff */
[----:B------:R-:W-:-:S03]  /*1ff20*/  IMAD.MOV.U32 R8, RZ, RZ, 0x2800 ;  /* 0x00002800ff087424 */ /* 0x000fc600078e00ff */
[----:B------:R-:W-:Y:S01]  /*1ff30*/  ISETP.NE.AND P0, PT, R9, RZ, PT ;  /* 0x000000ff0900720c */ /* 0x000fe20003f05270 */
[----:B------:R2:W-:-:S12]  /*1ff40*/  SYNCS.ARRIVE.TRANS64 RZ, [R6+URZ+0x13290], R8 ;  /* 0x0132900806ff79a7 */ /* 0x0005d8000800003f */
[----:B--2---:R-:W-:Y:S05]  /*1ff50*/  @!P0 BRA `(.L_x_1588) ;  /* 0x0000000000048947 */ /* 0x004fea0003800000 */
[----:B------:R-:W-:Y:S01]  /*1ff60*/  BPT.TRAP 0x1 ;  /* 0x000000040000795c */ /* 0x000fe20000300000 */
.L_x_1588:
[----:B------:R-:W-:Y:S05]  /*1ff70*/  BSYNC B2 ;  /* 0x0000000000027941 */ /* 0x000fea0003800000 */
.L_x_1587:
[----:B------:R-:W2:Y:S01]  /*1ff80*/  LDL R8, [R1+0x8] ;  /* 0x0000080001087983 */ /* 0x000ea20000100800 */
[----:B------:R-:W-:Y:S01]  /*1ff90*/  IMAD.MOV.U32 R12, RZ, RZ, RZ ;  /* 0x000000ffff0c7224 */ /* 0x000fe200078e00ff */
[----:B------:R-:W-:Y:S01]  /*1ffa0*/  UIADD3 UR4, UP0, UR38, 0x570, URZ ;  /* 0x0000057026047890 */ /* 0x000fe2000ff1e03f */
[----:B------:R-:W-:Y:S01]  /*1ffb0*/  IMAD R9, R3, 0xa0, R4 ;  /* 0x000000a003097824 */ /* 0x000fe200078e0204 */
[----:B------:R-:W-:Y:S01]  /*1ffc0*/  PLOP3.LUT P0, PT, PT, PT, PT, 0x80, 0x0 ;  /* 0x000000000000781c */ /* 0x000fe20003f0f070 */
[----:B------:R-:W-:Y:S01]  /*1ffd0*/  VIADD R10, R6, 0x13290 ;  /* 0x00013290060a7836 */ /* 0x000fe20000000000 */
[----:B------:R-:W-:Y:S01]  /*1ffe0*/  R2UR UR10, R12 ;  /* 0x000000000c0a72ca */ /* 0x000fe200000e0000 */
[----:B------:R-:W-:Y:S01]  /*1fff0*/  VIADD R9, R9, 0xffffff60 ;  /* 0xffffff6009097836 */ /* 0x000fe20000000000 */
[----:B------:R-:W-:Y:S01]  /*20000*/  UIADD3.X UR5, URZ, UR39, URZ, UP0, !UPT ;  /* 0x000000273f057290 */ /* 0x000fe200087fe43f */
[----:B------:R-:W-:Y:S01]  /*20010*/  UMOV UR6, 0x0 ;  /* 0x0000000000067882 */ /* 0x000fe20000000000 */
[----:B------:R-:W-:Y:S01]  /*20020*/  UMOV UR7, 0x12f00000 ;  /* 0x12f0000000077882 */ /* 0x000fe20000000000 */
[----:B--2---:R-:W-:-:S04]  /*20030*/  IMAD R8, R8, 0x2800, R18 ;  /* 0x0000280008087824 */ /* 0x004fc800078e0212 */
[----:B-1----:R-:W-:-:S07]  /*20040*/  VIADD R11, R8, 0xe000 ;  /* 0x0000e000080b7836 */ /* 0x002fce0000000000 */
.L_x_1589:
        /* <DEDUP_REMOVED lines=13> */
.L_x_1745:
[----:B------:R-:W-:Y:S05]  /*20120*/  BSYNC B2 ;  /* 0x0000000000027941 */ /* 0x000fea0003800000 */
.L_x_1590:
        /* <DEDUP_REMOVED lines=11> */
.L_x_1593:
[----:B------:R-:W-:Y:S05]  /*201e0*/  BSYNC B2 ;  /* 0x0000000000027941 */ /* 0x000fea0003800000 */
.L_x_1592:
        /* <DEDUP_REMOVED lines=8> */
.L_x_1594:
        /* <DEDUP_REMOVED lines=10> */
.L_x_1584:
[----:B------:R-:W-:Y:S05]  /*20310*/  BSYNC B1 ;  /* 0x0000000000017941 */ /* 0x000fea0003800000 */
.L_x_1583:
[----:B------:R-:W0:Y:S04]  /*20320*/  LDL.LU R7, [R1+0x8] ;  /* 0x0000080001077983 */ /* 0x000e280000300800 */
[----:B------:R-:W2:Y:S01]  /*20330*/  LDL.LU R10, [R1+0x14] ;  /* 0x00001400010a7983 */ /* 0x000ea20000300800 */
[----:B------:R-:W-:Y:S01]  /*20340*/  VIADD R3, R3, 0xfffffffe ;  /* 0xfffffffe03037836 */ /* 0x000fe20000000000 */
[----:B------:R-:W-:-:S04]  /*20350*/  PLOP3.LUT P0, PT, PT, PT, PT, 0x8, 0x0 ;  /* 0x000000000000781c */ /* 0x000fc80003f0e170 */
[----:B------:R-:W-:Y:S01]  /*20360*/  ISETP.GE.AND P2, PT, R3, R5, PT ;  /* 0x000000050300720c */ /* 0x000fe20003f46270 */
[----:B0-----:R-:W-:-:S05]  /*20370*/  VIADD R6, R7, 0x1 ;  /* 0x0000000107067836 */ /* 0x001fca0000000000 */
[----:B------:R-:W-:-:S04]  /*20380*/  ISETP.NE.AND P1, PT, R6, 0x2, PT ;  /* 0x000000020600780c */ /* 0x000fc80003f25270 */
[----:B------:R-:W-:Y:S02]  /*20390*/  SEL R7, RZ, 0x1, P1 ;  /* 0x00000001ff077807 */ /* 0x000fe40000800000 */
[----:B------:R-:W-:Y:S02]  /*203a0*/  SEL R6, R6, RZ, P1 ;  /* 0x000000ff06067207 */ /* 0x000fe40000800000 */
[----:B--2---:R-:W-:-:S03]  /*203b0*/  LOP3.LUT R10, R10, R7, RZ, 0x3c, !PT ;  /* 0x000000070a0a7212 */ /* 0x004fc600078e3cff */
[----:B------:R0:W-:Y:S04]  /*203c0*/  STL [R1+0x8], R6 ;  /* 0x0000080601007387 */ /* 0x0001e80000100800 */
[----:B------:R0:W-:Y:S01]  /*203d0*/  STL [R1+0x14], R10 ;  /* 0x0000140a01007387 */ /* 0x0001e20000100800 */
[----:B------:R-:W-:Y:S05]  /*203e0*/  @!P2 BRA `(.L_x_1577) ;  /* 0x000000040074a947 */ /* 0x000fea0003800000 */
.L_x_1607:
        /* <DEDUP_REMOVED lines=13> */
.L_x_1746:
[----:B------:R-:W-:Y:S05]  /*204c0*/  BSYNC B2 ;  /* 0x0000000000027941 */ /* 0x000fea0003800000 */
.L_x_1597:
        /* <DEDUP_REMOVED lines=9> */
.L_x_1600:
[----:B------:R-:W-:Y:S05]  /*20560*/  BSYNC B2 ;  /* 0x0000000000027941 */ /* 0x000fea0003800000 */
.L_x_1599:
        /* <DEDUP_REMOVED lines=10> */
[----:B--2---:R-:W-:-:S04]  /*20610*/  IMAD R8, R8, 0x2800, R18 ;  /* 0x0000280008087824 */ /* 0x004fc800078e0212 */
[----:B-1----:R-:W-:-:S07]  /*20620*/  VIADD R11, R8, 0xe000 ;  /* 0x0000e000080b7836 */ /* 0x002fce0000000000 */
.L_x_1601:
        /* <DEDUP_REMOVED lines=13> */
.L_x_1747:
[----:B------:R-:W-:Y:S05]  /*20700*/  BSYNC B2 ;  /* 0x0000000000027941 */ /* 0x000fea0003800000 */
.L_x_1602:
        /* <DEDUP_REMOVED lines=11> */
.L_x_1605:
[----:B------:R-:W-:Y:S05]  /*207c0*/  BSYNC B2 ;  /* 0x0000000000027941 */ /* 0x000fea0003800000 */
.L_x_1604:
        /* <DEDUP_REMOVED lines=8> */
.L_x_1606:
        /* <DEDUP_REMOVED lines=10> */
.L_x_1596:
[----:B------:R-:W-:Y:S05]  /*208f0*/  BSYNC B1 ;  /* 0x0000000000017941 */ /* 0x000fea0003800000 */
.L_x_1595:
[----:B------:R-:W2:Y:S04]  /*20900*/  LDL.LU R7, [R1+0x8] ;  /* 0x0000080001077983 */ /* 0x000ea80000300800 */
[----:B0-----:R-:W3:Y:S01]  /*20910*/  LDL.LU R10, [R1+0x14] ;  /* 0x00001400010a7983 */ /* 0x001ee20000300800 */
[C---:B------:R-:W-:Y:S01]  /*20920*/  ISETP.GT.AND P2, PT, R3.reuse, R5, PT ;  /* 0x000000050300720c */ /* 0x040fe20003f44270 */
[----:B------:R-:W-:Y:S02]  /*20930*/  VIADD R3, R3, 0xffffffff ;  /* 0xffffffff03037836 */ /* 0x000fe40000000000 */
[----:B--2---:R-:W-:-:S05]  /*20940*/  VIADD R6, R7, 0x1 ;  /* 0x0000000107067836 */ /* 0x004fca0000000000 */
[----:B------:R-:W-:-:S04]  /*20950*/  ISETP.NE.AND P1, PT, R6, 0x2, PT ;  /* 0x000000020600780c */ /* 0x000fc80003f25270 */
[----:B------:R-:W-:Y:S02]  /*20960*/  SEL R7, RZ, 0x1, P1 ;  /* 0x00000001ff077807 */ /* 0x000fe40000800000 */
[----:B------:R-:W-:Y:S02]  /*20970*/  SEL R6, R6, RZ, P1 ;  /* 0x000000ff06067207 */ /* 0x000fe40000800000 */
[----:B---3--:R-:W-:-:S05]  /*20980*/  LOP3.LUT R10, R10, R7, RZ, 0x3c, !PT ;  /* 0x000000070a0a7212 */ /* 0x008fca00078e3cff */
[----:B------:R2:W-:Y:S04]  /*20990*/  STL [R1+0x14], R10 ;  /* 0x0000140a01007387 */ /* 0x0005e80000100800 */
[----:B------:R2:W-:Y:S01]  /*209a0*/  STL [R1+0x8], R6 ;  /* 0x0000080601007387 */ /* 0x0005e20000100800 */
[----:B------:R-:W-:Y:S05]  /*209b0*/  @P2 BRA `(.L_x_1607) ;  /* 0xfffffff8008c2947 */ /* 0x000fea000383ffff */
.L_x_1577:
[----:B------:R-:W-:Y:S05]  /*209c0*/  BSYNC B0 ;  /* 0x0000000000007941 */ /* 0x000fea0003800000 */
.L_x_1576:
[----:B------:R-:W3:Y:S01]  /*209d0*/  LDC R2, c[0x0][0x448] ;  /* 0x00011200ff027b82 */ /* 0x000ee20000000800 */
[----:B------:R-:W-:Y:S07]  /*209e0*/  @!P0 WARPSYNC.ALL ;  /* 0x0000000000008948 */ /* 0x000fee0003800000 */
[----:B------:R-:W-:Y:S01]  /*209f0*/  @!P0 BAR.SYNC.DEFER_BLOCKING 0xc, 0x200 ;  /* 0x0308000000008b1d */ /* 0x000fe20000010000 */
[----:B---3--:R-:W-:Y:S01]  /*20a00*/  ISETP.NE.AND P1, PT, R2, 0x1, PT ;  /* 0x000000010200780c */ /* 0x008fe20003f25270 */
[----:B------:R-:W-:-:S12]  /*20a10*/  VIADD R2, R25, 0xbf ;  /* 0x000000bf19027836 */ /* 0x000fd80000000000 */
[----:B------:R-:W3:Y:S08]  /*20a20*/  @P1 LDC R3, c[0x0][0x44c] ;  /* 0x00011300ff031b82 */ /* 0x000ef00000000800 */
[----:B------:R-:W4:Y:S01]  /*20a30*/  @P1 LDC R4, c[0x0][0x450] ;  /* 0x00011400ff041b82 */ /* 0x000f220000000800 */
[----:B---3--:R-:W-:-:S05]  /*20a40*/  @P1 IMAD.HI.U32 R3, R2, R3, RZ ;  /* 0x0000000302031227 */ /* 0x008fca00078e00ff */
[----:B----4-:R-:W-:-:S05]  /*20a50*/  @P1 SHF.R.U32.HI R2, RZ, R4, R3 ;  /* 0x00000004ff021219 */ /* 0x010fca0000011603 */
[----:B------:R-:W-:Y:S02]  /*20a60*/  IMAD.IADD R21, R21, 0x1, R2 ;  /* 0x0000000115157824 */ /* 0x000fe400078e0202 */
[----:B------:R-:W3:Y:S02]  /*20a70*/  LDC.64 R2, c[0x0][0x9e0] ;  /* 0x00027800ff027b82 */ /* 0x000ee40000000a00 */
[----:B---3--:R-:W-:Y:S01]  /*20a80*/  ISETP.GE.AND P2, PT, R3, 0x1, PT ;  /* 0x000000010300780c */ /* 0x008fe20003f46270 */
[----:B------:R-:W-:-:S12]  /*20a90*/  IMAD.IADD R2, R21, 0x1, R2 ;  /* 0x0000000115027824 */ /* 0x000fd800078e0202 */
[----:B------:R-:W-:Y:S05]  /*20aa0*/  @!P2 BRA `(.L_x_1608) ;  /* 0x000000000048a947 */ /* 0x000fea0003800000 */
[C---:B------:R-:W-:Y:S01]  /*20ab0*/  ISETP.GT.AND P0, PT, R21.reuse, RZ, PT ;  /* 0x000000ff1500720c */ /* 0x040fe20003f04270 */
[----:B------:R-:W-:Y:S01]  /*20ac0*/  BSSY B0, `(.L_x_1609) ;  /* 0x000000e000007945 */ /* 0x000fe20003800000 */
[----:B0-2---:R-:W-:-:S11]  /*20ad0*/  VIADD R6, R21, 0xffffffff ;  /* 0xffffffff15067836 */ /* 0x005fd60000000000 */
        /* <DEDUP_REMOVED lines=8> */
.L_x_1610:
[----:B------:R-:W-:-:S13]  /*20b60*/  ISETP.NE.AND P0, PT, R3, 0x1, PT ;  /* 0x000000010300780c */ /* 0x000fda0003f05270 */
[----:B------:R-:W0:Y:S02]  /*20b70*/  @P0 LDC.64 R4, c[0x0][0x9e8] ;  /* 0x00027a00ff040b82 */ /* 0x000e240000000a00 */
[----:B0-----:R-:W-:-:S05]  /*20b80*/  @P0 IMAD.HI.U32 R4, R6, R4, RZ ;  /* 0x0000000406040227 */ /* 0x001fca00078e00ff */
[----:B------:R-:W-:-:S07]  /*20b90*/  @P0 SHF.R.U32.HI R6, RZ, R5, R4 ;  /* 0x00000005ff060219 */ /* 0x000fce0000011604 */
.L_x_1611:
[----:B------:R-:W-:Y:S05]  /*20ba0*/  BSYNC B0 ;  /* 0x0000000000007941 */ /* 0x000fea0003800000 */
.L_x_1609:
[----:B------:R-:W-:-:S05]  /*20bb0*/  IMAD R6, R6, R3, R3 ;  /* 0x0000000306067224 */ /* 0x000fca00078e0203 */
[----:B------:R-:W-:-:S07]  /*20bc0*/  VIMNMX R2, R2, R6, PT ;  /* 0x0000000602027248 */ /* 0x000fce0003fe0100 */
.L_x_1608:
[----:B------:R-:W-:Y:S01]  /*20bd0*/  VIADD R2, R2, 0x9f ;  /* 0x0000009f02027836 */ /* 0x000fe20000000000 */
[----:B------:R-:W3:Y:S01]  /*20be0*/  @P1 LDC R5, c[0x0][0x450] ;  /* 0x00011400ff051b82 */ /* 0x000ee20000000800 */
[----:B------:R-:W-:Y:S02]  /*20bf0*/  ULDC UR4, c[0x0][0x9dc] ;  /* 0x0002770000047ab9 */ /* 0x000fe40000000800 */
[----:B------:R-:W-:-:S05]  /*20c00*/  IMAD.HI R2, R2, 0x66666667, RZ ;  /* 0x6666666702027827 */ /* 0x000fca00078e02ff */
[----:B------:R-:W-:-:S04]  /*20c10*/  SHF.R.U32.HI R4, RZ, 0x1f, R2 ;  /* 0x0000001fff047819 */ /* 0x000fc80000011602 */
[----:B------:R-:W-:Y:S02]  /*20c20*/  LEA.HI.SX32 R4, R2, R4, 0x1a ;  /* 0x0000000402047211 */ /* 0x000fe400078fd2ff */
[----:B------:R-:W4:Y:S02]  /*20c30*/  @P1 LDC R2, c[0x0][0x44c] ;  /* 0x00011300ff021b82 */ /* 0x000f240000000800 */
[----:B0-2---:R-:W-:Y:S01]  /*20c40*/  VIMNMX R6, R23, R4, PT ;  /* 0x0000000417067248 */ /* 0x005fe20003fe0100 */
[----:B------:R-:W-:Y:S02]  /*20c50*/  IMAD.MOV.U32 R4, RZ, RZ, R25 ;  /* 0x000000ffff047224 */ /* 0x000fe400078e0019 */
[----:B----4-:R-:W-:-:S05]  /*20c60*/  @P1 IMAD.HI.U32 R2, R25, R2, RZ ;  /* 0x0000000219021227 */ /* 0x010fca00078e00ff */
[----:B---3--:R-:W-:-:S05]  /*20c70*/  @P1 SHF.R.U32.HI R4, RZ, R5, R2 ;  /* 0x00000005ff041219 */ /* 0x008fca0000011602 */
        /* <DEDUP_REMOVED lines=13> */
.L_x_1614:
[----:B------:R-:W-:-:S13]  /*20d50*/  ISETP.NE.AND P0, PT, R3, 0x1, PT ;  /* 0x000000010300780c */ /* 0x000fda0003f05270 */
[----:B------:R-:W0:Y:S02]  /*20d60*/  @P0 LDC.64 R4, c[0x0][0x9e8] ;  /* 0x00027a00ff040b82 */ /* 0x000e240000000a00 */
[----:B0-----:R-:W-:-:S05]  /*20d70*/  @P0 IMAD.HI.U32 R4, R7, R4, RZ ;  /* 0x0000000407040227 */ /* 0x001fca00078e00ff */
[----:B------:R-:W-:-:S07]  /*20d80*/  @P0 SHF.R.U32.HI R7, RZ, R5, R4 ;  /* 0x00000005ff070219 */ /* 0x000fce0000011604 */
.L_x_1615:
[----:B------:R-:W-:Y:S05]  /*20d90*/  BSYNC B0 ;  /* 0x0000000000007941 */ /* 0x000fea0003800000 */
.L_x_1613:
[----:B------:R-:W-:-:S05]  /*20da0*/  IMAD R3, R7, R3, RZ ;  /* 0x0000000307037224 */ /* 0x000fca00078e02ff */
[----:B------:R-:W-:-:S07]  /*20db0*/  VIMNMX R2, R2, R3, !PT ;  /* 0x0000000302027248 */ /* 0x000fce0007fe0100 */
.L_x_1612:
[----:B------:R-:W-:Y:S01]  /*20dc0*/  ISETP.NE.AND P1, PT, R0, RZ, PT ;  /* 0x000000ff0000720c */ /* 0x000fe20003f25270 */
[----:B------:R-:W-:Y:S01]  /*20dd0*/  IMAD.HI R2, R2, 0x66666667, RZ ;  /* 0x6666666702027827 */ /* 0x000fe200078e02ff */
[----:B------:R-:W-:Y:S03]  /*20de0*/  BSSY B0, `(.L_x_1616) ;  /* 0x0000023000007945 */ /* 0x000fe60003800000 */
[----:B------:R-:W-:Y:S01]  /*20df0*/  IMAD.MOV.U32 R26, RZ, RZ, RZ ;  /* 0x000000ffff1a7224 */ /* 0x000fe200078e00ff */
[----:B------:R-:W-:-:S04]  /*20e00*/  SHF.R.U32.HI R3, RZ, 0x1f, R2 ;  /* 0x0000001fff037819 */ /* 0x000fc80000011602 */
[----:B------:R-:W-:-:S03]  /*20e10*/  LEA.HI.SX32 R3, R2, R3, 0x1a ;  /* 0x0000000302037211 */ /* 0x000fc600078fd2ff */
[----:B------:R-:W0:Y:S01]  /*20e20*/  @!P1 LDC R0, c[0x0][0x9f0] ;  /* 0x00027c00ff009b82 */ /* 0x000e220000000800 */
[----:B------:R-:W-:-:S04]  /*20e30*/  VIMNMX R4, RZ, R3, !PT ;  /* 0x00000003ff047248 */ /* 0x000fc80007fe0100 */
[----:B------:R-:W-:-:S13]  /*20e40*/  ISETP.GT.AND P0, PT, R6, R4, PT ;  /* 0x000000040600720c */ /* 0x000fda0003f04270 */
[----:B------:R-:W-:Y:S05]  /*20e50*/  @!P0 BRA `(.L_x_1617) ;  /* 0x00000000006c8947 */ /* 0x000fea0003800000 */
[-C--:B0-----:R-:W-:Y:S02]  /*20e60*/  IABS R5, R0.reuse ;  /* 0x0000000000057213 */ /* 0x081fe40000000000 */
[----:B------:R-:W-:Y:S02]  /*20e70*/  IABS R8, R0 ;  /* 0x0000000000087213 */ /* 0x000fe40000000000 */
[----:B------:R-:W0:Y:S03]  /*20e80*/  I2F.RP R2, R5 ;  /* 0x0000000500027306 */ /* 0x000e260000209400 */
[----:B------:R-:W-:-:S05]  /*20e90*/  IMAD.MOV R8, RZ, RZ, -R8 ;  /* 0x000000ffff087224 */ /* 0x000fca00078e0a08 */
[----:B0-----:R-:W0:Y:S02]  /*20ea0*/  MUFU.RCP R2, R2 ;  /* 0x0000000200027308 */ /* 0x001e240000001000 */
[----:B0-----:R-:W-:-:S06]  /*20eb0*/  VIADD R2, R2, 0xffffffe ;  /* 0x0ffffffe02027836 */ /* 0x001fcc0000000000 */
[----:B------:R-:W0:Y:S02]  /*20ec0*/  F2I.FTZ.U32.TRUNC.NTZ R3, R2 ;  /* 0x0000000200037305 */ /* 0x000e24000021f000 */
[----:B0-----:R-:W-:-:S04]  /*20ed0*/  IMAD.MOV R2, RZ, RZ, -R3 ;  /* 0x000000ffff027224 */ /* 0x001fc800078e0a03 */
[----:B------:R-:W-:Y:S02]  /*20ee0*/  IMAD R7, R2, R5, RZ ;  /* 0x0000000502077224 */ /* 0x000fe400078e02ff */
[----:B------:R-:W-:-:S04]  /*20ef0*/  IMAD.MOV.U32 R2, RZ, RZ, RZ ;  /* 0x000000ffff027224 */ /* 0x000fc800078e00ff */
[----:B------:R-:W-:Y:S01]  /*20f00*/  IMAD.HI.U32 R7, R3, R7, R2 ;  /* 0x0000000703077227 */ /* 0x000fe200078e0002 */
[----:B------:R-:W-:-:S05]  /*20f10*/  IADD3 R3, R0, -0x1, R6 ;  /* 0xffffffff00037810 */ /* 0x000fca0007ffe006 */
[----:B------:R-:W-:-:S05]  /*20f20*/  IMAD.IADD R3, R3, 0x1, -R4 ;  /* 0x0000000103037824 */ /* 0x000fca00078e0a04 */
[----:B------:R-:W-:Y:S02]  /*20f30*/  IABS R2, R3 ;  /* 0x0000000300027213 */ /* 0x000fe40000000000 */
[----:B------:R-:W-:-:S03]  /*20f40*/  LOP3.LUT R3, R3, R0, RZ, 0x3c, !PT ;  /* 0x0000000003037212 */ /* 0x000fc600078e3cff */
        /* <DEDUP_REMOVED lines=12> */
.L_x_1617:
[----:B------:R-:W-:Y:S05]  /*21010*/  BSYNC B0 ;  /* 0x0000000000007941 */ /* 0x000fea0003800000 */
.L_x_1616:
[----:B0-----:R-:W-:-:S05]  /*21020*/  IMAD R0, R20, R26, R4 ;  /* 0x0000001a14007224 */ /* 0x001fca00078e0204 */
[----:B------:R0:W-:Y:S01]  /*21030*/  STL [R1+0x24], R0 ;  /* 0x0000240001007387 */ /* 0x0001e20000100800 */
[----:B------:R-:W-:-:S04]  /*21040*/  VIADDMNMX R26, R0, R26, R6, PT ;  /* 0x0000001a001a7246 */ /* 0x000fc80003800106 */
[----:B------:R-:W-:-:S13]  /*21050*/  ISETP.GT.AND P0, PT, R26, R0, PT ;  /* 0x000000001a00720c */ /* 0x000fda0003f04270 */
[----:B0-----:R-:W-:Y:S05]  /*21060*/  @P0 BRA `(.L_x_1618) ;  /* 0x0000000000440947 */ /* 0x001fea0003800000 */
[----:B------:R-:W0:Y:S02]  /*21070*/  S2R R0, SR_TID.X ;  /* 0x0000000000007919 */ /* 0x000e240000002100 */
[----:B0-----:R-:W-:-:S04]  /*21080*/  LOP3.LUT R0, R0, 0x7f, RZ, 0xc0, !PT ;  /* 0x0000007f00007812 */ /* 0x001fc800078ec0ff */
[----:B------:R-:W-:-:S13]  /*21090*/  ISETP.NE.AND P0, PT, R0, RZ, PT ;  /* 0x000000ff0000720c */ /* 0x000fda0003f05270 */
        /* <DEDUP_REMOVED lines=12> */
[----:B0-----:R-:W-:Y:S01]  /*21160*/  IADD3 R24, R0, UR36, R7 ;  /* 0x0000002400187c10 */ /* 0x001fe2000fffe007 */
[----:B------:R-:W-:Y:S06]  /*21170*/  BRA `(.L_x_1619) ;  /* 0x0000003c00e47947 */ /* 0x000fec0003800000 */
.L_x_1618:
        /* <DEDUP_REMOVED lines=14> */
[----:B-1----:R-:W-:Y:S02]  /*21260*/  IMAD.U32 R11, RZ, RZ, UR5 ;  /* 0x00000005ff0b7e24 */ /* 0x002fe4000f8e00ff */
[----:B------:R-:W-:Y:S02]  /*21270*/  IMAD.MOV.U32 R8, RZ, RZ, 0x70 ;  /* 0x00000070ff087424 */ /* 0x000fe400078e00ff */
[----:B------:R-:W-:Y:S02]  /*21280*/  IMAD.MOV.U32 R12, RZ, RZ, 0x1 ;  /* 0x00000001ff0c7424 */ /* 0x000fe400078e00ff */
[----:B------:R-:W-:-:S07]  /*21290*/  IMAD.MOV.U32 R13, RZ, RZ, RZ ;  /* 0x000000ffff0d7224 */ /* 0x000fce00078e00ff */
[----:B------:R-:W-:-:S07]  /*212a0*/  LEPC R20, `(.L_x_1621) ;  /* 0x000000001014794e */ /* 0x000fce0000000000 */
[----:B0-----:R-:W-:Y:S05]  /*212b0*/  CALL.ABS.NOINC R2 ;  /* 0x0000000002007343 */ /* 0x001fea0003c00000 */
.L_x_1621:
[----:B------:R-:W-:Y:S05]  /*212c0*/  BSYNC B6 ;  /* 0x0000000000067941 */ /* 0x000fea0003800000 */
.L_x_1620:
        /* <DEDUP_REMOVED lines=22> */
.L_x_1623:
[----:B------:R-:W-:Y:S05]  /*21430*/  BSYNC B6 ;  /* 0x0000000000067941 */ /* 0x000fea0003800000 */
.L_x_1622:
        /* <DEDUP_REMOVED lines=20> */
.L_x_1625:
[----:B------:R-:W-:Y:S05]  /*21580*/  BSYNC B6 ;  /* 0x0000000000067941 */ /* 0x000fea0003800000 */
.L_x_1624:
        /* <DEDUP_REMOVED lines=19> */
.L_x_1627:
[----:B------:R-:W-:Y:S05]  /*216c0*/  BSYNC B6 ;  /* 0x0000000000067941 */ /* 0x000fea0003800000 */
.L_x_1626:
[----:B------:R-:W-:Y:S01]  /*216d0*/  ULDC.64 UR4, c[0x0][0x9f8] ;  /* 0x00027e0000047ab9 */ /* 0x000fe20000000a00 */
[----:B------:R-:W2:Y:S01]  /*216e0*/  LDL R21, [R1+0x1c] ;  /* 0x00001c0001157983 */ /* 0x000ea20000100800 */
[----:B------:R-:W-:Y:S01]  /*216f0*/  ISETP.NE.U32.AND P0, PT, RZ, UR4, PT ;  /* 0x00000004ff007c0c */ /* 0x000fe2000bf05070 */
[----:B------:R-:W-:Y:S01]  /*21700*/  IMAD.MOV.U32 R13, RZ, RZ, R27 ;  /* 0x000000ffff0d7224 */ /* 0x000fe200078e001b */
[----:B------:R-:W0:Y:S01]  /*21710*/  LDC R10, c[0x0][0x430] ;  /* 0x00010c00ff0a7b82 */ /* 0x000e220000000800 */
[----:B------:R-:W3:Y:S01]  /*21720*/  LDL R12, [R1+0x68] ;  /* 0x00006800010c7983 */ /* 0x000ee20000100800 */
[----:B------:R-:W-:Y:S01]  /*21730*/  ISETP.NE.AND.EX P0, PT, RZ, UR5, PT, P0 ;  /* 0x00000005ff007c0c */ /* 0x000fe2000bf05300 */
[----:B------:R-:W4:-:S12]  /*21740*/  S2R R20, SR_TID.X ;  /* 0x0000000000147919 */ /* 0x000f180000002100 */
[----:B------:R-:W1:Y:S01]  /*21750*/  @P0 LDC.64 R2, c[0x0][0x9f8] ;  /* 0x00027e00ff020b82 */ /* 0x000e620000000a00 */
[----:B------:R-:W-:Y:S01]  /*21760*/  IMAD.MOV.U32 R0, RZ, RZ, 0xa0 ;  /* 0x000000a0ff007424 */ /* 0x000fe200078e00ff */
[----:B0-----:R-:W-:Y:S02]  /*21770*/  ISETP.NE.AND P2, PT, R10, 0x1, PT ;  /* 0x000000010a00780c */ /* 0x001fe40003f45270 */
[----:B----4-:R-:W-:Y:S01]  /*21780*/  LOP3.LUT R22, R20, 0x7f, RZ, 0xc0, !PT ;  /* 0x0000007f14167812 */ /* 0x010fe200078ec0ff */
[----:B-1----:R-:W-:-:S10]  /*21790*/  @P0 IMAD.WIDE R2, R27, 0x4, R2 ;  /* 0x000000041b020825 */ /* 0x002fd400078e0202 */
[----:B------:R-:W0:Y:S01]  /*217a0*/  @P2 LDC R4, c[0x0][0x434] ;  /* 0x00010d00ff042b82 */ /* 0x000e220000000800 */
[----:B------:R-:W-:Y:S01]  /*217b0*/  SHF.R.U32.HI R22, RZ, 0x2, R22 ;  /* 0x00000002ff167819 */ /* 0x000fe20000011616 */
[----:B------:R1:W4:Y:S01]  /*217c0*/  @P0 LDG.E R13, desc[UR44][R2.64] ;  /* 0x0000002c020d0981 */ /* 0x000322000c1e1900 */
[----:B------:R-:W-:Y:S02]  /*217d0*/  IMAD.SHL.U32 R20, R20, 0x20, RZ ;  /* 0x0000002014147824 */ /* 0x000fe400078e00ff */
[----:B------:R-:W-:-:S03]  /*217e0*/  IMAD R0, R26, R0, -0xa0 ;  /* 0xffffff601a007424 */ /* 0x000fc600078e0200 */
[----:B------:R-:W0:Y:S01]  /*217f0*/  @P2 LDC R6, c[0x0][0x438] ;  /* 0x00010e00ff062b82 */ /* 0x000e220000000800 */
[----:B------:R-:W-:-:S05]  /*21800*/  LOP3.LUT R20, R22, 0x60, R20, 0xf8, !PT ;  /* 0x0000006016147812 */ /* 0x000fca00078ef814 */
[----:B------:R-:W-:Y:S02]  /*21810*/  IMAD.IADD R8, R20, 0x1, R0 ;  /* 0x0000000114087824 */ /* 0x000fe400078e0200 */
[----:B------:R-:W4:Y:S03]  /*21820*/  @P2 LDC R9, c[0x0][0x438] ;  /* 0x00010e00ff092b82 */ /* 0x000f260000000800 */
[----:B------:R-:W-:Y:S01]  /*21830*/  ISETP.GE.AND P0, PT, R8, R19, PT ;  /* 0x000000130800720c */ /* 0x000fe20003f06270 */
[----:B------:R-:W0:-:S12]  /*21840*/  S2R R20, SR_TID.X ;  /* 0x0000000000147919 */ /* 0x000e180000002100 */
[----:B-1----:R-:W1:Y:S01]  /*21850*/  @!P0 LDC.64 R2, c[0x0][0x428] ;  /* 0x00010a00ff028b82 */ /* 0x002e620000000a00 */
[C---:B0-----:R-:W-:Y:S01]  /*21860*/  LOP3.LUT R22, R20.reuse, 0x7f, RZ, 0xc0, !PT ;  /* 0x0000007f14167812 */ /* 0x041fe200078ec0ff */
[----:B------:R-:W-:-:S03]  /*21870*/  IMAD.SHL.U32 R20, R20, 0x20, RZ ;  /* 0x0000002014147824 */ /* 0x000fc600078e00ff */
[----:B------:R-:W-:-:S04]  /*21880*/  SHF.R.U32.HI R22, RZ, 0x2, R22 ;  /* 0x00000002ff167819 */ /* 0x000fc80000011616 */
[----:B------:R-:W-:-:S04]  /*21890*/  LOP3.LUT R20, R22, 0x60, R20, 0xf8, !PT ;  /* 0x0000006016147812 */ /* 0x000fc800078ef814 */
[----:B------:R-:W-:-:S05]  /*218a0*/  LOP3.LUT R20, R20, 0x80, RZ, 0xfc, !PT ;  /* 0x0000008014147812 */ /* 0x000fca00078efcff */
[----:B------:R-:W-:Y:S01]  /*218b0*/  IMAD.IADD R0, R20, 0x1, R0 ;  /* 0x0000000114007824 */ /* 0x000fe200078e0200 */
[----:B------:R-:W-:Y:S01]  /*218c0*/  LOP3.LUT R16, R16, 0xfffffffd, RZ, 0xc0, !PT ;  /* 0xfffffffd10107812 */ /* 0x000fe200078ec0ff */
[----:B------:R-:W-:Y:S01]  /*218d0*/  UMOV UR4, 0xffffffff ;  /* 0xffffffff00047882 */ /* 0x000fe20000000000 */
[----:B--2---:R-:W-:-:S04]  /*218e0*/  IMAD.IADD R8, R8, 0x1, R21 ;  /* 0x0000000108087824 */ /* 0x004fc800078e0215 */
[----:B------:R-:W-:-:S04]  /*218f0*/  @P2 IMAD.HI.U32 R4, R8, R4, RZ ;  /* 0x0000000408042227 */ /* 0x000fc800078e00ff */
[----:B------:R-:W-:Y:S01]  /*21900*/  IMAD.MOV.U32 R5, RZ, RZ, R8 ;  /* 0x000000ffff057224 */ /* 0x000fe200078e0008 */
[----:B------:R-:W-:-:S04]  /*21910*/  @P2 SHF.R.U32.HI R5, RZ, R6, R4 ;  /* 0x00000006ff052219 */ /* 0x000fc80000011604 */
[--C-:B------:R-:W-:Y:S01]  /*21920*/  @!P0 SHF.R.S32.HI R7, RZ, 0x1f, R5.reuse ;  /* 0x0000001fff078819 */ /* 0x100fe20000011405 */
[----:B------:R-:W-:Y:S01]  /*21930*/  @!P0 IMAD.MOV.U32 R6, RZ, RZ, R5 ;  /* 0x000000ffff068224 */ /* 0x000fe200078e0005 */
[----:B----4-:R-:W-:-:S03]  /*21940*/  SHF.R.S32.HI R14, RZ, 0x1f, R13 ;  /* 0x0000001fff0e7819 */ /* 0x010fc6000001140d */
[----:B-1----:R-:W-:-:S04]  /*21950*/  @!P0 IMAD.WIDE.U32 R6, R13, R2, R6 ;  /* 0x000000020d068225 */ /* 0x002fc800078e0006 */
[----:B------:R-:W-:-:S04]  /*21960*/  @!P0 IMAD R4, R14, R2, RZ ;  /* 0x000000020e048224 */ /* 0x000fc800078e02ff */
[----:B------:R-:W-:Y:S02]  /*21970*/  @!P0 IMAD R4, R13, R3, R4 ;  /* 0x000000030d048224 */ /* 0x000fe400078e0204 */
[----:B------:R-:W0:Y:S02]  /*21980*/  @!P0 LDC.64 R2, c[0x0][0x418] ;  /* 0x00010600ff028b82 */ /* 0x000e240000000a00 */
[----:B------:R-:W-:-:S06]  /*21990*/  @!P0 IMAD.IADD R4, R7, 0x1, R4 ;  /* 0x0000000107048824 */ /* 0x000fcc00078e0204 */
[----:B------:R-:W1:Y:S01]  /*219a0*/  @P2 LDC R7, c[0x0][0x434] ;  /* 0x00010d00ff072b82 */ /* 0x000e620000000800 */
[----:B0-----:R-:W-:-:S04]  /*219b0*/  @!P0 LEA R2, P1, R6, R2, 0x2 ;  /* 0x0000000206028211 */ /* 0x001fc800078210ff */
[----:B------:R-:W-:Y:S01]  /*219c0*/  @!P0 LEA.HI.X R3, R6, R3, R4, 0x2, P1 ;  /* 0x0000000306038211 */ /* 0x000fe200008f1404 */
[----:B------:R-:W-:Y:S02]  /*219d0*/  IMAD.MOV.U32 R4, RZ, RZ, RZ ;  /* 0x000000ffff047224 */ /* 0x000fe400078e00ff */
[----:B------:R-:W-:-:S04]  /*219e0*/  IMAD.IADD R6, R0, 0x1, R21 ;  /* 0x0000000100067824 */ /* 0x000fc800078e0215 */
[----:B------:R1:W5:Y:S01]  /*219f0*/  @!P0 LDG.E R4, desc[UR44][R2.64] ;  /* 0x0000002c02048981 */ /* 0x000362000c1e1900 */
[----:B------:R-:W-:-:S04]  /*21a00*/  ISETP.GE.AND P0, PT, R0, R19, PT ;  /* 0x000000130000720c */ /* 0x000fc80003f06270 */
[----:B------:R-:W-:Y:S01]  /*21a10*/  ISETP.GT.U32.OR P0, PT, R20, 0x9f, P0 ;  /* 0x0000009f1400780c */ /* 0x000fe20000704470 */
[----:B------:R-:W-:Y:S02]  /*21a20*/  IMAD.MOV.U32 R0, RZ, RZ, R6 ;  /* 0x000000ffff007224 */ /* 0x000fe400078e0006 */
[----:B-1----:R-:W-:-:S05]  /*21a30*/  @P2 IMAD.HI.U32 R2, R6, R7, RZ ;  /* 0x0000000706022227 */ /* 0x002fca00078e00ff */
[----:B------:R-:W-:Y:S01]  /*21a40*/  @P2 SHF.R.U32.HI R0, RZ, R9, R2 ;  /* 0x00000009ff002219 */ /* 0x000fe20000011602 */
[----:B------:R-:W-:-:S04]  /*21a50*/  IMAD.MOV R2, RZ, RZ, -R5 ;  /* 0x000000ffff027224 */ /* 0x000fc800078e0a05 */
[----:B------:R-:W-:Y:S02]  /*21a60*/  IMAD R8, R10, R2, R8 ;  /* 0x000000020a087224 */ /* 0x000fe400078e0208 */
[----:B------:R-:W0:Y:S01]  /*21a70*/  @!P0 LDC.64 R2, c[0x0][0x428] ;  /* 0x00010a00ff028b82 */ /* 0x000e220000000a00 */
[----:B------:R-:W-:-:S04]  /*21a80*/  IMAD.MOV R9, RZ, RZ, -R0 ;  /* 0x000000ffff097224 */ /* 0x000fc800078e0a00 */
[----:B------:R-:W-:-:S03]  /*21a90*/  IMAD R9, R10, R9, R6 ;  /* 0x000000090a097224 */ /* 0x000fc600078e0206 */
[----:B------:R-:W1:Y:S01]  /*21aa0*/  @!P0 LDC.64 R6, c[0x0][0x418] ;  /* 0x00010600ff068b82 */ /* 0x000e620000000a00 */
[--C-:B------:R-:W-:Y:S01]  /*21ab0*/  @!P0 SHF.R.S32.HI R11, RZ, 0x1f, R0.reuse ;  /* 0x0000001fff0b8819 */ /* 0x100fe20000011400 */
[----:B------:R-:W-:-:S04]  /*21ac0*/  @!P0 IMAD.MOV.U32 R10, RZ, RZ, R0 ;  /* 0x000000ffff0a8224 */ /* 0x000fc800078e0000 */
[----:B0-----:R-:W-:-:S04]  /*21ad0*/  @!P0 IMAD.WIDE.U32 R10, R13, R2, R10 ;  /* 0x000000020d0a8225 */ /* 0x001fc800078e000a */
[----:B------:R-:W-:-:S04]  /*21ae0*/  @!P0 IMAD R2, R14, R2, RZ ;  /* 0x000000020e028224 */ /* 0x000fc800078e02ff */
[----:B------:R-:W-:Y:S01]  /*21af0*/  @!P0 IMAD R3, R13, R3, R2 ;  /* 0x000000030d038224 */ /* 0x000fe200078e0202 */
[----:B-1----:R-:W-:-:S03]  /*21b00*/  @!P0 LEA R6, P1, R10, R6, 0x2 ;  /* 0x000000060a068211 */ /* 0x002fc600078210ff */
[----:B------:R-:W-:Y:S01]  /*21b10*/  @!P0 IMAD.IADD R3, R3, 0x1, R11 ;  /* 0x0000000103038824 */ /* 0x000fe200078e020b */
[----:B------:R0:W-:Y:S01]  /*21b20*/  STL [R1+0xc], R13 ;  /* 0x00000c0d01007387 */ /* 0x0001e20000100800 */
[----:B------:R-:W-:-:S03]  /*21b30*/  IMAD.MOV.U32 R5, RZ, RZ, RZ ;  /* 0x000000ffff057224 */ /* 0x000fc600078e00ff */
[----:B------:R-:W-:Y:S01]  /*21b40*/  @!P0 LEA.HI.X R7, R10, R7, R3, 0x2, P1 ;  /* 0x000000070a078211 */ /* 0x000fe200008f1403 */
[----:B------:R0:W-:Y:S01]  /*21b50*/  STL [R1+0x20], R14 ;  /* 0x0000200e01007387 */ /* 0x0001e20000100800 */
[----:B------:R-:W-:-:S03]  /*21b60*/  ISETP.GT.U32.AND P1, PT, R20, 0x9f, PT ;  /* 0x0000009f1400780c */ /* 0x000fc60003f24070 */
[----:B------:R0:W5:Y:S01]  /*21b70*/  @!P0 LDG.E R5, desc[UR44][R6.64] ;  /* 0x0000002c06058981 */ /* 0x000162000c1e1900 */
[----:B---3--:R-:W-:-:S09]  /*21b80*/  ISETP.NE.AND P0, PT, R12, 0x3, PT ;  /* 0x000000030c00780c */ /* 0x008fd20003f05270 */
[----:B------:R-:W-:-:S04]  /*21b90*/  @P1 LOP3.LUT R16, R16, 0x2, RZ, 0xfc, !PT ;  /* 0x0000000210101812 */ /* 0x000fc800078efcff */
[----:B------:R-:W-:-:S04]  /*21ba0*/  LOP3.LUT R16, R16, 0xfffffffb, RZ, 0xc0, !PT ;  /* 0xfffffffb10107812 */ /* 0x000fc800078ec0ff */
[----:B------:R-:W-:Y:S01]  /*21bb0*/  @P0 LOP3.LUT R16, R16, 0x4, RZ, 0xfc, !PT ;  /* 0x0000000410100812 */ /* 0x000fe200078efcff */
[----:B0-----:R-:W-:Y:S06]  /*21bc0*/  BRA.DIV UR4, `(.L_x_1628) ;  /* 0x0000005604f87947 */ /* 0x001fec000b800000 */
.L_x_1750:
[----:B------:R-:W-:Y:S01]  /*21bd0*/  VIADD R7, R26, 0xffffffff ;  /* 0xffffffff1a077836 */ /* 0x000fe20000000000 */
[----:B------:R-:W-:Y:S06]  /*21be0*/  @!P0 BRA `(.L_x_1629) ;  /* 0x0000000000048947 */ /* 0x000fec0003800000 */
[----:B------:R-:W-:Y:S01]  /*21bf0*/  BPT.TRAP 0x1 ;  /* 0x000000040000795c */ /* 0x000fe20000300000 */
.L_x_1629:
[----:B------:R-:W2:Y:S04]  /*21c00*/  LDL R2, [R1] ;  /* 0x0000000001027983 */ /* 0x000ea80000100800 */
[----:B------:R-:W3:Y:S01]  /*21c10*/  LDL R0, [R1+0x10] ;  /* 0x0000100001007983 */ /* 0x000ee20000100800 */
[----:B------:R-:W-:Y:S01]  /*21c20*/  BSSY B0, `(.L_x_1630) ;  /* 0x0000007000007945 */ /* 0x000fe20003800000 */
[----:B------:R-:W-:Y:S01]  /*21c30*/  SHF.R.S32.HI R28, RZ, 0x1f, R8 ;  /* 0x0000001fff1c7819 */ /* 0x000fe20000011408 */
[----:B--2---:R-:W-:Y:S01]  /*21c40*/  IMAD R6, R2, 0x8, R18 ;  /* 0x0000000802067824 */ /* 0x004fe200078e0212 */
[----:B---3--:R-:W-:-:S04]  /*21c50*/  SHF.L.U32 R0, R0, 0x1f, RZ ;  /* 0x0000001f00007819 */ /* 0x008fc800000006ff */
[----:B------:R-:W0:Y:S01]  /*21c60*/  SYNCS.PHASECHK.TRANS64.TRYWAIT P0, [R6+URZ+0x13280], R0 ;  /* 0x01328000060075a7 */ /* 0x000e22000800017f */
[----:B------:R1:W-:Y:S02]  /*21c70*/  STL [R1+0x44], R0 ;  /* 0x0000440001007387 */ /* 0x0003e40000100800 */
[----:B01----:R-:W-:Y:S05]  /*21c80*/  @!P0 BRA `(.L_x_1631) ;  /* 0x0000005400fc8947 */ /* 0x003fea0003800000 */
.L_x_1751:
[----:B------:R-:W-:Y:S05]  /*21c90*/  BSYNC B0 ;  /* 0x0000000000007941 */ /* 0x000fea0003800000 */
.L_x_1630:
[----:B-----5:R-:W-:Y:S01]  /*21ca0*/  SHF.R.S32.HI R13, RZ, 0x1f, R4 ;  /* 0x0000001fff0d7819 */ /* 0x020fe20000011404 */
[----:B------:R-:W1:Y:S01]  /*21cb0*/  S2R R21, SR_TID.X ;  /* 0x0000000000157919 */ /* 0x000e620000002100 */
[----:B------:R-:W2:Y:S01]  /*21cc0*/  LDC R11, c[0x0][0x2f4] ;  /* 0x0000bd00ff0b7b82 */ /* 0x000ea20000000800 */
[----:B------:R-:W-:Y:S01]  /*21cd0*/  ULDC.64 UR4, c[0x0][0x328] ;  /* 0x0000ca0000047ab9 */ /* 0x000fe20000000a00 */
[----:B------:R-:W-:Y:S01]  /*21ce0*/  ULDC.64 UR6, c[0x0][0x338] ;  /* 0x0000ce0000067ab9 */ /* 0x000fe20000000a00 */
[----:B------:R3:W-:Y:S01]  /*21cf0*/  STL [R1+0x4], R13 ;  /* 0x0000040d01007387 */ /* 0x0007e20000100800 */
[----:B0-----:R-:W-:Y:S02]  /*21d00*/  IMAD R0, R28, UR4, RZ ;  /* 0x000000041c007c24 */ /* 0x001fe4000f8e02ff */
[C---:B------:R-:W-:Y:S01]  /*21d10*/  IMAD.WIDE.U32 R2, R8.reuse, UR4, RZ ;  /* 0x0000000408027c25 */ /* 0x040fe2000f8e00ff */
[----:B------:R-:W4:Y:S03]  /*21d20*/  LDL R14, [R1] ;  /* 0x00000000010e7983 */ /* 0x000f260000100800 */
[----:B------:R-:W-:Y:S01]  /*21d30*/  IMAD R0, R8, UR5, R0 ;  /* 0x0000000508007c24 */ /* 0x000fe2000f8e0200 */
[----:B------:R-:W4:Y:S03]  /*21d40*/  LDL R15, [R1+0x2c] ;  /* 0x00002c00010f7983 */ /* 0x000f260000100800 */
[----:B------:R-:W-:-:S02]  /*21d50*/  IMAD.IADD R3, R3, 0x1, R0 ;  /* 0x0000000103037824 */ /* 0x000fc400078e0200 */
[----:B------:R-:W-:Y:S01]  /*21d60*/  IMAD R0, R13, UR6, RZ ;  /* 0x000000060d007c24 */ /* 0x000fe2000f8e02ff */
[----:B------:R-:W-:Y:S01]  /*21d70*/  SHF.R.S32.HI R29, RZ, 0x1f, R9 ;  /* 0x0000001fff1d7819 */ /* 0x000fe20000011409 */
[----:B------:R-:W-:-:S04]  /*21d80*/  IMAD.WIDE.U32 R2, R4, UR6, R2 ;  /* 0x0000000604027c25 */ /* 0x000fc8000f8e0002 */
[----:B------:R-:W-:-:S04]  /*21d90*/  IMAD R0, R4, UR7, R0 ;  /* 0x0000000704007c24 */ /* 0x000fc8000f8e0200 */
[----:B---3--:R-:W-:Y:S02]  /*21da0*/  IMAD.IADD R13, R3, 0x1, R0 ;  /* 0x00000001030d7824 */ /* 0x008fe400078e0200 */
[----:B-1----:R-:W-:Y:S02]  /*21db0*/  IMAD.SHL.U32 R20, R21, 0x10, RZ ;  /* 0x0000001015147824 */ /* 0x002fe400078e00ff */
[----:B------:R-:W-:-:S03]  /*21dc0*/  IMAD R0, R29, UR4, RZ ;  /* 0x000000041d007c24 */ /* 0x000fc6000f8e02ff */
[----:B------:R-:W-:Y:S01]  /*21dd0*/  LOP3.LUT R20, R20, 0x30, RZ, 0xc0, !PT ;  /* 0x0000003014147812 */ /* 0x000fe200078ec0ff */
[----:B------:R-:W-:Y:S02]  /*21de0*/  IMAD.MOV.U32 R12, RZ, RZ, R2 ;  /* 0x000000ffff0c7224 */ /* 0x000fe400078e0002 */
[C---:B------:R-:W-:Y:S01]  /*21df0*/  IMAD R0, R9.reuse, UR5, R0 ;  /* 0x0000000509007c24 */ /* 0x040fe2000f8e0200 */
[CC--:B--2---:R-:W-:Y:S01]  /*21e00*/  ISETP.GE.AND P1, PT, R20.reuse, R11.reuse, PT ;  /* 0x0000000b1400720c */ /* 0x0c4fe20003f26270 */
[----:B------:R-:W-:Y:S01]  /*21e10*/  IMAD.WIDE.U32 R2, R9, UR4, RZ ;  /* 0x0000000409027c25 */ /* 0x000fe2000f8e00ff */
[----:B------:R-:W-:Y:S01]  /*21e20*/  ISETP.GE.AND P0, PT, R20, R11, PT ;  /* 0x0000000b1400720c */ /* 0x000fe20003f06270 */
[----:B------:R-:W-:Y:S01]  /*21e30*/  ULDC.64 UR4, c[0x0][0x330] ;  /* 0x0000cc0000047ab9 */ /* 0x000fe20000000a00 */
[----:B------:R-:W-:Y:S01]  /*21e40*/  SHF.R.S32.HI R11, RZ, 0x1f, R5 ;  /* 0x0000001fff0b7819 */ /* 0x000fe20000011405 */
[----:B------:R-:W-:-:S04]  /*21e50*/  IMAD.IADD R3, R3, 0x1, R0 ;  /* 0x0000000103037824 */ /* 0x000fc800078e0200 */
[----:B------:R-:W-:Y:S02]  /*21e60*/  IMAD R0, R11, UR6, RZ ;  /* 0x000000060b007c24 */ /* 0x000fe4000f8e02ff */
[C---:B------:R-:W-:Y:S01]  /*21e70*/  IMAD.WIDE.U32 R2, R5.reuse, UR6, R2 ;  /* 0x0000000605027c25 */ /* 0x040fe2000f8e0002 */
[----:B------:R0:W-:Y:S03]  /*21e80*/  STL [R1+0x40], R11 ;  /* 0x0000400b01007387 */ /* 0x0001e60000100800 */
[----:B------:R-:W-:Y:S01]  /*21e90*/  IMAD R0, R5, UR7, R0 ;  /* 0x0000000705007c24 */ /* 0x000fe2000f8e0200 */
[----:B------:R-:W-:Y:S01]  /*21ea0*/  LOP3.LUT R16, R16, 0xfffffffe, RZ, 0xc0, !PT ;  /* 0xfffffffe10107812 */ /* 0x000fe200078ec0ff */
[----:B------:R-:W-:Y:S01]  /*21eb0*/  IMAD.MOV.U32 R10, RZ, RZ, R2 ;  /* 0x000000ffff0a7224 */ /* 0x000fe200078e0002 */
[----:B------:R-:W-:Y:S01]  /*21ec0*/  LOP3.LUT R21, R21, 0x7f, RZ, 0xc0, !PT ;  /* 0x0000007f15157812 */ /* 0x000fe200078ec0ff */
[----:B------:R-:W-:Y:S01]  /*21ed0*/  ULDC.64 UR6, c[0x0][0x318] ;  /* 0x0000c60000067ab9 */ /* 0x000fe20000000a00 */
[----:B0-----:R-:W-:-:S02]  /*21ee0*/  IMAD.IADD R11, R3, 0x1, R0 ;  /* 0x00000001030b7824 */ /* 0x001fc400078e0200 */
[----:B------:R-:W-:Y:S01]  /*21ef0*/  IMAD.WIDE.U32 R2, R17, UR4, R12 ;  /* 0x0000000411027c25 */ /* 0x000fe2000f8e000c */
[----:B------:R-:W-:-:S03]  /*21f00*/  @P1 LOP3.LUT R16, R16, 0x1, RZ, 0xfc, !PT ;  /* 0x0000000110101812 */ /* 0x000fc600078efcff */
[C---:B------:R-:W-:Y:S01]  /*21f10*/  IMAD R12, R17.reuse, UR5, RZ ;  /* 0x00000005110c7c24 */ /* 0x040fe2000f8e02ff */
[----:B------:R-:W-:Y:S01]  /*21f20*/  IADD3 R0, P1, R2, UR6, RZ ;  /* 0x0000000602007c10 */ /* 0x000fe2000ff3e0ff */
[----:B------:R-:W-:Y:S01]  /*21f30*/  IMAD.WIDE.U32 R10, R17, UR4, R10 ;  /* 0x00000004110a7c25 */ /* 0x000fe2000f8e000a */
[----:B------:R-:W-:Y:S02]  /*21f40*/  SHF.R.U32.HI R21, RZ, 0x2, R21 ;  /* 0x00000002ff157819 */ /* 0x000fe40000011615 */
[----:B------:R-:W-:Y:S01]  /*21f50*/  IADD3.X R2, R3, UR7, R12, P1, !PT ;  /* 0x0000000703027c10 */ /* 0x000fe20008ffe40c */
[----:B------:R-:W-:Y:S01]  /*21f60*/  IMAD R7, R7, -0xa0, R19 ;  /* 0xffffff6007077824 */ /* 0x000fe200078e0213 */
[----:B------:R-:W-:Y:S01]  /*21f70*/  IADD3 R23, P1, R10, UR6, RZ ;  /* 0x000000060a177c10 */ /* 0x000fe2000ff3e0ff */
[----:B------:R-:W-:Y:S02]  /*21f80*/  UMOV UR4, 0xffffffff ;  /* 0xffffffff00047882 */ /* 0x000fe40000000000 */
[----:B------:R-:W-:Y:S01]  /*21f90*/  IMAD.IADD R7, R7, 0x1, -R21 ;  /* 0x0000000107077824 */ /* 0x000fe200078e0a15 */
[----:B------:R-:W-:-:S04]  /*21fa0*/  IADD3.X R22, R12, UR7, R11, P1, !PT ;  /* 0x000000070c167c10 */ /* 0x000fc80008ffe40b */
[----:B------:R-:W-:Y:S01]  /*21fb0*/  ISETP.GE.AND P5, PT, R7, 0x1, PT ;  /* 0x000000010700780c */ /* 0x000fe20003fa6270 */
[----:B----4-:R-:W-:Y:S01]  /*21fc0*/  IMAD R19, R14, 0x2800, R15 ;  /* 0x000028000e137824 */ /* 0x010fe200078e020f */
[----:B------:R-:W-:Y:S11]  /*21fd0*/  BRA.DIV UR4, `(.L_x_1632) ;  /* 0x0000005604407947 */ /* 0x000ff6000b800000 */
[----:B------:R-:W0:Y:S01]  /*21fe0*/  S2R R11, SR_TID.X ;  /* 0x00000000000b7919 */ /* 0x000e220000002100 */
[C---:B------:R-:W-:Y:S02]  /*21ff0*/  ISETP.GE.AND P3, PT, R7.reuse, 0x81, PT ;  /* 0x000000810700780c */ /* 0x040fe40003f66270 */
[----:B------:R-:W-:Y:S01]  /*22000*/  LOP3.LUT R16, R16, 0xfffffff7, RZ, 0xc0, !PT ;  /* 0xfffffff710107812 */ /* 0x000fe200078ec0ff */
[----:B------:R-:W1:Y:S01]  /*22010*/  SHFL.IDX PT, R3, R0, RZ, 0x1c1f ;  /* 0x001c1fff00037589 */ /* 0x000e6200000e0000 */
[C---:B------:R-:W-:Y:S02]  /*22020*/  ISETP.GE.AND P4, PT, R7.reuse, 0x21, PT ;  /* 0x000000210700780c */ /* 0x040fe40003f86270 */
[----:B------:R-:W-:Y:S01]  /*22030*/  ISETP.GE.AND P2, PT, R7, 0x61, PT ;  /* 0x000000610700780c */ /* 0x000fe20003f46270 */
[----:B------:R-:W2:Y:S06]  /*22040*/  SHFL.IDX PT, R10, R2, RZ, 0x1c1f ;  /* 0x001c1fff020a7589 */ /* 0x000eac00000e0000 */
[----:B------:R-:W-:Y:S01]  /*22050*/  @P3 LOP3.LUT R16, R16, 0x8, RZ, 0xfc, !PT ;  /* 0x0000000810103812 */ /* 0x000fe200078efcff */
[----:B0-----:R-:W-:-:S05]  /*22060*/  IMAD.SHL.U32 R14, R11, 0x10, RZ ;  /* 0x000000100b0e7824 */ /* 0x001fca00078e00ff */
[----:B------:R-:W-:-:S04]  /*22070*/  LOP3.LUT R14, R14, 0x30, RZ, 0xc0, !PT ;  /* 0x000000300e0e7812 */ /* 0x000fc800078ec0ff */
[----:B-1----:R-:W-:Y:S01]  /*22080*/  IADD3 R12, P1, R14, R3, RZ ;  /* 0x000000030e0c7210 */ /* 0x002fe20007f3e0ff */
[----:B------:R-:W-:Y:S02]  /*22090*/  IMAD.IADD R3, R18, 0x1, R19 ;  /* 0x0000000112037824 */ /* 0x000fe400078e0213 */
[----:B------:R-:W-:Y:S02]  /*220a0*/  SHFL.IDX PT, R19, R2, 0x1, 0x1c1f ;  /* 0x003c1f0002137f89 */ /* 0x000fe400000e0000 */
[----:B--2---:R-:W-:Y:S01]  /*220b0*/  IMAD.X R13, RZ, RZ, R10, P1 ;  /* 0x000000ffff0d7224 */ /* 0x004fe200008e060a */
[----:B------:R-:W-:Y:S01]  /*220c0*/  ISETP.LT.OR P1, PT, R7, 0x1, P0 ;  /* 0x000000010700780c */ /* 0x000fe20000721670 */
[----:B------:R-:W0:-:S12]  /*220d0*/  SHFL.IDX PT, R10, R0, 0x1, 0x1c1f ;  /* 0x003c1f00000a7f89 */ /* 0x000e1800000e0000 */
[----:B------:R-:W-:Y:S01]  /*220e0*/  LDGSTS.E.BYPASS.LTC128B.128 [R3+0x6000], desc[UR44][R12.64], !P1 ;  /* 0x060000000c037fae */ /* 0x000fe2000c901d6c */
[----:B0-----:R-:W-:-:S05]  /*220f0*/  IADD3 R10, P1, R14, R10, RZ ;  /* 0x0000000a0e0a7210 */ /* 0x001fca0007f3e0ff */
[----:B------:R-:W-:Y:S01]  /*22100*/  IMAD.X R11, RZ, RZ, R19, P1 ;  /* 0x000000ffff0b7224 */ /* 0x000fe200008e0613 */
[----:B------:R-:W-:Y:S01]  /*22110*/  ISETP.LT.OR P1, PT, R7, 0x21, P0 ;  /* 0x000000210700780c */ /* 0x000fe20000721670 */
[----:B------:R-:W-:Y:S04]  /*22120*/  SHFL.IDX PT, R19, R2, 0x2, 0x1c1f ;  /* 0x005c1f0002137f89 */ /* 0x000fe800000e0000 */
[----:B------:R-:W-:Y:S08]  /*22130*/  SHFL.IDX PT, R2, R2, 0x3, 0x1c1f ;  /* 0x007c1f0002027f89 */ /* 0x000ff000000e0000 */
[----:B------:R0:W-:Y:S04]  /*22140*/  LDGSTS.E.BYPASS.LTC128B.128 [R3+0x6800], desc[UR44][R10.64], !P1 ;  /* 0x068000000a037fae */ /* 0x0001e8000c901d6c */
[----:B0-----:R-:W0:Y:S04]  /*22150*/  SHFL.IDX PT, R10, R0, 0x2, 0x1c1f ;  /* 0x005c1f00000a7f89 */ /* 0x001e2800000e0000 */
[----:B------:R-:W1:Y:S01]  /*22160*/  SHFL.IDX PT, R0, R0, 0x3, 0x1c1f ;  /* 0x007c1f0000007f89 */ /* 0x000e6200000e0000 */
[----:B0-----:R-:W-:-:S05]  /*22170*/  IADD3 R10, P1, R14, R10, RZ ;  /* 0x0000000a0e0a7210 */ /* 0x001fca0007f3e0ff */
[----:B------:R-:W-:Y:S01]  /*22180*/  IMAD.X R11, RZ, RZ, R19, P1 ;  /* 0x000000ffff0b7224 */ /* 0x000fe200008e0613 */
[----:B------:R-:W-:-:S13]  /*22190*/  ISETP.LT.OR P1, PT, R7, 0x41, P0 ;  /* 0x000000410700780c */ /* 0x000fda0000721670 */
[----:B------:R1:W-:Y:S02]  /*221a0*/  LDGSTS.E.BYPASS.LTC128B.128 [R3+0x7000], desc[UR44][R10.64], !P1 ;  /* 0x070000000a037fae */ /* 0x0003e4000c901d6c */
[----:B-1----:R-:W-:Y:S02]  /*221b0*/  IADD3 R10, P1, R14, R0, RZ ;  /* 0x000000000e0a7210 */ /* 0x002fe40007f3e0ff */
[----:B------:R0:W1:Y:S03]  /*221c0*/  SHFL.IDX PT, R0, R22, RZ, 0x1c1f ;  /* 0x001c1fff16007589 */ /* 0x00006600000e0000 */
[----:B------:R-:W-:Y:S01]  /*221d0*/  IMAD.X R11, RZ, RZ, R2, P1 ;  /* 0x000000ffff0b7224 */ /* 0x000fe200008e0602 */
[----:B------:R-:W-:-:S13]  /*221e0*/  ISETP.LT.OR P1, PT, R7, 0x61, P0 ;  /* 0x000000610700780c */ /* 0x000fda0000721670 */
[----:B------:R2:W-:Y:S01]  /*221f0*/  LDGSTS.E.BYPASS.LTC128B.128 [R3+0x7800], desc[UR44][R10.64], !P1 ;  /* 0x078000000a037fae */ /* 0x0005e2000c901d6c */
[----:B------:R-:W-:-:S03]  /*22200*/  ISETP.GE.AND P1, PT, R7, 0x41, PT ;  /* 0x000000410700780c */ /* 0x000fc60003f26270 */
[----:B-12---:R0:W2:Y:S10]  /*22210*/  SHFL.IDX PT, R10, R23, RZ, 0x1c1f ;  /* 0x001c1fff170a7589 */ /* 0x0060b400000e0000 */
.L_x_1763:
[----:B------:R-:W1:Y:S01]  /*22220*/  S2R R2, SR_TID.X ;  /* 0x0000000000027919 */ /* 0x000e620000002100 */
[----:B------:R-:W-:Y:S01]  /*22230*/  ISETP.LT.OR P0, PT, R7, 0x81, P0 ;  /* 0x000000810700780c */ /* 0x000fe20000701670 */
[----:B-1----:R-:W-:-:S05]  /*22240*/  IMAD.SHL.U32 R2, R2, 0x10, RZ ;  /* 0x0000001002027824 */ /* 0x002fca00078e00ff */
[----:B------:R-:W-:-:S04]  /*22250*/  LOP3.LUT R2, R2, 0x30, RZ, 0xc0, !PT ;  /* 0x0000003002027812 */ /* 0x000fc800078ec0ff */
[----:B--2---:R-:W-:-:S05]  /*22260*/  IADD3 R10, P3, R2, R10, RZ ;  /* 0x0000000a020a7210 */ /* 0x004fca0007f7e0ff */
[----:B------:R-:W-:-:S05]  /*22270*/  IMAD.X R11, RZ, RZ, R0, P3 ;  /* 0x000000ffff0b7224 */ /* 0x000fca00018e0600 */
[----:B------:R-:W-:Y:S01]  /*22280*/  @!PT LDS RZ, [RZ] ;  /* 0x00000000fffff984 */ /* 0x000fe20000000800 */
[----:B------:R-:W-:Y:S01]  /*22290*/  @!PT LDS RZ, [RZ] ;  /* 0x00000000fffff984 */ /* 0x000fe20000000800 */
[----:B------:R-:W-:Y:S01]  /*222a0*/  @!PT LDS RZ, [RZ] ;  /* 0x00000000fffff984 */ /* 0x000fe20000000800 */
[----:B------:R1:W-:Y:S01]  /*222b0*/  LDGSTS.E.BYPASS.LTC128B.128 [R3+0x8000], desc[UR44][R10.64], !P0 ;  /* 0x080000000a037fae */ /* 0x0003e2000c101d6c */
[----:B------:R-:W-:Y:S01]  /*222c0*/  PLOP3.LUT P0, PT, PT, PT, PT, 0x80, 0x0 ;  /* 0x000000000000781c */ /* 0x000fe20003f0f070 */
[----:B------:R-:W-:-:S12]  /*222d0*/  NOP ;  /* 0x0000000000007918 */ /* 0x000fd80000000000 */
.L_x_1633:
[----:B------:R-:W-:Y:S02]  /*222e0*/  PLOP3.LUT P3, PT, P3, P0, PT, 0xa2, 0x0 ;  /* 0x000000000000781c */ /* 0x000fe40001f61472 */
[----:B------:R-:W-:-:S08]  /*222f0*/  @P0 R2UR P3, UR4, R6 ;  /* 0x00000000060402ca */ /* 0x000fd00000060000 */
[----:B------:R-:W-:-:S05]  /*22300*/  @P0 PLOP3.LUT P0, PT, P3, PT, PT, 0x80, 0x0 ;  /* 0x000000000000081c */ /* 0x000fca0001f0f070 */
[----:B------:R-:W-:Y:S01]  /*22310*/  @!P3 SYNCS.ARRIVE.TRANS64.RED.A0T1 RZ, [UR4+0x13270], RZ ;  /* 0x013270ffffffb9a7 */ /* 0x000fe20008200404 */
[----:B------:R-:W-:Y:S07]  /*22320*/  @!P3 ARRIVES.LDGSTSBAR.64.TRANSCNT [UR4+0x13270] ;  /* 0x01327000ff00b9b0 */ /* 0x000fee0008000a84 */
[----:B------:R-:W-:Y:S05]  /*22330*/  @P0 BRA.U.ANY `(.L_x_1633) ;  /* 0xfffffffd00e80947 */ /* 0x000fea000393ffff */
[----:B------:R-:W-:Y:S01]  /*22340*/  NOP ;  /* 0x0000000000007918 */ /* 0x000fe20000000000 */
[----:B------:R-:W2:Y:S02]  /*22350*/  LDL R0, [R1+0x68] ;  /* 0x0000680001007983 */ /* 0x000ea40000100800 */
[----:B--2---:R-:W-:-:S13]  /*22360*/  ISETP.NE.AND P6, PT, R0, 0x3, PT ;  /* 0x000000030000780c */ /* 0x004fda0003fc5270 */
[----:B------:R-:W-:Y:S05]  /*22370*/  @!P6 BRA `(.L_x_1634) ;  /* 0x000000000004e947 */ /* 0x000fea0003800000 */
[----:B------:R-:W-:Y:S01]  /*22380*/  BPT.TRAP 0x1 ;  /* 0x000000040000795c */ /* 0x000fe20000300000 */
.L_x_1634:
[----:B------:R2:W-:Y:S01]  /*22390*/  SYNCS.ARRIVE.TRANS64.A1T0 RZ, [R6+URZ+0x13270], RZ ;  /* 0x013270ff06ff79a7 */ /* 0x0005e2000810003f */
[----:B------:R-:W-:Y:S05]  /*223a0*/  @!P6 BRA `(.L_x_1635) ;  /* 0x000000000004e947 */ /* 0x000fea0003800000 */
[----:B------:R-:W-:Y:S01]  /*223b0*/  BPT.TRAP 0x1 ;  /* 0x000000040000795c */ /* 0x000fe20000300000 */
.L_x_1635:
[----:B------:R-:W3:Y:S01]  /*223c0*/  LDL R0, [R1+0x44] ;  /* 0x0000440001007983 */ /* 0x000ee20000100800 */
[----:B------:R-:W-:Y:S01]  /*223d0*/  BSSY B0, `(.L_x_1636) ;  /* 0x0000003000007945 */ /* 0x000fe20003800000 */
[----:B---3--:R-:W3:Y:S03]  /*223e0*/  SYNCS.PHASECHK.TRANS64.TRYWAIT P0, [R6+URZ+0x13240], R0 ;  /* 0x01324000060075a7 */ /* 0x008ee6000800017f */
[----:B---3--:R-:W-:Y:S05]  /*223f0*/  @!P0 BRA `(.L_x_1637) ;  /* 0x0000005400e48947 */ /* 0x008fea0003800000 */
.L_x_1764:
[----:B------:R-:W-:Y:S05]  /*22400*/  BSYNC B0 ;  /* 0x0000000000007941 */ /* 0x000fea0003800000 */
.L_x_1636:
[----:B---3--:R-:W3:Y:S01]  /*22410*/  LDL.LU R0, [R1+0x4] ;  /* 0x0000040001007983 */ /* 0x008ee20000300800 */
[----:B------:R-:W-:Y:S01]  /*22420*/  ULDC.64 UR4, c[0x0][0x300] ;  /* 0x0000c00000047ab9 */ /* 0x000fe20000000a00 */
[----:B------:R-:W-:Y:S02]  /*22430*/  ULDC.64 UR6, c[0x0][0x310] ;  /* 0x0000c40000067ab9 */ /* 0x000fe40000000a00 */
[----:B------:R-:W4:Y:S01]  /*22440*/  LDL.LU R2, [R1+0x40] ;  /* 0x0000400001027983 */ /* 0x000f220000300800 */
[----:B------:R-:W-:Y:S02]  /*22450*/  IMAD R28, R28, UR4, RZ ;  /* 0x000000041c1c7c24 */ /* 0x000fe4000f8e02ff */
[----:B-1----:R-:W-:-:S04]  /*22460*/  IMAD.WIDE.U32 R10, R8, UR4, RZ ;  /* 0x00000004080a7c25 */ /* 0x002fc8000f8e00ff */
[----:B------:R-:W-:Y:S02]  /*22470*/  IMAD R28, R8, UR5, R28 ;  /* 0x00000005081c7c24 */ /* 0x000fe4000f8e021c */
[----:B------:R-:W-:Y:S02]  /*22480*/  IMAD R29, R29, UR4, RZ ;  /* 0x000000041d1d7c24 */ /* 0x000fe4000f8e02ff */
[----:B------:R-:W-:Y:S02]  /*22490*/  IMAD.IADD R11, R11, 0x1, R28 ;  /* 0x000000010b0b7824 */ /* 0x000fe400078e021c */
[C---:B------:R-:W-:Y:S02]  /*224a0*/  IMAD R29, R9.reuse, UR5, R29 ;  /* 0x00000005091d7c24 */ /* 0x040fe4000f8e021d */
[----:B------:R-:W-:Y:S01]  /*224b0*/  IMAD.WIDE.U32 R8, R9, UR4, RZ ;  /* 0x0000000409087c25 */ /* 0x000fe2000f8e00ff */
[----:B------:R-:W-:-:S03]  /*224c0*/  ULDC.64 UR4, c[0x0][0x308] ;  /* 0x0000c20000047ab9 */ /* 0x000fc60000000a00 */
[----:B------:R-:W-:-:S04]  /*224d0*/  IMAD.WIDE.U32 R10, R4, UR6, R10 ;  /* 0x00000006040a7c25 */ /* 0x000fc8000f8e000a */
[----:B------:R-:W-:Y:S02]  /*224e0*/  IMAD.IADD R9, R9, 0x1, R29 ;  /* 0x0000000109097824 */ /* 0x000fe400078e021d */
[----:B------:R-:W-:Y:S02]  /*224f0*/  IMAD R7, R17, UR5, RZ ;  /* 0x0000000511077c24 */ /* 0x000fe4000f8e02ff */
[----:B---3--:R-:W-:-:S04]  /*22500*/  IMAD R0, R0, UR6, RZ ;  /* 0x0000000600007c24 */ /* 0x008fc8000f8e02ff */
[----:B------:R-:W-:Y:S02]  /*22510*/  IMAD R4, R4, UR7, R0 ;  /* 0x0000000704047c24 */ /* 0x000fe4000f8e0200 */
[----:B----4-:R-:W-:Y:S02]  /*22520*/  IMAD R0, R2, UR6, RZ ;  /* 0x0000000602007c24 */ /* 0x010fe4000f8e02ff */
[----:B------:R-:W-:Y:S02]  /*22530*/  IMAD.IADD R11, R11, 0x1, R4 ;  /* 0x000000010b0b7824 */ /* 0x000fe400078e0204 */
[C---:B------:R-:W-:Y:S02]  /*22540*/  IMAD R12, R5.reuse, UR7, R0 ;  /* 0x00000007050c7c24 */ /* 0x040fe4000f8e0200 */
[----:B------:R-:W-:Y:S01]  /*22550*/  IMAD.WIDE.U32 R4, R5, UR6, R8 ;  /* 0x0000000605047c25 */ /* 0x000fe2000f8e0008 */
[----:B------:R-:W-:-:S03]  /*22560*/  ULDC.64 UR6, c[0x0][0x2e8] ;  /* 0x0000ba0000067ab9 */ /* 0x000fc60000000a00 */
[----:B------:R-:W-:-:S04]  /*22570*/  IMAD.WIDE.U32 R10, R17, UR4, R10 ;  /* 0x00000004110a7c25 */ /* 0x000fc8000f8e000a */
[----:B------:R-:W-:Y:S01]  /*22580*/  IMAD.IADD R5, R5, 0x1, R12 ;  /* 0x0000000105057824 */ /* 0x000fe200078e020c */
[----:B------:R-:W-:Y:S01]  /*22590*/  IADD3 R2, P0, R10, UR6, RZ ;  /* 0x000000060a027c10 */ /* 0x000fe2000ff1e0ff */
[----:B------:R-:W-:-:S03]  /*225a0*/  IMAD.WIDE.U32 R4, R17, UR4, R4 ;  /* 0x0000000411047c25 */ /* 0x000fc6000f8e0004 */
[----:B------:R-:W-:Y:S01]  /*225b0*/  IADD3.X R0, R11, UR7, R7, P0, !PT ;  /* 0x000000070b007c10 */ /* 0x000fe200087fe407 */
[----:B------:R-:W-:Y:S01]  /*225c0*/  UMOV UR4, 0xffffffff ;  /* 0xffffffff00047882 */ /* 0x000fe20000000000 */
[----:B------:R-:W-:-:S04]  /*225d0*/  IADD3 R8, P0, R4, UR6, RZ ;  /* 0x0000000604087c10 */ /* 0x000fc8000ff1e0ff */
[----:B------:R-:W-:Y:S01]  /*225e0*/  IADD3.X R7, R7, UR7, R5, P0, !PT ;  /* 0x0000000707077c10 */ /* 0x000fe200087fe405 */
[----:B------:R-:W-:Y:S08]  /*225f0*/  BRA.DIV UR4, `(.L_x_1638) ;  /* 0x00000056047c7947 */ /* 0x000ff0000b800000 */
[----:B------:R-:W1:Y:S01]  /*22600*/  S2R R5, SR_TID.X ;  /* 0x0000000000057919 */ /* 0x000e620000002100 */
[----:B------:R-:W3:Y:S01]  /*22610*/  LDC R10, c[0x0][0x2f4] ;  /* 0x0000bd00ff0a7b82 */ /* 0x000ee20000000800 */
[----:B------:R-:W-:Y:S01]  /*22620*/  SHFL.IDX PT, R4, R0, RZ, 0x1c1f ;  /* 0x001c1fff00047589 */ /* 0x000fe200000e0000 */
[----:B-1----:R-:W-:-:S03]  /*22630*/  IMAD.SHL.U32 R9, R5, 0x10, RZ ;  /* 0x0000001005097824 */ /* 0x002fc600078e00ff */
[----:B------:R-:W1:Y:S02]  /*22640*/  SHFL.IDX PT, R5, R2, RZ, 0x1c1f ;  /* 0x001c1fff02057589 */ /* 0x000e6400000e0000 */
[----:B------:R-:W-:-:S04]  /*22650*/  LOP3.LUT R9, R9, 0x30, RZ, 0xc0, !PT ;  /* 0x0000003009097812 */ /* 0x000fc800078ec0ff */
[C---:B---3--:R-:W-:Y:S02]  /*22660*/  ISETP.GE.AND P3, PT, R9.reuse, R10, PT ;  /* 0x0000000a0900720c */ /* 0x048fe40003f66270 */
[----:B-1----:R-:W-:-:S05]  /*22670*/  @P5 IADD3 R5, P0, R9, R5, RZ ;  /* 0x0000000509055210 */ /* 0x002fca0007f1e0ff */
[----:B------:R-:W-:-:S05]  /*22680*/  @P5 IMAD.X R4, RZ, RZ, R4, P0 ;  /* 0x000000ffff045224 */ /* 0x000fca00000e0604 */
[----:B------:R-:W-:-:S04]  /*22690*/  @P5 LOP3.LUT R5, R5, R4, RZ, 0x3c, !PT ;  /* 0x0000000405055212 */ /* 0x000fc800078e3cff */
[----:B------:R-:W-:-:S04]  /*226a0*/  @P5 LOP3.LUT R4, R5, R4, RZ, 0x3c, !PT ;  /* 0x0000000405045212 */ /* 0x000fc800078e3cff */
[----:B------:R-:W-:-:S05]  /*226b0*/  @P5 LOP3.LUT R5, R5, R4, RZ, 0x3c, !PT ;  /* 0x0000000405055212 */ /* 0x000fca00078e3cff */
[----:B------:R-:W-:Y:S01]  /*226c0*/  @!PT LDS RZ, [RZ] ;  /* 0x00000000fffff984 */ /* 0x000fe20000000800 */
[----:B------:R1:W-:Y:S04]  /*226d0*/  @P5 LDGSTS.E.BYPASS.LTC128B.128 [R3+0xe000], desc[UR44][R4.64], !P3 ;  /* 0x0e00000004035fae */ /* 0x0003e8000d901d6c */
[----:B-1----:R-:W1:Y:S04]  /*226e0*/  SHFL.IDX PT, R5, R2, 0x1, 0x1c1f ;  /* 0x003c1f0002057f89 */ /* 0x002e6800000e0000 */
[----:B------:R-:W3:Y:S01]  /*226f0*/  SHFL.IDX PT, R4, R0, 0x1, 0x1c1f ;  /* 0x003c1f0000047f89 */ /* 0x000ee200000e0000 */
[----:B-1----:R-:W-:-:S05]  /*22700*/  @P4 IADD3 R5, P0, R9, R5, RZ ;  /* 0x0000000509054210 */ /* 0x002fca0007f1e0ff */
[----:B---3--:R-:W-:-:S05]  /*22710*/  @P4 IMAD.X R4, RZ, RZ, R4, P0 ;  /* 0x000000ffff044224 */ /* 0x008fca00000e0604 */
[----:B------:R-:W-:-:S04]  /*22720*/  @P4 LOP3.LUT R5, R5, R4, RZ, 0x3c, !PT ;  /* 0x0000000405054212 */ /* 0x000fc800078e3cff */
[----:B------:R-:W-:-:S04]  /*22730*/  @P4 LOP3.LUT R4, R5, R4, RZ, 0x3c, !PT ;  /* 0x0000000405044212 */ /* 0x000fc800078e3cff */
[----:B------:R-:W-:-:S05]  /*22740*/  @P4 LOP3.LUT R5, R5, R4, RZ, 0x3c, !PT ;  /* 0x0000000405054212 */ /* 0x000fca00078e3cff */
[----:B------:R1:W-:Y:S04]  /*22750*/  @P4 LDGSTS.E.BYPASS.LTC128B.128 [R3+0xe800], desc[UR44][R4.64], !P3 ;  /* 0x0e80000004034fae */ /* 0x0003e8000d901d6c */
[----:B-1----:R-:W1:Y:S04]  /*22760*/  SHFL.IDX PT, R5, R2, 0x2, 0x1c1f ;  /* 0x005c1f0002057f89 */ /* 0x002e6800000e0000 */
[----:B------:R-:W3:Y:S04]  /*22770*/  SHFL.IDX PT, R4, R0, 0x2, 0x1c1f ;  /* 0x005c1f0000047f89 */ /* 0x000ee800000e0000 */
[----:B------:R-:W4:Y:S04]  /*22780*/  SHFL.IDX PT, R2, R2, 0x3, 0x1c1f ;  /* 0x007c1f0002027f89 */ /* 0x000f2800000e0000 */
[----:B------:R-:W5:Y:S01]  /*22790*/  SHFL.IDX PT, R0, R0, 0x3, 0x1c1f ;  /* 0x007c1f0000007f89 */ /* 0x000f6200000e0000 */
[----:B-1----:R-:W-:-:S05]  /*227a0*/  @P1 IADD3 R5, P0, R9, R5, RZ ;  /* 0x0000000509051210 */ /* 0x002fca0007f1e0ff */
[----:B---3--:R-:W-:Y:S01]  /*227b0*/  @P1 IMAD.X R4, RZ, RZ, R4, P0 ;  /* 0x000000ffff041224 */ /* 0x008fe200000e0604 */
[----:B----4-:R-:W-:-:S04]  /*227c0*/  @P2 IADD3 R2, P0, R9, R2, RZ ;  /* 0x0000000209022210 */ /* 0x010fc80007f1e0ff */
[----:B------:R-:W-:Y:S01]  /*227d0*/  @P1 LOP3.LUT R5, R5, R4, RZ, 0x3c, !PT ;  /* 0x0000000405051212 */ /* 0x000fe200078e3cff */
[----:B-----5:R-:W-:-:S03]  /*227e0*/  @P2 IMAD.X R0, RZ, RZ, R0, P0 ;  /* 0x000000ffff002224 */ /* 0x020fc600000e0600 */
[----:B------:R-:W-:-:S04]  /*227f0*/  @P1 LOP3.LUT R4, R5, R4, RZ, 0x3c, !PT ;  /* 0x0000000405041212 */ /* 0x000fc800078e3cff */
[----:B------:R-:W-:-:S05]  /*22800*/  @P1 LOP3.LUT R5, R5, R4, RZ, 0x3c, !PT ;  /* 0x0000000405051212 */ /* 0x000fca00078e3cff */
[----:B------:R1:W-:Y:S02]  /*22810*/  @P1 LDGSTS.E.BYPASS.LTC128B.128 [R3+0xf000], desc[UR44][R4.64], !P3 ;  /* 0x0f00000004031fae */ /* 0x0003e4000d901d6c */
[----:B-1----:R-:W-:Y:S02]  /*22820*/  @P2 IMAD.MOV.U32 R4, RZ, RZ, R2 ;  /* 0x000000ffff042224 */ /* 0x002fe400078e0002 */
[----:B------:R-:W-:Y:S02]  /*22830*/  @P2 IMAD.MOV.U32 R5, RZ, RZ, R0 ;  /* 0x000000ffff052224 */ /* 0x000fe400078e0000 */
[----:B------:R1:W3:Y:S04]  /*22840*/  SHFL.IDX PT, R0, R7, RZ, 0x1c1f ;  /* 0x001c1fff07007589 */ /* 0x0002e800000e0000 */
[----:B------:R4:W-:Y:S04]  /*22850*/  @P2 LDGSTS.E.BYPASS.LTC128B.128 [R3+0xf800], desc[UR44][R4.64], !P3 ;  /* 0x0f80000004032fae */ /* 0x0009e8000d901d6c */
[----:B----4-:R1:W4:Y:S02]  /*22860*/  SHFL.IDX PT, R4, R8, RZ, 0x1c1f ;  /* 0x001c1fff08047589 */ /* 0x01032400000e0000 */
.L_x_1776:
[----:B------:R-:W-:Y:S01]  /*22870*/  LOP3.LUT P0, RZ, R16, 0x8, RZ, 0xc0, !PT ;  /* 0x0000000810ff7812 */ /* 0x000fe2000780c0ff */
[----:B------:R-:W-:-:S12]  /*22880*/  BSSY B0, `(.L_x_1639) ;  /* 0x000000d000007945 */ /* 0x000fd80003800000 */
        /* <DEDUP_REMOVED lines=12> */
.L_x_1640:
[----:B------:R-:W-:Y:S05]  /*22950*/  BSYNC B0 ;  /* 0x0000000000007941 */ /* 0x000fea0003800000 */
.L_x_1639:
[----:B------:R-:W-:Y:S01]  /*22960*/  NOP ;  /* 0x0000000000007918 */ /* 0x000fe20000000000 */
[----:B------:R-:W-:-:S13]  /*22970*/  PLOP3.LUT P0, PT, PT, PT, PT, 0x80, 0x0 ;  /* 0x000000000000781c */ /* 0x000fda0003f0f070 */
.L_x_1641:
        /* <DEDUP_REMOVED lines=11> */
.L_x_1642:
[----:B0-----:R0:W5:Y:S01]  /*22a30*/  LDL.LU R3, [R1+0x4c] ;  /* 0x00004c0001037983 */ /* 0x0011620000300800 */
[----:B------:R-:W-:Y:S01]  /*22a40*/  VIADD R0, R18, 0xb000 ;  /* 0x0000b00012007836 */ /* 0x000fe20000000000 */
[----:B------:R0:W-:Y:S06]  /*22a50*/  SYNCS.ARRIVE.TRANS64.A1T0 RZ, [R6+URZ+0x13230], RZ ;  /* 0x013230ff06ff79a7 */ /* 0x0001ec000810003f */
[----:B------:R-:W-:Y:S05]  /*22a60*/  WARPSYNC.ALL ;  /* 0x0000000000007948 */ /* 0x000fea0003800000 */
[----:B------:R-:W-:Y:S01]  /*22a70*/  BAR.SYNC.DEFER_BLOCKING 0x8, 0x200 ;  /* 0x0208000000007b1d */ /* 0x000fe20000010000 */
[----:B------:R-:W-:Y:S02]  /*22a80*/  LOP3.LUT P1, RZ, R0, 0x1bf, RZ, 0xc0, !PT ;  /* 0x000001bf00ff7812 */ /* 0x000fe4000782c0ff */
[----:B------:R-:W-:-:S03]  /*22a90*/  SHF.R.S32.HI R29, RZ, 0x1f, R27 ;  /* 0x0000001fff1d7819 */ /* 0x000fc6000001141b */
[----:B------:R-:W-:Y:S01]  /*22aa0*/  ULDC.64 UR4, c[0x0][0x298] ;  /* 0x0000a60000047ab9 */ /* 0x000fe20000000a00 */
[----:B------:R-:W-:Y:S01]  /*22ab0*/  ULDC.64 UR6, c[0x0][0xa00] ;  /* 0x0002800000067ab9 */ /* 0x000fe20000000a00 */
[----:B------:R-:W-:Y:S01]  /*22ac0*/  BSSY B6, `(.L_x_1643) ;  /* 0x000001b000067945 */ /* 0x000fe20003800000 */
[----:B------:R-:W-:-:S04]  /*22ad0*/  ISETP.NE.U32.AND P0, PT, RZ, UR6, PT ;  /* 0x00000006ff007c0c */ /* 0x000fc8000bf05070 */
[----:B------:R-:W-:-:S04]  /*22ae0*/  ISETP.NE.AND.EX P0, PT, RZ, UR7, PT, P0 ;  /* 0x00000007ff007c0c */ /* 0x000fc8000bf05300 */
[----:B------:R-:W-:Y:S02]  /*22af0*/  SEL R29, R29, RZ, !P0 ;  /* 0x000000ff1d1d7207 */ /* 0x000fe40004000000 */
[----:B------:R-:W-:Y:S02]  /*22b00*/  SEL R19, R27, RZ, !P0 ;  /* 0x000000ff1b137207 */ /* 0x000fe40004000000 */
[----:B-----5:R-:W-:Y:S01]  /*22b10*/  SHF.R.S32.HI R2, RZ, 0x1f, R3 ;  /* 0x0000001fff027819 */ /* 0x020fe20000011403 */
[----:B------:R-:W-:-:S04]  /*22b20*/  IMAD.WIDE.U32 R22, R3, UR4, RZ ;  /* 0x0000000403167c25 */ /* 0x000fc8000f8e00ff */
[----:B------:R-:W-:-:S04]  /*22b30*/  IMAD R2, R2, UR4, RZ ;  /* 0x0000000402027c24 */ /* 0x000fc8000f8e02ff */
[----:B------:R-:W-:-:S04]  /*22b40*/  IMAD R28, R3, UR5, R2 ;  /* 0x00000005031c7c24 */ /* 0x000fc8000f8e0202 */
[----:B------:R-:W-:Y:S01]  /*22b50*/  IMAD.IADD R28, R23, 0x1, R28 ;  /* 0x00000001171c7824 */ /* 0x000fe200078e021c */
[----:B------:R-:W-:Y:S06]  /*22b60*/  @!P1 BRA `(.L_x_1644) ;  /* 0x0000000000409947 */ /* 0x000fec0003800000 */
[----:B------:R-:W-:Y:S01]  /*22b70*/  MOV R2, 0x0 ;  /* 0x0000000000027802 */ /* 0x000fe20000000f00 */
[----:B------:R-:W-:Y:S01]  /*22b80*/  ULDC.64 UR4, c[0x4][0x98] ;  /* 0x0100260000047ab9 */ /* 0x000fe20000000a00 */
[----:B------:R-:W-:Y:S01]  /*22b90*/  ULDC.64 UR6, c[0x4][0xa0] ;  /* 0x0100280000067ab9 */ /* 0x000fe20000000a00 */
[----:B------:R-:W-:Y:S01]  /*22ba0*/  ULDC.64 UR8, c[0x4][0x28] ;  /* 0x01000a0000087ab9 */ /* 0x000fe20000000a00 */
[----:B----4-:R-:W-:Y:S02]  /*22bb0*/  IMAD.U32 R4, RZ, RZ, UR4 ;  /* 0x00000004ff047e24 */ /* 0x010fe4000f8e00ff */
[----:B------:R-:W3:Y:S01]  /*22bc0*/  LDC.64 R2, c[0x4][R2] ;  /* 0x0100000002027b82 */ /* 0x000ee20000000a00 */
[----:B------:R-:W-:Y:S02]  /*22bd0*/  IMAD.U32 R5, RZ, RZ, UR5 ;  /* 0x00000005ff057e24 */ /* 0x000fe4000f8e00ff */
[----:B0-2---:R-:W-:Y:S02]  /*22be0*/  IMAD.U32 R6, RZ, RZ, UR6 ;  /* 0x00000006ff067e24 */ /* 0x005fe4000f8e00ff */
[----:B-1----:R-:W-:-:S02]  /*22bf0*/  IMAD.U32 R7, RZ, RZ, UR7 ;  /* 0x00000007ff077e24 */ /* 0x002fc4000f8e00ff */
[----:B------:R-:W-:Y:S02]  /*22c00*/  IMAD.U32 R10, RZ, RZ, UR8 ;  /* 0x00000008ff0a7e24 */ /* 0x000fe4000f8e00ff */
[----:B------:R-:W-:Y:S02]  /*22c10*/  IMAD.U32 R11, RZ, RZ, UR9 ;  /* 0x00000009ff0b7e24 */ /* 0x000fe4000f8e00ff */
[----:B------:R-:W-:Y:S02]  /*22c20*/  IMAD.MOV.U32 R8, RZ, RZ, 0x70 ;  /* 0x00000070ff087424 */ /* 0x000fe400078e00ff */
[----:B------:R-:W-:Y:S02]  /*22c30*/  IMAD.MOV.U32 R12, RZ, RZ, 0x1 ;  /* 0x00000001ff0c7424 */ /* 0x000fe400078e00ff */
[----:B------:R-:W-:-:S07]  /*22c40*/  IMAD.MOV.U32 R13, RZ, RZ, RZ ;  /* 0x000000ffff0d7224 */ /* 0x000fce00078e00ff */
[----:B------:R-:W-:-:S07]  /*22c50*/  LEPC R20, `(.L_x_1644) ;  /* 0x000000001014794e */ /* 0x000fce0000000000 */
[----:B---3--:R-:W-:Y:S05]  /*22c60*/  CALL.ABS.NOINC R2 ;  /* 0x0000000002007343 */ /* 0x008fea0003c00000 */
.L_x_1644:
[----:B------:R-:W-:Y:S05]  /*22c70*/  BSYNC B6 ;  /* 0x0000000000067941 */ /* 0x000fea0003800000 */
.L_x_1643:
[----:B------:R-:W3:Y:S01]  /*22c80*/  S2R R20, SR_TID.X ;  /* 0x0000000000147919 */ /* 0x000ee20000002100 */
[----:B------:R-:W0:Y:S01]  /*22c90*/  LDC R9, c[0x0][0x448] ;  /* 0x00011200ff097b82 */ /* 0x000e220000000800 */
        /* <DEDUP_REMOVED lines=12> */
[----:B------:R-:W-:-:S03]  /*22d60*/  ULDC.64 UR6, c[0x0][0x2c8] ;  /* 0x0000b20000067ab9 */ /* 0x000fc60000000a00 */
[----:B------:R-:W-:Y:S01]  /*22d70*/  IMAD.IADD R3, R3, 0x1, R29 ;  /* 0x0000000103037824 */ /* 0x000fe200078e021d */
[----:B0-----:R-:W-:Y:S02]  /*22d80*/  ISETP.NE.AND P1, PT, R9, 0x1, PT ;  /* 0x000000010900780c */ /* 0x001fe40003f25270 */
[C---:B---3--:R-:W-:Y:S01]  /*22d90*/  LOP3.LUT R21, R20.reuse, 0x7f, RZ, 0xc0, !PT ;  /* 0x0000007f14157812 */ /* 0x048fe200078ec0ff */
[----:B------:R-:W-:-:S03]  /*22da0*/  IMAD.SHL.U32 R20, R20, 0x20, RZ ;  /* 0x0000002014147824 */ /* 0x000fc600078e00ff */
[----:B------:R-:W-:-:S07]  /*22db0*/  SHF.R.U32.HI R21, RZ, 0x2, R21 ;  /* 0x00000002ff157819 */ /* 0x000fce0000011615 */
[----:B------:R-:W0:Y:S01]  /*22dc0*/  @P1 LDC R0, c[0x0][0x44c] ;  /* 0x00011300ff001b82 */ /* 0x000e220000000800 */
[----:B------:R-:W-:Y:S02]  /*22dd0*/  LOP3.LUT R20, R21, 0x60, R20, 0xf8, !PT ;  /* 0x0000006015147812 */ /* 0x000fe400078ef814 */
[----:B------:R3:W5:Y:S03]  /*22de0*/  LDL R21, [R1+0x48] ;  /* 0x0000480001157983 */ /* 0x0007660000100800 */
[----:B--2---:R-:W-:Y:S02]  /*22df0*/  IMAD.IADD R6, R20, 0x1, R25 ;  /* 0x0000000114067824 */ /* 0x004fe400078e0219 */
[----:B------:R-:W2:Y:S02]  /*22e00*/  @P1 LDC R5, c[0x0][0x450] ;  /* 0x00011400ff051b82 */ /* 0x000ea40000000800 */
[----:B----4-:R-:W-:-:S06]  /*22e10*/  IMAD.MOV.U32 R4, RZ, RZ, R6 ;  /* 0x000000ffff047224 */ /* 0x010fcc00078e0006 */
[----:B-1----:R-:W1:Y:S01]  /*22e20*/  @P1 LDC R8, c[0x0][0x450] ;  /* 0x00011400ff081b82 */ /* 0x002e620000000800 */
[----:B0-----:R-:W-:-:S05]  /*22e30*/  @P1 IMAD.HI.U32 R0, R6, R0, RZ ;  /* 0x0000000006001227 */ /* 0x001fca00078e00ff */
[----:B--2---:R-:W-:-:S04]  /*22e40*/  @P1 SHF.R.U32.HI R4, RZ, R5, R0 ;  /* 0x00000005ff041219 */ /* 0x004fc80000011600 */
        /* <DEDUP_REMOVED lines=15> */
[----:B------:R-:W2:Y:S03]  /*22f40*/  S2R R20, SR_TID.X ;  /* 0x0000000000147919 */ /* 0x000ea60000002100 */
[----:B------:R-:W-:Y:S02]  /*22f50*/  IMAD.MOV.U32 R6, RZ, RZ, R5 ;  /* 0x000000ffff067224 */ /* 0x000fe400078e0005 */
[----:B0-----:R-:W-:-:S05]  /*22f60*/  @P1 IMAD.HI.U32 R7, R5, R7, RZ ;  /* 0x0000000705071227 */ /* 0x001fca00078e00ff */
[----:B-1----:R-:W-:-:S05]  /*22f70*/  @P1 SHF.R.U32.HI R6, RZ, R8, R7 ;  /* 0x00000008ff061219 */ /* 0x002fca0000011607 */
[----:B------:R-:W-:-:S04]  /*22f80*/  IMAD.MOV R7, RZ, RZ, -R6 ;  /* 0x000000ffff077224 */ /* 0x000fc800078e0a06 */
[----:B------:R-:W-:Y:S01]  /*22f90*/  IMAD R5, R9, R7, R5 ;  /* 0x0000000709057224 */ /* 0x000fe200078e0205 */
[----:B------:R-:W-:Y:S01]  /*22fa0*/  SHF.R.S32.HI R7, RZ, 0x1f, R6 ;  /* 0x0000001fff077819 */ /* 0x000fe20000011406 */
[----:B------:R-:W-:-:S04]  /*22fb0*/  IMAD.WIDE.U32 R2, R6, UR4, R2 ;  /* 0x0000000406027c25 */ /* 0x000fc8000f8e0002 */
[----:B------:R-:W-:Y:S01]  /*22fc0*/  IMAD R7, R7, UR4, RZ ;  /* 0x0000000407077c24 */ /* 0x000fe2000f8e02ff */
[----:B------:R-:W-:-:S03]  /*22fd0*/  ULDC UR4, c[0x0][0x2b8] ;  /* 0x0000ae0000047ab9 */ /* 0x000fc60000000800 */
[----:B------:R-:W-:Y:S01]  /*22fe0*/  IMAD R7, R6, UR5, R7 ;  /* 0x0000000506077c24 */ /* 0x000fe2000f8e0207 */
[----:B------:R-:W-:Y:S01]  /*22ff0*/  SHF.R.S32.HI R6, RZ, 0x1f, R5 ;  /* 0x0000001fff067819 */ /* 0x000fe20000011405 */
[----:B--2---:R-:W-:Y:S02]  /*23000*/  IMAD.SHL.U32 R19, R20, 0x10, RZ ;  /* 0x0000001014137824 */ /* 0x004fe400078e00ff */
        /* <DEDUP_REMOVED lines=11> */
[----:B---3--:R-:W-:Y:S06]  /*230c0*/  BRA.DIV UR4, `(.L_x_1645) ;  /* 0x0000005204647947 */ /* 0x008fec000b800000 */
[----:B------:R-:W0:Y:S01]  /*230d0*/  SHFL.IDX PT, R6, R0, RZ, 0x1c1f ;  /* 0x001c1fff00067589 */ /* 0x000e2200000e0000 */
[----:B-----5:R-:W-:Y:S02]  /*230e0*/  IMAD R3, R21, R9, RZ ;  /* 0x0000000915037224 */ /* 0x020fe400078e02ff */
[----:B------:R-:W-:Y:S01]  /*230f0*/  IMAD.IADD R25, R20, 0x1, R25 ;  /* 0x0000000114197824 */ /* 0x000fe200078e0219 */
        /* <DEDUP_REMOVED lines=37> */
[----:B0-----:R-:W-:-:S05]  /*23350*/  @!P1 IADD3 R0, P3, R19, R0, RZ ;  /* 0x0000000013009210 */ /* 0x001fca0007f7e0ff */
[----:B--2---:R-:W-:Y:S02]  /*23360*/  @!P1 IMAD.MOV.U32 R6, RZ, RZ, R0 ;  /* 0x000000ffff069224 */ /* 0x004fe400078e0000 */
[----:B------:R0:W2:Y:S04]  /*23370*/  SHFL.IDX PT, R0, R2, 0x1, 0x1c1f ;  /* 0x003c1f0002007f89 */ /* 0x0000a800000e0000 */
[----:B------:R0:W3:Y:S01]  /*23380*/  SHFL.IDX PT, R2, R5, 0x1, 0x1c1f ;  /* 0x003c1f0005027f89 */ /* 0x0000e200000e0000 */
[----:B-1----:R-:W-:-:S04]  /*23390*/  @!P1 IMAD.X R4, RZ, RZ, R4, P3 ;  /* 0x000000ffff049224 */ /* 0x002fc800018e0604 */
[----:B------:R-:W-:-:S05]  /*233a0*/  @!P1 IMAD.MOV.U32 R7, RZ, RZ, R4 ;  /* 0x000000ffff079224 */ /* 0x000fca00078e0004 */
[----:B------:R0:W-:Y:S02]  /*233b0*/  @!P1 LDGSTS.E.BYPASS.LTC128B.128 [R10+0xd000], desc[UR44][R6.64], !P0 ;  /* 0x0d000000060a9fae */ /* 0x0001e4000c101d6c */
.L_x_1789:
        /* <DEDUP_REMOVED lines=10> */
.L_x_1646:
        /* <DEDUP_REMOVED lines=18> */
.L_x_1790:
[----:B------:R-:W-:Y:S05]  /*23580*/  BSYNC B0 ;  /* 0x0000000000007941 */ /* 0x000fea0003800000 */
.L_x_1647:
[----:B------:R-:W2:Y:S01]  /*23590*/  LDL R2, [R1+0x24] ;  /* 0x0000240001027983 */ /* 0x000ea20000100800 */
[----:B------:R-:W-:-:S05]  /*235a0*/  VIADD R26, R26, 0xfffffffe ;  /* 0xfffffffe1a1a7836 */ /* 0x000fca0000000000 */
[----:B--2---:R-:W-:-:S13]  /*235b0*/  ISETP.GE.AND P0, PT, R26, R2, PT ;  /* 0x000000021a00720c */ /* 0x004fda0003f06270 */
[----:B------:R-:W-:Y:S05]  /*235c0*/  @!P0 BRA `(.L_x_1649) ;  /* 0x0000001400308947 */ /* 0x000fea0003800000 */
[----:B------:R1:W-:Y:S04]  /*235d0*/  STL [R1+0x4], R26 ;  /* 0x0000041a01007387 */ /* 0x0003e80000100800 */
[----:B------:R1:W5:Y:S04]  /*235e0*/  LDL.LU R21, [R1] ;  /* 0x0000000001157983 */ /* 0x0003680000300800 */
[----:B------:R1:W5:Y:S02]  /*235f0*/  LDL.LU R22, [R1+0x10] ;  /* 0x0000100001167983 */ /* 0x0003640000300800 */
.L_x_1669:
[----:B0-2---:R-:W2:Y:S04]  /*23600*/  LDL R3, [R1+0x1c] ;  /* 0x00001c0001037983 */ /* 0x005ea80000100800 */
[----:B------:R-:W3:Y:S04]  /*23610*/  LDL R11, [R1+0x20] ;  /* 0x00002000010b7983 */ /* 0x000ee80000100800 */
[----:B------:R-:W4:Y:S04]  /*23620*/  LDL R9, [R1+0xc] ;  /* 0x00000c0001097983 */ /* 0x000f280000100800 */
[----:B------:R-:W2:Y:S01]  /*23630*/  LDL.LU R12, [R1+0x4] ;  /* 0x00000400010c7983 */ /* 0x000ea20000300800 */
        /* <DEDUP_REMOVED lines=30> */
[----:B------:R-:W-:-:S04]  /*23820*/  IMAD.IADD R3, R10, 0x1, R3 ;  /* 0x000000010a037824 */ /* 0x000fc800078e0203 */
[----:B-1----:R-:W-:-:S04]  /*23830*/  @P0 IMAD.HI.U32 R7, R3, R7, RZ ;  /* 0x0000000703070227 */ /* 0x002fc800078e00ff */
[----:B------:R-:W-:Y:S01]  /*23840*/  IMAD.MOV.U32 R5, RZ, RZ, R3 ;  /* 0x000000ffff057224 */ /* 0x000fe200078e0003 */
[----:B0-----:R-:W-:Y:S01]  /*23850*/  @P0 SHF.R.U32.HI R5, RZ, R4, R7 ;  /* 0x00000004ff050219 */ /* 0x001fe20000011607 */
[----:B------:R-:W-:-:S04]  /*23860*/  IMAD.MOV R7, RZ, RZ, -R2 ;  /* 0x000000ffff077224 */ /* 0x000fc800078e0a02 */
[----:B------:R-:W-:Y:S02]  /*23870*/  IMAD.MOV R4, RZ, RZ, -R5 ;  /* 0x000000ffff047224 */ /* 0x000fe400078e0a05 */
[C---:B------:R-:W-:Y:S02]  /*23880*/  IMAD R7, R0.reuse, R7, R6 ;  /* 0x0000000700077224 */ /* 0x040fe400078e0206 */
        /* <DEDUP_REMOVED lines=11> */
[----:B------:R-:W-:-:S04]  /*23940*/  @!P1 IMAD.WIDE.U32 R2, R9, UR4, R2 ;  /* 0x0000000409029c25 */ /* 0x000fc8000f8e0002 */
[----:B------:R-:W-:Y:S01]  /*23950*/  @!P1 IMAD.IADD R3, R4, 0x1, R3 ;  /* 0x0000000104039824 */ /* 0x000fe200078e0203 */
[----:B------:R-:W-:Y:S01]  /*23960*/  @!P1 LEA R4, P0, R2, UR6, 0x2 ;  /* 0x0000000602049c11 */ /* 0x000fe2000f8010ff */
[----:B------:R-:W-:-:S03]  /*23970*/  IMAD.MOV.U32 R9, RZ, RZ, RZ ;  /* 0x000000ffff097224 */ /* 0x000fc600078e00ff */
[----:B------:R-:W-:Y:S01]  /*23980*/  @!P1 LEA.HI.X R5, R2, UR7, R3, 0x2, P0 ;  /* 0x0000000702059c11 */ /* 0x000fe200080f1403 */
[----:B-----5:R-:W-:Y:S02]  /*23990*/  VIADD R3, R21, 0x1 ;  /* 0x0000000115037836 */ /* 0x020fe40000000000 */
[----:B------:R-:W-:Y:S02]  /*239a0*/  IMAD.MOV.U32 R2, RZ, RZ, R12 ;  /* 0x000000ffff027224 */ /* 0x000fe400078e000c */
[----:B------:R0:W5:Y:S01]  /*239b0*/  @!P1 LDG.E R9, desc[UR44][R4.64] ;  /* 0x0000002c04099981 */ /* 0x000162000c1e1900 */
[C---:B------:R-:W-:Y:S02]  /*239c0*/  ISETP.NE.AND P0, PT, R3.reuse, 0x2, PT ;  /* 0x000000020300780c */ /* 0x040fe40003f05270 */
[----:B------:R-:W-:Y:S02]  /*239d0*/  ISETP.GT.AND P1, PT, R2, R13, PT ;  /* 0x0000000d0200720c */ /* 0x000fe40003f24270 */
[----:B------:R-:W-:Y:S01]  /*239e0*/  SEL R2, RZ, 0x1, P0 ;  /* 0x00000001ff027807 */ /* 0x000fe20000000000 */
[----:B------:R-:W-:Y:S01]  /*239f0*/  VIADD R12, R12, 0xffffffff ;  /* 0xffffffff0c0c7836 */ /* 0x000fe20000000000 */
[----:B------:R-:W-:-:S02]  /*23a00*/  SEL R3, R3, RZ, P0 ;  /* 0x000000ff03037207 */ /* 0x000fc40000000000 */
[----:B------:R-:W-:Y:S02]  /*23a10*/  LOP3.LUT R2, R22, R2, RZ, 0x3c, !PT ;  /* 0x0000000216027212 */ /* 0x000fe400078e3cff */
[----:B------:R0:W-:Y:S04]  /*23a20*/  STL [R1+0x4], R12 ;  /* 0x0000040c01007387 */ /* 0x0001e80000100800 */
[----:B------:R0:W-:Y:S04]  /*23a30*/  STL [R1+0x10], R2 ;  /* 0x0000100201007387 */ /* 0x0001e80000100800 */
[----:B------:R0:W-:Y:S01]  /*23a40*/  STL [R1], R3 ;  /* 0x0000000301007387 */ /* 0x0001e20000100800 */
[----:B------:R-:W-:-:S02]  /*23a50*/  ISETP.NE.AND P2, PT, R8, 0x3, PT ;  /* 0x000000030800780c */ /* 0x000fc40003f45270 */
[----:B--2---:R-:W-:-:S11]  /*23a60*/  SHF.R.S32.HI R28, RZ, 0x1f, R10 ;  /* 0x0000001fff1c7819 */ /* 0x004fd6000001140a */
[----:B0-----:R-:W-:Y:S05]  /*23a70*/  @!P2 BRA `(.L_x_1650) ;  /* 0x000000000004a947 */ /* 0x001fea0003800000 */
[----:B------:R-:W-:Y:S01]  /*23a80*/  BPT.TRAP 0x1 ;  /* 0x000000040000795c */ /* 0x000fe20000300000 */
.L_x_1650:
[----:B------:R-:W-:Y:S01]  /*23a90*/  IMAD R6, R3, 0x8, R18 ;  /* 0x0000000803067824 */ /* 0x000fe200078e0212 */
[----:B------:R-:W-:Y:S01]  /*23aa0*/  SHF.L.U32 R29, R2, 0x1f, RZ ;  /* 0x0000001f021d7819 */ /* 0x000fe200000006ff */
[----:B------:R-:W-:Y:S01]  /*23ab0*/  BSSY B0, `(.L_x_1651) ;  /* 0x0000004000007945 */ /* 0x000fe20003800000 */
[----:B------:R-:W-:Y:S02]  /*23ac0*/  SHF.R.S32.HI R23, RZ, 0x1f, R7 ;  /* 0x0000001fff177819 */ /* 0x000fe40000011407 */
[----:B------:R-:W0:Y:S02]  /*23ad0*/  SYNCS.PHASECHK.TRANS64.TRYWAIT P0, [R6+URZ+0x13280], R29 ;  /* 0x0132801d060075a7 */ /* 0x000e24000800017f */
[----:B0-----:R-:W-:Y:S05]  /*23ae0*/  @!P0 BRA `(.L_x_1652) ;  /* 0x0000004c00c88947 */ /* 0x001fea0003800000 */
.L_x_1791:
[----:B------:R-:W-:Y:S05]  /*23af0*/  BSYNC B0 ;  /* 0x0000000000007941 */ /* 0x000fea0003800000 */
.L_x_1651:
[----:B------:R-:W2:Y:S01]  /*23b00*/  LDL R14, [R1+0x2c] ;  /* 0x00002c00010e7983 */ /* 0x000ea20000100800 */
[----:B------:R-:W-:Y:S01]  /*23b10*/  ULDC.64 UR4, c[0x0][0x328] ;  /* 0x0000ca0000047ab9 */ /* 0x000fe20000000a00 */
[----:B------:R-:W-:Y:S02]  /*23b20*/  ULDC.64 UR6, c[0x0][0x338] ;  /* 0x0000ce0000067ab9 */ /* 0x000fe40000000a00 */
[----:B------:R-:W2:Y:S01]  /*23b30*/  LDL R13, [R1] ;  /* 0x00000000010d7983 */ /* 0x000ea20000100800 */
[----:B------:R-:W-:Y:S01]  /*23b40*/  IMAD R4, R23, UR4, RZ ;  /* 0x0000000417047c24 */ /* 0x000fe2000f8e02ff */
[----:B------:R-:W-:Y:S01]  /*23b50*/  SHF.R.S32.HI R25, RZ, 0x1f, R0 ;  /* 0x0000001fff197819 */ /* 0x000fe20000011400 */
[C---:B------:R-:W-:Y:S01]  /*23b60*/  IMAD.WIDE.U32 R2, R7.reuse, UR4, RZ ;  /* 0x0000000407027c25 */ /* 0x040fe2000f8e00ff */
[----:B------:R-:W1:Y:S01]  /*23b70*/  S2R R11, SR_TID.X ;  /* 0x00000000000b7919 */ /* 0x000e620000002100 */
[----:B-----5:R-:W-:Y:S01]  /*23b80*/  SHF.R.S32.HI R26, RZ, 0x1f, R9 ;  /* 0x0000001fff1a7819 */ /* 0x020fe20000011409 */
[----:B------:R-:W3:Y:S01]  /*23b90*/  LDC R12, c[0x0][0x2f4] ;  /* 0x0000bd00ff0c7b82 */ /* 0x000ee20000000800 */
[----:B------:R-:W-:-:S02]  /*23ba0*/  IMAD R4, R7, UR5, R4 ;  /* 0x0000000507047c24 */ /* 0x000fc4000f8e0204 */
        /* <DEDUP_REMOVED lines=33> */
[----:B-1----:R-:W-:-:S03]  /*23dc0*/  IMAD.SHL.U32 R11, R3, 0x10, RZ ;  /* 0x00000010030b7824 */ /* 0x002fc600078e00ff */
[----:B------:R-:W1:Y:S02]  /*23dd0*/  SHFL.IDX PT, R3, R5, RZ, 0x1c1f ;  /* 0x001c1fff05037589 */ /* 0x000e6400000e0000 */
        /* <DEDUP_REMOVED lines=20> */
.L_x_1803:
[----:B------:R-:W3:Y:S02]  /*23f20*/  S2R R3, SR_TID.X ;  /* 0x0000000000037919 */ /* 0x000ee40000002100 */
[----:B---3--:R-:W-:-:S05]  /*23f30*/  IMAD.SHL.U32 R3, R3, 0x10, RZ ;  /* 0x0000001003037824 */ /* 0x008fca00078e00ff */
        /* <DEDUP_REMOVED lines=9> */
.L_x_1654:
        /* <DEDUP_REMOVED lines=11> */
.L_x_1655:
[----:B------:R2:W-:Y:S01]  /*24080*/  SYNCS.ARRIVE.TRANS64.A1T0 RZ, [R6+URZ+0x13270], RZ ;  /* 0x013270ff06ff79a7 */ /* 0x0005e2000810003f */
[----:B------:R-:W-:Y:S05]  /*24090*/  @!P3 BRA `(.L_x_1656) ;  /* 0x000000000004b947 */ /* 0x000fea0003800000 */
[----:B------:R-:W-:Y:S01]  /*240a0*/  BPT.TRAP 0x1 ;  /* 0x000000040000795c */ /* 0x000fe20000300000 */
.L_x_1656:
[----:B------:R-:W3:Y:S01]  /*240b0*/  SYNCS.PHASECHK.TRANS64.TRYWAIT P0, [R6+URZ+0x13240], R29 ;  /* 0x0132401d060075a7 */ /* 0x000ee2000800017f */
[----:B------:R-:W-:Y:S04]  /*240c0*/  BSSY B0, `(.L_x_1657) ;  /* 0x0000002000007945 */ /* 0x000fe80003800000 */
[----:B---3--:R-:W-:Y:S05]  /*240d0*/  @!P0 BRA `(.L_x_1658) ;  /* 0x0000004c00fc8947 */ /* 0x008fea0003800000 */
.L_x_1804:
[----:B------:R-:W-:Y:S05]  /*240e0*/  BSYNC B0 ;  /* 0x0000000000007941 */ /* 0x000fea0003800000 */
.L_x_1657:
        /* <DEDUP_REMOVED lines=16> */
[----:B----4-:R-:W-:Y:S02]  /*241f0*/  IMAD.SHL.U32 R19, R11, 0x10, RZ ;  /* 0x000000100b137824 */ /* 0x010fe400078e00ff */
[----:B------:R-:W-:Y:S01]  /*24200*/  IMAD.IADD R3, R3, 0x1, R7 ;  /* 0x0000000103037824 */ /* 0x000fe200078e0207 */
[----:B------:R-:W4:Y:S01]  /*24210*/  LDC R11, c[0x0][0x2f4] ;  /* 0x0000bd00ff0b7b82 */ /* 0x000f220000000800 */
[----:B------:R-:W-:Y:S01]  /*24220*/  IMAD R0, R26, UR6, RZ ;  /* 0x000000061a007c24 */ /* 0x000fe2000f8e02ff */
[----:B------:R-:W-:Y:S01]  /*24230*/  LOP3.LUT R19, R19, 0x30, RZ, 0xc0, !PT ;  /* 0x0000003013137812 */ /* 0x000fe200078ec0ff */
        /* <DEDUP_REMOVED lines=10> */
[----:B------:R-:W-:Y:S02]  /*242e0*/  IADD3 R7, P0, R2, UR6, RZ ;  /* 0x0000000602077c10 */ /* 0x000fe4000ff1e0ff */
[----:B----4-:R-:W-:-:S02]  /*242f0*/  ISETP.GE.AND P2, PT, R19, R11, PT ;  /* 0x0000000b1300720c */ /* 0x010fc40003f46270 */
[----:B------:R-:W-:Y:S01]  /*24300*/  IADD3.X R4, R9, UR7, R3, P0, !PT ;  /* 0x0000000709047c10 */ /* 0x000fe200087fe403 */
[----:B------:R-:W-:Y:S10]  /*24310*/  BRA.DIV UR4, `(.L_x_1659) ;  /* 0x0000004e04807947 */ /* 0x000ff4000b800000 */
        /* <DEDUP_REMOVED lines=22> */
.L_x_1816:
[----:B0-----:R-:W-:-:S05]  /*24480*/  IADD3 R2, P0, R19, R2, RZ ;  /* 0x0000000213027210 */ /* 0x001fca0007f1e0ff */
[----:B------:R-:W-:Y:S01]  /*24490*/  IMAD.X R3, RZ, RZ, R4, P0 ;  /* 0x000000ffff037224 */ /* 0x000fe200000e0604 */
[----:B------:R-:W-:-:S04]  /*244a0*/  PLOP3.LUT P0, PT, PT, PT, PT, 0x80, 0x0 ;  /* 0x000000000000781c */ /* 0x000fc80003f0f070 */
[----:B------:R-:W-:Y:S01]  /*244b0*/  @!PT LDS RZ, [RZ] ;  /* 0x00000000fffff984 */ /* 0x000fe20000000800 */
[----:B------:R-:W-:Y:S01]  /*244c0*/  @!PT LDS RZ, [RZ] ;  /* 0x00000000fffff984 */ /* 0x000fe20000000800 */
[----:B------:R-:W-:Y:S01]  /*244d0*/  @!PT LDS RZ, [RZ] ;  /* 0x00000000fffff984 */ /* 0x000fe20000000800 */
[----:B------:R0:W-:Y:S01]  /*244e0*/  LDGSTS.E.BYPASS.LTC128B.128 [R8+0x10000], desc[UR44][R2.64], !P2 ;  /* 0x1000000002087fae */ /* 0x0001e2000d101d6c */
[----:B------:R-:W-:-:S08]  /*244f0*/  NOP ;  /* 0x0000000000007918 */ /* 0x000fd00000000000 */
.L_x_1660:
        /* <DEDUP_REMOVED lines=11> */
.L_x_1661:
[----:B------:R-:W5:Y:S01]  /*245b0*/  LDL R0, [R1+0x50] ;  /* 0x0000500001007983 */ /* 0x000f620000100800 */
[----:B------:R0:W-:Y:S01]  /*245c0*/  SYNCS.ARRIVE.TRANS64.A1T0 RZ, [R6+URZ+0x13230], RZ ;  /* 0x013230ff06ff79a7 */ /* 0x0001e2000810003f */
[----:B-----5:R-:W-:-:S13]  /*245d0*/  ISETP.NE.AND P0, PT, R0, 0x3, PT ;  /* 0x000000030000780c */ /* 0x020fda0003f05270 */
[----:B0-----:R-:W-:Y:S05]  /*245e0*/  @!P0 BRA `(.L_x_1662) ;  /* 0x0000000000048947 */ /* 0x001fea0003800000 */
[----:B------:R-:W-:Y:S01]  /*245f0*/  BPT.TRAP 0x1 ;  /* 0x000000040000795c */ /* 0x000fe20000300000 */
.L_x_1662:
[----:B------:R-:W-:Y:S01]  /*24600*/  LOP3.LUT R0, R22, 0x1, RZ, 0x3c, !PT ;  /* 0x0000000116007812 */ /* 0x000fe200078e3cff */
[----:B------:R-:W-:Y:S01]  /*24610*/  IMAD R2, R21, 0x8, R18 ;  /* 0x0000000815027824 */ /* 0x000fe200078e0212 */
[----:B------:R-:W-:Y:S02]  /*24620*/  BSSY B0, `(.L_x_1663) ;  /* 0x0000004000007945 */ /* 0x000fe40003800000 */
[----:B------:R-:W-:-:S04]  /*24630*/  SHF.L.U32 R0, R0, 0x1f, RZ ;  /* 0x0000001f00007819 */ /* 0x000fc800000006ff */
[----:B------:R-:W0:Y:S02]  /*24640*/  SYNCS.PHASECHK.TRANS64.TRYWAIT P2, [R2+URZ+0x13270], R0 ;  /* 0x01327000020075a7 */ /* 0x000e24000804017f */
[----:B0-----:R-:W-:Y:S05]  /*24650*/  @!P2 BRA `(.L_x_1664) ;  /* 0x00000050000ca947 */ /* 0x001fea0003800000 */
.L_x_1817:
[----:B------:R-:W-:Y:S05]  /*24660*/  BSYNC B0 ;  /* 0x0000000000007941 */ /* 0x000fea0003800000 */
.L_x_1663:
[----:B------:R-:W5:Y:S02]  /*24670*/  LDL R3, [R1+0x68] ;  /* 0x0000680001037983 */ /* 0x000f640000100800 */
[----:B-----5:R-:W-:-:S13]  /*24680*/  ISETP.NE.AND P2, PT, R3, 0x3, PT ;  /* 0x000000030300780c */ /* 0x020fda0003f45270 */
[----:B------:R-:W-:Y:S05]  /*24690*/  @!P2 BRA `(.L_x_1665) ;  /* 0x000000000004a947 */ /* 0x000fea0003800000 */
[----:B------:R-:W-:Y:S01]  /*246a0*/  BPT.TRAP 0x1 ;  /* 0x000000040000795c */ /* 0x000fe20000300000 */
.L_x_1665:
[----:B------:R-:W-:Y:S01]  /*246b0*/  SHF.L.U32 R0, R22, 0x1f, RZ ;  /* 0x0000001f16007819 */ /* 0x000fe200000006ff */
[----:B------:R-:W-:-:S03]  /*246c0*/  IMAD R3, R21, 0x2800, RZ ;  /* 0x0000280015037824 */ /* 0x000fc600078e02ff */
[----:B------:R-:W0:Y:S02]  /*246d0*/  SYNCS.PHASECHK.TRANS64.TRYWAIT P2, [R2+URZ+0x13260], R0 ;  /* 0x01326000020075a7 */ /* 0x000e24000804017f */
[----:B0-----:R-:W-:Y:S05]  /*246e0*/  @!P2 BRA `(.L_x_1666) ;  /* 0x0000004c00fca947 */ /* 0x001fea0003800000 */
.L_x_1818:
        /* <DEDUP_REMOVED lines=47> */
.L_x_1667:
[----:B--2---:R2:W-:Y:S01]  /*249e0*/  SYNCS.ARRIVE.TRANS64.A1T0 RZ, [R2+URZ+0x13250], RZ ;  /* 0x013250ff02ff79a7 */ /* 0x0045e2000810003f */
[----:B------:R-:W-:Y:S06]  /*249f0*/  BAR.SYNC.DEFER_BLOCKING 0x2, 0x80 ;  /* 0x0082000000007b1d */ /* 0x000fec0000010000 */
[----:B------:R-:W-:Y:S05]  /*24a00*/  @!P0 BRA `(.L_x_1668) ;  /* 0x0000000000048947 */ /* 0x000fea0003800000 */
[----:B------:R-:W-:Y:S01]  /*24a10*/  BPT.TRAP 0x1 ;  /* 0x000000040000795c */ /* 0x000fe20000300000 */
.L_x_1668:
[----:B------:R-:W3:Y:S01]  /*24a20*/  LDL R0, [R1+0x28] ;  /* 0x0000280001007983 */ /* 0x000ee20000100800 */
[----:B--2---:R-:W-:-:S03]  /*24a30*/  VIADD R2, R2, 0x13280 ;  /* 0x0001328002027836 */ /* 0x004fc60000000000 */
[----:B------:R2:W5:Y:S04]  /*24a40*/  LDL R21, [R1] ;  /* 0x0000000001157983 */ /* 0x0005680000100800 */
[----:B------:R2:W5:Y:S01]  /*24a50*/  LDL R22, [R1+0x10] ;  /* 0x0000100001167983 */ /* 0x0005620000100800 */
[----:B---3--:R-:W-:-:S04]  /*24a60*/  PRMT R2, R0, 0x654, R2 ;  /* 0x0000065400027816 */ /* 0x008fc80000000002 */
[----:B------:R2:W-:Y:S01]  /*24a70*/  SYNCS.ARRIVE.TRANS64.RED.A1T0 RZ, [R2+URZ], RZ ;  /* 0x000000ff02ff79a7 */ /* 0x0005e2000810043f */
[----:B------:R-:W-:Y:S05]  /*24a80*/  @P1 BRA `(.L_x_1669) ;  /* 0xffffffe800dc1947 */ /* 0x000fea000383ffff */
.L_x_1649:
        /* <DEDUP_REMOVED lines=19> */
.L_x_1671:
[----:B------:R-:W-:Y:S05]  /*24bc0*/  BSYNC B0 ;  /* 0x0000000000007941 */ /* 0x000fea0003800000 */
.L_x_1670:
[----:B------:R-:W-:Y:S05]  /*24bd0*/  @!P0 BRA `(.L_x_1672) ;  /* 0x0000000000048947 */ /* 0x000fea0003800000 */
[----:B------:R-:W-:Y:S01]  /*24be0*/  BPT.TRAP 0x1 ;  /* 0x000000040000795c */ /* 0x000fe20000300000 */
.L_x_1672:
[----:B------:R-:W2:Y:S04]  /*24bf0*/  LDL R0, [R1+0x10] ;  /* 0x0000100001007983 */ /* 0x000ea80000100800 */
[----:B------:R-:W3:Y:S01]  /*24c00*/  LDL R2, [R1] ;  /* 0x0000000001027983 */ /* 0x000ee20000100800 */
[----:B------:R-:W-:Y:S01]  /*24c10*/  BSSY B0, `(.L_x_1673) ;  /* 0x0000006000007945 */ /* 0x000fe20003800000 */
[----:B--2---:R-:W-:-:S04]  /*24c20*/  LOP3.LUT R0, R0, 0x1, RZ, 0x3c, !PT ;  /* 0x0000000100007812 */ /* 0x004fc800078e3cff */
[----:B------:R-:W-:Y:S01]  /*24c30*/  SHF.L.U32 R0, R0, 0x1f, RZ ;  /* 0x0000001f00007819 */ /* 0x000fe200000006ff */
[----:B---3--:R-:W-:-:S04]  /*24c40*/  IMAD R3, R2, 0x8, R18 ;  /* 0x0000000802037824 */ /* 0x008fc800078e0212 */
[----:B------:R-:W0:Y:S02]  /*24c50*/  SYNCS.PHASECHK.TRANS64.TRYWAIT P1, [R3+URZ+0x13270], R0 ;  /* 0x01327000030075a7 */ /* 0x000e24000802017f */
[----:B0-----:R-:W-:Y:S05]  /*24c60*/  @!P1 BRA `(.L_x_1674) ;  /* 0x0000004800b09947 */ /* 0x001fea0003800000 */
.L_x_1819:
[----:B------:R-:W-:Y:S05]  /*24c70*/  BSYNC B0 ;  /* 0x0000000000007941 */ /* 0x000fea0003800000 */
.L_x_1673:
[----:B------:R-:W2:Y:S02]  /*24c80*/  LDL R2, [R1+0x68] ;  /* 0x0000680001027983 */ /* 0x000ea40000100800 */
[----:B--2---:R-:W-:-:S13]  /*24c90*/  ISETP.NE.AND P1, PT, R2, 0x3, PT ;  /* 0x000000030200780c */ /* 0x004fda0003f25270 */
[----:B------:R-:W-:Y:S05]  /*24ca0*/  @!P1 BRA `(.L_x_1675) ;  /* 0x0000000000049947 */ /* 0x000fea0003800000 */
[----:B------:R-:W-:Y:S01]  /*24cb0*/  BPT.TRAP 0x1 ;  /* 0x000000040000795c */ /* 0x000fe20000300000 */
.L_x_1675:
[----:B0-----:R-:W2:Y:S02]  /*24cc0*/  LDL R0, [R1+0x10] ;  /* 0x0000100001007983 */ /* 0x001ea40000100800 */
[----:B--2---:R-:W-:-:S04]  /*24cd0*/  SHF.L.U32 R0, R0, 0x1f, RZ ;  /* 0x0000001f00007819 */ /* 0x004fc800000006ff */
[----:B------:R-:W0:Y:S02]  /*24ce0*/  SYNCS.PHASECHK.TRANS64.TRYWAIT P1, [R3+URZ+0x13260], R0 ;  /* 0x01326000030075a7 */ /* 0x000e24000802017f */
[----:B0-----:R-:W-:Y:S05]  /*24cf0*/  @!P1 BRA `(.L_x_1676) ;  /* 0x0000004800a09947 */ /* 0x001fea0003800000 */
.L_x_1820:
[----:B------:R-:W2:Y:S04]  /*24d00*/  LDL R12, [R1] ;  /* 0x00000000010c7983 */ /* 0x000ea80000100800 */
[----:B------:R-:W3:Y:S04]  /*24d10*/  LDL R4, [R1+0x38] ;  /* 0x0000380001047983 */ /* 0x000ee80000100800 */
[----:B------:R-:W4:Y:S04]  /*24d20*/  LDL R10, [R1+0x34] ;  /* 0x00003400010a7983 */ /* 0x000f280000100800 */
[----:B------:R-:W4:Y:S01]  /*24d30*/  LDL R13, [R1+0x68] ;  /* 0x00006800010d7983 */ /* 0x000f220000100800 */
[----:B------:R-:W-:Y:S05]  /*24d40*/  WARPSYNC.ALL ;  /* 0x0000000000007948 */ /* 0x000fea0003800000 */
[----:B--2---:R-:W-:-:S05]  /*24d50*/  IMAD R2, R12, 0x2800, RZ ;  /* 0x000028000c027824 */ /* 0x004fca00078e02ff */
[----:B---3--:R-:W-:-:S05]  /*24d60*/  LOP3.LUT R5, R2, R4, RZ, 0xfc, !PT ;  /* 0x0000000402057212 */ /* 0x008fca00078efcff */
[----:B0-----:R-:W-:-:S05]  /*24d70*/  IMAD.IADD R0, R18, 0x1, R5 ;  /* 0x0000000112007824 */ /* 0x001fca00078e0205 */
[----:B------:R-:W0:Y:S01]  /*24d80*/  LDSM.16.MT88.4 R4, [R0+0x6000] ;  /* 0x006000000004783b */ /* 0x000e220000004200 */
[----:B----4-:R-:W-:-:S05]  /*24d90*/  LOP3.LUT R2, R2, R10, RZ, 0xfc, !PT ;  /* 0x0000000a02027212 */ /* 0x010fca00078efcff */
        /* <DEDUP_REMOVED lines=39> */
.L_x_1677:
[----:B--2---:R2:W-:Y:S01]  /*25010*/  SYNCS.ARRIVE.TRANS64.A1T0 RZ, [R3+URZ+0x13250], RZ ;  /* 0x013250ff03ff79a7 */ /* 0x0045e2000810003f */
[----:B------:R-:W-:Y:S06]  /*25020*/  BAR.SYNC.DEFER_BLOCKING 0x2, 0x80 ;  /* 0x0082000000007b1d */ /* 0x000fec0000010000 */
[----:B------:R-:W-:Y:S05]  /*25030*/  @!P0 BRA `(.L_x_1678) ;  /* 0x0000000000048947 */ /* 0x000fea0003800000 */
[----:B------:R-:W-:Y:S01]  /*25040*/  BPT.TRAP 0x1 ;  /* 0x000000040000795c */ /* 0x000fe20000300000 */
.L_x_1678:
[----:B------:R-:W3:Y:S04]  /*25050*/  LDL R0, [R1+0x28] ;  /* 0x0000280001007983 */ /* 0x000ee80000100800 */
[----:B------:R-:W4:Y:S01]  /*25060*/  LDL.LU R4, [R1+0x10] ;  /* 0x0000100001047983 */ /* 0x000f220000300800 */
[----:B--2---:R-:W-:-:S05]  /*25070*/  VIADD R3, R3, 0x13280 ;  /* 0x0001328003037836 */ /* 0x004fca0000000000 */
[----:B---3--:R-:W-:Y:S01]  /*25080*/  PRMT R3, R0, 0x654, R3 ;  /* 0x0000065400037816 */ /* 0x008fe20000000003 */
[----:B------:R-:W-:-:S03]  /*25090*/  VIADD R0, R12, 0x1 ;  /* 0x000000010c007836 */ /* 0x000fc60000000000 */
[----:B------:R2:W-:Y:S02]  /*250a0*/  SYNCS.ARRIVE.TRANS64.RED.A1T0 RZ, [R3+URZ], RZ ;  /* 0x000000ff03ff79a7 */ /* 0x0005e4000810043f */
[----:B------:R-:W-:-:S04]  /*250b0*/  ISETP.NE.AND P0, PT, R0, 0x2, PT ;  /* 0x000000020000780c */ /* 0x000fc80003f05270 */
[----:B0-----:R-:W-:Y:S02]  /*250c0*/  SEL R2, RZ, 0x1, P0 ;  /* 0x00000001ff027807 */ /* 0x001fe40000000000 */
[----:B------:R-:W-:Y:S02]  /*250d0*/  SEL R0, R0, RZ, P0 ;  /* 0x000000ff00007207 */ /* 0x000fe40000000000 */
[----:B----4-:R-:W-:-:S03]  /*250e0*/  LOP3.LUT R4, R4, R2, RZ, 0x3c, !PT ;  /* 0x0000000204047212 */ /* 0x010fc600078e3cff */
[----:B------:R2:W-:Y:S04]  /*250f0*/  STL [R1], R0 ;  /* 0x0000000001007387 */ /* 0x0005e80000100800 */
[----:B------:R2:W-:Y:S02]  /*25100*/  STL [R1+0x10], R4 ;  /* 0x0000100401007387 */ /* 0x0005e40000100800 */
.L_x_1619:
[----:B------:R-:W-:-:S13]  /*25110*/  LOP3.LUT P0, RZ, R16, 0x10, RZ, 0xc0, !PT ;  /* 0x0000001010ff7812 */ /* 0x000fda000780c0ff */
[----:B------:R-:W-:Y:S05]  /*25120*/  @!P0 BRA `(.L_x_1679) ;  /* 0x0000000000288947 */ /* 0x000fea0003800000 */
[----:B------:R-:W-:Y:S05]  /*25130*/  WARPSYNC.ALL ;  /* 0x0000000000007948 */ /* 0x000fea0003800000 */
[----:B------:R-:W2:Y:S08]  /*25140*/  S2UR UR4, SR_CgaCtaId ;  /* 0x00000000000479c3 */ /* 0x000eb00000008800 */
[----:B------:R-:W-:Y:S01]  /*25150*/  BAR.SYNC.DEFER_BLOCKING 0x5, 0x200 ;  /* 0x0148000000007b1d */ /* 0x000fe20000010000 */
[----:B------:R-:W-:Y:S01]  /*25160*/  MOV R18, 0x400 ;  /* 0x0000040000127802 */ /* 0x000fe20000000f00 */
[----:B--2---:R-:W-:-:S05]  /*25170*/  IMAD.U32 R0, RZ, RZ, UR4 ;  /* 0x00000004ff007e24 */ /* 0x004fca000f8e00ff */
[----:B------:R-:W-:Y:S01]  /*25180*/  LEA R18, R0, R18, 0x18 ;  /* 0x0000001200127211 */ /* 0x000fe200078ec0ff */
[----:B------:R0:W-:Y:S04]  /*25190*/  STL [R1+0x28], R0 ;  /* 0x0000280001007387 */ /* 0x0001e80000100800 */
[----:B------:R0:W2:Y:S01]  /*251a0*/  LDS.128 R24, [R18+0x132d0] ;  /* 0x0132d00012187984 */ /* 0x0000a20000000c00 */
[----:B------:R-:W-:Y:S06]  /*251b0*/  BAR.ARV 0x4, 0x200 ;  /* 0x0108000000007b1d */ /* 0x000fec0000002000 */
[----:B------:R-:W-:Y:S05]  /*251c0*/  BRA `(.L_x_1680) ;  /* 0x0000000c00e47947 */ /* 0x000fea0003800000 */
.L_x_1679:
[----:B--2---:R-:W0:Y:S01]  /*251d0*/  S2R R0, SR_TID.X ;  /* 0x0000000000007919 */ /* 0x004e220000002100 */
[----:B------:R-:W-:Y:S01]  /*251e0*/  UMOV UR4, 0xffffffff ;  /* 0xffffffff00047882 */ /* 0x000fe20000000000 */
[----:B0-----:R-:W-:-:S04]  /*251f0*/  LOP3.LUT R9, R0, 0x1f, RZ, 0xc0, !PT ;  /* 0x0000001f00097812 */ /* 0x001fc800078ec0ff */
[----:B------:R-:W-:Y:S01]  /*25200*/  ISETP.NE.AND P0, PT, R9, 0x1f, PT ;  /* 0x0000001f0900780c */ /* 0x000fe20003f05270 */
[----:B------:R-:W-:-:S12]  /*25210*/  BRA.DIV UR4, `(.L_x_1681) ;  /* 0x00000046046c7947 */ /* 0x000fd8000b800000 */
[----:B------:R-:W-:Y:S01]  /*25220*/  IMAD.IADD R0, R27, 0x1, R9 ;  /* 0x000000011b007824 */ /* 0x000fe200078e0209 */
[----:B------:R-:W-:-:S04]  /*25230*/  ULDC UR4, c[0x0][0xc3c] ;  /* 0x00030f0000047ab9 */ /* 0x000fc80000000800 */
[----:B------:R-:W-:-:S13]  /*25240*/  ISETP.GE.OR P1, PT, R0, UR4, !P0 ;  /* 0x0000000400007c0c */ /* 0x000fda000c726670 */
[----:B------:R-:W0:Y:S08]  /*25250*/  @!P1 LDC.64 R2, c[0x0][0xc80] ;  /* 0x00032000ff029b82 */ /* 0x000e300000000a00 */
[----:B------:R-:W2:Y:S01]  /*25260*/  @!P1 LDC.64 R4, c[0x0][0xc78] ;  /* 0x00031e00ff049b82 */ /* 0x000ea20000000a00 */
[----:B0-----:R-:W-:-:S05]  /*25270*/  @!P1 IMAD.WIDE R2, R0, 0x4, R2 ;  /* 0x0000000400029825 */ /* 0x001fca00078e0202 */
[----:B------:R2:W3:Y:S02]  /*25280*/  @!P1 LDG.E R7, desc[UR44][R2.64] ;  /* 0x0000002c02079981 */ /* 0x0004e4000c1e1900 */
[----:B--2---:R-:W-:-:S06]  /*25290*/  @!P1 IMAD.WIDE R2, R0, 0x4, R4 ;  /* 0x0000000400029825 */ /* 0x004fcc00078e0204 */
[----:B------:R-:W2:Y:S01]  /*252a0*/  @!P1 LDG.E R2, desc[UR44][R2.64] ;  /* 0x0000002c02029981 */ /* 0x000ea2000c1e1900 */
[----:B------:R-:W-:Y:S01]  /*252b0*/  IMAD.MOV.U32 R25, RZ, RZ, RZ ;  /* 0x000000ffff197224 */ /* 0x000fe200078e00ff */
[C---:B------:R-:W-:Y:S01]  /*252c0*/  ISETP.GE.U32.AND P2, PT, R9.reuse, 0x2, PT ;  /* 0x000000020900780c */ /* 0x040fe20003f46070 */
[----:B------:R-:W-:Y:S01]  /*252d0*/  IMAD.MOV.U32 R5, RZ, RZ, RZ ;  /* 0x000000ffff057224 */ /* 0x000fe200078e00ff */
[C---:B------:R-:W-:Y:S01]  /*252e0*/  ISETP.GE.U32.AND P3, PT, R9.reuse, 0x4, PT ;  /* 0x000000040900780c */ /* 0x040fe20003f66070 */
[----:B------:R-:W-:Y:S01]  /*252f0*/  SHFL.IDX PT, R0, R24, RZ, 0x1f ;  /* 0x00001fff18007589 */ /* 0x000fe200000e0000 */
[C---:B------:R-:W-:Y:S02]  /*25300*/  ISETP.GE.U32.AND P4, PT, R9.reuse, 0x8, PT ;  /* 0x000000080900780c */ /* 0x040fe40003f86070 */
[----:B------:R-:W-:Y:S01]  /*25310*/  ISETP.GE.U32.AND P5, PT, R9, 0x10, PT ;  /* 0x000000100900780c */ /* 0x000fe20003fa6070 */
[----:B------:R0:W-:Y:S02]  /*25320*/  SHFL.IDX PT, R6, R24, 0x1, 0x1f ;  /* 0x00201f0018067f89 */ /* 0x0001e400000e0000 */
[----:B0-----:R-:W-:-:S02]  /*25330*/  IMAD.MOV.U32 R24, RZ, RZ, RZ ;  /* 0x000000ffff187224 */ /* 0x001fc400078e00ff */
[----:B---3--:R-:W-:Y:S02]  /*25340*/  @!P1 IMAD.MOV.U32 R25, RZ, RZ, R7 ;  /* 0x000000ffff199224 */ /* 0x008fe400078e0007 */
[----:B--2---:R-:W-:Y:S01]  /*25350*/  @!P1 IMAD.MOV.U32 R5, RZ, RZ, R2 ;  /* 0x000000ffff059224 */ /* 0x004fe200078e0002 */
[----:B------:R-:W-:-:S03]  /*25360*/  ISETP.NE.AND P1, PT, R9, RZ, PT ;  /* 0x000000ff0900720c */ /* 0x000fc60003f25270 */
[----:B------:R-:W-:-:S05]  /*25370*/  IMAD R2, R5, R25, RZ ;  /* 0x0000001905027224 */ /* 0x000fca00078e02ff */
        /* <DEDUP_REMOVED lines=15> */
[----:B------:R0:W2:Y:S02]  /*25470*/  SHFL.IDX PT, R3, R2, 0x1f, 0x1f ;  /* 0x03e01f0002037f89 */ /* 0x0000a400000e0000 */
.L_x_1830:
[----:B------:R-:W-:Y:S02]  /*25480*/  ULDC UR4, c[0x0][0xc38] ;  /* 0x00030e0000047ab9 */ /* 0x000fe40000000800 */
[----:B------:R-:W-:-:S04]  /*25490*/  IMAD.U32 R7, RZ, RZ, UR4 ;  /* 0x00000004ff077e24 */ /* 0x000fc8000f8e00ff */
[----:B--2---:R-:W-:-:S04]  /*254a0*/  IMAD R3, R3, R7, RZ ;  /* 0x0000000703037224 */ /* 0x004fc800078e02ff */
[----:B------:R-:W-:-:S05]  /*254b0*/  IMAD.IADD R4, R6, 0x1, R3 ;  /* 0x0000000106047824 */ /* 0x000fca00078e0203 */
[----:B------:R-:W-:-:S13]  /*254c0*/  ISETP.GT.AND P6, PT, R4, R0, PT ;  /* 0x000000000400720c */ /* 0x000fda0003fc4270 */
[----:B------:R-:W-:Y:S05]  /*254d0*/  @P6 BRA `(.L_x_1682) ;  /* 0x0000000000a46947 */ /* 0x000fea0003800000 */
.L_x_1685:
        /* <DEDUP_REMOVED lines=11> */
[----:B------:R0:W2:Y:S02]  /*25590*/  @!P6 LDG.E R25, desc[UR44][R2.64] ;  /* 0x0000002c0219e981 */ /* 0x0000a4000c1e1900 */
[----:B0-----:R-:W0:Y:S02]  /*255a0*/  @!P6 LDC.64 R2, c[0x0][0xc78] ;  /* 0x00031e00ff02eb82 */ /* 0x001e240000000a00 */
[----:B0-----:R-:W-:-:S04]  /*255b0*/  @!P6 IMAD.WIDE R2, R5, 0x4, R2 ;  /* 0x000000040502e825 */ /* 0x001fc800078e0202 */
[----:B------:R-:W-:-:S06]  /*255c0*/  IMAD.MOV.U32 R5, RZ, RZ, RZ ;  /* 0x000000ffff057224 */ /* 0x000fcc00078e00ff */
        /* <DEDUP_REMOVED lines=20> */
.L_x_1838:
[----:B------:R-:W-:Y:S02]  /*25710*/  ULDC UR4, c[0x0][0xc38] ;  /* 0x00030e0000047ab9 */ /* 0x000fe40000000800 */
[----:B------:R-:W-:-:S04]  /*25720*/  IMAD.U32 R7, RZ, RZ, UR4 ;  /* 0x00000004ff077e24 */ /* 0x000fc8000f8e00ff */
[----:B--2---:R-:W-:-:S04]  /*25730*/  IMAD R3, R3, R7, RZ ;  /* 0x0000000703037224 */ /* 0x004fc800078e02ff */
[----:B------:R-:W-:-:S05]  /*25740*/  IMAD.IADD R4, R3, 0x1, R4 ;  /* 0x0000000103047824 */ /* 0x000fca00078e0204 */
[----:B------:R-:W-:-:S13]  /*25750*/  ISETP.GT.AND P6, PT, R4, R0, PT ;  /* 0x000000000400720c */ /* 0x000fda0003fc4270 */
[----:B------:R-:W-:Y:S05]  /*25760*/  @!P6 BRA `(.L_x_1685) ;  /* 0xfffffffc005ce947 */ /* 0x000fea000383ffff */
.L_x_1682:
[----:B------:R-:W-:Y:S01]  /*25770*/  IMAD.IADD R4, R4, 0x1, -R3 ;  /* 0x0000000104047824 */ /* 0x000fe200078e0a03 */
[----:B------:R-:W-:-:S03]  /*25780*/  UMOV UR4, 0xffffffff ;  /* 0xffffffff00047882 */ /* 0x000fc60000000000 */
[----:B------:R-:W-:-:S05]  /*25790*/  IMAD R3, R2, R7, R4 ;  /* 0x0000000702037224 */ /* 0x000fca00078e0204 */
[----:B------:R-:W-:Y:S01]  /*257a0*/  ISETP.GT.AND P6, PT, R3, R0, PT ;  /* 0x000000000300720c */ /* 0x000fe20003fc4270 */
[----:B------:R-:W-:-:S12]  /*257b0*/  BRA.DIV UR4, `(.L_x_1686) ;  /* 0x0000004a04307947 */ /* 0x000fd8000b800000 */
[----:B------:R-:W-:-:S04]  /*257c0*/  VOTE.ANY R3, PT, !P6 ;  /* 0x0000000000037806 */ /* 0x000fc800070e0100 */
[----:B------:R-:W2:Y:S02]  /*257d0*/  POPC R6, R3 ;  /* 0x0000000300067309 */ /* 0x000ea40000000000 */
[----:B--2---:R2:W3:Y:S01]  /*257e0*/  SHFL.IDX PT, R25, R25, R6, 0x1f ;  /* 0x00001f0619197589 */ /* 0x0044e200000e0000 */
[----:B------:R-:W-:-:S03]  /*257f0*/  IMAD.IADD R27, R6, 0x1, R27 ;  /* 0x00000001061b7824 */ /* 0x000fc600078e021b */
[----:B------:R2:W4:Y:S04]  /*25800*/  SHFL.IDX PT, R5, R5, R6, 0x1f ;  /* 0x00001f0605057589 */ /* 0x00052800000e0000 */
.L_x_1843:
[----:B------:R-:W-:-:S13]  /*25810*/  ISETP.NE.AND P0, PT, R3, RZ, PT ;  /* 0x000000ff0300720c */ /* 0x000fda0003f05270 */
[----:B------:R-:W-:Y:S05]  /*25820*/  @!P0 BRA `(.L_x_1687) ;  /* 0x0000000000108947 */ /* 0x000fea0003800000 */
[----:B------:R-:W-:Y:S01]  /*25830*/  UMOV UR4, 0xffffffff ;  /* 0xffffffff00047882 */ /* 0x000fe20000000000 */
[----:B--2---:R-:W-:Y:S02]  /*25840*/  VIADD R6, R6, 0xffffffff ;  /* 0xffffffff06067836 */ /* 0x004fe40000000000 */
[----:B------:R-:W-:Y:S05]  /*25850*/  BRA.DIV UR4, `(.L_x_1688) ;  /* 0x0000004a04687947 */ /* 0x000fea000b800000 */
[----:B------:R2:W0:Y:S02]  /*25860*/  SHFL.IDX PT, R24, R2, R6, 0x1f ;  /* 0x00001f0602187589 */ /* 0x00042400000e0000 */
.L_x_1687:
[----:B----4-:R-:W-:Y:S01]  /*25870*/  ISETP.NE.AND P0, PT, R5, 0x1, PT ;  /* 0x000000010500780c */ /* 0x010fe20003f05270 */
[----:B0-----:R-:W-:-:S04]  /*25880*/  IMAD R24, R24, R7, R4 ;  /* 0x0000000718187224 */ /* 0x001fc800078e0204 */
[----:B------:R-:W-:-:S08]  /*25890*/  IMAD.IADD R0, R0, 0x1, -R24 ;  /* 0x0000000100007824 */ /* 0x000fd000078e0a18 */
[----:B------:R-:W-:Y:S05]  /*258a0*/  @!P0 BRA `(.L_x_1689) ;  /* 0x0000000000e08947 */ /* 0x000fea0003800000 */
[----:B---3--:R-:W-:-:S04]  /*258b0*/  IABS R4, R25 ;  /* 0x0000001900047213 */ /* 0x008fc80000000000 */
[----:B--2---:R-:W0:Y:S08]  /*258c0*/  I2F.RP R6, R4 ;  /* 0x0000000400067306 */ /* 0x004e300000209400 */
        /* <DEDUP_REMOVED lines=17> */
[----:B------:R-:W-:-:S04]  /*259e0*/  IABS R4, R5 ;  /* 0x0000000500047213 */ /* 0x000fc80000000000 */
        /* <DEDUP_REMOVED lines=9> */
[----:B------:R-:W-:-:S03]  /*25a80*/  LOP3.LUT R2, R0, R25, RZ, 0x3c, !PT ;  /* 0x0000001900027212 */ /* 0x000fc600078e3cff */
[----:B------:R-:W-:Y:S01]  /*25a90*/  IMAD.MOV.U32 R3, RZ, RZ, R7 ;  /* 0x000000ffff037224 */ /* 0x000fe200078e0007 */
[----:B------:R-:W-:Y:S02]  /*25aa0*/  ISETP.GE.AND P2, PT, R2, RZ, PT ;  /* 0x000000ff0200720c */ /* 0x000fe40003f46270 */
[----:B------:R-:W-:-:S05]  /*25ab0*/  IABS R7, R5 ;  /* 0x0000000500077213 */ /* 0x000fca0000000000 */
[----:B------:R-:W-:-:S06]  /*25ac0*/  IMAD.MOV R7, RZ, RZ, -R7 ;  /* 0x000000ffff077224 */ /* 0x000fcc00078e0a07 */
[----:B------:R-:W-:Y:S01]  /*25ad0*/  @!P2 IMAD.MOV R3, RZ, RZ, -R3 ;  /* 0x000000ffff03a224 */ /* 0x000fe200078e0a03 */
[----:B------:R-:W-:-:S04]  /*25ae0*/  @!P1 LOP3.LUT R3, RZ, R25, RZ, 0x33, !PT ;  /* 0x00000019ff039212 */ /* 0x000fc800078e33ff */
[----:B------:R-:W-:-:S05]  /*25af0*/  IABS R2, R3 ;  /* 0x0000000300027213 */ /* 0x000fca0000000000 */
[----:B------:R-:W-:-:S04]  /*25b00*/  IMAD.HI.U32 R6, R6, R2, RZ ;  /* 0x0000000206067227 */ /* 0x000fc800078e00ff */
[----:B------:R-:W-:-:S05]  /*25b10*/  IMAD R2, R6, R7, R2 ;  /* 0x0000000706027224 */ /* 0x000fca00078e0202 */
[----:B------:R-:W-:-:S13]  /*25b20*/  ISETP.GT.U32.AND P1, PT, R4, R2, PT ;  /* 0x000000020400720c */ /* 0x000fda0003f24070 */
[----:B------:R-:W-:Y:S02]  /*25b30*/  @!P1 IMAD.IADD R2, R2, 0x1, -R4 ;  /* 0x0000000102029824 */ /* 0x000fe400078e0a04 */
[----:B------:R-:W-:Y:S01]  /*25b40*/  @!P1 VIADD R6, R6, 0x1 ;  /* 0x0000000106069836 */ /* 0x000fe20000000000 */
[----:B------:R-:W-:Y:S02]  /*25b50*/  ISETP.NE.AND P1, PT, R5, RZ, PT ;  /* 0x000000ff0500720c */ /* 0x000fe40003f25270 */
[----:B------:R-:W-:Y:S01]  /*25b60*/  ISETP.GE.U32.AND P0, PT, R2, R4, PT ;  /* 0x000000040200720c */ /* 0x000fe20003f06070 */
[----:B------:R-:W-:-:S04]  /*25b70*/  IMAD.MOV R2, RZ, RZ, -R3 ;  /* 0x000000ffff027224 */ /* 0x000fc800078e0a03 */
[----:B------:R-:W-:Y:S01]  /*25b80*/  IMAD R0, R25, R2, R0 ;  /* 0x0000000219007224 */ /* 0x000fe200078e0200 */
[----:B------:R-:W-:-:S04]  /*25b90*/  LOP3.LUT R2, R3, R5, RZ, 0x3c, !PT ;  /* 0x0000000503027212 */ /* 0x000fc800078e3cff */
[----:B------:R-:W-:-:S03]  /*25ba0*/  ISETP.GE.AND P2, PT, R2, RZ, PT ;  /* 0x000000ff0200720c */ /* 0x000fc60003f46270 */
[----:B------:R-:W-:-:S10]  /*25bb0*/  @P0 VIADD R6, R6, 0x1 ;  /* 0x0000000106060836 */ /* 0x000fd40000000000 */
[----:B------:R-:W-:Y:S01]  /*25bc0*/  @!P2 IMAD.MOV R6, RZ, RZ, -R6 ;  /* 0x000000ffff06a224 */ /* 0x000fe200078e0a06 */
[----:B------:R-:W-:-:S05]  /*25bd0*/  @!P1 LOP3.LUT R6, RZ, R5, RZ, 0x33, !PT ;  /* 0x00000005ff069212 */ /* 0x000fca00078e33ff */
[----:B------:R-:W-:-:S04]  /*25be0*/  IMAD.MOV R2, RZ, RZ, -R6 ;  /* 0x000000ffff027224 */ /* 0x000fc800078e0a06 */
[C---:B------:R-:W-:Y:S02]  /*25bf0*/  IMAD R2, R5.reuse, R2, R3 ;  /* 0x0000000205027224 */ /* 0x040fe400078e0203 */
[----:B------:R-:W-:-:S04]  /*25c00*/  IMAD R5, R5, 0x1000000, R6 ;  /* 0x0100000005057824 */ /* 0x000fc800078e0206 */
[----:B------:R-:W-:Y:S01]  /*25c10*/  IMAD R26, R2, 0x10000, R5 ;  /* 0x00010000021a7824 */ /* 0x000fe200078e0205 */
[----:B------:R-:W-:Y:S06]  /*25c20*/  BRA `(.L_x_1690) ;  /* 0x0000000000f47947 */ /* 0x000fec0003800000 */
.L_x_1689:
[----:B--2---:R-:W0:Y:S02]  /*25c30*/  LDC.64 R2, c[0x0][0xc90] ;  /* 0x00032400ff027b82 */ /* 0x004e240000000a00 */
[----:B0-----:R-:W-:-:S05]  /*25c40*/  IMAD.WIDE R2, R27, 0x4, R2 ;  /* 0x000000041b027825 */ /* 0x001fca00078e0202 */
[----:B------:R-:W3:Y:S02]  /*25c50*/  LDG.E R5, desc[UR44][R2.64] ;  /* 0x0000002c02057981 */ /* 0x000ee4000c1e1900 */
[----:B---3--:R-:W-:-:S05]  /*25c60*/  IMAD R4, R25, R5, RZ ;  /* 0x0000000519047224 */ /* 0x008fca00078e02ff */
[----:B------:R-:W-:-:S04]  /*25c70*/  IABS R6, R4 ;  /* 0x0000000400067213 */ /* 0x000fc80000000000 */
[----:B------:R-:W0:Y:S08]  /*25c80*/  I2F.RP R2, R6 ;  /* 0x0000000600027306 */ /* 0x000e300000209400 */
        /* <DEDUP_REMOVED lines=26> */
[----:B------:R-:W-:-:S04]  /*25e30*/  VIADDMNMX R5, R3, R7, R5, PT ;  /* 0x0000000703057246 */ /* 0x000fc80003800105 */
        /* <DEDUP_REMOVED lines=26> */
[----:B------:R-:W-:Y:S02]  /*25fe0*/  IMAD R26, R2, R5, R3 ;  /* 0x00000005021a7224 */ /* 0x000fe400078e0203 */
[----:B------:R-:W-:-:S07]  /*25ff0*/  IMAD.MOV.U32 R0, RZ, RZ, R2 ;  /* 0x000000ffff007224 */ /* 0x000fce00078e0002 */
.L_x_1690:
[----:B------:R-:W-:-:S05]  /*26000*/  LOP3.LUT R0, RZ, R0, RZ, 0x33, !PT ;  /* 0x00000000ff007212 */ /* 0x000fca00078e33ff */
[----:B------:R-:W-:Y:S01]  /*26010*/  IMAD.IADD R25, R25, 0x1, R0 ;  /* 0x0000000119197824 */ /* 0x000fe200078e0200 */
[----:B------:R-:W-:Y:S06]  /*26020*/  BRA `(.L_x_1691) ;  /* 0x00000000001c7947 */ /* 0x000fec0003800000 */
.L_x_1683:
[----:B------:R-:W-:Y:S01]  /*26030*/  UMOV UR4, URZ ;  /* 0x0000003f00047c82 */ /* 0x000fe20008000000 */
[----:B------:R-:W-:Y:S01]  /*26040*/  UMOV UR5, URZ ;  /* 0x0000003f00057c82 */ /* 0x000fe20008000000 */
[----:B------:R-:W-:Y:S01]  /*26050*/  ULDC UR6, c[0x0][0xc3c] ;  /* 0x00030f0000067ab9 */ /* 0x000fe20000000800 */
[----:B------:R-:W-:Y:S02]  /*26060*/  IMAD.MOV.U32 R24, RZ, RZ, R0 ;  /* 0x000000ffff187224 */ /* 0x000fe400078e0000 */
[----:B------:R-:W-:Y:S02]  /*26070*/  IMAD.U32 R25, RZ, RZ, UR4 ;  /* 0x00000004ff197e24 */ /* 0x000fe4000f8e00ff */
[----:B------:R-:W-:Y:S02]  /*26080*/  IMAD.U32 R26, RZ, RZ, UR5 ;  /* 0x00000005ff1a7e24 */ /* 0x000fe4000f8e00ff */
[----:B------:R-:W-:-:S07]  /*26090*/  IMAD.U32 R27, RZ, RZ, UR6 ;  /* 0x00000006ff1b7e24 */ /* 0x000fce000f8e00ff */
.L_x_1691:
[----:B------:R3:W2:Y:S01]  /*260a0*/  LDL R2, [R1+0x28] ;  /* 0x0000280001027983 */ /* 0x0006a20000100800 */
[----:B------:R-:W0:Y:S01]  /*260b0*/  S2R R0, SR_TID.X ;  /* 0x0000000000007919 */ /* 0x000e220000002100 */
[----:B------:R-:W-:Y:S05]  /*260c0*/  WARPSYNC.ALL ;  /* 0x0000000000007948 */ /* 0x000fea0003800000 */
[----:B0-----:R-:W-:Y:S01]  /*260d0*/  LOP3.LUT R0, R0, 0x1f, RZ, 0xc0, !PT ;  /* 0x0000001f00007812 */ /* 0x001fe200078ec0ff */
[----:B------:R-:W-:Y:S03]  /*260e0*/  BAR.SYNC.DEFER_BLOCKING 0x4, 0x200 ;  /* 0x0108000000007b1d */ /* 0x000fe60000010000 */
[----:B------:R-:W-:-:S13]  /*260f0*/  ISETP.NE.AND P0, PT, R0, RZ, PT ;  /* 0x000000ff0000720c */ /* 0x000fda0003f05270 */
[----:B------:R-:W-:Y:S01]  /*26100*/  @!P0 MOV R0, 0x400 ;  /* 0x0000040000008802 */ /* 0x000fe20000000f00 */
[----:B--2---:R-:W0:Y:S03]  /*26110*/  @!P0 S2R R2, SR_CgaCtaId ;  /* 0x0000000000028919 */ /* 0x004e260000008800 */
[----:B0-----:R-:W-:Y:S01]  /*26120*/  @!P0 LEA R18, R2, R0, 0x18 ;  /* 0x0000000002128211 */ /* 0x001fe200078ec0ff */
[----:B------:R3:W-:Y:S04]  /*26130*/  @!P0 STL [R1+0x28], R2 ;  /* 0x0000280201008387 */ /* 0x0007e80000100800 */
[----:B------:R3:W-:Y:S01]  /*26140*/  @!P0 STS.128 [R18+0x132d0], R24 ;  /* 0x0132d01812008388 */ /* 0x0007e20000000c00 */
[----:B------:R-:W-:Y:S06]  /*26150*/  BAR.ARV 0x5, 0x200 ;  /* 0x0148000000007b1d */ /* 0x000fec0000002000 */
.L_x_1680:
[----:B------:R-:W-:Y:S02]  /*26160*/  ULDC UR4, c[0x0][0xc3c] ;  /* 0x00030f0000047ab9 */ /* 0x000fe40000000800 */
[----:B--2---:R-:W-:-:S13]  /*26170*/  ISETP.GE.AND P0, PT, R27, UR4, PT ;  /* 0x000000041b007c0c */ /* 0x004fda000bf06270 */
[----:B------:R-:W-:Y:S05]  /*26180*/  @!P0 BRA `(.L_x_1692) ;  /* 0xffffff8c00948947 */ /* 0x000fea000383ffff */
[----:B------:R-:W-:Y:S05]  /*26190*/  BSYNC B7 ;  /* 0x0000000000077941 */ /* 0x000fea0003800000 */
.L_x_1562:
[----:B0-----:R-:W2:Y:S01]  /*261a0*/  LDL.LU R0, [R1+0x58] ;  /* 0x0000580001007983 */ /* 0x001ea20000300800 */
[----:B------:R-:W-:Y:S01]  /*261b0*/  BSSY B0, `(.L_x_1693) ;  /* 0x000000b000007945 */ /* 0x000fe20003800000 */
[----:B------:R-:W0:Y:S01]  /*261c0*/  S2R R5, SR_CgaCtaId ;  /* 0x0000000000057919 */ /* 0x000e220000008800 */
[----:B--2---:R-:W-:-:S05]  /*261d0*/  VIADD R0, R0, 0x1 ;  /* 0x0000000100007836 */ /* 0x004fca0000000000 */
[----:B---3--:R-:W-:-:S04]  /*261e0*/  LEA.HI R2, R0, R0, RZ, 0x1 ;  /* 0x0000000000027211 */ /* 0x008fc800078f08ff */
[----:B------:R-:W-:Y:S02]  /*261f0*/  LOP3.LUT R3, R2, 0xfffffffe, RZ, 0xc0, !PT ;  /* 0xfffffffe02037812 */ /* 0x000fe400078ec0ff */
[----:B------:R-:W-:-:S03]  /*26200*/  MOV R2, 0x400 ;  /* 0x0000040000027802 */ /* 0x000fc60000000f00 */
[----:B------:R-:W-:Y:S01]  /*26210*/  IMAD.IADD R0, R0, 0x1, -R3 ;  /* 0x0000000100007824 */ /* 0x000fe200078e0a03 */
[----:B0-----:R-:W-:-:S04]  /*26220*/  LEA R5, R5, R2, 0x18 ;  /* 0x0000000205057211 */ /* 0x001fc800078ec0ff */
[----:B------:R-:W-:-:S04]  /*26230*/  SHF.L.U32 R0, R0, 0x1f, RZ ;  /* 0x0000001f00007819 */ /* 0x000fc800000006ff */
[----:B------:R-:W0:Y:S02]  /*26240*/  SYNCS.PHASECHK.TRANS64.TRYWAIT P0, [R5+URZ+0x13220], R0 ;  /* 0x01322000050075a7 */ /* 0x000e24000800017f */
[----:B0-----:R-:W-:Y:S05]  /*26250*/  @!P0 BRA `(.L_x_1694) ;  /* 0x0000004000148947 */ /* 0x001fea0003800000 */
.L_x_1846:
[----:B------:R-:W-:Y:S05]  /*26260*/  BSYNC B0 ;  /* 0x0000000000007941 */ /* 0x000fea0003800000 */
.L_x_1693:
[----:B------:R-:W-:-:S03]  /*26270*/  UMOV UR4, 0xffffffff ;  /* 0xffffffff00047882 */ /* 0x000fc60000000000 */
[----:B------:R-:W-:Y:S05]  /*26280*/  BRA.DIV UR4, `(.L_x_1695) ;  /* 0x00000042041c7947 */ /* 0x000fea000b800000 */
[----:B0-----:R-:W0:Y:S02]  /*26290*/  S2R R0, SR_TID.X ;  /* 0x0000000000007919 */ /* 0x001e240000002100 */
[----:B0-----:R-:W-:-:S04]  /*262a0*/  SHF.R.U32.HI R0, RZ, 0x5, R0 ;  /* 0x00000005ff007819 */ /* 0x001fc80000011600 */
[----:B------:R-:W-:-:S05]  /*262b0*/  LOP3.LUT R0, R0, 0x3, RZ, 0xc0, !PT ;  /* 0x0000000300007812 */ /* 0x000fca00078ec0ff */
[----:B------:R0:W2:Y:S02]  /*262c0*/  SHFL.IDX PT, R14, R0, RZ, 0x1f ;  /* 0x00001fff000e7589 */ /* 0x0000a400000e0000 */
.L_x_1849:
[----:B--2---:R-:W-:-:S13]  /*262d0*/  ISETP.NE.AND P0, PT, R14, RZ, PT ;  /* 0x000000ff0e00720c */ /* 0x004fda0003f05270 */
[----:B------:R-:W-:Y:S05]  /*262e0*/  @P0 BRA `(.L_x_1364) ;  /* 0x0000000000b40947 */ /* 0x000fea0003800000 */
[----:B------:R-:W-:-:S03]  /*262f0*/  UMOV UR4, 0xffffffff ;  /* 0xffffffff00047882 */ /* 0x000fc60000000000 */
[----:B------:R-:W-:Y:S05]  /*26300*/  BRA.DIV UR4, `(.L_x_1696) ;  /* 0x0000004204307947 */ /* 0x000fea000b800000 */
[----:B------:R-:W-:-:S13]  /*26310*/  ELECT P6, URZ, PT ;  /* 0x00000000003f782f */ /* 0x000fda00038c0000 */
.L_x_1852:
[----:B------:R-:W-:Y:S05]  /*26320*/  @!P6 BRA `(.L_x_1364) ;  /* 0x0000000000a4e947 */ /* 0x000fea0003800000 */
[----:B0-----:R-:W2:Y:S02]  /*26330*/  LDL.LU R0, [R1+0x30] ;  /* 0x0000300001007983 */ /* 0x001ea40000300800 */
[----:B--2---:R-:W-:-:S04]  /*26340*/  LOP3.LUT R0, R0, 0x2, RZ, 0xfc, !PT ;  /* 0x0000000200007812 */ /* 0x004fc800078efcff */
[----:B------:R-:W-:-:S13]  /*26350*/  ISETP.NE.AND P0, PT, R0, 0x3, PT ;  /* 0x000000030000780c */ /* 0x000fda0003f05270 */
[----:B------:R-:W-:Y:S05]  /*26360*/  @!P0 BRA `(.L_x_1697) ;  /* 0x0000000000048947 */ /* 0x000fea0003800000 */
[----:B------:R-:W-:Y:S01]  /*26370*/  BPT.TRAP 0x1 ;  /* 0x000000040000795c */ /* 0x000fe20000300000 */
.L_x_1697:
[----:B------:R-:W2:Y:S04]  /*26380*/  LDL R2, [R1+0x10] ;  /* 0x0000100001027983 */ /* 0x000ea80000100800 */
[----:B------:R-:W3:Y:S01]  /*26390*/  LDL.LU R0, [R1] ;  /* 0x0000000001007983 */ /* 0x000ee20000300800 */
[----:B--2---:R-:W-:Y:S01]  /*263a0*/  SHF.L.U32 R3, R2, 0x1f, RZ ;  /* 0x0000001f02037819 */ /* 0x004fe200000006ff */
[C---:B---3--:R-:W-:Y:S02]  /*263b0*/  IMAD R4, R0.reuse, 0x8, R5 ;  /* 0x0000000800047824 */ /* 0x048fe400078e0205 */
[----:B------:R-:W-:Y:S02]  /*263c0*/  VIADD R0, R0, 0x1 ;  /* 0x0000000100007836 */ /* 0x000fe40000000000 */
[----:B------:R-:W0:Y:S03]  /*263d0*/  SYNCS.PHASECHK.TRANS64.TRYWAIT P1, [R4+URZ+0x13240], R3 ;  /* 0x01324003040075a7 */ /* 0x000e26000802017f */
[----:B------:R-:W-:-:S04]  /*263e0*/  ISETP.NE.AND P2, PT, R0, 0x2, PT ;  /* 0x000000020000780c */ /* 0x000fc80003f45270 */
[----:B------:R-:W-:Y:S01]  /*263f0*/  SEL R2, RZ, 0x1, P2 ;  /* 0x00000001ff027807 */ /* 0x000fe20001000000 */
[----:B0-----:R-:W-:Y:S08]  /*26400*/  @!P1 BRA `(.L_x_1698) ;  /* 0x0000004000109947 */ /* 0x001ff00003800000 */
.L_x_1853:
[----:B------:R-:W2:Y:S01]  /*26410*/  LDL.LU R6, [R1+0x10] ;  /* 0x0000100001067983 */ /* 0x000ea20000300800 */
[----:B------:R-:W-:Y:S02]  /*26420*/  SEL R0, R0, RZ, P2 ;  /* 0x000000ff00007207 */ /* 0x000fe40001000000 */
[----:B--2---:R-:W-:Y:S01]  /*26430*/  LOP3.LUT R2, R6, R2, RZ, 0x3c, !PT ;  /* 0x0000000206027212 */ /* 0x004fe200078e3cff */
[----:B------:R-:W-:Y:S06]  /*26440*/  @!P0 BRA `(.L_x_1699) ;  /* 0x0000000000048947 */ /* 0x000fec0003800000 */
[----:B------:R-:W-:Y:S01]  /*26450*/  BPT.TRAP 0x1 ;  /* 0x000000040000795c */ /* 0x000fe20000300000 */
.L_x_1699:
[----:B------:R-:W-:Y:S01]  /*26460*/  IMAD R5, R0, 0x8, R5 ;  /* 0x0000000800057824 */ /* 0x000fe200078e0205 */
[----:B------:R-:W-:-:S04]  /*26470*/  SHF.L.U32 R0, R2, 0x1f, RZ ;  /* 0x0000001f02007819 */ /* 0x000fc800000006ff */
[----:B------:R-:W2:Y:S02]  /*26480*/  SYNCS.PHASECHK.TRANS64.TRYWAIT P1, [R5+URZ+0x13240], R0 ;  /* 0x01324000050075a7 */ /* 0x000ea4000802017f */
[----:B--2---:R-:W-:Y:S05]  /*26490*/  @!P1 BRA `(.L_x_1700) ;  /* 0x0000004000009947 */ /* 0x004fea0003800000 */
.L_x_1854:
[----:B------:R-:W-:Y:S05]  /*264a0*/  @!P0 BRA `(.L_x_1701) ;  /* 0x0000000000048947 */ /* 0x000fea0003800000 */
[----:B------:R-:W-:Y:S01]  /*264b0*/  BPT.TRAP 0x1 ;  /* 0x000000040000795c */ /* 0x000fe20000300000 */
.L_x_1701:
[----:B------:R-:W3:Y:S02]  /*264c0*/  SYNCS.PHASECHK.TRANS64.TRYWAIT P1, [R4+URZ+0x13260], R3 ;  /* 0x01326003040075a7 */ /* 0x000ee4000802017f */
[----:B---3--:R-:W-:Y:S05]  /*264d0*/  @!P1 BRA `(.L_x_1702) ;  /* 0x0000004000049947 */ /* 0x008fea0003800000 */
.L_x_1855:
[----:B------:R-:W-:Y:S05]  /*264e0*/  @!P0 BRA `(.L_x_1703) ;  /* 0x0000000000048947 */ /* 0x000fea0003800000 */
[----:B------:R-:W-:Y:S01]  /*264f0*/  BPT.TRAP 0x1 ;  /* 0x000000040000795c */ /* 0x000fe20000300000 */
.L_x_1703:
[----:B------:R-:W4:Y:S02]  /*26500*/  SYNCS.PHASECHK.TRANS64.TRYWAIT P1, [R5+URZ+0x13260], R0 ;  /* 0x01326000050075a7 */ /* 0x000f24000802017f */
[----:B----4-:R-:W-:Y:S05]  /*26510*/  @!P1 BRA `(.L_x_1704) ;  /* 0x0000004000089947 */ /* 0x010fea0003800000 */
.L_x_1856:
[----:B------:R-:W-:Y:S05]  /*26520*/  @!P0 BRA `(.L_x_1705) ;  /* 0x0000000000048947 */ /* 0x000fea0003800000 */
[----:B------:R-:W-:Y:S01]  /*26530*/  BPT.TRAP 0x1 ;  /* 0x000000040000795c */ /* 0x000fe20000300000 */
.L_x_1705:
[----:B------:R-:W0:Y:S02]  /*26540*/  SYNCS.PHASECHK.TRANS64.TRYWAIT P1, [R4+URZ+0x13280], R3 ;  /* 0x01328003040075a7 */ /* 0x000e24000802017f */
[----:B0-----:R-:W-:Y:S05]  /*26550*/  @!P1 BRA `(.L_x_1706) ;  /* 0x00000040000c9947 */ /* 0x001fea0003800000 */
.L_x_1857:
[----:B------:R-:W-:Y:S05]  /*26560*/  @!P0 BRA `(.L_x_1707) ;  /* 0x0000000000048947 */ /* 0x000fea0003800000 */
[----:B------:R-:W-:Y:S01]  /*26570*/  BPT.TRAP 0x1 ;  /* 0x000000040000795c */ /* 0x000fe20000300000 */
.L_x_1707:
[----:B------:R0:W0:Y:S02]  /*26580*/  SYNCS.PHASECHK.TRANS64.TRYWAIT P0, [R5+URZ+0x13280], R0 ;  /* 0x01328000050075a7 */ /* 0x000024000800017f */
[----:B0-----:R-:W-:Y:S05]  /*26590*/  @!P0 NANOSLEEP.SYNCS 0x989680 ;  /* 0x009896800000895d */ /* 0x001fea0003900000 */
[----:B------:R-:W0:Y:S02]  /*265a0*/  @!P0 SYNCS.PHASECHK.TRANS64 P0, [R5+URZ+0x13280], R0 ;  /* 0x01328000050085a7 */ /* 0x000e24000800007f */
[----:B0-----:R-:W-:Y:S05]  /*265b0*/  @!P0 BRA `(.L_x_1707) ;  /* 0xfffffffc00f08947 */ /* 0x001fea000383ffff */
.L_x_1364:
[----:B------:R-:W-:Y:S05]  /*265c0*/  BSYNC B8 ;  /* 0x0000000000087941 */ /* 0x000fea0003800000 */
.L_x_1361:
[----:B------:R-:W-:Y:S05]  /*265d0*/  EXIT ;  /* 0x000000000000794d */ /* 0x000fea0003800000 */
.L_x_1390:
[----:B-1----:R1:W2:Y:S02]  /*265e0*/  SYNCS.PHASECHK.TRANS64.TRYWAIT P5, [R50+URZ+0x13290], R75 ;  /* 0x0132904b320075a7 */ /* 0x0022a400080a017f */
[----:B--2---:R-:W-:Y:S05]  /*265f0*/  @!P5 NANOSLEEP.SYNCS 0x989680 ;  /* 0x009896800000d95d */ /* 0x004fea0003900000 */
[----:B------:R-:W2:Y:S02]  /*26600*/  @!P5 SYNCS.PHASECHK.TRANS64 P5, [R50+URZ+0x13290], R75 ;  /* 0x0132904b3200d5a7 */ /* 0x000ea400080a007f */
[----:B--2---:R-:W-:Y:S05]  /*26610*/  @!P5 BRA `(.L_x_1390) ;  /* 0xfffffffc00f0d947 */ /* 0x004fea000383ffff */
[----:B------:R-:W-:Y:S05]  /*26620*/  BRA `(.L_x_1708) ;  /* 0xfffffdc400747947 */ /* 0x000fea000383ffff */
.L_x_1391:
[----:B------:R-:W-:Y:S01]  /*26630*/  BSSY B1, `(.L_x_1709) ;  /* 0x0000007000017945 */ /* 0x000fe20003800000 */
[----:B------:R-:W-:Y:S02]  /*26640*/  IMAD.MOV.U32 R12, RZ, RZ, RZ ;  /* 0x000000ffff0c7224 */ /* 0x000fe400078e00ff */
[----:B------:R-:W-:Y:S02]  /*26650*/  IMAD.MOV.U32 R11, RZ, RZ, 0x1e1f ;  /* 0x00001e1fff0b7424 */ /* 0x000fe400078e00ff */
[----:B------:R-:W-:-:S07]  /*26660*/  IMAD.MOV.U32 R15, RZ, RZ, -0x1 ;  /* 0xffffffffff0f7424 */ /* 0x000fce00078e00ff */
[----:B01----:R-:W-:Y:S05]  /*26670*/  WARPSYNC.COLLECTIVE R15, `(.L_x_1710) ;  /* 0x000000000f087348 */ /* 0x003fea0003c00000 */
[----:B------:R2:W3:Y:S02]  /*26680*/  SHFL.IDX P6, R14, R13, R12, R11 ;  /* 0x0000000c0d0e7389 */ /* 0x0004e400000c000b */
[----:B0123--:R-:W-:Y:S01]  /*26690*/  ENDCOLLECTIVE ;  /* 0x000000000000791b */ /* 0x00ffe20003800000 */
.L_x_1710:
[----:B------:R-:W-:Y:S05]  /*266a0*/  BSYNC B1 ;  /* 0x0000000000017941 */ /* 0x000fea0003800000 */
.L_x_1709:
        /* <DEDUP_REMOVED lines=8> */
.L_x_1711:
[----:B------:R-:W-:Y:S05]  /*26730*/  BRA `(.L_x_1712) ;  /* 0xfffffdc400447947 */ /* 0x000fea000383ffff */
.L_x_1401:
[----:B0-----:R0:W1:Y:S02]  /*26740*/  SYNCS.PHASECHK.TRANS64.TRYWAIT P6, [R50+URZ+0x13290], R75 ;  /* 0x0132904b320075a7 */ /* 0x00106400080c017f */
[----:B-1----:R-:W-:Y:S05]  /*26750*/  @!P6 NANOSLEEP.SYNCS 0x989680 ;  /* 0x009896800000e95d */ /* 0x002fea0003900000 */
[----:B------:R-:W1:Y:S02]  /*26760*/  @!P6 SYNCS.PHASECHK.TRANS64 P6, [R50+URZ+0x13290], R75 ;  /* 0x0132904b3200e5a7 */ /* 0x000e6400080c007f */
[----:B-1----:R-:W-:Y:S05]  /*26770*/  @!P6 BRA `(.L_x_1401) ;  /* 0xfffffffc00f0e947 */ /* 0x002fea000383ffff */
[----:B------:R-:W-:Y:S05]  /*26780*/  BRA `(.L_x_1713) ;  /* 0xfffffdd400787947 */ /* 0x000fea000383ffff */
.L_x_1402:
[----:B------:R-:W-:Y:S01]  /*26790*/  BSSY B1, `(.L_x_1714) ;  /* 0x0000007000017945 */ /* 0x000fe20003800000 */
[----:B------:R-:W-:Y:S02]  /*267a0*/  IMAD.MOV.U32 R12, RZ, RZ, RZ ;  /* 0x000000ffff0c7224 */ /* 0x000fe400078e00ff */
[----:B------:R-:W-:Y:S02]  /*267b0*/  IMAD.MOV.U32 R11, RZ, RZ, 0x1e1f ;  /* 0x00001e1fff0b7424 */ /* 0x000fe400078e00ff */
[----:B------:R-:W-:-:S07]  /*267c0*/  IMAD.MOV.U32 R15, RZ, RZ, -0x1 ;  /* 0xffffffffff0f7424 */ /* 0x000fce00078e00ff */
[----:B0-----:R-:W-:Y:S05]  /*267d0*/  WARPSYNC.COLLECTIVE R15, `(.L_x_1715) ;  /* 0x000000000f087348 */ /* 0x001fea0003c00000 */
[----:B------:R1:W2:Y:S02]  /*267e0*/  SHFL.IDX P6, R14, R13, R12, R11 ;  /* 0x0000000c0d0e7389 */ /* 0x0002a400000c000b */
[----:B012---:R-:W-:Y:S01]  /*267f0*/  ENDCOLLECTIVE ;  /* 0x000000000000791b */ /* 0x007fe20003800000 */
.L_x_1715:
[----:B------:R-:W-:Y:S05]  /*26800*/  BSYNC B1 ;  /* 0x0000000000017941 */ /* 0x000fea0003800000 */
.L_x_1714:
        /* <DEDUP_REMOVED lines=8> */
.L_x_1716:
[----:B------:R-:W-:Y:S05]  /*26890*/  BRA `(.L_x_1717) ;  /* 0xfffffdd400487947 */ /* 0x000fea000383ffff */
.L_x_1407:
[----:B0-----:R0:W1:Y:S02]  /*268a0*/  SYNCS.PHASECHK.TRANS64.TRYWAIT P3, [R50+URZ+0x13290], R75 ;  /* 0x0132904b320075a7 */ /* 0x001064000806017f */
[----:B-1----:R-:W-:Y:S05]  /*268b0*/  @!P3 NANOSLEEP.SYNCS 0x989680 ;  /* 0x009896800000b95d */ /* 0x002fea0003900000 */
[----:B------:R-:W1:Y:S02]  /*268c0*/  @!P3 SYNCS.PHASECHK.TRANS64 P3, [R50+URZ+0x13290], R75 ;  /* 0x0132904b3200b5a7 */ /* 0x000e64000806007f */
[----:B-1----:R-:W-:Y:S05]  /*268d0*/  @!P3 BRA `(.L_x_1407) ;  /* 0xfffffffc00f0b947 */ /* 0x002fea000383ffff */
[----:B------:R-:W-:Y:S05]  /*268e0*/  BRA `(.L_x_1718) ;  /* 0xfffffde400187947 */ /* 0x000fea000383ffff */
.L_x_1408:
[----:B------:R-:W-:Y:S01]  /*268f0*/  BSSY B1, `(.L_x_1719) ;  /* 0x0000007000017945 */ /* 0x000fe20003800000 */
[----:B------:R-:W-:Y:S02]  /*26900*/  IMAD.MOV.U32 R12, RZ, RZ, RZ ;  /* 0x000000ffff0c7224 */ /* 0x000fe400078e00ff */
[----:B------:R-:W-:Y:S02]  /*26910*/  IMAD.MOV.U32 R11, RZ, RZ, 0x1e1f ;  /* 0x00001e1fff0b7424 */ /* 0x000fe400078e00ff */
[----:B------:R-:W-:-:S07]  /*26920*/  IMAD.MOV.U32 R15, RZ, RZ, -0x1 ;  /* 0xffffffffff0f7424 */ /* 0x000fce00078e00ff */
[----:B0-----:R-:W-:Y:S05]  /*26930*/  WARPSYNC.COLLECTIVE R15, `(.L_x_1720) ;  /* 0x000000000f087348 */ /* 0x001fea0003c00000 */
[----:B------:R1:W2:Y:S02]  /*26940*/  SHFL.IDX P6, R14, R13, R12, R11 ;  /* 0x0000000c0d0e7389 */ /* 0x0002a400000c000b */
[----:B012---:R-:W-:Y:S01]  /*26950*/  ENDCOLLECTIVE ;  /* 0x000000000000791b */ /* 0x007fe20003800000 */
.L_x_1720:
[----:B------:R-:W-:Y:S05]  /*26960*/  BSYNC B1 ;  /* 0x0000000000017941 */ /* 0x000fea0003800000 */
.L_x_1719:
        /* <DEDUP_REMOVED lines=8> */
.L_x_1721:
[----:B------:R-:W-:Y:S05]  /*269f0*/  BRA `(.L_x_1722) ;  /* 0xfffffde400507947 */ /* 0x000fea000383ffff */
.L_x_1412:
[----:B-1----:R1:W0:Y:S02]  /*26a00*/  SYNCS.PHASECHK.TRANS64.TRYWAIT P4, [R50+URZ+0x132b0], R75 ;  /* 0x0132b04b320075a7 */ /* 0x002224000808017f */
[----:B0-----:R-:W-:Y:S05]  /*26a10*/  @!P4 NANOSLEEP.SYNCS 0x989680 ;  /* 0x009896800000c95d */ /* 0x001fea0003900000 */
[----:B------:R-:W0:Y:S02]  /*26a20*/  @!P4 SYNCS.PHASECHK.TRANS64 P4, [R50+URZ+0x132b0], R75 ;  /* 0x0132b04b3200c5a7 */ /* 0x000e24000808007f */
[----:B0-----:R-:W-:Y:S05]  /*26a30*/  @!P4 BRA `(.L_x_1412) ;  /* 0xfffffffc00f0c947 */ /* 0x001fea000383ffff */
[----:B------:R-:W-:Y:S05]  /*26a40*/  BRA `(.L_x_1723) ;  /* 0xfffffde400c87947 */ /* 0x000fea000383ffff */
.L_x_1440:
[----:B------:R-:W-:Y:S01]  /*26a50*/  BSSY B1, `(.L_x_1724) ;  /* 0x0000007000017945 */ /* 0x000fe20003800000 */
[----:B------:R-:W-:Y:S02]  /*26a60*/  IMAD.MOV.U32 R12, RZ, RZ, RZ ;  /* 0x000000ffff0c7224 */ /* 0x000fe400078e00ff */
[----:B------:R-:W-:Y:S02]  /*26a70*/  IMAD.MOV.U32 R11, RZ, RZ, 0x1e1f ;  /* 0x00001e1fff0b7424 */ /* 0x000fe400078e00ff */
[----:B------:R-:W-:-:S07]  /*26a80*/  IMAD.MOV.U32 R15, RZ, RZ, -0x1 ;  /* 0xffffffffff0f7424 */ /* 0x000fce00078e00ff */
[----:B------:R-:W-:Y:S05]  /*26a90*/  WARPSYNC.COLLECTIVE R15, `(.L_x_1725) ;  /* 0x000000000f087348 */ /* 0x000fea0003c00000 */
[----:B------:R0:W1:Y:S02]  /*26aa0*/  SHFL.IDX P6, R14, R13, R12, R11 ;  /* 0x0000000c0d0e7389 */ /* 0x00006400000c000b */
[----:B01----:R-:W-:Y:S01]  /*26ab0*/  ENDCOLLECTIVE ;  /* 0x000000000000791b */ /* 0x003fe20003800000 */
.L_x_1725:
[----:B------:R-:W-:Y:S05]  /*26ac0*/  BSYNC B1 ;  /* 0x0000000000017941 */ /* 0x000fea0003800000 */
.L_x_1724:
        /* <DEDUP_REMOVED lines=8> */
.L_x_1726:
[----:B------:R-:W-:Y:S02]  /*26b50*/  IMAD.MOV.U32 R13, RZ, RZ, R4 ;  /* 0x000000ffff0d7224 */ /* 0x000fe400078e0004 */
[----:B------:R-:W-:-:S07]  /*26b60*/  IMAD.MOV.U32 R3, RZ, RZ, R14 ;  /* 0x000000ffff037224 */ /* 0x000fce00078e000e */
[----:B------:R-:W-:Y:S05]  /*26b70*/  WARPSYNC.COLLECTIVE R15, `(.L_x_1727) ;  /* 0x000000000f087348 */ /* 0x000fea0003c00000 */
[----:B------:R0:W1:Y:S02]  /*26b80*/  SHFL.IDX P6, R14, R13, R12, R11 ;  /* 0x0000000c0d0e7389 */ /* 0x00006400000c000b */
[----:B01----:R-:W-:Y:S01]  /*26b90*/  ENDCOLLECTIVE ;  /* 0x000000000000791b */ /* 0x003fe20003800000 */
.L_x_1727:
[----:B------:R-:W-:Y:S02]  /*26ba0*/  IMAD.MOV.U32 R13, RZ, RZ, R5 ;  /* 0x000000ffff0d7224 */ /* 0x000fe400078e0005 */
[----:B------:R-:W-:-:S07]  /*26bb0*/  IMAD.MOV.U32 R4, RZ, RZ, R14 ;  /* 0x000000ffff047224 */ /* 0x000fce00078e000e */
[----:B------:R-:W-:Y:S05]  /*26bc0*/  WARPSYNC.COLLECTIVE R15, `(.L_x_1728) ;  /* 0x000000000f087348 */ /* 0x000fea0003c00000 */
[----:B------:R0:W1:Y:S02]  /*26bd0*/  SHFL.IDX P6, R14, R13, R12, R11 ;  /* 0x0000000c0d0e7389 */ /* 0x00006400000c000b */
[----:B01----:R-:W-:Y:S01]  /*26be0*/  ENDCOLLECTIVE ;  /* 0x000000000000791b */ /* 0x003fe20003800000 */
.L_x_1728:
[----:B------:R-:W-:Y:S05]  /*26bf0*/  BRA `(.L_x_1729) ;  /* 0xfffffdfc002c7947 */ /* 0x000fea000383ffff */
.L_x_1444:
[----:B-1----:R1:W2:Y:S02]  /*26c00*/  SYNCS.PHASECHK.TRANS64.TRYWAIT P0, [R22+URZ+0x13200], R5 ;  /* 0x01320005160075a7 */ /* 0x0022a4000800017f */
[----:B--2---:R-:W-:Y:S05]  /*26c10*/  @!P0 NANOSLEEP.SYNCS 0x989680 ;  /* 0x009896800000895d */ /* 0x004fea0003900000 */
[----:B------:R-:W2:Y:S02]  /*26c20*/  @!P0 SYNCS.PHASECHK.TRANS64 P0, [R22+URZ+0x13200], R5 ;  /* 0x01320005160085a7 */ /* 0x000ea4000800007f */
[----:B--2---:R-:W-:Y:S05]  /*26c30*/  @!P0 BRA `(.L_x_1444) ;  /* 0xfffffffc00f08947 */ /* 0x004fea000383ffff */
[----:B------:R-:W-:Y:S05]  /*26c40*/  BRA `(.L_x_1730) ;  /* 0xfffffdfc00c47947 */ /* 0x000fea000383ffff */
.L_x_1448:
[----:B------:R-:W-:Y:S01]  /*26c50*/  BSSY B1, `(.L_x_1731) ;  /* 0x0000007000017945 */ /* 0x000fe20003800000 */
[----:B------:R-:W-:Y:S02]  /*26c60*/  IMAD.MOV.U32 R12, RZ, RZ, RZ ;  /* 0x000000ffff0c7224 */ /* 0x000fe400078e00ff */
[----:B------:R-:W-:Y:S02]  /*26c70*/  IMAD.MOV.U32 R11, RZ, RZ, 0x1e1f ;  /* 0x00001e1fff0b7424 */ /* 0x000fe400078e00ff */
[----:B------:R-:W-:-:S07]  /*26c80*/  IMAD.MOV.U32 R15, RZ, RZ, -0x1 ;  /* 0xffffffffff0f7424 */ /* 0x000fce00078e00ff */
[----:B------:R-:W-:Y:S05]  /*26c90*/  WARPSYNC.COLLECTIVE R15, `(.L_x_1732) ;  /* 0x000000000f087348 */ /* 0x000fea0003c00000 */
[----:B------:R0:W1:Y:S02]  /*26ca0*/  SHFL.IDX P6, R14, R13, R12, R11 ;  /* 0x0000000c0d0e7389 */ /* 0x00006400000c000b */
[----:B01----:R-:W-:Y:S01]  /*26cb0*/  ENDCOLLECTIVE ;  /* 0x000000000000791b */ /* 0x003fe20003800000 */
.L_x_1732:
[----:B------:R-:W-:Y:S05]  /*26cc0*/  BSYNC B1 ;  /* 0x0000000000017941 */ /* 0x000fea0003800000 */
.L_x_1731:
        /* <DEDUP_REMOVED lines=8> */
.L_x_1733:
[----:B------:R-:W-:Y:S02]  /*26d50*/  IMAD.MOV.U32 R13, RZ, RZ, R7 ;  /* 0x000000ffff0d7224 */ /* 0x000fe400078e0007 */
[----:B------:R-:W-:-:S07]  /*26d60*/  IMAD.MOV.U32 R5, RZ, RZ, R14 ;  /* 0x000000ffff057224 */ /* 0x000fce00078e000e */
[----:B------:R-:W-:Y:S05]  /*26d70*/  WARPSYNC.COLLECTIVE R15, `(.L_x_1734) ;  /* 0x000000000f087348 */ /* 0x000fea0003c00000 */
[----:B------:R0:W1:Y:S02]  /*26d80*/  SHFL.IDX P6, R14, R13, R12, R11 ;  /* 0x0000000c0d0e7389 */ /* 0x00006400000c000b */
[----:B01----:R-:W-:Y:S01]  /*26d90*/  ENDCOLLECTIVE ;  /* 0x000000000000791b */ /* 0x003fe20003800000 */
.L_x_1734:
[----:B------:R-:W-:Y:S02]  /*26da0*/  IMAD.MOV.U32 R13, RZ, RZ, R0 ;  /* 0x000000ffff0d7224 */ /* 0x000fe400078e0000 */
[----:B------:R-:W-:-:S07]  /*26db0*/  IMAD.MOV.U32 R7, RZ, RZ, R14 ;  /* 0x000000ffff077224 */ /* 0x000fce00078e000e */
[----:B------:R-:W-:Y:S05]  /*26dc0*/  WARPSYNC.COLLECTIVE R15, `(.L_x_1735) ;  /* 0x000000000f087348 */ /* 0x000fea0003c00000 */
[----:B------:R0:W1:Y:S02]  /*26dd0*/  SHFL.IDX P6, R14, R13, R12, R11 ;  /* 0x0000000c0d0e7389 */ /* 0x00006400000c000b */
[----:B01----:R-:W-:Y:S01]  /*26de0*/  ENDCOLLECTIVE ;  /* 0x000000000000791b */ /* 0x003fe20003800000 */
.L_x_1735:
[----:B------:R-:W-:Y:S05]  /*26df0*/  BRA `(.L_x_1736) ;  /* 0xfffffe0c00d87947 */ /* 0x000fea000383ffff */
.L_x_1452:
[----:B0-----:R0:W1:Y:S02]  /*26e00*/  SYNCS.PHASECHK.TRANS64.TRYWAIT P1, [R22+URZ+0x13200], R13 ;  /* 0x0132000d160075a7 */ /* 0x001064000802017f */
[----:B-1----:R-:W-:Y:S05]  /*26e10*/  @!P1 NANOSLEEP.SYNCS 0x989680 ;  /* 0x009896800000995d */ /* 0x002fea0003900000 */
[----:B------:R-:W1:Y:S02]  /*26e20*/  @!P1 SYNCS.PHASECHK.TRANS64 P1, [R22+URZ+0x13200], R13 ;  /* 0x0132000d160095a7 */ /* 0x000e64000802007f */
[----:B-1----:R-:W-:Y:S05]  /*26e30*/  @!P1 BRA `(.L_x_1452) ;  /* 0xfffffffc00f09947 */ /* 0x002fea000383ffff */
[----:B------:R-:W-:Y:S05]  /*26e40*/  BRA `(.L_x_1737) ;  /* 0xfffffe1000607947 */ /* 0x000fea000383ffff */
.L_x_1456:
[----:B-1----:R1:W3:Y:S02]  /*26e50*/  SYNCS.PHASECHK.TRANS64.TRYWAIT P1, [R12+URZ+0x13230], R3 ;  /* 0x013230030c0075a7 */ /* 0x0022e4000802017f */
[----:B---3--:R-:W-:Y:S05]  /*26e60*/  @!P1 NANOSLEEP.SYNCS 0x989680 ;  /* 0x009896800000995d */ /* 0x008fea0003900000 */
[----:B------:R-:W3:Y:S02]  /*26e70*/  @!P1 SYNCS.PHASECHK.TRANS64 P1, [R12+URZ+0x13230], R3 ;  /* 0x013230030c0095a7 */ /* 0x000ee4000802007f */
[----:B---3--:R-:W-:Y:S05]  /*26e80*/  @!P1 BRA `(.L_x_1456) ;  /* 0xfffffffc00f09947 */ /* 0x008fea000383ffff */
[----:B------:R-:W-:Y:S05]  /*26e90*/  BRA `(.L_x_1455) ;  /* 0xfffffe2000b47947 */ /* 0x000fea000383ffff */
.L_x_1477:
[----:B0-----:R0:W2:Y:S02]  /*26ea0*/  SYNCS.PHASECHK.TRANS64.TRYWAIT P1, [R0+URZ+0x13230], R13 ;  /* 0x0132300d000075a7 */ /* 0x0010a4000802017f */
[----:B--2---:R-:W-:Y:S05]  /*26eb0*/  @!P1 NANOSLEEP.SYNCS 0x989680 ;  /* 0x009896800000995d */ /* 0x004fea0003900000 */
[----:B------:R-:W2:Y:S02]  /*26ec0*/  @!P1 SYNCS.PHASECHK.TRANS64 P1, [R0+URZ+0x13230], R13 ;  /* 0x0132300d000095a7 */ /* 0x000ea4000802007f */
[----:B--2---:R-:W-:Y:S05]  /*26ed0*/  @!P1 BRA `(.L_x_1477) ;  /* 0xfffffffc00f09947 */ /* 0x004fea000383ffff */
[----:B------:R-:W-:Y:S05]  /*26ee0*/  BRA `(.L_x_1476) ;  /* 0xfffffe6c00447947 */ /* 0x000fea000383ffff */
.L_x_1482:
[----:B-1----:R1:W2:Y:S02]  /*26ef0*/  SYNCS.PHASECHK.TRANS64.TRYWAIT P1, [R20+URZ+0x13250], R12 ;  /* 0x0132500c140075a7 */ /* 0x0022a4000802017f */
[----:B--2---:R-:W-:Y:S05]  /*26f00*/  @!P1 NANOSLEEP.SYNCS 0x989680 ;  /* 0x009896800000995d */ /* 0x004fea0003900000 */
[----:B------:R-:W2:Y:S02]  /*26f10*/  @!P1 SYNCS.PHASECHK.TRANS64 P1, [R20+URZ+0x13250], R12 ;  /* 0x0132500c140095a7 */ /* 0x000ea4000802007f */
[----:B--2---:R-:W-:Y:S05]  /*26f20*/  @!P1 BRA `(.L_x_1482) ;  /* 0xfffffffc00f09947 */ /* 0x004fea000383ffff */
[----:B------:R-:W-:Y:S05]  /*26f30*/  BRA `(.L_x_1481) ;  /* 0xfffffe7000b47947 */ /* 0x000fea000383ffff */
.L_x_1504:
[----:B-1----:R1:W2:Y:S02]  /*26f40*/  SYNCS.PHASECHK.TRANS64.TRYWAIT P1, [R0+URZ+0x13230], R3 ;  /* 0x01323003000075a7 */ /* 0x0022a4000802017f */
[----:B--2---:R-:W-:Y:S05]  /*26f50*/  @!P1 NANOSLEEP.SYNCS 0x989680 ;  /* 0x009896800000995d */ /* 0x004fea0003900000 */
[----:B------:R-:W2:Y:S02]  /*26f60*/  @!P1 SYNCS.PHASECHK.TRANS64 P1, [R0+URZ+0x13230], R3 ;  /* 0x01323003000095a7 */ /* 0x000ea4000802007f */
[----:B--2---:R-:W-:Y:S05]  /*26f70*/  @!P1 BRA `(.L_x_1504) ;  /* 0xfffffffc00f09947 */ /* 0x004fea000383ffff */
[----:B------:R-:W-:Y:S05]  /*26f80*/  BRA `(.L_x_1503) ;  /* 0xfffffebc00447947 */ /* 0x000fea000383ffff */
.L_x_1509:
[----:B-1----:R1:W2:Y:S02]  /*26f90*/  SYNCS.PHASECHK.TRANS64.TRYWAIT P1, [R15+URZ+0x13250], R3 ;  /* 0x013250030f0075a7 */ /* 0x0022a4000802017f */
[----:B--2---:R-:W-:Y:S05]  /*26fa0*/  @!P1 NANOSLEEP.SYNCS 0x989680 ;  /* 0x009896800000995d */ /* 0x004fea0003900000 */
[----:B------:R-:W2:Y:S02]  /*26fb0*/  @!P1 SYNCS.PHASECHK.TRANS64 P1, [R15+URZ+0x13250], R3 ;  /* 0x013250030f0095a7 */ /* 0x000ea4000802007f */
[----:B--2---:R-:W-:Y:S05]  /*26fc0*/  @!P1 BRA `(.L_x_1509) ;  /* 0xfffffffc00f09947 */ /* 0x004fea000383ffff */
[----:B------:R-:W-:Y:S05]  /*26fd0*/  BRA `(.L_x_1508) ;  /* 0xfffffec000b47947 */ /* 0x000fea000383ffff */
.L_x_1520:
[----:B--2---:R2:W3:Y:S02]  /*26fe0*/  SYNCS.PHASECHK.TRANS64.TRYWAIT P1, [R11+URZ+0x13230], R10 ;  /* 0x0132300a0b0075a7 */ /* 0x0044e4000802017f */
[----:B---3--:R-:W-:Y:S05]  /*26ff0*/  @!P1 NANOSLEEP.SYNCS 0x989680 ;  /* 0x009896800000995d */ /* 0x008fea0003900000 */
[----:B------:R-:W3:Y:S02]  /*27000*/  @!P1 SYNCS.PHASECHK.TRANS64 P1, [R11+URZ+0x13230], R10 ;  /* 0x0132300a0b0095a7 */ /* 0x000ee4000802007f */
[----:B---3--:R-:W-:Y:S05]  /*27010*/  @!P1 BRA `(.L_x_1520) ;  /* 0xfffffffc00f09947 */ /* 0x008fea000383ffff */
[----:B------:R-:W-:Y:S05]  /*27020*/  BRA `(.L_x_1519) ;  /* 0xfffffeec000c7947 */ /* 0x000fea000383ffff */
.L_x_1525:
[----:B--2---:R2:W3:Y:S02]  /*27030*/  SYNCS.PHASECHK.TRANS64.TRYWAIT P1, [R20+URZ+0x13250], R0 ;  /* 0x01325000140075a7 */ /* 0x0044e4000802017f */
[----:B---3--:R-:W-:Y:S05]  /*27040*/  @!P1 NANOSLEEP.SYNCS 0x989680 ;  /* 0x009896800000995d */ /* 0x008fea0003900000 */
[----:B------:R-:W3:Y:S02]  /*27050*/  @!P1 SYNCS.PHASECHK.TRANS64 P1, [R20+URZ+0x13250], R0 ;  /* 0x01325000140095a7 */ /* 0x000ee4000802007f */
[----:B---3--:R-:W-:Y:S05]  /*27060*/  @!P1 BRA `(.L_x_1525) ;  /* 0xfffffffc00f09947 */ /* 0x008fea000383ffff */
[----:B------:R-:W-:Y:S05]  /*27070*/  BRA `(.L_x_1524) ;  /* 0xfffffef0007c7947 */ /* 0x000fea000383ffff */
.L_x_1541:
[----:B---3--:R3:W4:Y:S02]  /*27080*/  SYNCS.PHASECHK.TRANS64.TRYWAIT P1, [R2+URZ+0x13250], R5 ;  /* 0x01325005020075a7 */ /* 0x008724000802017f */
[----:B----4-:R-:W-:Y:S05]  /*27090*/  @!P1 NANOSLEEP.SYNCS 0x989680 ;  /* 0x009896800000995d */ /* 0x010fea0003900000 */
[----:B------:R-:W4:Y:S02]  /*270a0*/  @!P1 SYNCS.PHASECHK.TRANS64 P1, [R2+URZ+0x13250], R5 ;  /* 0x01325005020095a7 */ /* 0x000f24000802007f */
[----:B----4-:R-:W-:Y:S05]  /*270b0*/  @!P1 BRA `(.L_x_1541) ;  /* 0xfffffffc00f09947 */ /* 0x010fea000383ffff */
[----:B------:R-:W-:Y:S05]  /*270c0*/  BRA `(.L_x_1540) ;  /* 0xffffff3800187947 */ /* 0x000fea000383ffff */
.L_x_1578:
[----:B------:R-:W0:Y:S01]  /*270d0*/  S2R R7, SR_TID.X ;  /* 0x0000000000077919 */ /* 0x000e220000002100 */
[----:B------:R-:W-:Y:S01]  /*270e0*/  BSSY B1, `(.L_x_1738) ;  /* 0x000000a000017945 */ /* 0x000fe20003800000 */
[----:B------:R-:W-:Y:S02]  /*270f0*/  IMAD.MOV.U32 R12, RZ, RZ, RZ ;  /* 0x000000ffff0c7224 */ /* 0x000fe400078e00ff */
[----:B-1----:R-:W-:Y:S02]  /*27100*/  IMAD.MOV.U32 R11, RZ, RZ, 0x1f ;  /* 0x0000001fff0b7424 */ /* 0x002fe400078e00ff */
[----:B------:R-:W-:Y:S01]  /*27110*/  IMAD.MOV.U32 R15, RZ, RZ, -0x1 ;  /* 0xffffffffff0f7424 */ /* 0x000fe200078e00ff */
[----:B0-----:R-:W-:-:S04]  /*27120*/  SHF.R.U32.HI R7, RZ, 0x5, R7 ;  /* 0x00000005ff077819 */ /* 0x001fc80000011607 */
[----:B------:R-:W-:-:S05]  /*27130*/  LOP3.LUT R7, R7, 0x3, RZ, 0xc0, !PT ;  /* 0x0000000307077812 */ /* 0x000fca00078ec0ff */
[----:B------:R-:W-:-:S07]  /*27140*/  IMAD.MOV.U32 R13, RZ, RZ, R7 ;  /* 0x000000ffff0d7224 */ /* 0x000fce00078e0007 */
[----:B------:R-:W-:Y:S05]  /*27150*/  WARPSYNC.COLLECTIVE R15, `(.L_x_1739) ;  /* 0x000000000f087348 */ /* 0x000fea0003c00000 */
[----:B------:R0:W1:Y:S02]  /*27160*/  SHFL.IDX P6, R14, R13, R12, R11 ;  /* 0x0000000c0d0e7389 */ /* 0x00006400000c000b */
[----:B01----:R-:W-:Y:S01]  /*27170*/  ENDCOLLECTIVE ;  /* 0x000000000000791b */ /* 0x003fe20003800000 */
.L_x_1739:
[----:B------:R-:W-:Y:S05]  /*27180*/  BSYNC B1 ;  /* 0x0000000000017941 */ /* 0x000fea0003800000 */
.L_x_1738:
[----:B------:R-:W-:Y:S05]  /*27190*/  BRA `(.L_x_1740) ;  /* 0xffffff8800dc7947 */ /* 0x000fea000383ffff */
.L_x_1580:
[----:B------:R-:W-:Y:S01]  /*271a0*/  BSSY B1, `(.L_x_1741) ;  /* 0x0000006000017945 */ /* 0x000fe20003800000 */
[----:B------:R-:W-:-:S07]  /*271b0*/  IMAD.MOV.U32 R15, RZ, RZ, -0x1 ;  /* 0xffffffffff0f7424 */ /* 0x000fce00078e00ff */
[----:B01----:R-:W-:Y:S05]  /*271c0*/  WARPSYNC.COLLECTIVE R15, `(.L_x_1742) ;  /* 0x000000000f0c7348 */ /* 0x003fea0003c00000 */
[----:B------:R-:W-:Y:S02]  /*271d0*/  ELECT P6, UR62, PT ;  /* 0x00000000003e782f */ /* 0x000fe400038c0000 */
[----:B------:R-:W-:Y:S01]  /*271e0*/  MOV R14, UR62 ;  /* 0x0000003e000e7c02 */ /* 0x000fe20008000f00 */
[----:B01----:R-:W-:Y:S10]  /*271f0*/  ENDCOLLECTIVE ;  /* 0x000000000000791b */ /* 0x003ff40003800000 */
.L_x_1742:
[----:B------:R-:W-:Y:S05]  /*27200*/  BSYNC B1 ;  /* 0x0000000000017941 */ /* 0x000fea0003800000 */
.L_x_1741:
[----:B------:R-:W-:Y:S05]  /*27210*/  BRA `(.L_x_1579) ;  /* 0xffffff8800d47947 */ /* 0x000fea000383ffff */
.L_x_1582:
[----:B0-----:R0:W2:Y:S02]  /*27220*/  SYNCS.PHASECHK.TRANS64.TRYWAIT P0, [R18+URZ+0x13220], R6 ;  /* 0x01322006120075a7 */ /* 0x0010a4000800017f */
[----:B--2---:R-:W-:Y:S05]  /*27230*/  @!P0 NANOSLEEP.SYNCS 0x989680 ;  /* 0x009896800000895d */ /* 0x004fea0003900000 */
[----:B------:R-:W2:Y:S02]  /*27240*/  @!P0 SYNCS.PHASECHK.TRANS64 P0, [R18+URZ+0x13220], R6 ;  /* 0x01322006120085a7 */ /* 0x000ea4000800007f */
[----:B--2---:R-:W-:Y:S05]  /*27250*/  @!P0 BRA `(.L_x_1582) ;  /* 0xfffffffc00f08947 */ /* 0x004fea000383ffff */
[----:B------:R-:W-:Y:S05]  /*27260*/  BRA `(.L_x_1743) ;  /* 0xffffff8800e47947 */ /* 0x000fea000383ffff */
.L_x_1586:
[----:B0-----:R0:W2:Y:S02]  /*27270*/  SYNCS.PHASECHK.TRANS64.TRYWAIT P0, [R6+URZ+0x132a0], R7 ;  /* 0x0132a007060075a7 */ /* 0x0010a4000800017f */
[----:B--2---:R-:W-:Y:S05]  /*27280*/  @!P0 NANOSLEEP.SYNCS 0x989680 ;  /* 0x009896800000895d */ /* 0x004fea0003900000 */
[----:B------:R-:W2:Y:S02]  /*27290*/  @!P0 SYNCS.PHASECHK.TRANS64 P0, [R6+URZ+0x132a0], R7 ;  /* 0x0132a007060085a7 */ /* 0x000ea4000800007f */
[----:B--2---:R-:W-:Y:S05]  /*272a0*/  @!P0 BRA `(.L_x_1586) ;  /* 0xfffffffc00f08947 */ /* 0x004fea000383ffff */
[----:B------:R-:W-:Y:S05]  /*272b0*/  BRA `(.L_x_1744) ;  /* 0xffffff8c00047947 */ /* 0x000fea000383ffff */
.L_x_1591:
[----:B-1----:R1:W2:Y:S02]  /*272c0*/  SYNCS.PHASECHK.TRANS64.TRYWAIT P0, [R6+URZ+0x132c0], R7 ;  /* 0x0132c007060075a7 */ /* 0x0022a4000800017f */
[----:B--2---:R-:W-:Y:S05]  /*272d0*/  @!P0 NANOSLEEP.SYNCS 0x989680 ;  /* 0x009896800000895d */ /* 0x004fea0003900000 */
[----:B------:R-:W2:Y:S02]  /*272e0*/  @!P0 SYNCS.PHASECHK.TRANS64 P0, [R6+URZ+0x132c0], R7 ;  /* 0x0132c007060085a7 */ /* 0x000ea4000800007f */
[----:B--2---:R-:W-:Y:S05]  /*272f0*/  @!P0 BRA `(.L_x_1591) ;  /* 0xfffffffc00f08947 */ /* 0x004fea000383ffff */
[----:B------:R-:W-:Y:S05]  /*27300*/  BRA `(.L_x_1745) ;  /* 0xffffff8c00847947 */ /* 0x000fea000383ffff */
.L_x_1598:
[----:B0-----:R0:W2:Y:S02]  /*27310*/  SYNCS.PHASECHK.TRANS64.TRYWAIT P1, [R6+URZ+0x132a0], R7 ;  /* 0x0132a007060075a7 */ /* 0x0010a4000802017f */
[----:B--2---:R-:W-:Y:S05]  /*27320*/  @!P1 NANOSLEEP.SYNCS 0x989680 ;  /* 0x009896800000995d */ /* 0x004fea0003900000 */
[----:B------:R-:W2:Y:S02]  /*27330*/  @!P1 SYNCS.PHASECHK.TRANS64 P1, [R6+URZ+0x132a0], R7 ;  /* 0x0132a007060095a7 */ /* 0x000ea4000802007f */
[----:B--2---:R-:W-:Y:S05]  /*27340*/  @!P1 BRA `(.L_x_1598) ;  /* 0xfffffffc00f09947 */ /* 0x004fea000383ffff */
[----:B------:R-:W-:Y:S05]  /*27350*/  BRA `(.L_x_1746) ;  /* 0xffffff9000587947 */ /* 0x000fea000383ffff */
.L_x_1603:
[----:B-1----:R1:W2:Y:S02]  /*27360*/  SYNCS.PHASECHK.TRANS64.TRYWAIT P1, [R6+URZ+0x132c0], R7 ;  /* 0x0132c007060075a7 */ /* 0x0022a4000802017f */
[----:B--2---:R-:W-:Y:S05]  /*27370*/  @!P1 NANOSLEEP.SYNCS 0x989680 ;  /* 0x009896800000995d */ /* 0x004fea0003900000 */
[----:B------:R-:W2:Y:S02]  /*27380*/  @!P1 SYNCS.PHASECHK.TRANS64 P1, [R6+URZ+0x132c0], R7 ;  /* 0x0132c007060095a7 */ /* 0x000ea4000802007f */
[----:B--2---:R-:W-:Y:S05]  /*27390*/  @!P1 BRA `(.L_x_1603) ;  /* 0xfffffffc00f09947 */ /* 0x004fea000383ffff */
[----:B------:R-:W-:Y:S05]  /*273a0*/  BRA `(.L_x_1747) ;  /* 0xffffff9000d47947 */ /* 0x000fea000383ffff */
.L_x_1628:
[----:B------:R-:W0:Y:S01]  /*273b0*/  S2R R20, SR_TID.X ;  /* 0x0000000000147919 */ /* 0x000e220000002100 */
[----:B------:R-:W-:Y:S01]  /*273c0*/  BSSY B0, `(.L_x_1748) ;  /* 0x000000a000007945 */ /* 0x000fe20003800000 */
[----:B------:R-:W-:Y:S02]  /*273d0*/  IMAD.MOV.U32 R11, RZ, RZ, 0x1f ;  /* 0x0000001fff0b7424 */ /* 0x000fe400078e00ff */
[----:B------:R-:W-:Y:S01]  /*273e0*/  IMAD.MOV.U32 R15, RZ, RZ, -0x1 ;  /* 0xffffffffff0f7424 */ /* 0x000fe200078e00ff */
[----:B0-----:R-:W-:-:S04]  /*273f0*/  SHF.R.U32.HI R12, RZ, 0x5, R20 ;  /* 0x00000005ff0c7819 */ /* 0x001fc80000011614 */
[----:B------:R-:W-:-:S05]  /*27400*/  LOP3.LUT R12, R12, 0x3, RZ, 0xc0, !PT ;  /* 0x000000030c0c7812 */ /* 0x000fca00078ec0ff */
[----:B------:R-:W-:Y:S02]  /*27410*/  IMAD.MOV.U32 R13, RZ, RZ, R12 ;  /* 0x000000ffff0d7224 */ /* 0x000fe400078e000c */
[----:B------:R-:W-:-:S07]  /*27420*/  IMAD.MOV.U32 R12, RZ, RZ, RZ ;  /* 0x000000ffff0c7224 */ /* 0x000fce00078e00ff */
[----:B-----5:R-:W-:Y:S05]  /*27430*/  WARPSYNC.COLLECTIVE R15, `(.L_x_1749) ;  /* 0x000000000f087348 */ /* 0x020fea0003c00000 */
[----:B------:R0:W1:Y:S02]  /*27440*/  SHFL.IDX P6, R14, R13, R12, R11 ;  /* 0x0000000c0d0e7389 */ /* 0x00006400000c000b */
[----:B01---5:R-:W-:Y:S01]  /*27450*/  ENDCOLLECTIVE ;  /* 0x000000000000791b */ /* 0x023fe20003800000 */
.L_x_1749:
[----:B------:R-:W-:Y:S05]  /*27460*/  BSYNC B0 ;  /* 0x0000000000007941 */ /* 0x000fea0003800000 */
.L_x_1748:
[----:B------:R-:W-:Y:S05]  /*27470*/  BRA `(.L_x_1750) ;  /* 0xffffffa400d47947 */ /* 0x000fea000383ffff */
.L_x_1631:
[----:B0-----:R-:W2:Y:S02]  /*27480*/  LDL R0, [R1+0x44] ;  /* 0x0000440001007983 */ /* 0x001ea40000100800 */
[----:B--2---:R0:W1:Y:S02]  /*27490*/  SYNCS.PHASECHK.TRANS64.TRYWAIT P0, [R6+URZ+0x13280], R0 ;  /* 0x01328000060075a7 */ /* 0x004064000800017f */
[----:B-1----:R-:W-:Y:S05]  /*274a0*/  @!P0 NANOSLEEP.SYNCS 0x989680 ;  /* 0x009896800000895d */ /* 0x002fea0003900000 */
[----:B------:R-:W1:Y:S02]  /*274b0*/  @!P0 SYNCS.PHASECHK.TRANS64 P0, [R6+URZ+0x13280], R0 ;  /* 0x01328000060085a7 */ /* 0x000e64000800007f */
[----:B-1----:R-:W-:Y:S05]  /*274c0*/  @!P0 BRA `(.L_x_1631) ;  /* 0xfffffffc00ec8947 */ /* 0x002fea000383ffff */
[----:B------:R-:W-:Y:S05]  /*274d0*/  BRA `(.L_x_1751) ;  /* 0xffffffa400ec7947 */ /* 0x000fea000383ffff */
.L_x_1632:
        /* <DEDUP_REMOVED lines=8> */
.L_x_1753:
[----:B------:R-:W-:Y:S05]  /*27560*/  BSYNC B0 ;  /* 0x0000000000007941 */ /* 0x000fea0003800000 */
.L_x_1752:
        /* <DEDUP_REMOVED lines=12> */
.L_x_1754:
[----:B------:R-:W-:Y:S01]  /*27630*/  @P3 LOP3.LUT R16, R16, 0x8, RZ, 0xfc, !PT ;  /* 0x0000000810103812 */ /* 0x000fe200078efcff */
[----:B------:R-:W-:Y:S02]  /*27640*/  IMAD.MOV.U32 R13, RZ, RZ, R2 ;  /* 0x000000ffff0d7224 */ /* 0x000fe400078e0002 */
[----:B------:R-:W-:Y:S02]  /*27650*/  IMAD.MOV.U32 R12, RZ, RZ, 0x1 ;  /* 0x00000001ff0c7424 */ /* 0x000fe400078e00ff */
[----:B------:R-:W-:-:S07]  /*27660*/  IMAD.MOV.U32 R3, RZ, RZ, R14 ;  /* 0x000000ffff037224 */ /* 0x000fce00078e000e */
[----:B------:R-:W-:Y:S05]  /*27670*/  WARPSYNC.COLLECTIVE R15, `(.L_x_1755) ;  /* 0x000000000f087348 */ /* 0x000fea0003c00000 */
[----:B------:R0:W1:Y:S02]  /*27680*/  SHFL.IDX P6, R14, R13, R12, R11 ;  /* 0x0000000c0d0e7389 */ /* 0x00006400000c000b */
[----:B01----:R-:W-:Y:S01]  /*27690*/  ENDCOLLECTIVE ;  /* 0x000000000000791b */ /* 0x003fe20003800000 */
.L_x_1755:
        /* <DEDUP_REMOVED lines=14> */
.L_x_1756:
[----:B------:R-:W-:Y:S02]  /*27780*/  IMAD.MOV.U32 R13, RZ, RZ, R2 ;  /* 0x000000ffff0d7224 */ /* 0x000fe400078e0002 */
[----:B------:R-:W-:Y:S02]  /*27790*/  IMAD.MOV.U32 R12, RZ, RZ, 0x2 ;  /* 0x00000002ff0c7424 */ /* 0x000fe400078e00ff */
[----:B------:R-:W-:-:S05]  /*277a0*/  IMAD.SHL.U32 R21, R10, 0x10, RZ ;  /* 0x000000100a157824 */ /* 0x000fca00078e00ff */
[----:B------:R-:W-:Y:S01]  /*277b0*/  LOP3.LUT R21, R21, 0x30, RZ, 0xc0, !PT ;  /* 0x0000003015157812 */ /* 0x000fe200078ec0ff */
[----:B------:R-:W-:-:S07]  /*277c0*/  IMAD.MOV.U32 R10, RZ, RZ, R14 ;  /* 0x000000ffff0a7224 */ /* 0x000fce00078e000e */
[----:B------:R-:W-:Y:S05]  /*277d0*/  WARPSYNC.COLLECTIVE R15, `(.L_x_1757) ;  /* 0x000000000f087348 */ /* 0x000fea0003c00000 */
[----:B------:R0:W1:Y:S02]  /*277e0*/  SHFL.IDX P6, R14, R13, R12, R11 ;  /* 0x0000000c0d0e7389 */ /* 0x00006400000c000b */
[----:B01----:R-:W-:Y:S01]  /*277f0*/  ENDCOLLECTIVE ;  /* 0x000000000000791b */ /* 0x003fe20003800000 */
.L_x_1757:
        /* <DEDUP_REMOVED lines=13> */
.L_x_1758:
[----:B------:R-:W-:Y:S02]  /*278d0*/  IMAD.SHL.U32 R21, R10, 0x10, RZ ;  /* 0x000000100a157824 */ /* 0x000fe400078e00ff */
[----:B------:R-:W-:Y:S02]  /*278e0*/  IMAD.MOV.U32 R13, RZ, RZ, R2 ;  /* 0x000000ffff0d7224 */ /* 0x000fe400078e0002 */
[----:B------:R-:W-:Y:S01]  /*278f0*/  IMAD.MOV.U32 R12, RZ, RZ, 0x3 ;  /* 0x00000003ff0c7424 */ /* 0x000fe200078e00ff */
[----:B------:R-:W-:Y:S01]  /*27900*/  LOP3.LUT R21, R21, 0x30, RZ, 0xc0, !PT ;  /* 0x0000003015157812 */ /* 0x000fe200078ec0ff */
[----:B------:R-:W-:-:S07]  /*27910*/  IMAD.MOV.U32 R10, RZ, RZ, R14 ;  /* 0x000000ffff0a7224 */ /* 0x000fce00078e000e */
[----:B------:R-:W-:Y:S05]  /*27920*/  WARPSYNC.COLLECTIVE R15, `(.L_x_1759) ;  /* 0x000000000f087348 */ /* 0x000fea0003c00000 */
[----:B------:R0:W1:Y:S02]  /*27930*/  SHFL.IDX P6, R14, R13, R12, R11 ;  /* 0x0000000c0d0e7389 */ /* 0x00006400000c000b */
[----:B01----:R-:W-:Y:S01]  /*27940*/  ENDCOLLECTIVE ;  /* 0x000000000000791b */ /* 0x003fe20003800000 */
.L_x_1759:
        /* <DEDUP_REMOVED lines=13> */
.L_x_1760:
[----:B------:R-:W-:Y:S02]  /*27a20*/  IMAD.SHL.U32 R10, R10, 0x10, RZ ;  /* 0x000000100a0a7824 */ /* 0x000fe400078e00ff */
[----:B------:R-:W-:Y:S02]  /*27a30*/  IMAD.MOV.U32 R13, RZ, RZ, R22 ;  /* 0x000000ffff0d7224 */ /* 0x000fe400078e0016 */
[----:B------:R-:W-:Y:S01]  /*27a40*/  IMAD.MOV.U32 R12, RZ, RZ, RZ ;  /* 0x000000ffff0c7224 */ /* 0x000fe200078e00ff */
[----:B------:R-:W-:Y:S01]  /*27a50*/  LOP3.LUT R10, R10, 0x30, RZ, 0xc0, !PT ;  /* 0x000000300a0a7812 */ /* 0x000fe200078ec0ff */
[----:B------:R-:W-:-:S07]  /*27a60*/  IMAD.MOV.U32 R0, RZ, RZ, R14 ;  /* 0x000000ffff007224 */ /* 0x000fce00078e000e */
[----:B------:R-:W-:Y:S05]  /*27a70*/  WARPSYNC.COLLECTIVE R15, `(.L_x_1761) ;  /* 0x000000000f087348 */ /* 0x000fea0003c00000 */
[----:B------:R0:W1:Y:S02]  /*27a80*/  SHFL.IDX P6, R14, R13, R12, R11 ;  /* 0x0000000c0d0e7389 */ /* 0x00006400000c000b */
[----:B01----:R-:W-:Y:S01]  /*27a90*/  ENDCOLLECTIVE ;  /* 0x000000000000791b */ /* 0x003fe20003800000 */
.L_x_1761:
        /* <DEDUP_REMOVED lines=13> */
.L_x_1762:
[----:B------:R-:W-:Y:S01]  /*27b70*/  IMAD.MOV.U32 R10, RZ, RZ, R14 ;  /* 0x000000ffff0a7224 */ /* 0x000fe200078e000e */
[----:B------:R-:W-:Y:S06]  /*27b80*/  BRA `(.L_x_1763) ;  /* 0xffffffa400a47947 */ /* 0x000fec000383ffff */
.L_x_1637:
[----:B---3--:R-:W3:Y:S02]  /*27b90*/  LDL R0, [R1+0x44] ;  /* 0x0000440001007983 */ /* 0x008ee40000100800 */
[----:B---3--:R3:W4:Y:S02]  /*27ba0*/  SYNCS.PHASECHK.TRANS64.TRYWAIT P0, [R6+URZ+0x13240], R0 ;  /* 0x01324000060075a7 */ /* 0x008724000800017f */
[----:B----4-:R-:W-:Y:S05]  /*27bb0*/  @!P0 NANOSLEEP.SYNCS 0x989680 ;  /* 0x009896800000895d */ /* 0x010fea0003900000 */
[----:B------:R-:W4:Y:S02]  /*27bc0*/  @!P0 SYNCS.PHASECHK.TRANS64 P0, [R6+URZ+0x13240], R0 ;  /* 0x01324000060085a7 */ /* 0x000f24000800007f */
[----:B----4-:R-:W-:Y:S05]  /*27bd0*/  @!P0 BRA `(.L_x_1637) ;  /* 0xfffffffc00ec8947 */ /* 0x010fea000383ffff */
[----:B------:R-:W-:Y:S05]  /*27be0*/  BRA `(.L_x_1764) ;  /* 0xffffffa800047947 */ /* 0x000fea000383ffff */
.L_x_1638:
[----:B------:R-:W-:Y:S01]  /*27bf0*/  BSSY B0, `(.L_x_1765) ;  /* 0x0000008000007945 */ /* 0x000fe20003800000 */
[----:B------:R-:W-:Y:S02]  /*27c00*/  IMAD.MOV.U32 R13, RZ, RZ, R0 ;  /* 0x000000ffff0d7224 */ /* 0x000fe400078e0000 */
[----:B------:R-:W-:Y:S02]  /*27c10*/  IMAD.MOV.U32 R12, RZ, RZ, RZ ;  /* 0x000000ffff0c7224 */ /* 0x000fe400078e00ff */
[----:B------:R-:W-:Y:S02]  /*27c20*/  IMAD.MOV.U32 R11, RZ, RZ, 0x1c1f ;  /* 0x00001c1fff0b7424 */ /* 0x000fe400078e00ff */
[----:B------:R-:W-:-:S07]  /*27c30*/  IMAD.MOV.U32 R15, RZ, RZ, -0x1 ;  /* 0xffffffffff0f7424 */ /* 0x000fce00078e00ff */
[----:B0-2---:R-:W-:Y:S05]  /*27c40*/  WARPSYNC.COLLECTIVE R15, `(.L_x_1766) ;  /* 0x000000000f087348 */ /* 0x005fea0003c00000 */
[----:B------:R1:W3:Y:S02]  /*27c50*/  SHFL.IDX P6, R14, R13, R12, R11 ;  /* 0x0000000c0d0e7389 */ /* 0x0002e400000c000b */
[----:B0123--:R-:W-:Y:S01]  /*27c60*/  ENDCOLLECTIVE ;  /* 0x000000000000791b */ /* 0x00ffe20003800000 */
.L_x_1766:
[----:B------:R-:W-:Y:S05]  /*27c70*/  BSYNC B0 ;  /* 0x0000000000007941 */ /* 0x000fea0003800000 */
.L_x_1765:
        /* <DEDUP_REMOVED lines=10> */
.L_x_1767:
        /* <DEDUP_REMOVED lines=8> */
.L_x_1768:
        /* <DEDUP_REMOVED lines=15> */
.L_x_1769:
[----:B------:R-:W-:Y:S02]  /*27e90*/  IMAD.MOV.U32 R13, RZ, RZ, R0 ;  /* 0x000000ffff0d7224 */ /* 0x000fe400078e0000 */
[----:B------:R-:W-:Y:S02]  /*27ea0*/  IMAD.MOV.U32 R12, RZ, RZ, 0x2 ;  /* 0x00000002ff0c7424 */ /* 0x000fe400078e00ff */
[----:B------:R-:W-:-:S07]  /*27eb0*/  IMAD.MOV.U32 R5, RZ, RZ, R14 ;  /* 0x000000ffff057224 */ /* 0x000fce00078e000e */
[----:B------:R-:W-:Y:S05]  /*27ec0*/  WARPSYNC.COLLECTIVE R15, `(.L_x_1770) ;  /* 0x000000000f087348 */ /* 0x000fea0003c00000 */
[----:B------:R0:W1:Y:S02]  /*27ed0*/  SHFL.IDX P6, R14, R13, R12, R11 ;  /* 0x0000000c0d0e7389 */ /* 0x00006400000c000b */
[----:B01----:R-:W-:Y:S01]  /*27ee0*/  ENDCOLLECTIVE ;  /* 0x000000000000791b */ /* 0x003fe20003800000 */
.L_x_1770:
        /* <DEDUP_REMOVED lines=14> */
.L_x_1771:
[----:B------:R-:W-:Y:S02]  /*27fd0*/  IMAD.MOV.U32 R13, RZ, RZ, R0 ;  /* 0x000000ffff0d7224 */ /* 0x000fe400078e0000 */
[----:B------:R-:W-:Y:S02]  /*27fe0*/  IMAD.MOV.U32 R12, RZ, RZ, 0x3 ;  /* 0x00000003ff0c7424 */ /* 0x000fe400078e00ff */
[----:B------:R-:W-:-:S07]  /*27ff0*/  IMAD.MOV.U32 R5, RZ, RZ, R14 ;  /* 0x000000ffff057224 */ /* 0x000fce00078e000e */
[----:B------:R-:W-:Y:S05]  /*28000*/  WARPSYNC.COLLECTIVE R15, `(.L_x_1772) ;  /* 0x000000000f087348 */ /* 0x000fea0003c00000 */
[----:B------:R0:W1:Y:S02]  /*28010*/  SHFL.IDX P6, R14, R13, R12, R11 ;  /* 0x0000000c0d0e7389 */ /* 0x00006400000c000b */
[----:B01----:R-:W-:Y:S01]  /*28020*/  ENDCOLLECTIVE ;  /* 0x000000000000791b */ /* 0x003fe20003800000 */
.L_x_1772:
        /* <DEDUP_REMOVED lines=10> */
.L_x_1773:
        /* <DEDUP_REMOVED lines=10> */
.L_x_1774:
[----:B------:R-:W-:-:S05]  /*28170*/  @P2 IADD3 R2, P0, R19, R2, RZ ;  /* 0x0000000213022210 */ /* 0x000fca0007f1e0ff */
[----:B------:R-:W-:Y:S02]  /*28180*/  @P2 IMAD.X R0, RZ, RZ, R0, P0 ;  /* 0x000000ffff002224 */ /* 0x000fe400000e0600 */
[----:B------:R-:W-:Y:S02]  /*28190*/  @P2 IMAD.MOV.U32 R4, RZ, RZ, R2 ;  /* 0x000000ffff042224 */ /* 0x000fe400078e0002 */
        /* <DEDUP_REMOVED lines=10> */
.L_x_1775:
[----:B------:R-:W-:Y:S01]  /*28240*/  IMAD.MOV.U32 R4, RZ, RZ, R14 ;  /* 0x000000ffff047224 */ /* 0x000fe200078e000e */
[----:B------:R-:W-:Y:S06]  /*28250*/  BRA `(.L_x_1776) ;  /* 0xffffffa400847947 */ /* 0x000fec000383ffff */
.L_x_1645:
[----:B------:R-:W-:Y:S02]  /*28260*/  IMAD.MOV.U32 R13, RZ, RZ, R4 ;  /* 0x000000ffff0d7224 */ /* 0x000fe400078e0004 */
[----:B------:R-:W-:Y:S02]  /*28270*/  IMAD.MOV.U32 R12, RZ, RZ, RZ ;  /* 0x000000ffff0c7224 */ /* 0x000fe400078e00ff */
[----:B------:R-:W-:Y:S02]  /*28280*/  IMAD.MOV.U32 R11, RZ, RZ, 0x1c1f ;  /* 0x00001c1fff0b7424 */ /* 0x000fe400078e00ff */
[----:B------:R-:W-:Y:S02]  /*28290*/  IMAD.MOV.U32 R15, RZ, RZ, -0x1 ;  /* 0xffffffffff0f7424 */ /* 0x000fe400078e00ff */
[----:B-----5:R-:W-:Y:S02]  /*282a0*/  IMAD R3, R21, R9, RZ ;  /* 0x0000000915037224 */ /* 0x020fe400078e02ff */
[----:B------:R-:W-:-:S07]  /*282b0*/  IMAD.IADD R25, R20, 0x1, R25 ;  /* 0x0000000114197824 */ /* 0x000fce00078e0219 */
[----:B------:R-:W-:Y:S05]  /*282c0*/  WARPSYNC.COLLECTIVE R15, `(.L_x_1777) ;  /* 0x000000000f087348 */ /* 0x000fea0003c00000 */
[----:B------:R0:W1:Y:S02]  /*282d0*/  SHFL.IDX P6, R14, R13, R12, R11 ;  /* 0x0000000c0d0e7389 */ /* 0x00006400000c000b */
[----:B01----:R-:W-:Y:S01]  /*282e0*/  ENDCOLLECTIVE ;  /* 0x000000000000791b */ /* 0x003fe20003800000 */
.L_x_1777:
[C---:B------:R-:W-:Y:S01]  /*282f0*/  VIADD R8, R25.reuse, 0x20 ;  /* 0x0000002019087836 */ /* 0x040fe20000000000 */
[----:B------:R-:W-:Y:S01]  /*28300*/  ISETP.GE.AND P2, PT, R25, R3, PT ;  /* 0x000000031900720c */ /* 0x000fe20003f46270 */
[----:B------:R-:W-:Y:S02]  /*28310*/  IMAD.MOV.U32 R13, RZ, RZ, R0 ;  /* 0x000000ffff0d7224 */ /* 0x000fe400078e0000 */
[----:B------:R-:W-:-:S10]  /*28320*/  IMAD.MOV.U32 R7, RZ, RZ, R14 ;  /* 0x000000ffff077224 */ /* 0x000fd400078e000e */
[----:B------:R-:W-:Y:S05]  /*28330*/  WARPSYNC.COLLECTIVE R15, `(.L_x_1778) ;  /* 0x000000000f087348 */ /* 0x000fea0003c00000 */
[----:B------:R0:W1:Y:S02]  /*28340*/  SHFL.IDX P6, R14, R13, R12, R11 ;  /* 0x0000000c0d0e7389 */ /* 0x00006400000c000b */
[----:B01----:R-:W-:Y:S01]  /*28350*/  ENDCOLLECTIVE ;  /* 0x000000000000791b */ /* 0x003fe20003800000 */
.L_x_1778:
[----:B------:R-:W-:Y:S02]  /*28360*/  IMAD.MOV.U32 R13, RZ, RZ, R4 ;  /* 0x000000ffff0d7224 */ /* 0x000fe400078e0004 */
[----:B------:R-:W-:Y:S02]  /*28370*/  IMAD.MOV.U32 R12, RZ, RZ, 0x1 ;  /* 0x00000001ff0c7424 */ /* 0x000fe400078e00ff */
[----:B------:R-:W-:-:S07]  /*28380*/  IMAD.MOV.U32 R6, RZ, RZ, R14 ;  /* 0x000000ffff067224 */ /* 0x000fce00078e000e */
[----:B------:R-:W-:Y:S05]  /*28390*/  WARPSYNC.COLLECTIVE R15, `(.L_x_1779) ;  /* 0x000000000f087348 */ /* 0x000fea0003c00000 */
[----:B------:R0:W1:Y:S02]  /*283a0*/  SHFL.IDX P6, R14, R13, R12, R11 ;  /* 0x0000000c0d0e7389 */ /* 0x00006400000c000b */
[----:B01----:R-:W-:Y:S01]  /*283b0*/  ENDCOLLECTIVE ;  /* 0x000000000000791b */ /* 0x003fe20003800000 */
.L_x_1779:
[----:B------:R-:W-:-:S05]  /*283c0*/  @!P2 IADD3 R6, P1, R19, R6, RZ ;  /* 0x000000061306a210 */ /* 0x000fca0007f3e0ff */
[----:B------:R-:W-:Y:S01]  /*283d0*/  @!P2 IMAD.X R7, RZ, RZ, R7, P1 ;  /* 0x000000ffff07a224 */ /* 0x000fe200008e0607 */
[----:B------:R-:W-:-:S04]  /*283e0*/  ISETP.GE.AND P1, PT, R8, R3, PT ;  /* 0x000000030800720c */ /* 0x000fc80003f26270 */
[----:B------:R-:W-:Y:S01]  /*283f0*/  @!PT LDS RZ, [RZ] ;  /* 0x00000000fffff984 */ /* 0x000fe20000000800 */
[----:B------:R-:W-:Y:S01]  /*28400*/  @!PT LDS RZ, [RZ] ;  /* 0x00000000fffff984 */ /* 0x000fe20000000800 */
[----:B------:R-:W-:Y:S01]  /*28410*/  @!PT LDS RZ, [RZ] ;  /* 0x00000000fffff984 */ /* 0x000fe20000000800 */
[----:B------:R0:W-:Y:S01]  /*28420*/  @!P2 LDGSTS.E.BYPASS.LTC128B.128 [R10+0xb000], desc[UR44][R6.64], !P0 ;  /* 0x0b000000060aafae */ /* 0x0001e2000c101d6c */
[----:B------:R-:W-:Y:S02]  /*28430*/  IMAD.MOV.U32 R13, RZ, RZ, R0 ;  /* 0x000000ffff0d7224 */ /* 0x000fe400078e0000 */
[----:B0-----:R-:W-:-:S07]  /*28440*/  IMAD.MOV.U32 R6, RZ, RZ, R14 ;  /* 0x000000ffff067224 */ /* 0x001fce00078e000e */
[----:B------:R-:W-:Y:S05]  /*28450*/  WARPSYNC.COLLECTIVE R15, `(.L_x_1780) ;  /* 0x000000000f087348 */ /* 0x000fea0003c00000 */
[----:B------:R0:W1:Y:S02]  /*28460*/  SHFL.IDX P6, R14, R13, R12, R11 ;  /* 0x0000000c0d0e7389 */ /* 0x00006400000c000b */
[----:B01----:R-:W-:Y:S01]  /*28470*/  ENDCOLLECTIVE ;  /* 0x000000000000791b */ /* 0x003fe20003800000 */
.L_x_1780:
[----:B------:R-:W-:Y:S02]  /*28480*/  IMAD.MOV.U32 R13, RZ, RZ, R4 ;  /* 0x000000ffff0d7224 */ /* 0x000fe400078e0004 */
[----:B------:R-:W-:Y:S02]  /*28490*/  IMAD.MOV.U32 R12, RZ, RZ, 0x2 ;  /* 0x00000002ff0c7424 */ /* 0x000fe400078e00ff */
[----:B------:R-:W-:-:S07]  /*284a0*/  IMAD.MOV.U32 R7, RZ, RZ, R14 ;  /* 0x000000ffff077224 */ /* 0x000fce00078e000e */
[----:B------:R-:W-:Y:S05]  /*284b0*/  WARPSYNC.COLLECTIVE R15, `(.L_x_1781) ;  /* 0x000000000f087348 */ /* 0x000fea0003c00000 */
[----:B------:R0:W1:Y:S02]  /*284c0*/  SHFL.IDX P6, R14, R13, R12, R11 ;  /* 0x0000000c0d0e7389 */ /* 0x00006400000c000b */
[----:B01----:R-:W-:Y:S01]  /*284d0*/  ENDCOLLECTIVE ;  /* 0x000000000000791b */ /* 0x003fe20003800000 */
.L_x_1781:
        /* <DEDUP_REMOVED lines=16> */
.L_x_1782:
[----:B------:R-:W-:Y:S02]  /*285e0*/  IMAD.MOV.U32 R13, RZ, RZ, R4 ;  /* 0x000000ffff0d7224 */ /* 0x000fe400078e0004 */
[----:B------:R-:W-:Y:S02]  /*285f0*/  IMAD.MOV.U32 R12, RZ, RZ, 0x3 ;  /* 0x00000003ff0c7424 */ /* 0x000fe400078e00ff */
[----:B------:R-:W-:-:S07]  /*28600*/  IMAD.MOV.U32 R7, RZ, RZ, R14 ;  /* 0x000000ffff077224 */ /* 0x000fce00078e000e */
[----:B------:R-:W-:Y:S05]  /*28610*/  WARPSYNC.COLLECTIVE R15, `(.L_x_1783) ;  /* 0x000000000f087348 */ /* 0x000fea0003c00000 */
[----:B------:R0:W1:Y:S02]  /*28620*/  SHFL.IDX P6, R14, R13, R12, R11 ;  /* 0x0000000c0d0e7389 */ /* 0x00006400000c000b */
[----:B01----:R-:W-:Y:S01]  /*28630*/  ENDCOLLECTIVE ;  /* 0x000000000000791b */ /* 0x003fe20003800000 */
.L_x_1783:
        /* <DEDUP_REMOVED lines=11> */
.L_x_1784:
[----:B------:R-:W-:Y:S01]  /*286f0*/  @!PT LDS RZ, [RZ] ;  /* 0x00000000fffff984 */ /* 0x000fe20000000800 */
[----:B------:R-:W-:Y:S01]  /*28700*/  @!PT LDS RZ, [RZ] ;  /* 0x00000000fffff984 */ /* 0x000fe20000000800 */
[----:B------:R-:W-:Y:S01]  /*28710*/  @!PT LDS RZ, [RZ] ;  /* 0x00000000fffff984 */ /* 0x000fe20000000800 */
[----:B------:R0:W-:Y:S01]  /*28720*/  @!P1 LDGSTS.E.BYPASS.LTC128B.128 [R10+0xc000], desc[UR44][R6.64], !P0 ;  /* 0x0c000000060a9fae */ /* 0x0001e2000c101d6c */
[----:B------:R-:W-:Y:S01]  /*28730*/  ISETP.GE.AND P1, PT, R0, R3, PT ;  /* 0x000000030000720c */ /* 0x000fe20003f26270 */
[----:B------:R-:W-:Y:S02]  /*28740*/  IMAD.MOV.U32 R13, RZ, RZ, R2 ;  /* 0x000000ffff0d7224 */ /* 0x000fe400078e0002 */
[----:B------:R-:W-:Y:S02]  /*28750*/  IMAD.MOV.U32 R12, RZ, RZ, RZ ;  /* 0x000000ffff0c7224 */ /* 0x000fe400078e00ff */
[----:B0-----:R-:W-:-:S08]  /*28760*/  IMAD.MOV.U32 R6, RZ, RZ, R14 ;  /* 0x000000ffff067224 */ /* 0x001fd000078e000e */
[----:B------:R-:W-:Y:S05]  /*28770*/  WARPSYNC.COLLECTIVE R15, `(.L_x_1785) ;  /* 0x000000000f087348 */ /* 0x000fea0003c00000 */
[----:B------:R0:W1:Y:S02]  /*28780*/  SHFL.IDX P6, R14, R13, R12, R11 ;  /* 0x0000000c0d0e7389 */ /* 0x00006400000c000b */
[----:B01----:R-:W-:Y:S01]  /*28790*/  ENDCOLLECTIVE ;  /* 0x000000000000791b */ /* 0x003fe20003800000 */
.L_x_1785:
        /* <DEDUP_REMOVED lines=11> */
.L_x_1786:
        /* <DEDUP_REMOVED lines=8> */
.L_x_1787:
        /* <DEDUP_REMOVED lines=13> */
.L_x_1788:
[----:B------:R-:W-:Y:S01]  /*289a0*/  IMAD.MOV.U32 R2, RZ, RZ, R14 ;  /* 0x000000ffff027224 */ /* 0x000fe200078e000e */
[----:B------:R-:W-:Y:S06]  /*289b0*/  BRA `(.L_x_1789) ;  /* 0xffffffa800807947 */ /* 0x000fec000383ffff */
.L_x_1648:
[----:B0-----:R0:W1:Y:S02]  /*289c0*/  SYNCS.PHASECHK.TRANS64.TRYWAIT P0, [R18+URZ+0x13220], R0 ;  /* 0x01322000120075a7 */ /* 0x001064000800017f */
[----:B-1----:R-:W-:Y:S05]  /*289d0*/  @!P0 NANOSLEEP.SYNCS 0x989680 ;  /* 0x009896800000895d */ /* 0x002fea0003900000 */
[----:B------:R-:W1:Y:S02]  /*289e0*/  @!P0 SYNCS.PHASECHK.TRANS64 P0, [R18+URZ+0x13220], R0 ;  /* 0x01322000120085a7 */ /* 0x000e64000800007f */
[----:B-1----:R-:W-:Y:S05]  /*289f0*/  @!P0 BRA `(.L_x_1648) ;  /* 0xfffffffc00f08947 */ /* 0x002fea000383ffff */
[----:B------:R-:W-:Y:S05]  /*28a00*/  BRA `(.L_x_1790) ;  /* 0xffffffa800dc7947 */ /* 0x000fea000383ffff */
.L_x_1652:
[----:B0-----:R0:W1:Y:S02]  /*28a10*/  SYNCS.PHASECHK.TRANS64.TRYWAIT P0, [R6+URZ+0x13280], R29 ;  /* 0x0132801d060075a7 */ /* 0x001064000800017f */
[----:B-1----:R-:W-:Y:S05]  /*28a20*/  @!P0 NANOSLEEP.SYNCS 0x989680 ;  /* 0x009896800000895d */ /* 0x002fea0003900000 */
[----:B------:R-:W1:Y:S02]  /*28a30*/  @!P0 SYNCS.PHASECHK.TRANS64 P0, [R6+URZ+0x13280], R29 ;  /* 0x0132801d060085a7 */ /* 0x000e64000800007f */
[----:B-1----:R-:W-:Y:S05]  /*28a40*/  @!P0 BRA `(.L_x_1652) ;  /* 0xfffffffc00f08947 */ /* 0x002fea000383ffff */
[----:B------:R-:W-:Y:S05]  /*28a50*/  BRA `(.L_x_1791) ;  /* 0xffffffb000247947 */ /* 0x000fea000383ffff */
.L_x_1653:
        /* <DEDUP_REMOVED lines=8> */
.L_x_1793:
[----:B------:R-:W-:Y:S05]  /*28ae0*/  BSYNC B0 ;  /* 0x0000000000007941 */ /* 0x000fea0003800000 */
.L_x_1792:
        /* <DEDUP_REMOVED lines=10> */
.L_x_1794:
        /* <DEDUP_REMOVED lines=11> */
.L_x_1795:
        /* <DEDUP_REMOVED lines=10> */
.L_x_1796:
        /* <DEDUP_REMOVED lines=11> */
.L_x_1797:
        /* <DEDUP_REMOVED lines=10> */
.L_x_1798:
        /* <DEDUP_REMOVED lines=11> */
.L_x_1799:
        /* <DEDUP_REMOVED lines=10> */
.L_x_1800:
[----:B------:R-:W-:Y:S02]  /*28f80*/  IMAD.MOV.U32 R13, RZ, RZ, R19 ;  /* 0x000000ffff0d7224 */ /* 0x000fe400078e0013 */
[----:B------:R-:W-:Y:S02]  /*28f90*/  IMAD.MOV.U32 R12, RZ, RZ, RZ ;  /* 0x000000ffff0c7224 */ /* 0x000fe400078e00ff */
[----:B------:R-:W-:Y:S02]  /*28fa0*/  IMAD.SHL.U32 R3, R3, 0x10, RZ ;  /* 0x0000001003037824 */ /* 0x000fe400078e00ff */
[----:B------:R-:W-:-:S07]  /*28fb0*/  IMAD.MOV.U32 R2, RZ, RZ, R14 ;  /* 0x000000ffff027224 */ /* 0x000fce00078e000e */
[----:B------:R-:W-:Y:S05]  /*28fc0*/  WARPSYNC.COLLECTIVE R15, `(.L_x_1801) ;  /* 0x000000000f087348 */ /* 0x000fea0003c00000 */
[----:B------:R0:W1:Y:S02]  /*28fd0*/  SHFL.IDX P6, R14, R13, R12, R11 ;  /* 0x0000000c0d0e7389 */ /* 0x00006400000c000b */
[----:B01----:R-:W-:Y:S01]  /*28fe0*/  ENDCOLLECTIVE ;  /* 0x000000000000791b */ /* 0x003fe20003800000 */
.L_x_1801:
        /* <DEDUP_REMOVED lines=12> */
.L_x_1802:
[----:B------:R-:W-:Y:S01]  /*290b0*/  IMAD.MOV.U32 R2, RZ, RZ, R14 ;  /* 0x000000ffff027224 */ /* 0x000fe200078e000e */
[----:B------:R-:W-:Y:S06]  /*290c0*/  BRA `(.L_x_1803) ;  /* 0xffffffac00947947 */ /* 0x000fec000383ffff */
.L_x_1658:
[----:B---3--:R3:W4:Y:S02]  /*290d0*/  SYNCS.PHASECHK.TRANS64.TRYWAIT P0, [R6+URZ+0x13240], R29 ;  /* 0x0132401d060075a7 */ /* 0x008724000800017f */
[----:B----4-:R-:W-:Y:S05]  /*290e0*/  @!P0 NANOSLEEP.SYNCS 0x989680 ;  /* 0x009896800000895d */ /* 0x010fea0003900000 */
[----:B------:R-:W4:Y:S02]  /*290f0*/  @!P0 SYNCS.PHASECHK.TRANS64 P0, [R6+URZ+0x13240], R29 ;  /* 0x0132401d060085a7 */ /* 0x000f24000800007f */
[----:B----4-:R-:W-:Y:S05]  /*29100*/  @!P0 BRA `(.L_x_1658) ;  /* 0xfffffffc00f08947 */ /* 0x010fea000383ffff */
[----:B------:R-:W-:Y:S05]  /*29110*/  BRA `(.L_x_1804) ;  /* 0xffffffac00f07947 */ /* 0x000fea000383ffff */
.L_x_1659:
        /* <DEDUP_REMOVED lines=8> */
.L_x_1806:
[----:B------:R-:W-:Y:S05]  /*291a0*/  BSYNC B0 ;  /* 0x0000000000007941 */ /* 0x000fea0003800000 */
.L_x_1805:
        /* <DEDUP_REMOVED lines=8> */
.L_x_1807:
[----:B------:R-:W-:Y:S02]  /*29230*/  IMAD.MOV.U32 R13, RZ, RZ, R5 ;  /* 0x000000ffff0d7224 */ /* 0x000fe400078e0005 */
[----:B------:R-:W-:Y:S02]  /*29240*/  IMAD.MOV.U32 R12, RZ, RZ, 0x1 ;  /* 0x00000001ff0c7424 */ /* 0x000fe400078e00ff */
[----:B------:R-:W-:-:S07]  /*29250*/  IMAD.MOV.U32 R2, RZ, RZ, R14 ;  /* 0x000000ffff027224 */ /* 0x000fce00078e000e */
[----:B------:R-:W-:Y:S05]  /*29260*/  WARPSYNC.COLLECTIVE R15, `(.L_x_1808) ;  /* 0x000000000f087348 */ /* 0x000fea0003c00000 */
[----:B------:R0:W1:Y:S02]  /*29270*/  SHFL.IDX P6, R14, R13, R12, R11 ;  /* 0x0000000c0d0e7389 */ /* 0x00006400000c000b */
[----:B01----:R-:W-:Y:S01]  /*29280*/  ENDCOLLECTIVE ;  /* 0x000000000000791b */ /* 0x003fe20003800000 */
.L_x_1808:
        /* <DEDUP_REMOVED lines=11> */
.L_x_1809:
[----:B------:R-:W-:Y:S02]  /*29340*/  IMAD.MOV.U32 R13, RZ, RZ, R5 ;  /* 0x000000ffff0d7224 */ /* 0x000fe400078e0005 */
[----:B------:R-:W-:Y:S02]  /*29350*/  IMAD.MOV.U32 R12, RZ, RZ, 0x2 ;  /* 0x00000002ff0c7424 */ /* 0x000fe400078e00ff */
[----:B------:R-:W-:-:S07]  /*29360*/  IMAD.MOV.U32 R2, RZ, RZ, R14 ;  /* 0x000000ffff027224 */ /* 0x000fce00078e000e */
[----:B------:R-:W-:Y:S05]  /*29370*/  WARPSYNC.COLLECTIVE R15, `(.L_x_1810) ;  /* 0x000000000f087348 */ /* 0x000fea0003c00000 */
[----:B------:R0:W1:Y:S02]  /*29380*/  SHFL.IDX P6, R14, R13, R12, R11 ;  /* 0x0000000c0d0e7389 */ /* 0x00006400000c000b */
[----:B01----:R-:W-:Y:S01]  /*29390*/  ENDCOLLECTIVE ;  /* 0x000000000000791b */ /* 0x003fe20003800000 */
.L_x_1810:
        /* <DEDUP_REMOVED lines=11> */
.L_x_1811:
[----:B------:R-:W-:Y:S02]  /*29450*/  IMAD.MOV.U32 R13, RZ, RZ, R5 ;  /* 0x000000ffff0d7224 */ /* 0x000fe400078e0005 */
[----:B------:R-:W-:Y:S02]  /*29460*/  IMAD.MOV.U32 R12, RZ, RZ, 0x3 ;  /* 0x00000003ff0c7424 */ /* 0x000fe400078e00ff */
[----:B------:R-:W-:-:S07]  /*29470*/  IMAD.MOV.U32 R2, RZ, RZ, R14 ;  /* 0x000000ffff027224 */ /* 0x000fce00078e000e */
[----:B------:R-:W-:Y:S05]  /*29480*/  WARPSYNC.COLLECTIVE R15, `(.L_x_1812) ;  /* 0x000000000f087348 */ /* 0x000fea0003c00000 */
[----:B------:R0:W1:Y:S02]  /*29490*/  SHFL.IDX P6, R14, R13, R12, R11 ;  /* 0x0000000c0d0e7389 */ /* 0x00006400000c000b */
[----:B01----:R-:W-:Y:S01]  /*294a0*/  ENDCOLLECTIVE ;  /* 0x000000000000791b */ /* 0x003fe20003800000 */
.L_x_1812:
        /* <DEDUP_REMOVED lines=11> */
.L_x_1813:
[----:B------:R-:W-:Y:S02]  /*29560*/  IMAD.MOV.U32 R13, RZ, RZ, R4 ;  /* 0x000000ffff0d7224 */ /* 0x000fe400078e0004 */
[----:B------:R-:W-:Y:S02]  /*29570*/  IMAD.MOV.U32 R12, RZ, RZ, RZ ;  /* 0x000000ffff0c7224 */ /* 0x000fe400078e00ff */
[----:B------:R-:W-:-:S07]  /*29580*/  IMAD.MOV.U32 R2, RZ, RZ, R14 ;  /* 0x000000ffff027224 */ /* 0x000fce00078e000e */
[----:B------:R-:W-:Y:S05]  /*29590*/  WARPSYNC.COLLECTIVE R15, `(.L_x_1814) ;  /* 0x000000000f087348 */ /* 0x000fea0003c00000 */
[----:B------:R0:W1:Y:S02]  /*295a0*/  SHFL.IDX P6, R14, R13, R12, R11 ;  /* 0x0000000c0d0e7389 */ /* 0x00006400000c000b */
[----:B01----:R-:W-:Y:S01]  /*295b0*/  ENDCOLLECTIVE ;  /* 0x000000000000791b */ /* 0x003fe20003800000 */
.L_x_1814:
        /* <DEDUP_REMOVED lines=11> */
.L_x_1815:
[----:B------:R-:W-:Y:S01]  /*29670*/  IMAD.MOV.U32 R2, RZ, RZ, R14 ;  /* 0x000000ffff027224 */ /* 0x000fe200078e000e */
[----:B------:R-:W-:Y:S06]  /*29680*/  BRA `(.L_x_1816) ;  /* 0xffffffac007c7947 */ /* 0x000fec000383ffff */
.L_x_1664:
[----:B------:R0:W0:Y:S02]  /*29690*/  SYNCS.PHASECHK.TRANS64.TRYWAIT P2, [R2+URZ+0x13270], R0 ;  /* 0x01327000020075a7 */ /* 0x000024000804017f */
[----:B0-----:R-:W-:Y:S05]  /*296a0*/  @!P2 NANOSLEEP.SYNCS 0x989680 ;  /* 0x009896800000a95d */ /* 0x001fea0003900000 */
[----:B------:R-:W0:Y:S02]  /*296b0*/  @!P2 SYNCS.PHASECHK.TRANS64 P2, [R2+URZ+0x13270], R0 ;  /* 0x013270000200a5a7 */ /* 0x000e24000804007f */
[----:B0-----:R-:W-:Y:S05]  /*296c0*/  @!P2 BRA `(.L_x_1664) ;  /* 0xfffffffc00f0a947 */ /* 0x001fea000383ffff */
[----:B------:R-:W-:Y:S05]  /*296d0*/  BRA `(.L_x_1817) ;  /* 0xffffffac00e07947 */ /* 0x000fea000383ffff */
.L_x_1666:
[----:B------:R0:W0:Y:S02]  /*296e0*/  SYNCS.PHASECHK.TRANS64.TRYWAIT P2, [R2+URZ+0x13260], R0 ;  /* 0x01326000020075a7 */ /* 0x000024000804017f */
[----:B0-----:R-:W-:Y:S05]  /*296f0*/  @!P2 NANOSLEEP.SYNCS 0x989680 ;  /* 0x009896800000a95d */ /* 0x001fea0003900000 */
[----:B------:R-:W0:Y:S02]  /*29700*/  @!P2 SYNCS.PHASECHK.TRANS64 P2, [R2+URZ+0x13260], R0 ;  /* 0x013260000200a5a7 */ /* 0x000e24000804007f */
[----:B0-----:R-:W-:Y:S05]  /*29710*/  @!P2 BRA `(.L_x_1666) ;  /* 0xfffffffc00f0a947 */ /* 0x001fea000383ffff */
[----:B------:R-:W-:Y:S05]  /*29720*/  BRA `(.L_x_1818) ;  /* 0xffffffac00f07947 */ /* 0x000fea000383ffff */
.L_x_1674:
[----:B0-----:R0:W2:Y:S02]  /*29730*/  SYNCS.PHASECHK.TRANS64.TRYWAIT P1, [R3+URZ+0x13270], R0 ;  /* 0x01327000030075a7 */ /* 0x0010a4000802017f */
[----:B--2---:R-:W-:Y:S05]  /*29740*/  @!P1 NANOSLEEP.SYNCS 0x989680 ;  /* 0x009896800000995d */ /* 0x004fea0003900000 */
[----:B------:R-:W2:Y:S02]  /*29750*/  @!P1 SYNCS.PHASECHK.TRANS64 P1, [R3+URZ+0x13270], R0 ;  /* 0x01327000030095a7 */ /* 0x000ea4000802007f */
[----:B--2---:R-:W-:Y:S05]  /*29760*/  @!P1 BRA `(.L_x_1674) ;  /* 0xfffffffc00f09947 */ /* 0x004fea000383ffff */
[----:B------:R-:W-:Y:S05]  /*29770*/  BRA `(.L_x_1819) ;  /* 0xffffffb4003c7947 */ /* 0x000fea000383ffff */
.L_x_1676:
[----:B0-----:R0:W2:Y:S02]  /*29780*/  SYNCS.PHASECHK.TRANS64.TRYWAIT P1, [R3+URZ+0x13260], R0 ;  /* 0x01326000030075a7 */ /* 0x0010a4000802017f */
[----:B--2---:R-:W-:Y:S05]  /*29790*/  @!P1 NANOSLEEP.SYNCS 0x989680 ;  /* 0x009896800000995d */ /* 0x004fea0003900000 */
[----:B------:R-:W2:Y:S02]  /*297a0*/  @!P1 SYNCS.PHASECHK.TRANS64 P1, [R3+URZ+0x13260], R0 ;  /* 0x01326000030095a7 */ /* 0x000ea4000802007f */
[----:B--2---:R-:W-:Y:S05]  /*297b0*/  @!P1 BRA `(.L_x_1676) ;  /* 0xfffffffc00f09947 */ /* 0x004fea000383ffff */
[----:B------:R-:W-:Y:S05]  /*297c0*/  BRA `(.L_x_1820) ;  /* 0xffffffb4004c7947 */ /* 0x000fea000383ffff */
.L_x_1681:
[----:B------:R-:W-:Y:S01]  /*297d0*/  BSSY B0, `(.L_x_1821) ;  /* 0x0000008000007945 */ /* 0x000fe20003800000 */
[----:B------:R-:W-:Y:S02]  /*297e0*/  IMAD.MOV.U32 R13, RZ, RZ, R24 ;  /* 0x000000ffff0d7224 */ /* 0x000fe400078e0018 */
[----:B------:R-:W-:Y:S02]  /*297f0*/  IMAD.MOV.U32 R12, RZ, RZ, RZ ;  /* 0x000000ffff0c7224 */ /* 0x000fe400078e00ff */
[----:B-1----:R-:W-:Y:S02]  /*29800*/  IMAD.MOV.U32 R11, RZ, RZ, 0x1f ;  /* 0x0000001fff0b7424 */ /* 0x002fe400078e00ff */
[----:B------:R-:W-:-:S07]  /*29810*/  IMAD.MOV.U32 R15, RZ, RZ, -0x1 ;  /* 0xffffffffff0f7424 */ /* 0x000fce00078e00ff */
[----:B-----5:R-:W-:Y:S05]  /*29820*/  WARPSYNC.COLLECTIVE R15, `(.L_x_1822) ;  /* 0x000000000f087348 */ /* 0x020fea0003c00000 */
[----:B------:R0:W1:Y:S02]  /*29830*/  SHFL.IDX P6, R14, R13, R12, R11 ;  /* 0x0000000c0d0e7389 */ /* 0x00006400000c000b */
[----:B01---5:R-:W-:Y:S01]  /*29840*/  ENDCOLLECTIVE ;  /* 0x000000000000791b */ /* 0x023fe20003800000 */
.L_x_1822:
[----:B------:R-:W-:Y:S05]  /*29850*/  BSYNC B0 ;  /* 0x0000000000007941 */ /* 0x000fea0003800000 */
.L_x_1821:
[----:B------:R-:W-:Y:S02]  /*29860*/  IMAD.MOV.U32 R13, RZ, RZ, R24 ;  /* 0x000000ffff0d7224 */ /* 0x000fe400078e0018 */
[----:B------:R-:W-:Y:S02]  /*29870*/  IMAD.MOV.U32 R12, RZ, RZ, 0x1 ;  /* 0x00000001ff0c7424 */ /* 0x000fe400078e00ff */
[----:B------:R-:W-:Y:S02]  /*29880*/  IMAD.MOV.U32 R11, RZ, RZ, 0x1f ;  /* 0x0000001fff0b7424 */ /* 0x000fe400078e00ff */
[----:B------:R-:W-:Y:S02]  /*29890*/  IMAD.MOV.U32 R15, RZ, RZ, -0x1 ;  /* 0xffffffffff0f7424 */ /* 0x000fe400078e00ff */
[----:B------:R-:W-:Y:S02]  /*298a0*/  IMAD.IADD R8, R27, 0x1, R9 ;  /* 0x000000011b087824 */ /* 0x000fe400078e0209 */
[----:B------:R-:W-:-:S07]  /*298b0*/  IMAD.MOV.U32 R0, RZ, RZ, R14 ;  /* 0x000000ffff007224 */ /* 0x000fce00078e000e */
[----:B------:R-:W-:Y:S05]  /*298c0*/  WARPSYNC.COLLECTIVE R15, `(.L_x_1823) ;  /* 0x000000000f087348 */ /* 0x000fea0003c00000 */
[----:B------:R0:W1:Y:S02]  /*298d0*/  SHFL.IDX P6, R14, R13, R12, R11 ;  /* 0x0000000c0d0e7389 */ /* 0x00006400000c000b */
[----:B01----:R-:W-:Y:S01]  /*298e0*/  ENDCOLLECTIVE ;  /* 0x000000000000791b */ /* 0x003fe20003800000 */
.L_x_1823:
[----:B------:R-:W-:Y:S02]  /*298f0*/  ULDC UR4, c[0x0][0xc3c] ;  /* 0x00030f0000047ab9 */ /* 0x000fe40000000800 */
[----:B------:R-:W-:-:S13]  /*29900*/  ISETP.GE.OR P1, PT, R8, UR4, !P0 ;  /* 0x0000000408007c0c */ /* 0x000fda000c726670 */
[----:B------:R-:W0:Y:S08]  /*29910*/  @!P1 LDC.64 R2, c[0x0][0xc80] ;  /* 0x00032000ff029b82 */ /* 0x000e300000000a00 */
[----:B------:R-:W1:Y:S01]  /*29920*/  @!P1 LDC.64 R4, c[0x0][0xc78] ;  /* 0x00031e00ff049b82 */ /* 0x000e620000000a00 */
[----:B------:R-:W-:Y:S01]  /*29930*/  CS2R R24, SRZ ;  /* 0x0000000000187805 */ /* 0x000fe2000001ff00 */
[----:B------:R-:W-:-:S02]  /*29940*/  IMAD.MOV.U32 R11, RZ, RZ, RZ ;  /* 0x000000ffff0b7224 */ /* 0x000fc400078e00ff */
[----:B------:R-:W-:Y:S02]  /*29950*/  IMAD.MOV.U32 R6, RZ, RZ, R14 ;  /* 0x000000ffff067224 */ /* 0x000fe400078e000e */
[----:B0-----:R-:W-:-:S05]  /*29960*/  @!P1 IMAD.WIDE R2, R8, 0x4, R2 ;  /* 0x0000000408029825 */ /* 0x001fca00078e0202 */
[----:B------:R1:W2:Y:S02]  /*29970*/  @!P1 LDG.E R7, desc[UR44][R2.64] ;  /* 0x0000002c02079981 */ /* 0x0002a4000c1e1900 */
[----:B-1----:R-:W-:-:S06]  /*29980*/  @!P1 IMAD.WIDE R2, R8, 0x4, R4 ;  /* 0x0000000408029825 */ /* 0x002fcc00078e0204 */
[----:B------:R-:W3:Y:S01]  /*29990*/  @!P1 LDG.E R2, desc[UR44][R2.64] ;  /* 0x0000002c02029981 */ /* 0x000ee2000c1e1900 */
[----:B------:R-:W-:Y:S01]  /*299a0*/  IMAD.MOV.U32 R5, RZ, RZ, RZ ;  /* 0x000000ffff057224 */ /* 0x000fe200078e00ff */
[C---:B------:R-:W-:Y:S02]  /*299b0*/  ISETP.GE.U32.AND P2, PT, R9.reuse, 0x2, PT ;  /* 0x000000020900780c */ /* 0x040fe40003f46070 */
[C---:B------:R-:W-:Y:S02]  /*299c0*/  ISETP.GE.U32.AND P3, PT, R9.reuse, 0x4, PT ;  /* 0x000000040900780c */ /* 0x040fe40003f66070 */
[C---:B------:R-:W-:Y:S02]  /*299d0*/  ISETP.GE.U32.AND P4, PT, R9.reuse, 0x8, PT ;  /* 0x000000080900780c */ /* 0x040fe40003f86070 */
[C---:B------:R-:W-:Y:S01]  /*299e0*/  ISETP.GE.U32.AND P5, PT, R9.reuse, 0x10, PT ;  /* 0x000000100900780c */ /* 0x040fe20003fa6070 */
[----:B--2---:R-:W-:Y:S02]  /*299f0*/  @!P1 IMAD.MOV.U32 R25, RZ, RZ, R7 ;  /* 0x000000ffff199224 */ /* 0x004fe400078e0007 */
[----:B---3--:R-:W-:Y:S01]  /*29a00*/  @!P1 IMAD.MOV.U32 R5, RZ, RZ, R2 ;  /* 0x000000ffff059224 */ /* 0x008fe200078e0002 */
[----:B------:R-:W-:-:S03]  /*29a10*/  ISETP.NE.AND P1, PT, R9, RZ, PT ;  /* 0x000000ff0900720c */ /* 0x000fc60003f25270 */
[----:B------:R-:W-:-:S04]  /*29a20*/  IMAD R2, R5, R25, RZ ;  /* 0x0000001905027224 */ /* 0x000fc800078e02ff */
[----:B------:R-:W-:-:S07]  /*29a30*/  IMAD.MOV.U32 R13, RZ, RZ, R2 ;  /* 0x000000ffff0d7224 */ /* 0x000fce00078e0002 */
[----:B------:R-:W-:Y:S05]  /*29a40*/  WARPSYNC.COLLECTIVE R15, `(.L_x_1824) ;  /* 0x000000000f087348 */ /* 0x000fea0003c00000 */
[----:B------:R0:W1:Y:S02]  /*29a50*/  SHFL.UP P6, R14, R13, R12, R11 ;  /* 0x0400000c0d0e7389 */ /* 0x00006400000c000b */
[----:B01----:R-:W-:Y:S01]  /*29a60*/  ENDCOLLECTIVE ;  /* 0x000000000000791b */ /* 0x003fe20003800000 */
.L_x_1824:
        /* <DEDUP_REMOVED lines=8> */
.L_x_1825:
        /* <DEDUP_REMOVED lines=8> */
.L_x_1826:
        /* <DEDUP_REMOVED lines=8> */
.L_x_1827:
        /* <DEDUP_REMOVED lines=8> */
.L_x_1828:
[----:B------:R-:W-:Y:S02]  /*29c70*/  IMAD.MOV.U32 R12, RZ, RZ, 0x1f ;  /* 0x0000001fff0c7424 */ /* 0x000fe400078e00ff */
[----:B------:R-:W-:Y:S02]  /*29c80*/  IMAD.MOV.U32 R11, RZ, RZ, 0x1f ;  /* 0x0000001fff0b7424 */ /* 0x000fe400078e00ff */
[----:B------:R-:W-:-:S05]  /*29c90*/  IMAD.MOV.U32 R3, RZ, RZ, R14 ;  /* 0x000000ffff037224 */ /* 0x000fca00078e000e */
[----:B------:R-:W-:-:S05]  /*29ca0*/  SEL R3, R3, RZ, P5 ;  /* 0x000000ff03037207 */ /* 0x000fca0002800000 */
[----:B------:R-:W-:-:S04]  /*29cb0*/  IMAD.IADD R2, R2, 0x1, R3 ;  /* 0x0000000102027824 */ /* 0x000fc800078e0203 */
[----:B------:R-:W-:-:S07]  /*29cc0*/  IMAD.MOV.U32 R13, RZ, RZ, R2 ;  /* 0x000000ffff0d7224 */ /* 0x000fce00078e0002 */
[----:B------:R-:W-:Y:S05]  /*29cd0*/  WARPSYNC.COLLECTIVE R15, `(.L_x_1829) ;  /* 0x000000000f087348 */ /* 0x000fea0003c00000 */
[----:B------:R0:W1:Y:S02]  /*29ce0*/  SHFL.IDX P6, R14, R13, R12, R11 ;  /* 0x0000000c0d0e7389 */ /* 0x00006400000c000b */
[----:B01----:R-:W-:Y:S01]  /*29cf0*/  ENDCOLLECTIVE ;  /* 0x000000000000791b */ /* 0x003fe20003800000 */
.L_x_1829:
[----:B------:R-:W-:Y:S01]  /*29d00*/  IMAD.MOV.U32 R3, RZ, RZ, R14 ;  /* 0x000000ffff037224 */ /* 0x000fe200078e000e */
[----:B------:R-:W-:Y:S06]  /*29d10*/  BRA `(.L_x_1830) ;  /* 0xffffffb400d87947 */ /* 0x000fec000383ffff */
.L_x_1684:
[----:B------:R-:W-:Y:S01]  /*29d20*/  BSSY B0, `(.L_x_1831) ;  /* 0x0000008000007945 */ /* 0x000fe20003800000 */
[----:B------:R-:W-:Y:S02]  /*29d30*/  IMAD.MOV.U32 R13, RZ, RZ, R2 ;  /* 0x000000ffff0d7224 */ /* 0x000fe400078e0002 */
[----:B------:R-:W-:Y:S02]  /*29d40*/  IMAD.MOV.U32 R12, RZ, RZ, 0x1 ;  /* 0x00000001ff0c7424 */ /* 0x000fe400078e00ff */
[----:B-1----:R-:W-:Y:S02]  /*29d50*/  IMAD.MOV.U32 R11, RZ, RZ, RZ ;  /* 0x000000ffff0b7224 */ /* 0x002fe400078e00ff */
[----:B------:R-:W-:-:S07]  /*29d60*/  IMAD.MOV.U32 R15, RZ, RZ, -0x1 ;  /* 0xffffffffff0f7424 */ /* 0x000fce00078e00ff */
[----:B-----5:R-:W-:Y:S05]  /*29d70*/  WARPSYNC.COLLECTIVE R15, `(.L_x_1832) ;  /* 0x000000000f087348 */ /* 0x020fea0003c00000 */
[----:B------:R0:W1:Y:S02]  /*29d80*/  SHFL.UP P6, R14, R13, R12, R11 ;  /* 0x0400000c0d0e7389 */ /* 0x00006400000c000b */
[----:B01---5:R-:W-:Y:S01]  /*29d90*/  ENDCOLLECTIVE ;  /* 0x000000000000791b */ /* 0x023fe20003800000 */
.L_x_1832:
[----:B------:R-:W-:Y:S05]  /*29da0*/  BSYNC B0 ;  /* 0x0000000000007941 */ /* 0x000fea0003800000 */
.L_x_1831:
[----:B------:R-:W-:Y:S02]  /*29db0*/  IMAD.MOV.U32 R3, RZ, RZ, R14 ;  /* 0x000000ffff037224 */ /* 0x000fe400078e000e */
[----:B------:R-:W-:Y:S02]  /*29dc0*/  IMAD.MOV.U32 R12, RZ, RZ, 0x2 ;  /* 0x00000002ff0c7424 */ /* 0x000fe400078e00ff */
[----:B------:R-:W-:Y:S01]  /*29dd0*/  IMAD.MOV.U32 R11, RZ, RZ, RZ ;  /* 0x000000ffff0b7224 */ /* 0x000fe200078e00ff */
[----:B------:R-:W-:Y:S01]  /*29de0*/  SEL R3, R3, RZ, P1 ;  /* 0x000000ff03037207 */ /* 0x000fe20000800000 */
[----:B------:R-:W-:-:S04]  /*29df0*/  IMAD.MOV.U32 R15, RZ, RZ, -0x1 ;  /* 0xffffffffff0f7424 */ /* 0x000fc800078e00ff */
[----:B------:R-:W-:-:S04]  /*29e00*/  IMAD.IADD R2, R2, 0x1, R3 ;  /* 0x0000000102027824 */ /* 0x000fc800078e0203 */
[----:B------:R-:W-:-:S07]  /*29e10*/  IMAD.MOV.U32 R13, RZ, RZ, R2 ;  /* 0x000000ffff0d7224 */ /* 0x000fce00078e0002 */
[----:B------:R-:W-:Y:S05]  /*29e20*/  WARPSYNC.COLLECTIVE R15, `(.L_x_1833) ;  /* 0x000000000f087348 */ /* 0x000fea0003c00000 */
[----:B------:R0:W1:Y:S02]  /*29e30*/  SHFL.UP P6, R14, R13, R12, R11 ;  /* 0x0400000c0d0e7389 */ /* 0x00006400000c000b */
[----:B01----:R-:W-:Y:S01]  /*29e40*/  ENDCOLLECTIVE ;  /* 0x000000000000791b */ /* 0x003fe20003800000 */
.L_x_1833:
        /* <DEDUP_REMOVED lines=8> */
.L_x_1834:
        /* <DEDUP_REMOVED lines=8> */
.L_x_1835:
        /* <DEDUP_REMOVED lines=8> */
.L_x_1836:
        /* <DEDUP_REMOVED lines=9> */
.L_x_1837:
[----:B------:R-:W-:Y:S01]  /*2a060*/  IMAD.MOV.U32 R3, RZ, RZ, R14 ;  /* 0x000000ffff037224 */ /* 0x000fe200078e000e */
[----:B------:R-:W-:Y:S06]  /*2a070*/  BRA `(.L_x_1838) ;  /* 0xffffffb400a47947 */ /* 0x000fec000383ffff */
.L_x_1686:
[----:B------:R-:W-:Y:S01]  /*2a080*/  BSSY B0, `(.L_x_1839) ;  /* 0x0000006000007945 */ /* 0x000fe20003800000 */
[----:B------:R-:W-:Y:S01]  /*2a090*/  PLOP3.LUT P6, PT, P6, PT, PT, 0x8, 0x0 ;  /* 0x000000000000781c */ /* 0x000fe200037ce170 */
[----:B------:R-:W-:-:S12]  /*2a0a0*/  IMAD.MOV.U32 R15, RZ, RZ, -0x1 ;  /* 0xffffffffff0f7424 */ /* 0x000fd800078e00ff */
[----:B01---5:R-:W-:Y:S05]  /*2a0b0*/  WARPSYNC.COLLECTIVE R15, `(.L_x_1840) ;  /* 0x000000000f087348 */ /* 0x023fea0003c00000 */
[----:B------:R-:W-:Y:S01]  /*2a0c0*/  VOTE.ANY R14, PT, P6 ;  /* 0x00000000000e7806 */ /* 0x000fe200030e0100 */
[----:B01---5:R-:W-:Y:S06]  /*2a0d0*/  ENDCOLLECTIVE ;  /* 0x000000000000791b */ /* 0x023fec0003800000 */
.L_x_1840:
[----:B------:R-:W-:Y:S05]  /*2a0e0*/  BSYNC B0 ;  /* 0x0000000000007941 */ /* 0x000fea0003800000 */
.L_x_1839:
[----:B------:R-:W-:Y:S02]  /*2a0f0*/  IMAD.MOV.U32 R3, RZ, RZ, R14 ;  /* 0x000000ffff037224 */ /* 0x000fe400078e000e */
[----:B------:R-:W-:Y:S02]  /*2a100*/  IMAD.MOV.U32 R13, RZ, RZ, R25 ;  /* 0x000000ffff0d7224 */ /* 0x000fe400078e0019 */
[----:B------:R-:W0:Y:S01]  /*2a110*/  POPC R6, R3 ;  /* 0x0000000300067309 */ /* 0x000e220000000000 */
[----:B------:R-:W-:Y:S02]  /*2a120*/  IMAD.MOV.U32 R11, RZ, RZ, 0x1f ;  /* 0x0000001fff0b7424 */ /* 0x000fe400078e00ff */
[----:B------:R-:W-:Y:S02]  /*2a130*/  IMAD.MOV.U32 R15, RZ, RZ, -0x1 ;  /* 0xffffffffff0f7424 */ /* 0x000fe400078e00ff */
[----:B0-----:R-:W-:Y:S02]  /*2a140*/  IMAD.MOV.U32 R12, RZ, RZ, R6 ;  /* 0x000000ffff0c7224 */ /* 0x001fe400078e0006 */
[----:B------:R-:W-:-:S07]  /*2a150*/  IMAD.IADD R27, R6, 0x1, R27 ;  /* 0x00000001061b7824 */ /* 0x000fce00078e021b */
[----:B------:R-:W-:Y:S05]  /*2a160*/  WARPSYNC.COLLECTIVE R15, `(.L_x_1841) ;  /* 0x000000000f087348 */ /* 0x000fea0003c00000 */
[----:B------:R0:W1:Y:S02]  /*2a170*/  SHFL.IDX P6, R14, R13, R12, R11 ;  /* 0x0000000c0d0e7389 */ /* 0x00006400000c000b */
[----:B01----:R-:W-:Y:S01]  /*2a180*/  ENDCOLLECTIVE ;  /* 0x000000000000791b */ /* 0x003fe20003800000 */
.L_x_1841:
[----:B------:R-:W-:Y:S02]  /*2a190*/  IMAD.MOV.U32 R13, RZ, RZ, R5 ;  /* 0x000000ffff0d7224 */ /* 0x000fe400078e0005 */
[----:B------:R-:W-:-:S07]  /*2a1a0*/  IMAD.MOV.U32 R25, RZ, RZ, R14 ;  /* 0x000000ffff197224 */ /* 0x000fce00078e000e */
[----:B------:R-:W-:Y:S05]  /*2a1b0*/  WARPSYNC.COLLECTIVE R15, `(.L_x_1842) ;  /* 0x000000000f087348 */ /* 0x000fea0003c00000 */
[----:B------:R0:W1:Y:S02]  /*2a1c0*/  SHFL.IDX P6, R14, R13, R12, R11 ;  /* 0x0000000c0d0e7389 */ /* 0x00006400000c000b */
[----:B01----:R-:W-:Y:S01]  /*2a1d0*/  ENDCOLLECTIVE ;  /* 0x000000000000791b */ /* 0x003fe20003800000 */
.L_x_1842:
[----:B------:R-:W-:Y:S01]  /*2a1e0*/  IMAD.MOV.U32 R5, RZ, RZ, R14 ;  /* 0x000000ffff057224 */ /* 0x000fe200078e000e */
[----:B------:R-:W-:Y:S06]  /*2a1f0*/  BRA `(.L_x_1843) ;  /* 0xffffffb400847947 */ /* 0x000fec000383ffff */
.L_x_1688:
[----:B------:R-:W-:Y:S01]  /*2a200*/  BSSY B0, `(.L_x_1844) ;  /* 0x0000008000007945 */ /* 0x000fe20003800000 */
[----:B------:R-:W-:Y:S02]  /*2a210*/  IMAD.MOV.U32 R13, RZ, RZ, R2 ;  /* 0x000000ffff0d7224 */ /* 0x000fe400078e0002 */
[----:B------:R-:W-:Y:S02]  /*2a220*/  IMAD.MOV.U32 R12, RZ, RZ, R6 ;  /* 0x000000ffff0c7224 */ /* 0x000fe400078e0006 */
[----:B-1----:R-:W-:Y:S02]  /*2a230*/  IMAD.MOV.U32 R11, RZ, RZ, 0x1f ;  /* 0x0000001fff0b7424 */ /* 0x002fe400078e00ff */
[----:B------:R-:W-:-:S07]  /*2a240*/  IMAD.MOV.U32 R15, RZ, RZ, -0x1 ;  /* 0xffffffffff0f7424 */ /* 0x000fce00078e00ff */
[----:B0--345:R-:W-:Y:S05]  /*2a250*/  WARPSYNC.COLLECTIVE R15, `(.L_x_1845) ;  /* 0x000000000f087348 */ /* 0x039fea0003c00000 */
[----:B------:R1:W2:Y:S02]  /*2a260*/  SHFL.IDX P6, R14, R13, R12, R11 ;  /* 0x0000000c0d0e7389 */ /* 0x0002a400000c000b */
[----:B012345:R-:W-:Y:S01]  /*2a270*/  ENDCOLLECTIVE ;  /* 0x000000000000791b */ /* 0x03ffe20003800000 */
.L_x_1845:
[----:B------:R-:W-:Y:S05]  /*2a280*/  BSYNC B0 ;  /* 0x0000000000007941 */ /* 0x000fea0003800000 */
.L_x_1844:
[----:B------:R-:W-:Y:S01]  /*2a290*/  IMAD.MOV.U32 R24, RZ, RZ, R14 ;  /* 0x000000ffff187224 */ /* 0x000fe200078e000e */
[----:B------:R-:W-:Y:S06]  /*2a2a0*/  BRA `(.L_x_1687) ;  /* 0xffffffb400707947 */ /* 0x000fec000383ffff */
.L_x_1694:
[----:B0-----:R0:W2:Y:S02]  /*2a2b0*/  SYNCS.PHASECHK.TRANS64.TRYWAIT P0, [R5+URZ+0x13220], R0 ;  /* 0x01322000050075a7 */ /* 0x0010a4000800017f */
[----:B--2---:R-:W-:Y:S05]  /*2a2c0*/  @!P0 NANOSLEEP.SYNCS 0x989680 ;  /* 0x009896800000895d */ /* 0x004fea0003900000 */
[----:B------:R-:W2:Y:S02]  /*2a2d0*/  @!P0 SYNCS.PHASECHK.TRANS64 P0, [R5+URZ+0x13220], R0 ;  /* 0x01322000050085a7 */ /* 0x000ea4000800007f */
[----:B--2---:R-:W-:Y:S05]  /*2a2e0*/  @!P0 BRA `(.L_x_1694) ;  /* 0xfffffffc00f08947 */ /* 0x004fea000383ffff */
[----:B------:R-:W-:Y:S05]  /*2a2f0*/  BRA `(.L_x_1846) ;  /* 0xffffffbc00d87947 */ /* 0x000fea000383ffff */
.L_x_1695:
[----:B------:R-:W2:Y:S01]  /*2a300*/  S2R R2, SR_TID.X ;  /* 0x0000000000027919 */ /* 0x000ea20000002100 */
[----:B------:R-:W-:Y:S01]  /*2a310*/  BSSY B0, `(.L_x_1847) ;  /* 0x000000a000007945 */ /* 0x000fe20003800000 */
[----:B------:R-:W-:Y:S02]  /*2a320*/  IMAD.MOV.U32 R12, RZ, RZ, RZ ;  /* 0x000000ffff0c7224 */ /* 0x000fe400078e00ff */
[----:B-1----:R-:W-:Y:S02]  /*2a330*/  IMAD.MOV.U32 R11, RZ, RZ, 0x1f ;  /* 0x0000001fff0b7424 */ /* 0x002fe400078e00ff */
[----:B------:R-:W-:Y:S01]  /*2a340*/  IMAD.MOV.U32 R15, RZ, RZ, -0x1 ;  /* 0xffffffffff0f7424 */ /* 0x000fe200078e00ff */
[----:B--2---:R-:W-:-:S04]  /*2a350*/  SHF.R.U32.HI R2, RZ, 0x5, R2 ;  /* 0x00000005ff027819 */ /* 0x004fc80000011602 */
[----:B------:R-:W-:-:S05]  /*2a360*/  LOP3.LUT R2, R2, 0x3, RZ, 0xc0, !PT ;  /* 0x0000000302027812 */ /* 0x000fca00078ec0ff */
[----:B------:R-:W-:-:S07]  /*2a370*/  IMAD.MOV.U32 R13, RZ, RZ, R2 ;  /* 0x000000ffff0d7224 */ /* 0x000fce00078e0002 */
[----:B0----5:R-:W-:Y:S05]  /*2a380*/  WARPSYNC.COLLECTIVE R15, `(.L_x_1848) ;  /* 0x000000000f087348 */ /* 0x021fea0003c00000 */
[----:B------:R1:W2:Y:S02]  /*2a390*/  SHFL.IDX P6, R14, R13, R12, R11 ;  /* 0x0000000c0d0e7389 */ /* 0x0002a400000c000b */
[----:B012--5:R-:W-:Y:S01]  /*2a3a0*/  ENDCOLLECTIVE ;  /* 0x000000000000791b */ /* 0x027fe20003800000 */
.L_x_1848:
[----:B------:R-:W-:Y:S05]  /*2a3b0*/  BSYNC B0 ;  /* 0x0000000000007941 */ /* 0x000fea0003800000 */
.L_x_1847:
[----:B------:R-:W-:Y:S05]  /*2a3c0*/  BRA `(.L_x_1849) ;  /* 0xffffffbc00c07947 */ /* 0x000fea000383ffff */
.L_x_1696:
[----:B------:R-:W-:Y:S01]  /*2a3d0*/  BSSY B0, `(.L_x_1850) ;  /* 0x0000006000007945 */ /* 0x000fe20003800000 */
[----:B------:R-:W-:-:S07]  /*2a3e0*/  IMAD.MOV.U32 R15, RZ, RZ, -0x1 ;  /* 0xffffffffff0f7424 */ /* 0x000fce00078e00ff */
[----:B01---5:R-:W-:Y:S05]  /*2a3f0*/  WARPSYNC.COLLECTIVE R15, `(.L_x_1851) ;  /* 0x000000000f0c7348 */ /* 0x023fea0003c00000 */
[----:B------:R-:W-:Y:S02]  /*2a400*/  ELECT P6, UR62, PT ;  /* 0x00000000003e782f */ /* 0x000fe400038c0000 */
[----:B------:R-:W-:Y:S01]  /*2a410*/  MOV R14, UR62 ;  /* 0x0000003e000e7c02 */ /* 0x000fe20008000f00 */
[----:B01---5:R-:W-:Y:S10]  /*2a420*/  ENDCOLLECTIVE ;  /* 0x000000000000791b */ /* 0x023ff40003800000 */
.L_x_1851:
[----:B------:R-:W-:Y:S05]  /*2a430*/  BSYNC B0 ;  /* 0x0000000000007941 */ /* 0x000fea0003800000 */
.L_x_1850:
[----:B------:R-:W-:Y:S05]  /*2a440*/  BRA `(.L_x_1852) ;  /* 0xffffffbc00b47947 */ /* 0x000fea000383ffff */
.L_x_1698:
[----:B0-----:R0:W2:Y:S02]  /*2a450*/  SYNCS.PHASECHK.TRANS64.TRYWAIT P1, [R4+URZ+0x13240], R3 ;  /* 0x01324003040075a7 */ /* 0x0010a4000802017f */
[----:B--2---:R-:W-:Y:S05]  /*2a460*/  @!P1 NANOSLEEP.SYNCS 0x989680 ;  /* 0x009896800000995d */ /* 0x004fea0003900000 */
[----:B------:R-:W2:Y:S02]  /*2a470*/  @!P1 SYNCS.PHASECHK.TRANS64 P1, [R4+URZ+0x13240], R3 ;  /* 0x01324003040095a7 */ /* 0x000ea4000802007f */
[----:B--2---:R-:W-:Y:S05]  /*2a480*/  @!P1 BRA `(.L_x_1698) ;  /* 0xfffffffc00f09947 */ /* 0x004fea000383ffff */
[----:B------:R-:W-:Y:S05]  /*2a490*/  BRA `(.L_x_1853) ;  /* 0xffffffbc00dc7947 */ /* 0x000fea000383ffff */
.L_x_1700:
[----:B--2---:R2:W3:Y:S02]  /*2a4a0*/  SYNCS.PHASECHK.TRANS64.TRYWAIT P1, [R5+URZ+0x13240], R0 ;  /* 0x01324000050075a7 */ /* 0x0044e4000802017f */
[----:B---3--:R-:W-:Y:S05]  /*2a4b0*/  @!P1 NANOSLEEP.SYNCS 0x989680 ;  /* 0x009896800000995d */ /* 0x008fea0003900000 */
[----:B------:R-:W3:Y:S02]  /*2a4c0*/  @!P1 SYNCS.PHASECHK.TRANS64 P1, [R5+URZ+0x13240], R0 ;  /* 0x01324000050095a7 */ /* 0x000ee4000802007f */
[----:B---3--:R-:W-:Y:S05]  /*2a4d0*/  @!P1 BRA `(.L_x_1700) ;  /* 0xfffffffc00f09947 */ /* 0x008fea000383ffff */
[----:B------:R-:W-:Y:S05]  /*2a4e0*/  BRA `(.L_x_1854) ;  /* 0xffffffbc00ec7947 */ /* 0x000fea000383ffff */
.L_x_1702:
[----:B---3--:R3:W4:Y:S02]  /*2a4f0*/  SYNCS.PHASECHK.TRANS64.TRYWAIT P1, [R4+URZ+0x13260], R3 ;  /* 0x01326003040075a7 */ /* 0x008724000802017f */
[----:B----4-:R-:W-:Y:S05]  /*2a500*/  @!P1 NANOSLEEP.SYNCS 0x989680 ;  /* 0x009896800000995d */ /* 0x010fea0003900000 */
[----:B------:R-:W4:Y:S02]  /*2a510*/  @!P1 SYNCS.PHASECHK.TRANS64 P1, [R4+URZ+0x13260], R3 ;  /* 0x01326003040095a7 */ /* 0x000f24000802007f */
[----:B----4-:R-:W-:Y:S05]  /*2a520*/  @!P1 BRA `(.L_x_1702) ;  /* 0xfffffffc00f09947 */ /* 0x010fea000383ffff */
[----:B------:R-:W-:Y:S05]  /*2a530*/  BRA `(.L_x_1855) ;  /* 0xffffffbc00e87947 */ /* 0x000fea000383ffff */
.L_x_1704:
[----:B----4-:R4:W0:Y:S02]  /*2a540*/  SYNCS.PHASECHK.TRANS64.TRYWAIT P1, [R5+URZ+0x13260], R0 ;  /* 0x01326000050075a7 */ /* 0x010824000802017f */
[----:B0-----:R-:W-:Y:S05]  /*2a550*/  @!P1 NANOSLEEP.SYNCS 0x989680 ;  /* 0x009896800000995d */ /* 0x001fea0003900000 */
[----:B------:R-:W0:Y:S02]  /*2a560*/  @!P1 SYNCS.PHASECHK.TRANS64 P1, [R5+URZ+0x13260], R0 ;  /* 0x01326000050095a7 */ /* 0x000e24000802007f */
[----:B0-----:R-:W-:Y:S05]  /*2a570*/  @!P1 BRA `(.L_x_1704) ;  /* 0xfffffffc00f09947 */ /* 0x001fea000383ffff */
[----:B------:R-:W-:Y:S05]  /*2a580*/  BRA `(.L_x_1856) ;  /* 0xffffffbc00e47947 */ /* 0x000fea000383ffff */
.L_x_1706:
[----:B------:R0:W0:Y:S02]  /*2a590*/  SYNCS.PHASECHK.TRANS64.TRYWAIT P1, [R4+URZ+0x13280], R3 ;  /* 0x01328003040075a7 */ /* 0x000024000802017f */
[----:B0-----:R-:W-:Y:S05]  /*2a5a0*/  @!P1 NANOSLEEP.SYNCS 0x989680 ;  /* 0x009896800000995d */ /* 0x001fea0003900000 */
[----:B------:R-:W0:Y:S02]  /*2a5b0*/  @!P1 SYNCS.PHASECHK.TRANS64 P1, [R4+URZ+0x13280], R3 ;  /* 0x01328003040095a7 */ /* 0x000e24000802007f */
[----:B0-----:R-:W-:Y:S05]  /*2a5c0*/  @!P1 BRA `(.L_x_1706) ;  /* 0xfffffffc00f09947 */ /* 0x001fea000383ffff */
[----:B------:R-:W-:Y:S05]  /*2a5d0*/  BRA `(.L_x_1857) ;  /* 0xffffffbc00e07947 */ /* 0x000fea000383ffff */
.L_x_1858:
        /* <DEDUP_REMOVED lines=10> */
.L_x_2724:


//--------------------- .text._ZN7cutlass13device_kernelIN5flash11enable_sm90INS1_16FlashAttnFwdSm90INS1_25CollectiveMainloopFwdSm90ILi2EN4cute5tupleIJNS5_1CILi1EEES8_S8_EEENS6_IJNS7_ILi192EEENS7_ILi160EEENS7_ILi64EEEEEELi64ENS_12float_e4m3_tEfNS_4arch4Sm90ELb1ELb0ELb1ELb0ELb1ELb0ELb0ELb1ELb1ELb1ELb1ELb0EEENS1_21CollectiveEpilogueFwdINS6_IJSA_SC_SB_EEES9_NS_10bfloat16_tESG_Li384ELb0ELb1ELb1ELb1EEENS1_19SingleTileSchedulerILb0ELb1ELb1ELi192EEEEEEEEEvNT_6ParamsE --------------------------
	.section	.text._ZN7cutlass13device_kernelIN5flash11enable_sm90INS1_16FlashAttnFwdSm90INS1_25CollectiveMainloopFwdSm90ILi2EN4cute5tupleIJNS5_1CILi1EEES8_S8_EEENS6_IJNS7_ILi192EEENS7_ILi160EEENS7_ILi64EEEEEELi64ENS_12float_e4m3_tEfNS_4arch4Sm90ELb1ELb0ELb1ELb0ELb1ELb0ELb0ELb1ELb1ELb1ELb1ELb0EEENS1_21CollectiveEpilogueFwdINS6_IJSA_SC_SB_EEES9_NS_10bfloat16_tESG_Li384ELb0ELb1ELb1ELb1EEENS1_19SingleTileSchedulerILb0ELb1ELb1ELi192EEEEEEEEEvNT_6ParamsE,"ax",@progbits
	.align	128
.text._ZN7cutlass13device_kernelIN5flash11enable_sm90INS1_16FlashAttnFwdSm90INS1_25CollectiveMainloopFwdSm90ILi2EN4cute5tupleIJNS5_1CILi1EEES8_S8_EEENS6_IJNS7_ILi192EEENS7_ILi160EEENS7_ILi64EEEEEELi64ENS_12float_e4m3_tEfNS_4arch4Sm90ELb1ELb0ELb1ELb0ELb1ELb0ELb0ELb1ELb1ELb1ELb1ELb0EEENS1_21CollectiveEpilogueFwdINS6_IJSA_SC_SB_EEES9_NS_10bfloat16_tESG_Li384ELb0ELb1ELb1ELb1EEENS1_19SingleTileSchedulerILb0ELb1ELb1ELi192EEEEEEEEEvNT_6ParamsE:
        .type           _ZN7cutlass13device_kernelIN5flash11enable_sm90INS1_16FlashAttnFwdSm90INS1_25CollectiveMainloopFwdSm90ILi2EN4cute5tupleIJNS5_1CILi1EEES8_S8_EEENS6_IJNS7_ILi192EEENS7_ILi160EEENS7_ILi64EEEEEELi64ENS_12float_e4m3_tEfNS_4arch4Sm90ELb1ELb0ELb1ELb0ELb1ELb0ELb0ELb1ELb1ELb1ELb1ELb0EEENS1_21CollectiveEpilogueFwdINS6_IJSA_SC_SB_EEES9_NS_10bfloat16_tESG_Li384ELb0ELb1ELb1ELb1EEENS1_19SingleTileSchedulerILb0ELb1ELb1ELi192EEEEEEEEEvNT_6ParamsE,@function
        .size           _ZN7cutlass13device_kernelIN5flash11enable_sm90INS1_16FlashAttnFwdSm90INS1_25CollectiveMainloopFwdSm90ILi2EN4cute5tupleIJNS5_1CILi1EEES8_S8_EEENS6_IJNS7_ILi192EEENS7_ILi160EEENS7_ILi64EEEEEELi64ENS_12float_e4m3_tEfNS_4arch4Sm90ELb1ELb0ELb1ELb0ELb1ELb0ELb0ELb1ELb1ELb1ELb1ELb0EEENS1_21CollectiveEpilogueFwdINS6_IJSA_SC_SB_EEES9_NS_10bfloat16_tESG_Li384ELb0ELb1ELb1ELb1EEENS1_19SingleTileSchedulerILb0ELb1ELb1ELi192EEEEEEEEEvNT_6ParamsE,(.L_x_2725 - _ZN7cutlass13device_kernelIN5flash11enable_sm90INS1_16FlashAttnFwdSm90INS1_25CollectiveMainloopFwdSm90ILi2EN4cute5tupleIJNS5_1CILi1EEES8_S8_EEENS6_IJNS7_ILi192EEENS7_ILi160EEENS7_ILi64EEEEEELi64ENS_12float_e4m3_tEfNS_4arch4Sm90ELb1ELb0ELb1ELb0ELb1ELb0ELb0ELb1ELb1ELb1ELb1ELb0EEENS1_21CollectiveEpilogueFwdINS6_IJSA_SC_SB_EEES9_NS_10bfloat16_tESG_Li384ELb0ELb1ELb1ELb1EEENS1_19SingleTileSchedulerILb0ELb1ELb1ELi192EEEEEEEEEvNT_6ParamsE)
        .other          _ZN7cutlass13device_kernelIN5flash11enable_sm90INS1_16FlashAttnFwdSm90INS1_25CollectiveMainloopFwdSm90ILi2EN4cute5tupleIJNS5_1CILi1EEES8_S8_EEENS6_IJNS7_ILi192EEENS7_ILi160EEENS7_ILi64EEEEEELi64ENS_12float_e4m3_tEfNS_4arch4Sm90ELb1ELb0ELb1ELb0ELb1ELb0ELb0ELb1ELb1ELb1ELb1ELb0EEENS1_21CollectiveEpilogueFwdINS6_IJSA_SC_SB_EEES9_NS_10bfloat16_tESG_Li384ELb0ELb1ELb1ELb1EEENS1_19SingleTileSchedulerILb0ELb1ELb1ELi192EEEEEEEEEvNT_6ParamsE,@"STO_CUDA_ENTRY STV_DEFAULT"
_ZN7cutlass13device_kernelIN5flash11enable_sm90INS1_16FlashAttnFwdSm90INS1_25CollectiveMainloopFwdSm90ILi2EN4cute5tupleIJNS5_1CILi1EEES8_S8_EEENS6_IJNS7_ILi192EEENS7_ILi160EEENS7_ILi64EEEEEELi64ENS_12float_e4m3_tEfNS_4arch4Sm90ELb1ELb0ELb1ELb0ELb1ELb0ELb0ELb1ELb1ELb1ELb1ELb0EEENS1_21CollectiveEpilogueFwdINS6_IJSA_SC_SB_EEES9_NS_10bfloat16_tESG_Li384ELb0ELb1ELb1ELb1EEENS1_19SingleTileSchedulerILb0ELb1ELb1ELi192EEEEEEEEEvNT_6ParamsE:
        /* <DEDUP_REMOVED lines=45> */
.L_x_1859:
        /* <DEDUP_REMOVED lines=22> */
.L_x_1860:
        /* <DEDUP_REMOVED lines=18> */
.L_x_1861:
        /* <DEDUP_REMOVED lines=22> */
.L_x_1862:
        /* <DEDUP_REMOVED lines=23> */
.L_x_1863:
        /* <DEDUP_REMOVED lines=9> */
.L_x_1866:
        /* <DEDUP_REMOVED lines=18> */
[----:B------:R-:W0:Y:S01]  /*09d0*/  S2UR UR38, SR_CTAID.X ;  /* 0x00000000002679c3 */ /* 0x000e220000002500 */
[----:B------:R-:W-:Y:S01]  /*09e0*/  ULDC UR4, c[0x0][0x448] ;  /* 0x0001120000047ab9 */ /* 0x000fe20000000800 */
[----:B------:R-:W-:Y:S01]  /*09f0*/  ULDC UR42, c[0x0][0x424] ;  /* 0x00010900002a7ab9 */ /* 0x000fe20000000800 */
[----:B------:R-:W-:Y:S01]  /*0a00*/  UISETP.NE.AND UP1, UPT, UR4, 0x1, UPT ;  /* 0x000000010400788c */ /* 0x000fe2000bf25270 */
[----:B------:R-:W-:Y:S02]  /*0a10*/  ULDC UR7, c[0x0][0x288] ;  /* 0x0000a20000077ab9 */ /* 0x000fe40000000800 */
[----:B------:R-:W-:Y:S01]  /*0a20*/  ULDC.64 UR4, c[0x0][0x418] ;  /* 0x0001060000047ab9 */ /* 0x000fe20000000a00 */
[----:B------:R-:W-:Y:S02]  /*0a30*/  UIADD3 UR7, -UR7, 0xa0, URZ ;  /* 0x000000a007077890 */ /* 0x000fe4000fffe13f */
[----:B------:R-:W-:Y:S01]  /*0a40*/  UISETP.NE.U32.AND UP0, UPT, UR4, URZ, UPT ;  /* 0x0000003f0400728c */ /* 0x000fe2000bf05070 */
[----:B------:R-:W-:Y:S01]  /*0a50*/  ULDC UR49, c[0x0][0x2f0] ;  /* 0x0000bc0000317ab9 */ /* 0x000fe20000000800 */
[----:B------:R-:W-:-:S02]  /*0a60*/  UP2UR UR47, UPR, URZ, 0x2 ;  /* 0x000000023f2f7883 */ /* 0x000fc40008000000 */
[----:B------:R-:W-:Y:S01]  /*0a70*/  UISETP.NE.AND.EX UP0, UPT, UR5, URZ, UPT, UP0 ;  /* 0x0000003f0500728c */ /* 0x000fe2000bf05300 */
[----:B------:R-:W-:Y:S02]  /*0a80*/  @UP1 ULDC UR8, c[0x0][0x450] ;  /* 0x0001140000081ab9 */ /* 0x000fe40000000800 */
[----:B------:R-:W-:Y:S01]  /*0a90*/  @UP1 ULDC UR5, c[0x0][0x44c] ;  /* 0x0001130000051ab9 */ /* 0x000fe20000000800 */
[----:B------:R-:W-:Y:S02]  /*0aa0*/  USEL UR42, UR42, 0x1, UP0 ;  /* 0x000000012a2a7887 */ /* 0x000fe40008000000 */
[----:B------:R-:W-:Y:S02]  /*0ab0*/  USHF.R.U32.HI UR10, URZ, 0x10, UR41 ;  /* 0x000000103f0a7899 */ /* 0x000fe40008011629 */
[----:B------:R-:W-:Y:S02]  /*0ac0*/  UIMAD UR7, UR42, UR49, UR7 ;  /* 0x000000312a0772a4 */ /* 0x000fe4000f8e0207 */
[----:B0-----:R-:W-:-:S02]  /*0ad0*/  UIMAD UR38, UR38, 0xc0, URZ ;  /* 0x000000c0262678a4 */ /* 0x001fc4000f8e023f */
[----:B------:R-:W-:Y:S02]  /*0ae0*/  ULOP3.LUT UR41, UR41, 0xffff, URZ, 0xc0, !UPT ;  /* 0x0000ffff29297892 */ /* 0x000fe4000f8ec03f */
[----:B------:R-:W-:Y:S02]  /*0af0*/  @UP1 UIADD3 UR4, UR38, 0xbf, URZ ;  /* 0x000000bf26041890 */ /* 0x000fe4000fffe03f */
[----:B------:R-:W-:Y:S02]  /*0b00*/  UIADD3 UR6, UR38, 0xbf, URZ ;  /* 0x000000bf26067890 */ /* 0x000fe4000fffe03f */
[----:B------:R-:W-:Y:S02]  /*0b10*/  UIMAD.WIDE.U32 UR4, UR4, UR5, URZ ;  /* 0x00000005040472a5 */ /* 0x000fe4000f8e003f */
[----:B------:R-:W-:Y:S02]  /*0b20*/  UIMAD UR4, UR42, UR49, 0x9f ;  /* 0x0000009f2a0474a4 */ /* 0x000fe4000f8e0231 */
[----:B------:R-:W-:-:S02]  /*0b30*/  @UP1 USHF.R.U32.HI UR6, URZ, UR8, UR5 ;  /* 0x000000083f061299 */ /* 0x000fc40008011605 */
[----:B------:R-:W-:Y:S02]  /*0b40*/  UIMAD.WIDE UR4, UR4, 0x66666667, URZ ;  /* 0x66666667040478a5 */ /* 0x000fe4000f8e023f */
[----:B------:R-:W-:Y:S02]  /*0b50*/  UIADD3 UR6, UR7, UR6, URZ ;  /* 0x0000000607067290 */ /* 0x000fe4000fffe03f */
[----:B------:R-:W-:Y:S02]  /*0b60*/  USHF.R.U32.HI UR4, URZ, 0x1f, UR5 ;  /* 0x0000001f3f047899 */ /* 0x000fe40008011605 */
[----:B------:R-:W-:Y:S02]  /*0b70*/  UIMAD.WIDE UR6, UR6, 0x66666667, URZ ;  /* 0x66666667060678a5 */ /* 0x000fe4000f8e023f */
[----:B------:R-:W-:Y:S02]  /*0b80*/  ULEA.HI.SX32 UR4, UR5, UR4, 0x1a ;  /* 0x0000000405047291 */ /* 0x000fe4000f8fd23f */
[----:B------:R-:W-:-:S04]  /*0b90*/  USHF.R.U32.HI UR6, URZ, 0x1f, UR7 ;  /* 0x0000001f3f067899 */ /* 0x000fc80008011607 */
[----:B------:R-:W-:-:S04]  /*0ba0*/  ULEA.HI.SX32 UR6, UR7, UR6, 0x1a ;  /* 0x0000000607067291 */ /* 0x000fc8000f8fd23f */
[----:B------:R-:W-:-:S04]  /*0bb0*/  UISETP.LT.AND UP0, UPT, UR4, UR6, UPT ;  /* 0x000000060400728c */ /* 0x000fc8000bf01270 */
[----:B------:R-:W-:Y:S02]  /*0bc0*/  USEL UR9, UR4, UR6, UP0 ;  /* 0x0000000604097287 */ /* 0x000fe40008000000 */
[----:B------:R-:W-:Y:S02]  /*0bd0*/  UISETP.NE.AND UP0, UPT, UR10, URZ, UPT ;  /* 0x0000003f0a00728c */ /* 0x000fe4000bf05270 */
[----:B------:R-:W-:Y:S01]  /*0be0*/  UISETP.GE.AND UP1, UPT, UR9, 0x1, UPT ;  /* 0x000000010900788c */ /* 0x000fe2000bf26270 */
[----:B------:R-:W-:-:S05]  /*0bf0*/  UMOV UR4, URZ ;  /* 0x0000003f00047c82 */ /* 0x000fca0008000000 */
[----:B------:R-:W-:-:S03]  /*0c00*/  PLOP3.LUT P0, PT, PT, PT, UP1, 0x80, 0x0 ;  /* 0x000000000000781c */ /* 0x000fc60003f0f018 */
[----:B------:R-:W-:-:S10]  /*0c10*/  @!UP0 ULDC UR10, c[0x0][0x9f0] ;  /* 0x00027c00000a8ab9 */ /* 0x000fd40000000800 */
[----:B------:R-:W-:Y:S05]  /*0c20*/  @!P0 BRA `(.L_x_1868) ;  /* 0x0000000000848947 */ /* 0x000fea0003800000 */
[----:B------:R-:W-:Y:S01]  /*0c30*/  IMAD.U32 R3, RZ, RZ, UR10 ;  /* 0x0000000aff037e24 */ /* 0x000fe2000f8e00ff */
[----:B------:R-:W-:Y:S01]  /*0c40*/  UIADD3 UR6, UR10, -0x1, UR9 ;  /* 0xffffffff0a067890 */ /* 0x000fe2000fffe009 */
[----:B------:R-:W-:-:S03]  /*0c50*/  UMOV UR4, URZ ;  /* 0x0000003f00047c82 */ /* 0x000fc60008000000 */
[-C--:B------:R-:W-:Y:S02]  /*0c60*/  IABS R0, R3.reuse ;  /* 0x0000000300007213 */ /* 0x080fe40000000000 */
[----:B------:R-:W-:Y:S01]  /*0c70*/  IMAD.U32 R4, RZ, RZ, UR6 ;  /* 0x00000006ff047e24 */ /* 0x000fe2000f8e00ff */
[----:B------:R-:W-:Y:S01]  /*0c80*/  IABS R5, R3 ;  /* 0x0000000300057213 */ /* 0x000fe20000000000 */
[----:B------:R-:W-:Y:S01]  /*0c90*/  ULOP3.LUT UR6, UR6, UR10, URZ, 0x3c, !UPT ;  /* 0x0000000a06067292 */ /* 0x000fe2000f8e3c3f */
[----:B------:R-:W-:Y:S02]  /*0ca0*/  R2UR UR11, R0 ;  /* 0x00000000000b72ca */ /* 0x000fe400000e0000 */
[----:B------:R-:W-:-:S04]  /*0cb0*/  IABS R4, R4 ;  /* 0x0000000400047213 */ /* 0x000fc80000000000 */
[----:B------:R-:W-:-:S04]  /*0cc0*/  MOV R3, R4 ;  /* 0x0000000400037202 */ /* 0x000fc80000000f00 */
[----:B------:R-:W-:-:S03]  /*0cd0*/  R2UR UR8, R3 ;  /* 0x00000000030872ca */ /* 0x000fc600000e0000 */
        /* <DEDUP_REMOVED lines=22> */
.L_x_1868:
[----:B------:R-:W-:Y:S01]  /*0e40*/  UIMAD UR41, UR41, UR4, URZ ;  /* 0x00000004292972a4 */ /* 0x000fe2000f8e023f */
[----:B------:R-:W-:Y:S01]  /*0e50*/  IMAD.U32 R0, RZ, RZ, UR9 ;  /* 0x00000009ff007e24 */ /* 0x000fe2000f8e00ff */
[----:B------:R-:W-:Y:S01]  /*0e60*/  USHF.R.S32.HI UR40, URZ, 0x1f, UR44 ;  /* 0x0000001f3f287899 */ /* 0x000fe2000801142c */
[----:B------:R-:W-:Y:S01]  /*0e70*/  IMAD.U32 R3, RZ, RZ, UR4 ;  /* 0x00000004ff037e24 */ /* 0x000fe2000f8e00ff */
[----:B------:R-:W-:Y:S01]  /*0e80*/  UIMAD UR49, UR42, UR49, URZ ;  /* 0x000000312a3172a4 */ /* 0x000fe2000f8e023f */
[----:B------:R-:W-:Y:S01]  /*0e90*/  VIADD R104, R17, 0xffffff80 ;  /* 0xffffff8011687836 */ /* 0x000fe20000000000 */
[----:B------:R-:W-:Y:S02]  /*0ea0*/  PLOP3.LUT P0, PT, PT, PT, PT, 0x80, 0x0 ;  /* 0x000000000000781c */ /* 0x000fe40003f0f070 */
[----:B------:R-:W-:Y:S02]  /*0eb0*/  CS2R R28, SRZ ;  /* 0x00000000001c7805 */ /* 0x000fe4000001ff00 */
[----:B------:R-:W-:Y:S01]  /*0ec0*/  VIADDMNMX R0, R3, UR41, R0, PT ;  /* 0x0000002903007c46 */ /* 0x000fe2000b800100 */
[----:B------:R-:W-:Y:S01]  /*0ed0*/  IMAD.MOV.U32 R4, RZ, RZ, RZ ;  /* 0x000000ffff047224 */ /* 0x000fe200078e00ff */
[----:B------:R-:W-:-:S02]  /*0ee0*/  CS2R R24, SRZ ;  /* 0x0000000000187805 */ /* 0x000fc4000001ff00 */
[----:B------:R-:W-:Y:S02]  /*0ef0*/  CS2R R30, SRZ ;  /* 0x00000000001e7805 */ /* 0x000fe4000001ff00 */
[----:B------:R-:W-:Y:S02]  /*0f00*/  R2UR UR39, R0 ;  /* 0x00000000002772ca */ /* 0x000fe400000e0000 */
[----:B------:R-:W-:Y:S02]  /*0f10*/  CS2R R26, SRZ ;  /* 0x00000000001a7805 */ /* 0x000fe4000001ff00 */
[----:B------:R-:W-:Y:S02]  /*0f20*/  MOV R0, RZ ;  /* 0x000000ff00007202 */ /* 0x000fe40000000f00 */
        /* <DEDUP_REMOVED lines=10> */
[----:B------:R-:W-:Y:S01]  /*0fd0*/  UISETP.GT.AND UP0, UPT, UR39, UR41, UPT ;  /* 0x000000292700728c */ /* 0x000fe2000bf04270 */
[----:B------:R-:W-:Y:S02]  /*0fe0*/  CS2R R54, SRZ ;  /* 0x0000000000367805 */ /* 0x000fe4000001ff00 */
[----:B------:R-:W-:-:S03]  /*0ff0*/  CS2R R50, SRZ ;  /* 0x0000000000327805 */ /* 0x000fc6000001ff00 */
[----:B------:R-:W-:-:S13]  /*1000*/  PLOP3.LUT P1, PT, PT, PT, UP0, 0x80, 0x0 ;  /* 0x000000000000781c */ /* 0x000fda0003f2f008 */
[----:B------:R-:W-:Y:S05]  /*1010*/  @!P1 BRA `(.L_x_1869) ;  /* 0x000000a800609947 */ /* 0x000fea0003800000 */
        /* <DEDUP_REMOVED lines=35> */
[----:B-1----:R-:W-:Y:S05]  /*1250*/  CALL.ABS.NOINC R2 ;  /* 0x0000000002007343 */ /* 0x002fea0003c00000 */
.L_x_1870:
        /* <DEDUP_REMOVED lines=10> */
[----:B------:R-:W-:Y:S02]  /*1300*/  @UP0 ULDC.64 UR16, c[0x0][0x9a8] ;  /* 0x00026a0000100ab9 */ /* 0x000fe40000000a00 */
[----:B------:R-:W-:Y:S01]  /*1310*/  @UP1 ULDC.64 UR14, c[0x0][0x9b8] ;  /* 0x00026e00000e1ab9 */ /* 0x000fe20000000a00 */
[----:B------:R-:W-:Y:S02]  /*1320*/  @UP0 UIMAD UR8, UR40, UR16, URZ ;  /* 0x00000010280802a4 */ /* 0x000fe4000f8e023f */
[----:B------:R-:W-:Y:S02]  /*1330*/  @UP1 UIMAD UR10, UR40, UR14, URZ ;  /* 0x0000000e280a12a4 */ /* 0x000fe4000f8e023f */
[----:B------:R-:W-:Y:S02]  /*1340*/  @UP0 UIMAD.WIDE.U32 UR12, UR44, UR16, URZ ;  /* 0x000000102c0c02a5 */ /* 0x000fe4000f8e003f */
[----:B------:R-:W-:Y:S02]  /*1350*/  @UP0 UIMAD UR17, UR44, UR17, UR8 ;  /* 0x000000112c1102a4 */ /* 0x000fe4000f8e0208 */
[----:B------:R-:W-:-:S02]  /*1360*/  @UP0 USHF.R.S32.HI UR16, URZ, 0x1f, UR43 ;  /* 0x0000001f3f100899 */ /* 0x000fc4000801142b */
[----:B------:R-:W-:Y:S02]  /*1370*/  @UP1 USHF.R.S32.HI UR19, URZ, 0x1f, UR43 ;  /* 0x0000001f3f131899 */ /* 0x000fe4000801142b */
[----:B------:R-:W-:Y:S02]  /*1380*/  @UP1 UIMAD.WIDE.U32 UR8, UR44, UR14, URZ ;  /* 0x0000000e2c0812a5 */ /* 0x000fe4000f8e003f */
[----:B------:R-:W-:Y:S02]  /*1390*/  @UP1 UIMAD UR18, UR44, UR15, UR10 ;  /* 0x0000000f2c1212a4 */ /* 0x000fe4000f8e020a */
[----:B------:R-:W-:Y:S01]  /*13a0*/  @UP0 UIADD3 UR13, UR13, UR17, URZ ;  /* 0x000000110d0d0290 */ /* 0x000fe2000fffe03f */
[----:B------:R-:W-:Y:S01]  /*13b0*/  @UP0 ULDC.64 UR14, c[0x0][0x9b0] ;  /* 0x00026c00000e0ab9 */ /* 0x000fe20000000a00 */
[----:B------:R-:W-:Y:S01]  /*13c0*/  @UP1 ULDC.64 UR10, c[0x0][0x9c0] ;  /* 0x00027000000a1ab9 */ /* 0x000fe20000000a00 */
        /* <DEDUP_REMOVED lines=14> */
[----:B------:R-:W-:Y:S01]  /*14b0*/  MOV R4, UR4 ;  /* 0x0000000400047c02 */ /* 0x000fe20008000f00 */
[----:B------:R-:W-:Y:S01]  /*14c0*/  ULDC UR4, c[0x0][0x9d8] ;  /* 0x0002760000047ab9 */ /* 0x000fe20000000800 */
[----:B------:R-:W-:-:S02]  /*14d0*/  IMAD.U32 R3, RZ, RZ, UR7 ;  /* 0x00000007ff037e24 */ /* 0x000fc4000f8e00ff */
[----:B------:R-:W-:-:S03]  /*14e0*/  IMAD.U32 R5, RZ, RZ, UR5 ;  /* 0x00000005ff057e24 */ /* 0x000fc6000f8e00ff */
[----:B------:R-:W2:Y:S04]  /*14f0*/  @P0 LDG.E R7, desc[UR50][R2.64] ;  /* 0x0000003202070981 */ /* 0x000ea8000c1e1900 */
[----:B------:R-:W2:Y:S01]  /*1500*/  @P1 LDG.E R0, desc[UR50][R4.64] ;  /* 0x0000003204001981 */ /* 0x000ea2000c1e1900 */
[----:B------:R-:W-:-:S04]  /*1510*/  SHF.L.U32 R6, RZ, 0x1f, RZ ;  /* 0x0000001fff067819 */ /* 0x000fc800000006ff */
[----:B------:R-:W0:Y:S01]  /*1520*/  SYNCS.PHASECHK.TRANS64.TRYWAIT P0, [UR46+0x12400], R6 ;  /* 0x01240006ff0075a7 */ /* 0x000e22000800016e */
[----:B--2---:R-:W-:-:S04]  /*1530*/  FMUL.FTZ R0, R7, R0 ;  /* 0x0000000007007220 */ /* 0x004fc80000410000 */
[----:B------:R-:W-:Y:S01]  /*1540*/  FMUL.FTZ R0, R0, UR4 ;  /* 0x0000000400007c20 */ /* 0x000fe20008410000 */
[----:B0-----:R-:W-:Y:S06]  /*1550*/  @!P0 BRA `(.L_x_1871) ;  /* 0x0000010400088947 */ /* 0x001fec0003800000 */
.L_x_1967:
[----:B------:R-:W-:-:S06]  /*1560*/  ULOP3.LUT UR4, UR45, 0x1, URZ, 0xfc, !UPT ;  /* 0x000000012d047892 */ /* 0x000fcc000f8efc3f */
[----:B------:R-:W-:-:S05]  /*1570*/  IMAD.U32 R2, RZ, RZ, UR4 ;  /* 0x00000004ff027e24 */ /* 0x000fca000f8e00ff */
[----:B------:R-:W-:-:S13]  /*1580*/  ISETP.NE.AND P0, PT, R2, 0x3, PT ;  /* 0x000000030200780c */ /* 0x000fda0003f05270 */
[----:B------:R-:W-:Y:S05]  /*1590*/  @!P0 BRA `(.L_x_1872) ;  /* 0x0000000000048947 */ /* 0x000fea0003800000 */
[----:B------:R-:W-:Y:S01]  /*15a0*/  BPT.TRAP 0x1 ;  /* 0x000000040000795c */ /* 0x000fe20000300000 */
.L_x_1872:
[----:B------:R1:W2:Y:S01]  /*15b0*/  SYNCS.PHASECHK.TRANS64.TRYWAIT P1, [UR46+0x12430], R6 ;  /* 0x01243006ff0075a7 */ /* 0x0002a2000802016e */
[----:B------:R-:W-:Y:S05]  /*15c0*/  @!P0 BRA `(.L_x_1873) ;  /* 0x0000000000048947 */ /* 0x000fea0003800000 */
[----:B------:R-:W-:Y:S01]  /*15d0*/  BPT.TRAP 0x1 ;  /* 0x000000040000795c */ /* 0x000fe20000300000 */
.L_x_1873:
[----:B--2---:R-:W-:Y:S05]  /*15e0*/  @P1 BRA `(.L_x_1874) ;  /* 0x0000000000081947 */ /* 0x004fea0003800000 */
[----:B------:R-:W2:Y:S02]  /*15f0*/  SYNCS.PHASECHK.TRANS64.TRYWAIT P1, [UR46+0x12430], R6 ;  /* 0x01243006ff0075a7 */ /* 0x000ea4000802016e */
[----:B--2---:R-:W-:Y:S05]  /*1600*/  @!P1 BRA `(.L_x_1875) ;  /* 0x0000010000f49947 */ /* 0x004fea0003800000 */
.L_x_1874:
[----:B------:R-:W-:Y:S05]  /*1610*/  WARPSYNC.ALL ;  /* 0x0000000000007948 */ /* 0x000fea0003800000 */
[----:B------:R-:W-:Y:S01]  /*1620*/  UIADD3 UR4, UR46, 0xd200, URZ ;  /* 0x0000d2002e047890 */ /* 0x000fe2000fffe03f */
[----:B------:R-:W-:Y:S01]  /*1630*/  WARPGROUP.ARRIVE ;  /* 0x00000000000079c5 */ /* 0x000fe20000000000 */
[----:B------:R-:W-:Y:S01]  /*1640*/  UMOV UR5, UR37 ;  /* 0x0000002500057c82 */ /* 0x000fe20008000000 */
[----:B------:R-:W-:Y:S01]  /*1650*/  UMOV UR7, 0x80000020 ;  /* 0x8000002000077882 */ /* 0x000fe20000000000 */
[----:B------:R-:W-:Y:S01]  /*1660*/  USHF.R.U32.HI UR4, URZ, 0x4, UR4 ;  /* 0x000000043f047899 */ /* 0x000fe20008011604 */
[----:B------:R-:W-:Y:S01]  /*1670*/  UMOV UR8, UR36 ;  /* 0x0000002400087c82 */ /* 0x000fe20008000000 */
[----:B------:R-:W-:-:S02]  /*1680*/  UMOV UR9, UR37 ;  /* 0x0000002500097c82 */ /* 0x000fc40008000000 */
[----:B------:R-:W-:Y:S01]  /*1690*/  ULOP3.LUT UR4, UR4, 0x3fff, URZ, 0xc0, !UPT ;  /* 0x00003fff04047892 */ /* 0x000fe2000f8ec03f */
[----:B------:R-:W-:Y:S01]  /*16a0*/  UMOV UR11, 0x80000020 ;  /* 0x80000020000b7882 */ /* 0x000fe20000000000 */
[----:B------:R-:W-:Y:S02]  /*16b0*/  UMOV UR12, UR36 ;  /* 0x00000024000c7c82 */ /* 0x000fe40008000000 */
[----:B------:R-:W-:Y:S01]  /*16c0*/  ULOP3.LUT UR16, UR4, 0x10000, URZ, 0xfc, !UPT ;  /* 0x0001000004107892 */ /* 0x000fe2000f8efc3f */
[----:B------:R-:W-:Y:S02]  /*16d0*/  UMOV UR13, UR37 ;  /* 0x00000025000d7c82 */ /* 0x000fe40008000000 */
[----:B------:R-:W-:Y:S01]  /*16e0*/  UMOV UR4, UR36 ;  /* 0x0000002400047c82 */ /* 0x000fe20008000000 */
        /* <DEDUP_REMOVED lines=12> */
[----:B------:R-:W-:Y:S02]  /*17b0*/  UIADD3 UR8, UR16, 0x200, URZ ;  /* 0x0000020010087890 */ /* 0x000fe4000fffe03f */
        /* <DEDUP_REMOVED lines=32> */
[----:B------:R-:W-:Y:S01]  /*19c0*/  QGMMA.64x32x32.F32.E4M3.E4M3 R72, gdesc[UR8], R72, gsb0 ;  /* 0x00600000084879f3 */ /* 0x000fe20008000848 */
[----:B------:R-:W-:Y:S02]  /*19d0*/  UIADD3 UR8, UR16, 0x202, URZ ;  /* 0x0000020210087890 */ /* 0x000fe4000fffe03f */
        /* <DEDUP_REMOVED lines=14> */
.L_x_1876:
[----:B------:R-:W-:Y:S01]  /*1ac0*/  LOP3.LUT R7, R106, 0xffffff80, RZ, 0xc0, !PT ;  /* 0xffffff806a077812 */ /* 0x000fe200078ec0ff */
[C---:B------:R-:W-:Y:S01]  /*1ad0*/  FMUL.FTZ R14, R0.reuse, R73 ;  /* 0x00000049000e7220 */ /* 0x040fe20000410000 */
[C---:B------:R-:W-:Y:S01]  /*1ae0*/  FMUL.FTZ R73, R0.reuse, R75 ;  /* 0x0000004b00497220 */ /* 0x040fe20000410000 */
[----:B------:R-:W-:Y:S01]  /*1af0*/  LEA.HI R107, R107, R104, RZ, 0x2 ;  /* 0x000000686b6b7211 */ /* 0x000fe200078f10ff */
[----:B------:R-:W-:Y:S01]  /*1b00*/  FMUL.FTZ R16, R0, R77 ;  /* 0x0000004d00107220 */ /* 0x000fe20000410000 */
[----:B------:R-:W-:Y:S02]  /*1b10*/  IMAD.IADD R7, R104, 0x1, -R7 ;  /* 0x0000000168077824 */ /* 0x000fe400078e0a07 */
[C---:B------:R-:W-:Y:S01]  /*1b20*/  FMUL.FTZ R22, R0.reuse, R56 ;  /* 0x0000003800167220 */ /* 0x040fe20000410000 */
[C---:B------:R-:W-:Y:S01]  /*1b30*/  FMUL.FTZ R77, R0.reuse, R82 ;  /* 0x00000052004d7220 */ /* 0x040fe20000410000 */
[C---:B------:R-:W-:Y:S01]  /*1b40*/  FMUL.FTZ R56, R0.reuse, R61 ;  /* 0x0000003d00387220 */ /* 0x040fe20000410000 */
[C---:B------:R-:W-:Y:S01]  /*1b50*/  FMUL.FTZ R82, R0.reuse, R58 ;  /* 0x0000003a00527220 */ /* 0x040fe20000410000 */
[----:B01----:R-:W-:Y:S01]  /*1b60*/  SHF.R.S32.HI R6, RZ, 0x1f, R7 ;  /* 0x0000001fff067819 */ /* 0x003fe20000011407 */
[C---:B------:R-:W-:Y:S01]  /*1b70*/  FMUL.FTZ R61, R0.reuse, R62 ;  /* 0x0000003e003d7220 */ /* 0x040fe20000410000 */
[C---:B------:R-:W-:Y:S01]  /*1b80*/  FMUL.FTZ R62, R0.reuse, R63 ;  /* 0x0000003f003e7220 */ /* 0x040fe20000410000 */
[----:B------:R-:W-:Y:S01]  /*1b90*/  LOP3.LUT R107, R107, 0xfffffffc, RZ, 0xc0, !PT ;  /* 0xfffffffc6b6b7812 */ /* 0x000fe200078ec0ff */
[----:B------:R-:W-:Y:S01]  /*1ba0*/  FMUL.FTZ R20, R0, R84 ;  /* 0x0000005400147220 */ /* 0x000fe20000410000 */
[----:B------:R-:W-:Y:S01]  /*1bb0*/  LEA.HI R75, R6, R7, RZ, 0x2 ;  /* 0x00000007064b7211 */ /* 0x000fe200078f10ff */
[----:B------:R-:W-:Y:S01]  /*1bc0*/  FMUL.FTZ R84, R0, R59 ;  /* 0x0000003b00547220 */ /* 0x000fe20000410000 */
[----:B------:R-:W-:Y:S01]  /*1bd0*/  LEA.HI R58, R6, R7, RZ, 0x5 ;  /* 0x00000007063a7211 */ /* 0x000fe200078f28ff */
[----:B------:R-:W-:Y:S01]  /*1be0*/  FMUL.FTZ R23, R0, R60 ;  /* 0x0000003c00177220 */ /* 0x000fe20000410000 */
[--C-:B------:R-:W-:Y:S01]  /*1bf0*/  SHF.R.S32.HI R6, RZ, 0x2, R75.reuse ;  /* 0x00000002ff067819 */ /* 0x100fe2000001144b */
[----:B------:R-:W-:Y:S01]  /*1c00*/  IMAD.HI R60, R105, 0x55555556, RZ ;  /* 0x55555556693c7827 */ /* 0x000fe200078e02ff */
[----:B------:R-:W-:-:S03]  /*1c10*/  SHF.R.S32.HI R63, RZ, 0x1f, R75 ;  /* 0x0000001fff3f7819 */ /* 0x000fc6000001144b */
[----:B------:R-:W-:Y:S01]  /*1c20*/  FMUL.FTZ R21, R0, R57 ;  /* 0x0000003900157220 */ /* 0x000fe20000410000 */
[----:B------:R-:W-:Y:S01]  /*1c30*/  SHF.R.S32.HI R59, RZ, 0x5, R58 ;  /* 0x00000005ff3b7819 */ /* 0x000fe2000001143a */
[----:B------:R-:W-:Y:S01]  /*1c40*/  IMAD.IADD R107, R104, 0x1, -R107 ;  /* 0x00000001686b7824 */ /* 0x000fe200078e0a6b */
[----:B------:R-:W-:Y:S01]  /*1c50*/  LEA.HI R63, R63, R6, RZ, 0x3 ;  /* 0x000000063f3f7211 */ /* 0x000fe200078f18ff */
[----:B------:R-:W-:Y:S01]  /*1c60*/  UISETP.NE.AND UP0, UPT, UR47, URZ, UPT ;  /* 0x0000003f2f00728c */ /* 0x000fe2000bf05270 */
[C---:B------:R-:W-:Y:S01]  /*1c70*/  FMUL.FTZ R57, R0.reuse, R64 ;  /* 0x0000004000397220 */ /* 0x040fe20000410000 */
[----:B------:R-:W-:Y:S01]  /*1c80*/  LEA R64, R59, UR38, 0x4 ;  /* 0x000000263b407c11 */ /* 0x000fe2000f8e20ff */
[----:B------:R-:W-:Y:S01]  /*1c90*/  FMUL.FTZ R58, R0, R65 ;  /* 0x00000041003a7220 */ /* 0x000fe20000410000 */
[----:B------:R-:W-:Y:S01]  /*1ca0*/  LOP3.LUT R63, R63, 0xfffffff8, RZ, 0xc0, !PT ;  /* 0xfffffff83f3f7812 */ /* 0x000fe200078ec0ff */
[----:B------:R-:W-:Y:S01]  /*1cb0*/  UMOV UR7, 0xffffff60 ;  /* 0xffffff6000077882 */ /* 0x000fe20000000000 */
[----:B------:R-:W-:Y:S01]  /*1cc0*/  LEA.HI R60, R60, R60, RZ, 0x1 ;  /* 0x0000003c3c3c7211 */ /* 0x000fe200078f08ff */
[----:B------:R-:W-:Y:S01]  /*1cd0*/  UIMAD UR7, UR39, UR7, 0xa1 ;  /* 0x000000a1270774a4 */ /* 0x000fe2000f8e0207 */
[----:B------:R-:W-:Y:S01]  /*1ce0*/  LEA.HI R59, R107, R107, RZ, 0x1 ;  /* 0x0000006b6b3b7211 */ /* 0x000fe200078f08ff */
[----:B------:R-:W-:Y:S01]  /*1cf0*/  FMUL.FTZ R13, R0, R72 ;  /* 0x00000048000d7220 */ /* 0x000fe20000410000 */
[----:B------:R-:W-:Y:S01]  /*1d00*/  IADD3 R65, R64, R6, -R63 ;  /* 0x0000000640417210 */ /* 0x000fe20007ffe83f */
[----:B------:R-:W-:Y:S01]  /*1d10*/  IMAD R60, R60, -0x3, R105 ;  /* 0xfffffffd3c3c7824 */ /* 0x000fe200078e0269 */
[----:B------:R-:W-:Y:S01]  /*1d20*/  LOP3.LUT R6, R59, 0x1ffffffe, RZ, 0xc0, !PT ;  /* 0x1ffffffe3b067812 */ /* 0x000fe200078ec0ff */
[----:B------:R-:W-:Y:S01]  /*1d30*/  @UP0 ULDC UR6, c[0x0][0x44c] ;  /* 0x0001130000060ab9 */ /* 0x000fe20000000800 */
[----:B------:R-:W-:Y:S01]  /*1d40*/  PLOP3.LUT P1, PT, PT, PT, UP0, 0x80, 0x0 ;  /* 0x000000000000781c */ /* 0x000fe20003f2f008 */
[----:B------:R-:W-:Y:S01]  /*1d50*/  IMAD R65, R60, 0x40, R65 ;  /* 0x000000403c417824 */ /* 0x000fe200078e0241 */
[----:B------:R-:W-:Y:S01]  /*1d60*/  IADD3 R6, R107, -R6, RZ ;  /* 0x800000066b067210 */ /* 0x000fe20007ffe0ff */
[C---:B------:R-:W-:Y:S01]  /*1d70*/  FMUL.FTZ R63, R0.reuse, R66 ;  /* 0x00000042003f7220 */ /* 0x040fe20000410000 */
[----:B------:R-:W-:Y:S01]  /*1d80*/  PLOP3.LUT P2, PT, PT, PT, UP0, 0x80, 0x0 ;  /* 0x000000000000781c */ /* 0x000fe20003f4f008 */
[----:B------:R-:W-:Y:S01]  /*1d90*/  FMUL.FTZ R60, R0, R68 ;  /* 0x00000044003c7220 */ /* 0x000fe20000410000 */
[----:B------:R-:W-:Y:S01]  /*1da0*/  LOP3.LUT R68, R75, 0x7ffffffc, RZ, 0xc0, !PT ;  /* 0x7ffffffc4b447812 */ /* 0x000fe200078ec0ff */
[----:B------:R-:W-:-:S02]  /*1db0*/  IMAD R6, R6, 0x8, R65 ;  /* 0x0000000806067824 */ /* 0x000fc400078e0241 */
        /* <DEDUP_REMOVED lines=9> */
[----:B------:R-:W-:Y:S01]  /*1e50*/  MOV R86, UR7 ;  /* 0x0000000700567c02 */ /* 0x000fe20008000f00 */
[----:B------:R-:W-:Y:S01]  /*1e60*/  IMAD.IADD R7, R7, 0x1, -R68 ;  /* 0x0000000107077824 */ /* 0x000fe200078e0a44 */
[----:B------:R-:W-:Y:S01]  /*1e70*/  @P2 SHF.R.U32.HI R66, RZ, UR6, R59 ;  /* 0x00000006ff422c19 */ /* 0x000fe2000801163b */
[----:B------:R-:W-:Y:S01]  /*1e80*/  UIMAD UR6, UR39, -0xa0, UR49 ;  /* 0xffffff60270678a4 */ /* 0x000fe2000f8e0231 */
[C---:B------:R-:W-:Y:S01]  /*1e90*/  FMUL.FTZ R4, R0.reuse, R89 ;  /* 0x0000005900047220 */ /* 0x040fe20000410000 */
[----:B------:R-:W-:Y:S01]  /*1ea0*/  FMUL.FTZ R89, R0, R94 ;  /* 0x0000005e00597220 */ /* 0x000fe20000410000 */
[----:B------:R-:W-:Y:S01]  /*1eb0*/  IMAD R75, R7, -0x2, R86 ;  /* 0xfffffffe074b7824 */ /* 0x000fe200078e0256 */
[----:B------:R-:W0:Y:S01]  /*1ec0*/  SHFL.IDX PT, R65, R66, 0x1, 0x1c1f ;  /* 0x003c1f0042417f89 */ /* 0x000e2200000e0000 */
[----:B------:R-:W-:Y:S01]  /*1ed0*/  UIADD3 UR6, UR6, 0xa0, URZ ;  /* 0x000000a006067890 */ /* 0x000fe2000fffe03f */
[----:B------:R-:W1:Y:S01]  /*1ee0*/  MUFU.TANH R3, R3 ;  /* 0x0000000300037308 */ /* 0x000e620000002400 */
[----:B------:R-:W-:-:S02]  /*1ef0*/  IMAD.U32 R86, RZ, RZ, UR49 ;  /* 0x00000031ff567e24 */ /* 0x000fc4000f8e00ff */
[C---:B------:R-:W-:Y:S01]  /*1f00*/  FMUL.FTZ R90, R0.reuse, R95 ;  /* 0x0000005f005a7220 */ /* 0x040fe20000410000 */
[----:B------:R-:W-:Y:S01]  /*1f10*/  ULDC UR11, c[0x0][0x288] ;  /* 0x0000a200000b7ab9 */ /* 0x000fe20000000800 */
[C---:B------:R-:W-:Y:S01]  /*1f20*/  FMUL.FTZ R91, R0.reuse, R98 ;  /* 0x00000062005b7220 */ /* 0x040fe20000410000 */
[----:B------:R-:W-:Y:S01]  /*1f30*/  IMAD.U32 R68, RZ, RZ, UR6 ;  /* 0x00000006ff447e24 */ /* 0x000fe2000f8e00ff */
[----:B------:R-:W-:Y:S01]  /*1f40*/  IADD3 R75, R75, -UR11, R86 ;  /* 0x8000000b4b4b7c10 */ /* 0x000fe2000fffe056 */
[C---:B------:R-:W-:Y:S01]  /*1f50*/  FMUL.FTZ R9, R0.reuse, R92 ;  /* 0x0000005c00097220 */ /* 0x040fe20000410000 */
[----:B------:R-:W2:Y:S01]  /*1f60*/  MUFU.TANH R88, R88 ;  /* 0x0000005800587308 */ /* 0x000ea20000002400 */
[----:B------:R-:W-:Y:S02]  /*1f70*/  IMAD R68, R7, -0x2, R68 ;  /* 0xfffffffe07447824 */ /* 0x000fe400078e0244 */
        /* <DEDUP_REMOVED lines=12> */
[----:B0-----:R-:W-:Y:S01]  /*2040*/  VIADDMNMX R65, R65, R75, R68, PT ;  /* 0x0000004b41417246 */ /* 0x001fe20003800144 */
[C---:B------:R-:W-:Y:S01]  /*2050*/  FMUL.FTZ R19, R0.reuse, R85 ;  /* 0x0000005500137220 */ /* 0x040fe20000410000 */
[----:B------:R-:W0:Y:S01]  /*2060*/  MUFU.TANH R90, R90 ;  /* 0x0000005a005a7308 */ /* 0x000e220000002400 */
[C---:B------:R-:W-:Y:S01]  /*2070*/  FMUL.FTZ R18, R0.reuse, R81 ;  /* 0x0000005100127220 */ /* 0x040fe20000410000 */
[C---:B------:R-:W-:Y:S01]  /*2080*/  ISETP.GT.AND P1, PT, R65.reuse, RZ, PT ;  /* 0x000000ff4100720c */ /* 0x040fe20003f24270 */
[C---:B------:R-:W-:Y:S01]  /*2090*/  FMUL.FTZ R71, R0.reuse, R71 ;  /* 0x0000004700477220 */ /* 0x040fe20000410000 */
[C---:B------:R-:W-:Y:S01]  /*20a0*/  ISETP.GT.AND P2, PT, R65.reuse, 0x1, PT ;  /* 0x000000014100780c */ /* 0x040fe20003f44270 */
[C---:B------:R-:W-:Y:S01]  /*20b0*/  FMUL.FTZ R10, R0.reuse, R96 ;  /* 0x00000060000a7220 */ /* 0x040fe20000410000 */
[----:B------:R-:W-:Y:S01]  /*20c0*/  ISETP.GT.AND P3, PT, R65, 0x8, PT ;  /* 0x000000084100780c */ /* 0x000fe20003f64270 */
[C---:B------:R-:W-:Y:S01]  /*20d0*/  FMUL.FTZ R59, R0.reuse, R69 ;  /* 0x00000045003b7220 */ /* 0x040fe20000410000 */
[----:B------:R-:W4:Y:S01]  /*20e0*/  MUFU.TANH R91, R91 ;  /* 0x0000005b005b7308 */ /* 0x000f220000002400 */
[----:B-1----:R-:W-:Y:S01]  /*20f0*/  FSEL R97, R3, -INF , P1 ;  /* 0xff80000003617808 */ /* 0x002fe20000800000 */
[----:B------:R-:W-:Y:S01]  /*2100*/  FMUL.FTZ R64, R0, R67 ;  /* 0x0000004300407220 */ /* 0x000fe20000410000 */
[----:B--2---:R-:W-:Y:S01]  /*2110*/  FSEL R95, R88, -INF , P2 ;  /* 0xff800000585f7808 */ /* 0x004fe20001000000 */
[C---:B------:R-:W-:Y:S01]  /*2120*/  FMUL.FTZ R42, R0.reuse, R42 ;  /* 0x0000002a002a7220 */ /* 0x040fe20000410000 */
[----:B------:R-:W-:Y:S01]  /*2130*/  ISETP.GT.AND P1, PT, R65, 0x9, PT ;  /* 0x000000094100780c */ /* 0x000fe20003f24270 */
[C---:B------:R-:W-:Y:S01]  /*2140*/  FMUL.FTZ R70, R0.reuse, R70 ;  /* 0x0000004600467220 */ /* 0x040fe20000410000 */
[----:B---3--:R-:W-:Y:S01]  /*2150*/  FSEL R89, R89, -INF , P3 ;  /* 0xff80000059597808 */ /* 0x008fe20001800000 */
[----:B------:R-:W1:Y:S01]  /*2160*/  MUFU.TANH R92, R92 ;  /* 0x0000005c005c7308 */ /* 0x000e620000002400 */
[----:B------:R-:W-:Y:S01]  /*2170*/  FMNMX.FTZ R86, R97, R95, !PT ;  /* 0x0000005f61567209 */ /* 0x000fe20007810000 */
[C---:B------:R-:W-:Y:S01]  /*2180*/  FMUL.FTZ R43, R0.reuse, R43 ;  /* 0x0000002b002b7220 */ /* 0x040fe20000410000 */
[----:B------:R-:W-:Y:S01]  /*2190*/  ISETP.GT.AND P2, PT, R65, 0x10, PT ;  /* 0x000000104100780c */ /* 0x000fe20003f44270 */
[----:B------:R-:W-:Y:S01]  /*21a0*/  FMUL.FTZ R50, R0, R50 ;  /* 0x0000003200327220 */ /* 0x000fe20000410000 */
[----:B0-----:R-:W-:Y:S01]  /*21b0*/  FSEL R99, R90, -INF , P1 ;  /* 0xff8000005a637808 */ /* 0x001fe20000800000 */
[C---:B------:R-:W-:Y:S01]  /*21c0*/  FMUL.FTZ R46, R0.reuse, R46 ;  /* 0x0000002e002e7220 */ /* 0x040fe20000410000 */
[----:B------:R-:W-:Y:S01]  /*21d0*/  FMNMX.FTZ R86, R89, R86, !PT ;  /* 0x0000005659567209 */ /* 0x000fe20007810000 */
[----:B------:R-:W0:Y:S01]  /*21e0*/  MUFU.TANH R93, R93 ;  /* 0x0000005d005d7308 */ /* 0x000e220000002400 */
[----:B------:R-:W-:Y:S01]  /*21f0*/  ISETP.GT.AND P1, PT, R65, 0x11, PT ;  /* 0x000000114100780c */ /* 0x000fe20003f24270 */
[C---:B------:R-:W-:Y:S01]  /*2200*/  FMUL.FTZ R47, R0.reuse, R47 ;  /* 0x0000002f002f7220 */ /* 0x040fe20000410000 */
[----:B----4-:R-:W-:Y:S01]  /*2210*/  FSEL R101, R91, -INF , P2 ;  /* 0xff8000005b657808 */ /* 0x010fe20001000000 */
[C---:B------:R-:W-:Y:S01]  /*2220*/  FMUL.FTZ R51, R0.reuse, R51 ;  /* 0x0000003300337220 */ /* 0x040fe20000410000 */
[----:B------:R-:W-:Y:S01]  /*2230*/  FMNMX.FTZ R86, R99, R86, !PT ;  /* 0x0000005663567209 */ /* 0x000fe20007810000 */
[----:B------:R-:W-:Y:S01]  /*2240*/  FMUL.FTZ R54, R0, R54 ;  /* 0x0000003600367220 */ /* 0x000fe20000410000 */
[----:B------:R-:W-:Y:S01]  /*2250*/  ISETP.GT.AND P2, PT, R65, 0x18, PT ;  /* 0x000000184100780c */ /* 0x000fe20003f44270 */
[----:B------:R-:W2:Y:S01]  /*2260*/  MUFU.TANH R94, R94 ;  /* 0x0000005e005e7308 */ /* 0x000ea20000002400 */
[----:B-1----:R-:W-:Y:S01]  /*2270*/  FSEL R91, R92, -INF , P1 ;  /* 0xff8000005c5b7808 */ /* 0x002fe20000800000 */
[C---:B------:R-:W-:Y:S01]  /*2280*/  FMUL.FTZ R55, R0.reuse, R55 ;  /* 0x0000003700377220 */ /* 0x040fe20000410000 */
[----:B------:R-:W-:Y:S01]  /*2290*/  FMNMX.FTZ R86, R101, R86, !PT ;  /* 0x0000005665567209 */ /* 0x000fe20007810000 */
[----:B------:R-:W-:Y:S01]  /*22a0*/  ULDC UR17, c[0x0][0x988] ;  /* 0x0002620000117ab9 */ /* 0x000fe20000000800 */
[----:B------:R-:W-:Y:S01]  /*22b0*/  ISETP.GT.AND P1, PT, R65, 0x19, PT ;  /* 0x000000194100780c */ /* 0x000fe20003f24270 */
[C---:B------:R-:W-:Y:S01]  /*22c0*/  FMUL.FTZ R12, R0.reuse, R100 ;  /* 0x00000064000c7220 */ /* 0x040fe20000410000 */
[----:B------:R-:W-:Y:S01]  /*22d0*/  FMNMX.FTZ R86, R91, R86, !PT ;  /* 0x000000565b567209 */ /* 0x000fe20007810000 */
[----:B------:R-:W1:Y:S01]  /*22e0*/  MUFU.TANH R72, R72 ;  /* 0x0000004800487308 */ /* 0x000e620000002400 */
[----:B0-----:R-:W-:Y:S01]  /*22f0*/  FSEL R93, R93, -INF , P2 ;  /* 0xff8000005d5d7808 */ /* 0x001fe20001000000 */
[C---:B------:R-:W-:Y:S01]  /*2300*/  FMUL.FTZ R40, R0.reuse, R40 ;  /* 0x0000002800287220 */ /* 0x040fe20000410000 */
[----:B------:R-:W-:Y:S01]  /*2310*/  ISETP.GT.AND P2, PT, R65, 0x20, PT ;  /* 0x000000204100780c */ /* 0x000fe20003f44270 */
[C---:B------:R-:W-:Y:S01]  /*2320*/  FMUL.FTZ R41, R0.reuse, R41 ;  /* 0x0000002900297220 */ /* 0x040fe20000410000 */
[----:B------:R-:W-:Y:S01]  /*2330*/  FMNMX.FTZ R86, R93, R86, !PT ;  /* 0x000000565d567209 */ /* 0x000fe20007810000 */
[----:B------:R-:W-:Y:S01]  /*2340*/  FMUL.FTZ R53, R0, R53 ;  /* 0x0000003500357220 */ /* 0x000fe20000410000 */
[----:B------:R-:W-:Y:S01]  /*2350*/  @UP0 ULDC UR6, c[0x0][0x44c] ;  /* 0x0001130000060ab9 */ /* 0x000fe20000000800 */
[----:B------:R-:W0:Y:S01]  /*2360*/  MUFU.TANH R73, R73 ;  /* 0x0000004900497308 */ /* 0x000e220000002400 */
[----:B--2---:R-:W-:Y:S01]  /*2370*/  FSEL R87, R94, -INF , P1 ;  /* 0xff8000005e577808 */ /* 0x004fe20000800000 */
[----:B------:R-:W-:Y:S01]  /*2380*/  FMUL.FTZ R94, R0, R36 ;  /* 0x00000024005e7220 */ /* 0x000fe20000410000 */
[----:B------:R-:W-:Y:S01]  /*2390*/  ISETP.GT.AND P1, PT, R65, 0x21, PT ;  /* 0x000000214100780c */ /* 0x000fe20003f24270 */
[----:B------:R-:W-:Y:S01]  /*23a0*/  UIMAD.WIDE.U32 UR6, UR38, UR6, URZ ;  /* 0x00000006260672a5 */ /* 0x000fe2000f8e003f */
[----:B------:R-:W-:Y:S01]  /*23b0*/  FMNMX.FTZ R86, R87, R86, !PT ;  /* 0x0000005657567209 */ /* 0x000fe20007810000 */
[----:B------:R-:W-:Y:S01]  /*23c0*/  @UP0 ULDC UR12, c[0x0][0x450] ;  /* 0x00011400000c0ab9 */ /* 0x000fe20000000800 */
[----:B------:R-:W-:Y:S01]  /*23d0*/  UIADD3 UR8, UR39, -0x2, URZ ;  /* 0xfffffffe27087890 */ /* 0x000fe2000fffe03f */
[----:B------:R-:W2:Y:S01]  /*23e0*/  MUFU.TANH R74, R74 ;  /* 0x0000004a004a7308 */ /* 0x000ea20000002400 */
[----:B-1----:R-:W-:Y:S01]  /*23f0*/  FSEL R85, R72, -INF , P2 ;  /* 0xff80000048557808 */ /* 0x002fe20001000000 */
[----:B------:R-:W-:Y:S01]  /*2400*/  @UP0 USHF.R.U32.HI UR38, URZ, UR12, UR7 ;  /* 0x0000000c3f260299 */ /* 0x000fe20008011607 */
[----:B------:R-:W-:Y:S01]  /*2410*/  ISETP.GT.AND P2, PT, R65, 0x28, PT ;  /* 0x000000284100780c */ /* 0x000fe20003f44270 */
[----:B------:R-:W-:Y:S01]  /*2420*/  UIADD3 UR10, UR46, 0x12440, URZ ;  /* 0x000124402e0a7890 */ /* 0x000fe2000fffe03f */
[----:B------:R-:W-:Y:S01]  /*2430*/  FMNMX.FTZ R86, R85, R86, !PT ;  /* 0x0000005655567209 */ /* 0x000fe20007810000 */
[----:B------:R-:W-:Y:S01]  /*2440*/  UIADD3 UR6, UR38, -UR11, UR49 ;  /* 0x8000000b26067290 */ /* 0x000fe2000fffe031 */
[----:B------:R-:W1:Y:S01]  /*2450*/  S2UR UR9, SR_CgaCtaId ;  /* 0x00000000000979c3 */ /* 0x000e620000008800 */
[----:B------:R-:W3:Y:S01]  /*2460*/  MUFU.TANH R79, R79 ;  /* 0x0000004f004f7308 */ /* 0x000ee20000002400 */
[----:B0-----:R-:W-:Y:S01]  /*2470*/  FSEL R83, R73, -INF , P1 ;  /* 0xff80000049537808 */ /* 0x001fe20000800000 */
[----:B------:R-:W-:Y:S01]  /*2480*/  UIMAD.WIDE UR6, UR6, 0x66666667, URZ ;  /* 0x66666667060678a5 */ /* 0x000fe2000f8e023f */
[----:B------:R-:W-:Y:S01]  /*2490*/  ISETP.GT.AND P1, PT, R65, 0x29, PT ;  /* 0x000000294100780c */ /* 0x000fe20003f24270 */
[----:B------:R-:W-:Y:S01]  /*24a0*/  UPRMT UR10, UR48, 0x654, UR10 ;  /* 0x00000654300a7896 */ /* 0x000fe2000800000a */
[----:B------:R-:W-:Y:S01]  /*24b0*/  FMNMX.FTZ R86, R83, R86, !PT ;  /* 0x0000005653567209 */ /* 0x000fe20007810000 */
[----:B------:R-:W-:-:S02]  /*24c0*/  USHF.R.U32.HI UR6, URZ, 0x1f, UR7 ;  /* 0x0000001f3f067899 */ /* 0x000fc40008011607 */
[----:B------:R-:W0:Y:S01]  /*24d0*/  MUFU.TANH R77, R77 ;  /* 0x0000004d004d7308 */ /* 0x000e220000002400 */
[----:B--2---:R-:W-:Y:S01]  /*24e0*/  FSEL R81, R74, -INF , P2 ;  /* 0xff8000004a517808 */ /* 0x004fe20001000000 */
[----:B------:R-:W-:Y:S01]  /*24f0*/  ULEA.HI.SX32 UR6, UR7, UR6, 0x1a ;  /* 0x0000000607067291 */ /* 0x000fe2000f8fd23f */
[----:B------:R-:W-:Y:S01]  /*2500*/  ISETP.GT.AND P2, PT, R65, 0x30, PT ;  /* 0x000000304100780c */ /* 0x000fe20003f44270 */
[----:B------:R-:W-:Y:S01]  /*2510*/  UMOV UR11, URZ ;  /* 0x0000003f000b7c82 */ /* 0x000fe20008000000 */
[----:B------:R-:W-:Y:S01]  /*2520*/  FMNMX.FTZ R86, R81, R86, !PT ;  /* 0x0000005651567209 */ /* 0x000fe20007810000 */
[----:B------:R-:W-:Y:S01]  /*2530*/  UISETP.LT.AND UP0, UPT, UR41, UR6, UPT ;  /* 0x000000062900728c */ /* 0x000fe2000bf01270 */
[----:B------:R-:W-:Y:S01]  /*2540*/  SYNCS.ARRIVE.TRANS64.RED.A1T0 RZ, [UR10], RZ ;  /* 0x000000ffffff79a7 */ /* 0x000fe2000810040a */
[----:B------:R-:W2:Y:S01]  /*2550*/  MUFU.TANH R76, R76 ;  /* 0x0000004c004c7308 */ /* 0x000ea20000002400 */
[----:B---3--:R-:W-:Y:S01]  /*2560*/  FSEL R79, R79, -INF , P1 ;  /* 0xff8000004f4f7808 */ /* 0x008fe20000800000 */
[----:B------:R-:W-:Y:S01]  /*2570*/  USEL UR21, UR41, UR6, !UP0 ;  /* 0x0000000629157287 */ /* 0x000fe2000c000000 */
[----:B------:R-:W-:Y:S01]  /*2580*/  ISETP.GT.AND P1, PT, R65, 0x31, PT ;  /* 0x000000314100780c */ /* 0x000fe20003f24270 */
[----:B------:R-:W-:Y:S01]  /*2590*/  UMOV UR10, URZ ;  /* 0x0000003f000a7c82 */ /* 0x000fe20008000000 */
[----:B------:R-:W-:Y:S01]  /*25a0*/  FMNMX.FTZ R86, R79, R86, !PT ;  /* 0x000000564f567209 */ /* 0x000fe20007810000 */
[----:B------:R-:W-:-:S02]  /*25b0*/  UISETP.GE.AND UP0, UPT, UR8, UR21, UPT ;  /* 0x000000150800728c */ /* 0x000fc4000bf06270 */
[----:B------:R-:W-:Y:S01]  /*25c0*/  MUFU.TANH R78, R78 ;  /* 0x0000004e004e7308 */ /* 0x000fe20000002400 */
[----:B0-----:R-:W-:Y:S02]  /*25d0*/  FSEL R77, R77, -INF , P2 ;  /* 0xff8000004d4d7808 */ /* 0x001fe40001000000 */
[----:B------:R-:W-:Y:S02]  /*25e0*/  ISETP.GT.AND P2, PT, R65, 0x38, PT ;  /* 0x000000384100780c */ /* 0x000fe40003f44270 */
[----:B------:R-:W-:-:S03]  /*25f0*/  FMNMX.FTZ R86, R77, R86, !PT ;  /* 0x000000564d567209 */ /* 0x000fc60007810000 */
[----:B------:R-:W0:Y:S01]  /*2600*/  MUFU.TANH R80, R80 ;  /* 0x0000005000507308 */ /* 0x000e220000002400 */
[----:B--2---:R-:W-:Y:S02]  /*2610*/  FSEL R73, R76, -INF , P1 ;  /* 0xff8000004c497808 */ /* 0x004fe40000800000 */
[----:B------:R-:W-:Y:S02]  /*2620*/  ISETP.GT.AND P1, PT, R65, 0x39, PT ;  /* 0x000000394100780c */ /* 0x000fe40003f24270 */
[----:B------:R-:W-:-:S03]  /*2630*/  FMNMX.FTZ R86, R73, R86, !PT ;  /* 0x0000005649567209 */ /* 0x000fc60007810000 */
[----:B------:R-:W2:Y:S08]  /*2640*/  MUFU.TANH R82, R82 ;  /* 0x0000005200527308 */ /* 0x000eb00000002400 */
[----:B------:R-:W3:Y:S01]  /*2650*/  MUFU.TANH R84, R84 ;  /* 0x0000005400547308 */ /* 0x000ee20000002400 */
[----:B0-----:R-:W-:Y:S02]  /*2660*/  FSEL R69, R80, -INF , P1 ;  /* 0xff80000050457808 */ /* 0x001fe40000800000 */
[----:B------:R-:W-:-:S05]  /*2670*/  ISETP.GT.AND P1, PT, R65, 0x41, PT ;  /* 0x000000414100780c */ /* 0x000fca0003f24270 */
[----:B------:R-:W0:Y:S08]  /*2680*/  MUFU.TANH R61, R61 ;  /* 0x0000003d003d7308 */ /* 0x000e300000002400 */
[----:B------:R4:W-:Y:S08]  /*2690*/  MUFU.TANH R96, R71 ;  /* 0x0000004700607308 */ /* 0x0009f00000002400 */
[----:B------:R-:W-:Y:S01]  /*26a0*/  MUFU.TANH R62, R62 ;  /* 0x0000003e003e7308 */ /* 0x000fe20000002400 */
[----:B----4-:R-:W-:-:S02]  /*26b0*/  FSEL R71, R78, -INF , P2 ;  /* 0xff8000004e477808 */ /* 0x010fc40001000000 */
[----:B------:R-:W-:Y:S02]  /*26c0*/  ISETP.GT.AND P2, PT, R65, 0x40, PT ;  /* 0x000000404100780c */ /* 0x000fe40003f44270 */
[----:B------:R-:W-:Y:S02]  /*26d0*/  FMNMX.FTZ R86, R71, R86, !PT ;  /* 0x0000005647567209 */ /* 0x000fe40007810000 */
[----:B--2---:R-:W-:Y:S01]  /*26e0*/  FSEL R67, R82, -INF , P2 ;  /* 0xff80000052437808 */ /* 0x004fe20001000000 */
[----:B------:R-:W2:Y:S01]  /*26f0*/  MUFU.TANH R63, R63 ;  /* 0x0000003f003f7308 */ /* 0x000ea20000002400 */
[----:B------:R-:W-:Y:S02]  /*2700*/  FMNMX.FTZ R86, R69, R86, !PT ;  /* 0x0000005645567209 */ /* 0x000fe40007810000 */
[----:B------:R-:W-:Y:S02]  /*2710*/  ISETP.GT.AND P2, PT, R65, 0x48, PT ;  /* 0x000000484100780c */ /* 0x000fe40003f44270 */
[----:B------:R-:W-:-:S03]  /*2720*/  FMNMX.FTZ R3, R67, R86, !PT ;  /* 0x0000005643037209 */ /* 0x000fc60007810000 */
[----:B------:R-:W-:Y:S08]  /*2730*/  MUFU.TANH R64, R64 ;  /* 0x0000004000407308 */ /* 0x000ff00000002400 */
[----:B------:R3:W-:Y:S08]  /*2740*/  MUFU.TANH R88, R42 ;  /* 0x0000002a00587308 */ /* 0x0007f00000002400 */
[----:B------:R-:W4:Y:S01]  /*2750*/  MUFU.TANH R70, R70 ;  /* 0x0000004600467308 */ /* 0x000f220000002400 */
[----:B---3--:R-:W-:-:S02]  /*2760*/  FSEL R42, R84, -INF , P1 ;  /* 0xff800000542a7808 */ /* 0x008fc40000800000 */
[----:B------:R-:W-:-:S05]  /*2770*/  ISETP.GT.AND P1, PT, R65, 0x49, PT ;  /* 0x000000494100780c */ /* 0x000fca0003f24270 */
[----:B------:R0:W3:Y:S08]  /*2780*/  MUFU.TANH R90, R43 ;  /* 0x0000002b005a7308 */ /* 0x0000f00000002400 */
[----:B------:R5:W-:Y:S01]  /*2790*/  MUFU.TANH R92, R50 ;  /* 0x00000032005c7308 */ /* 0x000be20000002400 */
[----:B0-----:R-:W-:Y:S01]  /*27a0*/  FSEL R43, R61, -INF , P2 ;  /* 0xff8000003d2b7808 */ /* 0x001fe20001000000 */
[----:B------:R-:W-:Y:S01]  /*27b0*/  FMUL.FTZ R61, R0, R31 ;  /* 0x0000001f003d7220 */ /* 0x000fe20000410000 */
[----:B------:R-:W-:-:S05]  /*27c0*/  ISETP.GT.AND P2, PT, R65, 0x50, PT ;  /* 0x000000504100780c */ /* 0x000fca0003f44270 */
[----:B------:R0:W-:Y:S01]  /*27d0*/  MUFU.TANH R72, R46 ;  /* 0x0000002e00487308 */ /* 0x0001e20000002400 */
[----:B-----5:R-:W-:Y:S01]  /*27e0*/  FMNMX.FTZ R50, R42, R3, !PT ;  /* 0x000000032a327209 */ /* 0x020fe20007810000 */
[C---:B------:R-:W-:Y:S01]  /*27f0*/  FMUL.FTZ R3, R0.reuse, R26 ;  /* 0x0000001a00037220 */ /* 0x040fe20000410000 */
[----:B--2---:R-:W-:Y:S01]  /*2800*/  FSEL R26, R63, -INF , P2 ;  /* 0xff8000003f1a7808 */ /* 0x004fe20001000000 */
[----:B------:R-:W-:Y:S01]  /*2810*/  FMUL.FTZ R63, R0, R35 ;  /* 0x00000023003f7220 */ /* 0x000fe20000410000 */
[----:B------:R-:W-:-:S03]  /*2820*/  ISETP.GT.AND P2, PT, R65, 0x58, PT ;  /* 0x000000584100780c */ /* 0x000fc60003f44270 */
[----:B------:R2:W5:Y:S01]  /*2830*/  MUFU.TANH R74, R47 ;  /* 0x0000002f004a7308 */ /* 0x0005620000002400 */
[----:B0-----:R-:W-:Y:S02]  /*2840*/  FSEL R46, R62, -INF , P1 ;  /* 0xff8000003e2e7808 */ /* 0x001fe40000800000 */
[----:B------:R-:W-:-:S05]  /*2850*/  ISETP.GT.AND P1, PT, R65, 0x51, PT ;  /* 0x000000514100780c */ /* 0x000fca0003f24270 */
[----:B------:R0:W1:Y:S01]  /*2860*/  MUFU.TANH R76, R51 ;  /* 0x00000033004c7308 */ /* 0x0000620000002400 */
[----:B--2---:R-:W-:Y:S02]  /*2870*/  FMNMX.FTZ R47, R43, R50, !PT ;  /* 0x000000322b2f7209 */ /* 0x004fe40007810000 */
[----:B----4-:R-:W-:Y:S02]  /*2880*/  FSEL R50, R70, -INF , P2 ;  /* 0xff80000046327808 */ /* 0x010fe40001000000 */
[----:B------:R-:W-:-:S03]  /*2890*/  ISETP.GT.AND P2, PT, R65, 0x60, PT ;  /* 0x000000604100780c */ /* 0x000fc60003f44270 */
[----:B------:R2:W4:Y:S01]  /*28a0*/  MUFU.TANH R78, R54 ;  /* 0x00000036004e7308 */ /* 0x0005220000002400 */
[----:B0-----:R-:W-:Y:S02]  /*28b0*/  FMNMX.FTZ R51, R46, R47, !PT ;  /* 0x0000002f2e337209 */ /* 0x001fe40007810000 */
[----:B------:R-:W-:Y:S02]  /*28c0*/  FSEL R47, R64, -INF , P1 ;  /* 0xff800000402f7808 */ /* 0x000fe40000800000 */
[----:B------:R-:W-:Y:S02]  /*28d0*/  FMNMX.FTZ R62, R26, R51, !PT ;  /* 0x000000331a3e7209 */ /* 0x000fe40007810000 */
[----:B------:R-:W-:Y:S01]  /*28e0*/  ISETP.GT.AND P1, PT, R65, 0x59, PT ;  /* 0x000000594100780c */ /* 0x000fe20003f24270 */
[----:B------:R0:W-:Y:S01]  /*28f0*/  MUFU.TANH R82, R3 ;  /* 0x0000000300527308 */ /* 0x0001e20000002400 */
[----:B------:R-:W-:Y:S01]  /*2900*/  FMNMX.FTZ R51, R47, R62, !PT ;  /* 0x0000003e2f337209 */ /* 0x000fe20007810000 */
[----:B--2---:R-:W-:Y:S01]  /*2910*/  FMUL.FTZ R54, R0, R27 ;  /* 0x0000001b00367220 */ /* 0x004fe20000410000 */
[----:B------:R-:W-:-:S02]  /*2920*/  FSEL R27, R96, -INF , P1 ;  /* 0xff800000601b7808 */ /* 0x000fc40000800000 */
[----:B------:R-:W-:Y:S02]  /*2930*/  FMNMX.FTZ R62, R50, R51, !PT ;  /* 0x00000033323e7209 */ /* 0x000fe40007810000 */
[C---:B------:R-:W-:Y:S01]  /*2940*/  ISETP.GT.AND P1, PT, R65.reuse, 0x61, PT ;  /* 0x000000614100780c */ /* 0x040fe20003f24270 */
[----:B------:R2:W4:Y:S01]  /*2950*/  MUFU.TANH R80, R55 ;  /* 0x0000003700507308 */ /* 0x0005220000002400 */
[----:B0-----:R-:W-:Y:S01]  /*2960*/  FMUL.FTZ R3, R0, R30 ;  /* 0x0000001e00037220 */ /* 0x001fe20000410000 */
[----:B------:R-:W-:Y:S02]  /*2970*/  FSEL R30, R88, -INF , P2 ;  /* 0xff800000581e7808 */ /* 0x000fe40001000000 */
[----:B------:R-:W-:Y:S02]  /*2980*/  ISETP.GT.AND P2, PT, R65, 0x68, PT ;  /* 0x000000684100780c */ /* 0x000fe40003f44270 */
[----:B---3--:R-:W-:Y:S01]  /*2990*/  FSEL R51, R90, -INF , P1 ;  /* 0xff8000005a337808 */ /* 0x008fe20000800000 */
[----:B------:R-:W-:Y:S01]  /*29a0*/  FMUL.FTZ R90, R0, R33 ;  /* 0x00000021005a7220 */ /* 0x000fe20000410000 */
[----:B------:R0:W3:Y:S01]  /*29b0*/  MUFU.TANH R70, R54 ;  /* 0x0000003600467308 */ /* 0x0000e20000002400 */
[----:B--2---:R-:W-:Y:S01]  /*29c0*/  FMNMX.FTZ R55, R27, R62, !PT ;  /* 0x0000003e1b377209 */ /* 0x004fe20007810000 */
[----:B------:R-:W-:Y:S01]  /*29d0*/  SHFL.IDX PT, R33, R66, RZ, 0x1c1f ;  /* 0x001c1fff42217589 */ /* 0x000fe200000e0000 */
[----:B------:R-:W-:-:S02]  /*29e0*/  ISETP.GT.AND P1, PT, R65, 0x69, PT ;  /* 0x000000694100780c */ /* 0x000fc40003f24270 */
[----:B------:R-:W-:Y:S02]  /*29f0*/  FMNMX.FTZ R62, R30, R55, !PT ;  /* 0x000000371e3e7209 */ /* 0x000fe40007810000 */
[----:B-----5:R-:W-:Y:S01]  /*2a00*/  FSEL R31, R74, -INF , P1 ;  /* 0xff8000004a1f7808 */ /* 0x020fe20000800000 */
[----:B------:R2:W5:Y:S01]  /*2a10*/  MUFU.TANH R84, R3 ;  /* 0x0000000300547308 */ /* 0x0005620000002400 */
[----:B0-----:R-:W-:Y:S01]  /*2a20*/  FSEL R54, R72, -INF , P2 ;  /* 0xff80000048367808 */ /* 0x001fe20001000000 */
[----:B------:R-:W-:Y:S01]  /*2a30*/  FMUL.FTZ R72, R0, R39 ;  /* 0x0000002700487220 */ /* 0x000fe20000410000 */
[----:B------:R-:W-:Y:S02]  /*2a40*/  FMNMX.FTZ R55, R51, R62, !PT ;  /* 0x0000003e33377209 */ /* 0x000fe40007810000 */
[C---:B------:R-:W-:Y:S02]  /*2a50*/  ISETP.GT.AND P2, PT, R65.reuse, 0x70, PT ;  /* 0x000000704100780c */ /* 0x040fe40003f44270 */
[----:B------:R-:W-:Y:S01]  /*2a60*/  FMNMX.FTZ R62, R54, R55, !PT ;  /* 0x00000037363e7209 */ /* 0x000fe20007810000 */
[----:B------:R4:W0:Y:S01]  /*2a70*/  MUFU.TANH R86, R61 ;  /* 0x0000003d00567308 */ /* 0x0008220000002400 */
[----:B------:R-:W-:Y:S01]  /*2a80*/  ISETP.GT.AND P1, PT, R65, 0x71, PT ;  /* 0x000000714100780c */ /* 0x000fe20003f24270 */
[----:B--2---:R-:W-:Y:S01]  /*2a90*/  FMUL.FTZ R3, R0, R34 ;  /* 0x0000002200037220 */ /* 0x004fe20000410000 */
[----:B------:R-:W-:Y:S01]  /*2aa0*/  FSEL R55, R92, -INF , P2 ;  /* 0xff8000005c377808 */ /* 0x000fe20001000000 */
[----:B------:R-:W-:Y:S01]  /*2ab0*/  FMUL.FTZ R92, R0, R37 ;  /* 0x00000025005c7220 */ /* 0x000fe20000410000 */
[----:B------:R-:W-:-:S02]  /*2ac0*/  FMNMX.FTZ R62, R31, R62, !PT ;  /* 0x0000003e1f3e7209 */ /* 0x000fc40007810000 */
[----:B------:R-:W-:Y:S01]  /*2ad0*/  ISETP.GT.AND P2, PT, R65, 0x78, PT ;  /* 0x000000784100780c */ /* 0x000fe20003f44270 */
[----:B------:R2:W0:Y:S01]  /*2ae0*/  MUFU.TANH R88, R3 ;  /* 0x0000000300587308 */ /* 0x0004220000002400 */
[----:B-1----:R-:W-:Y:S02]  /*2af0*/  FSEL R34, R76, -INF , P1 ;  /* 0xff8000004c227808 */ /* 0x002fe40000800000 */
[----:B------:R-:W-:Y:S02]  /*2b00*/  FMNMX.FTZ R103, R55, R62, !PT ;  /* 0x0000003e37677209 */ /* 0x000fe40007810000 */
[C---:B------:R-:W-:Y:S02]  /*2b10*/  ISETP.GT.AND P1, PT, R65.reuse, 0x79, PT ;  /* 0x000000794100780c */ /* 0x040fe40003f24270 */
[----:B----4-:R-:W-:Y:S01]  /*2b20*/  FSEL R61, R78, -INF , P2 ;  /* 0xff8000004e3d7808 */ /* 0x010fe20001000000 */
[----:B------:R-:W1:Y:S01]  /*2b30*/  MUFU.TANH R76, R63 ;  /* 0x0000003f004c7308 */ /* 0x000e620000002400 */
[----:B------:R-:W-:Y:S01]  /*2b40*/  FMNMX.FTZ R62, R34, R103, !PT ;  /* 0x00000067223e7209 */ /* 0x000fe20007810000 */
[----:B--2---:R-:W-:Y:S01]  /*2b50*/  FMUL.FTZ R3, R0, R38 ;  /* 0x0000002600037220 */ /* 0x004fe20000410000 */
[----:B------:R-:W-:-:S02]  /*2b60*/  ISETP.GT.AND P2, PT, R65, 0x80, PT ;  /* 0x000000804100780c */ /* 0x000fc40003f44270 */
[----:B------:R-:W-:Y:S02]  /*2b70*/  FSEL R35, R80, -INF , P1 ;  /* 0xff80000050237808 */ /* 0x000fe40000800000 */
[----:B------:R-:W-:Y:S01]  /*2b80*/  FMNMX.FTZ R64, R61, R62, !PT ;  /* 0x0000003e3d407209 */ /* 0x000fe20007810000 */
[----:B------:R-:W2:Y:S01]  /*2b90*/  MUFU.TANH R78, R3 ;  /* 0x00000003004e7308 */ /* 0x000ea20000002400 */
[----:B------:R-:W-:Y:S02]  /*2ba0*/  ISETP.GT.AND P1, PT, R65, 0x81, PT ;  /* 0x000000814100780c */ /* 0x000fe40003f24270 */
[----:B------:R-:W-:Y:S01]  /*2bb0*/  FSEL R62, R82, -INF , P2 ;  /* 0xff800000523e7808 */ /* 0x000fe20001000000 */
[----:B------:R-:W-:Y:S01]  /*2bc0*/  FMUL.FTZ R82, R0, R24 ;  /* 0x0000001800527220 */ /* 0x000fe20000410000 */
[----:B------:R-:W-:Y:S01]  /*2bd0*/  FMNMX.FTZ R103, R35, R64, !PT ;  /* 0x0000004023677209 */ /* 0x000fe20007810000 */
[----:B------:R-:W-:Y:S01]  /*2be0*/  IMAD.U32 R24, RZ, RZ, UR17 ;  /* 0x00000011ff187e24 */ /* 0x000fe2000f8e00ff */
[----:B------:R-:W-:Y:S01]  /*2bf0*/  ISETP.GT.AND P2, PT, R65, 0x88, PT ;  /* 0x000000884100780c */ /* 0x000fe20003f44270 */
[----:B------:R4:W2:Y:S01]  /*2c00*/  MUFU.TANH R80, R72 ;  /* 0x0000004800507308 */ /* 0x0008a20000002400 */
[----:B---3--:R-:W-:Y:S01]  /*2c10*/  FSEL R38, R70, -INF , P1 ;  /* 0xff80000046267808 */ /* 0x008fe20000800000 */
[----:B------:R-:W-:Y:S01]  /*2c20*/  FMUL.FTZ R70, R0, R44 ;  /* 0x0000002c00467220 */ /* 0x000fe20000410000 */
[----:B------:R-:W-:-:S02]  /*2c30*/  FMNMX.FTZ R103, R62, R103, !PT ;  /* 0x000000673e677209 */ /* 0x000fc40007810000 */
[C---:B------:R-:W-:Y:S02]  /*2c40*/  ISETP.GT.AND P1, PT, R65.reuse, 0x89, PT ;  /* 0x000000894100780c */ /* 0x040fe40003f24270 */
[----:B-----5:R-:W-:Y:S01]  /*2c50*/  FSEL R64, R84, -INF , P2 ;  /* 0xff80000054407808 */ /* 0x020fe20001000000 */
[----:B------:R-:W3:Y:S01]  /*2c60*/  MUFU.TANH R2, R2 ;  /* 0x0000000200027308 */ /* 0x000ee20000002400 */
[----:B------:R-:W-:Y:S01]  /*2c70*/  FMNMX.FTZ R103, R38, R103, !PT ;  /* 0x0000006726677209 */ /* 0x000fe20007810000 */
[C---:B----4-:R-:W-:Y:S01]  /*2c80*/  FMUL.FTZ R72, R0.reuse, R45 ;  /* 0x0000002d00487220 */ /* 0x050fe20000410000 */
[C---:B------:R-:W-:Y:S01]  /*2c90*/  ISETP.GT.AND P2, PT, R65.reuse, 0x90, PT ;  /* 0x000000904100780c */ /* 0x040fe20003f44270 */
[----:B------:R-:W-:Y:S01]  /*2ca0*/  FMUL.FTZ R84, R0, R29 ;  /* 0x0000001d00547220 */ /* 0x000fe20000410000 */
[----:B0-----:R-:W-:Y:S01]  /*2cb0*/  FSEL R39, R86, -INF , P1 ;  /* 0xff80000056277808 */ /* 0x001fe20000800000 */
[----:B------:R-:W-:Y:S01]  /*2cc0*/  FMUL.FTZ R86, R0, R28 ;  /* 0x0000001c00567220 */ /* 0x000fe20000410000 */
[----:B------:R-:W-:Y:S01]  /*2cd0*/  FMNMX.FTZ R74, R64, R103, !PT ;  /* 0x00000067404a7209 */ /* 0x000fe20007810000 */
[----:B------:R-:W0:Y:S01]  /*2ce0*/  MUFU.TANH R4, R4 ;  /* 0x0000000400047308 */ /* 0x000e220000002400 */
[----:B------:R-:W-:-:S02]  /*2cf0*/  ISETP.GT.AND P1, PT, R65, 0x91, PT ;  /* 0x000000914100780c */ /* 0x000fc40003f24270 */
[----:B------:R-:W-:Y:S01]  /*2d00*/  FSEL R63, R88, -INF , P2 ;  /* 0xff800000583f7808 */ /* 0x000fe20001000000 */
[----:B------:R-:W-:Y:S01]  /*2d10*/  FMUL.FTZ R88, R0, R32 ;  /* 0x0000002000587220 */ /* 0x000fe20000410000 */
[----:B------:R-:W-:Y:S02]  /*2d20*/  FMNMX.FTZ R74, R39, R74, !PT ;  /* 0x0000004a274a7209 */ /* 0x000fe40007810000 */
[----:B------:R-:W-:Y:S01]  /*2d30*/  ISETP.GT.AND P2, PT, R65, 0x98, PT ;  /* 0x000000984100780c */ /* 0x000fe20003f44270 */
[----:B------:R-:W4:Y:S01]  /*2d40*/  MUFU.TANH R9, R9 ;  /* 0x0000000900097308 */ /* 0x000f220000002400 */
[----:B-1----:R-:W-:Y:S02]  /*2d50*/  FSEL R44, R76, -INF , P1 ;  /* 0xff8000004c2c7808 */ /* 0x002fe40000800000 */
[----:B------:R-:W-:Y:S02]  /*2d60*/  FMNMX.FTZ R3, R63, R74, !PT ;  /* 0x0000004a3f037209 */ /* 0x000fe40007810000 */
[----:B------:R-:W-:-:S02]  /*2d70*/  ISETP.GT.AND P1, PT, R65, 0x99, PT ;  /* 0x000000994100780c */ /* 0x000fc40003f24270 */
[----:B--2---:R-:W-:Y:S01]  /*2d80*/  FSEL R45, R78, -INF , P2 ;  /* 0xff8000004e2d7808 */ /* 0x004fe20001000000 */
[----:B------:R-:W1:Y:S01]  /*2d90*/  MUFU.TANH R5, R5 ;  /* 0x0000000500057308 */ /* 0x000e620000002400 */
[----:B------:R-:W-:Y:S01]  /*2da0*/  FMNMX.FTZ R74, R44, R3, !PT ;  /* 0x000000032c4a7209 */ /* 0x000fe20007810000 */
[----:B------:R-:W-:Y:S01]  /*2db0*/  FMUL.FTZ R78, R0, R52 ;  /* 0x00000034004e7220 */ /* 0x000fe20000410000 */
[----:B------:R-:W-:Y:S01]  /*2dc0*/  FSEL R65, R80, -INF , P1 ;  /* 0xff80000050417808 */ /* 0x000fe20000800000 */
[C---:B------:R-:W-:Y:S01]  /*2dd0*/  FMUL.FTZ R80, R0.reuse, R25 ;  /* 0x0000001900507220 */ /* 0x040fe20000410000 */
[----:B------:R-:W-:Y:S01]  /*2de0*/  FMNMX.FTZ R76, R45, R74, !PT ;  /* 0x0000004a2d4c7209 */ /* 0x000fe20007810000 */
[C---:B------:R-:W-:Y:S02]  /*2df0*/  FMUL.FTZ R74, R0.reuse, R48 ;  /* 0x00000030004a7220 */ /* 0x040fe40000410000 */
[----:B------:R-:W2:Y:S01]  /*2e00*/  MUFU.TANH R10, R10 ;  /* 0x0000000a000a7308 */ /* 0x000ea20000002400 */
[----:B------:R-:W-:Y:S01]  /*2e10*/  FMNMX.FTZ R3, R65, R76, !PT ;  /* 0x0000004c41037209 */ /* 0x000fe20007810000 */
[----:B------:R-:W-:-:S04]  /*2e20*/  FMUL.FTZ R76, R0, R49 ;  /* 0x00000031004c7220 */ /* 0x000fc80000410000 */
[----:B------:R-:W5:Y:S02]  /*2e30*/  SHFL.BFLY PT, R48, R3, 0x2, 0x1f ;  /* 0x0c401f0003307f89 */ /* 0x000f6400000e0000 */
[----:B------:R-:W2:Y:S08]  /*2e40*/  MUFU.TANH R8, R8 ;  /* 0x0000000800087308 */ /* 0x000eb00000002400 */
[----:B------:R-:W2:Y:S08]  /*2e50*/  MUFU.TANH R12, R12 ;  /* 0x0000000c000c7308 */ /* 0x000eb00000002400 */
[----:B------:R-:W2:Y:S01]  /*2e60*/  MUFU.TANH R11, R11 ;  /* 0x0000000b000b7308 */ /* 0x000ea20000002400 */
[----:B-----5:R-:W-:-:S07]  /*2e70*/  FMNMX.FTZ R48, R3, R48, !PT ;  /* 0x0000003003307209 */ /* 0x020fce0007810000 */
[----:B------:R-:W5:Y:S01]  /*2e80*/  MUFU.TANH R13, R13 ;  /* 0x0000000d000d7308 */ /* 0x000f620000002400 */
[----:B------:R-:W3:Y:S07]  /*2e90*/  SHFL.BFLY PT, R3, R48, 0x1, 0x1f ;  /* 0x0c201f0030037f89 */ /* 0x000eee00000e0000 */
[----:B------:R-:W5:Y:S08]  /*2ea0*/  MUFU.TANH R14, R14 ;  /* 0x0000000e000e7308 */ /* 0x000f700000002400 */
[----:B------:R-:W5:Y:S08]  /*2eb0*/  MUFU.TANH R15, R15 ;  /* 0x0000000f000f7308 */ /* 0x000f700000002400 */
[----:B------:R-:W5:Y:S01]  /*2ec0*/  MUFU.TANH R16, R16 ;  /* 0x0000001000107308 */ /* 0x000f620000002400 */
[----:B---3--:R-:W-:-:S04]  /*2ed0*/  FMNMX.FTZ R3, R48, R3, !PT ;  /* 0x0000000330037209 */ /* 0x008fc80007810000 */
[C---:B------:R-:W-:Y:S01]  /*2ee0*/  FSETP.NEU.FTZ.AND P1, PT, R3.reuse, -INF , PT ;  /* 0xff8000000300780b */ /* 0x040fe20003f3d000 */
[----:B------:R-:W-:Y:S02]  /*2ef0*/  FFMA.FTZ R24, R3, R24, -8 ;  /* 0xc100000003187423 */ /* 0x000fe40000010018 */
[----:B------:R-:W3:Y:S03]  /*2f00*/  MUFU.TANH R17, R17 ;  /* 0x0000001100117308 */ /* 0x000ee60000002400 */
[----:B------:R-:W-:-:S05]  /*2f10*/  FSEL R24, R24, RZ, P1 ;  /* 0x000000ff18187208 */ /* 0x000fca0000800000 */
[----:B------:R-:W3:Y:S01]  /*2f20*/  MUFU.TANH R18, R18 ;  /* 0x0000001200127308 */ /* 0x000ee20000002400 */
[----:B------:R-:W-:Y:S01]  /*2f30*/  FFMA.FTZ R29, R89, UR17, -R24 ;  /* 0x00000011591d7c23 */ /* 0x000fe20008010818 */
[----:B------:R-:W-:Y:S01]  /*2f40*/  VIADDMNMX R89, R33, R75, R68, PT ;  /* 0x0000004b21597246 */ /* 0x000fe20003800144 */
[--C-:B------:R-:W-:Y:S01]  /*2f50*/  FFMA.FTZ R87, R87, UR17, -R24.reuse ;  /* 0x0000001157577c23 */ /* 0x100fe20008010818 */
[--C-:B------:R-:W-:Y:S01]  /*2f60*/  FFMA.FTZ R25, R97, UR17, -R24.reuse ;  /* 0x0000001161197c23 */ /* 0x100fe20008010818 */
[--C-:B------:R-:W-:Y:S01]  /*2f70*/  FFMA.FTZ R28, R95, UR17, -R24.reuse ;  /* 0x000000115f1c7c23 */ /* 0x100fe20008010818 */
[----:B------:R-:W-:Y:S01]  /*2f80*/  ISETP.GT.AND P1, PT, R89, RZ, PT ;  /* 0x000000ff5900720c */ /* 0x000fe20003f24270 */
[--C-:B------:R-:W-:Y:S01]  /*2f90*/  FFMA.FTZ R32, R99, UR17, -R24.reuse ;  /* 0x0000001163207c23 */ /* 0x100fe20008010818 */
[C---:B------:R-:W-:Y:S01]  /*2fa0*/  ISETP.GT.AND P2, PT, R89.reuse, 0x1, PT ;  /* 0x000000015900780c */ /* 0x040fe20003f44270 */
[----:B------:R-:W3:Y:S01]  /*2fb0*/  MUFU.TANH R20, R20 ;  /* 0x0000001400147308 */ /* 0x000ee20000002400 */
[----:B------:R-:W-:Y:S01]  /*2fc0*/  ISETP.GT.AND P3, PT, R89, 0x8, PT ;  /* 0x000000085900780c */ /* 0x000fe20003f64270 */
[--C-:B------:R-:W-:Y:S01]  /*2fd0*/  FFMA.FTZ R33, R101, UR17, -R24.reuse ;  /* 0x0000001165217c23 */ /* 0x100fe20008010818 */
[----:B------:R-:W-:Y:S01]  /*2fe0*/  FSEL R36, R2, -INF , P1 ;  /* 0xff80000002247808 */ /* 0x000fe20000800000 */
[--C-:B------:R-:W-:Y:S01]  /*2ff0*/  FFMA.FTZ R91, R91, UR17, -R24.reuse ;  /* 0x000000115b5b7c23 */ /* 0x100fe20008010818 */
[----:B0-----:R-:W-:Y:S01]  /*3000*/  FSEL R37, R4, -INF , P2 ;  /* 0xff80000004257808 */ /* 0x001fe20001000000 */
[--C-:B------:R-:W-:Y:S01]  /*3010*/  FFMA.FTZ R93, R93, UR17, -R24.reuse ;  /* 0x000000115d5d7c23 */ /* 0x100fe20008010818 */
[----:B------:R-:W-:Y:S01]  /*3020*/  ISETP.GT.AND P1, PT, R89, 0x9, PT ;  /* 0x000000095900780c */ /* 0x000fe20003f24270 */
[----:B------:R-:W0:Y:S01]  /*3030*/  MUFU.TANH R19, R19 ;  /* 0x0000001300137308 */ /* 0x000e220000002400 */
[----:B----4-:R-:W-:Y:S01]  /*3040*/  FSEL R9, R9, -INF , P3 ;  /* 0xff80000009097808 */ /* 0x010fe20001800000 */
[--C-:B------:R-:W-:Y:S01]  /*3050*/  FFMA.FTZ R26, R26, UR17, -R24.reuse ;  /* 0x000000111a1a7c23 */ /* 0x100fe20008010818 */
[----:B------:R-:W-:Y:S01]  /*3060*/  FMNMX.FTZ R2, R36, R37, !PT ;  /* 0x0000002524027209 */ /* 0x000fe20007810000 */
[--C-:B------:R-:W-:Y:S01]  /*3070*/  FFMA.FTZ R47, R47, UR17, -R24.reuse ;  /* 0x000000112f2f7c23 */ /* 0x100fe20008010818 */
[----:B------:R-:W-:Y:S01]  /*3080*/  ISETP.GT.AND P2, PT, R89, 0x10, PT ;  /* 0x000000105900780c */ /* 0x000fe20003f44270 */
[--C-:B------:R-:W-:Y:S01]  /*3090*/  FFMA.FTZ R27, R27, UR17, -R24.reuse ;  /* 0x000000111b1b7c23 */ /* 0x100fe20008010818 */
[----:B-1----:R-:W-:Y:S01]  /*30a0*/  FSEL R5, R5, -INF , P1 ;  /* 0xff80000005057808 */ /* 0x002fe20000800000 */
[----:B------:R-:W1:Y:S01]  /*30b0*/  MUFU.TANH R22, R22 ;  /* 0x0000001600167308 */ /* 0x000e620000002400 */
[----:B------:R-:W-:Y:S01]  /*30c0*/  FMNMX.FTZ R2, R9, R2, !PT ;  /* 0x0000000209027209 */ /* 0x000fe20007810000 */
[--C-:B------:R-:W-:Y:S01]  /*30d0*/  FFMA.FTZ R30, R30, UR17, -R24.reuse ;  /* 0x000000111e1e7c23 */ /* 0x100fe20008010818 */
[----:B------:R-:W-:Y:S01]  /*30e0*/  ISETP.GT.AND P1, PT, R89, 0x11, PT ;  /* 0x000000115900780c */ /* 0x000fe20003f24270 */
[--C-:B------:R-:W-:Y:S01]  /*30f0*/  FFMA.FTZ R51, R51, UR17, -R24.reuse ;  /* 0x0000001133337c23 */ /* 0x100fe20008010818 */
[----:B--2---:R-:W-:Y:S01]  /*3100*/  FSEL R48, R10, -INF , P2 ;  /* 0xff8000000a307808 */ /* 0x004fe20001000000 */
[--C-:B------:R-:W-:Y:S01]  /*3110*/  FFMA.FTZ R31, R31, UR17, -R24.reuse ;  /* 0x000000111f1f7c23 */ /* 0x100fe20008010818 */
[----:B------:R-:W-:Y:S01]  /*3120*/  FMNMX.FTZ R49, R5, R2, !PT ;  /* 0x0000000205317209 */ /* 0x000fe20007810000 */
[----:B------:R-:W2:Y:S01]  /*3130*/  MUFU.TANH R21, R21 ;  /* 0x0000001500157308 */ /* 0x000ea20000002400 */
[----:B------:R-:W-:Y:S01]  /*3140*/  ISETP.GT.AND P2, PT, R89, 0x18, PT ;  /* 0x000000185900780c */ /* 0x000fe20003f44270 */
[--C-:B------:R-:W-:Y:S01]  /*3150*/  FFMA.FTZ R35, R35, UR17, -R24.reuse ;  /* 0x0000001123237c23 */ /* 0x100fe20008010818 */
[----:B------:R-:W-:Y:S01]  /*3160*/  FSEL R8, R8, -INF , P1 ;  /* 0xff80000008087808 */ /* 0x000fe20000800000 */
[--C-:B------:R-:W-:Y:S01]  /*3170*/  FFMA.FTZ R38, R38, UR17, -R24.reuse ;  /* 0x0000001126267c23 */ /* 0x100fe20008010818 */
[----:B------:R-:W-:Y:S01]  /*3180*/  FMNMX.FTZ R75, R48, R49, !PT ;  /* 0x00000031304b7209 */ /* 0x000fe20007810000 */
[--C-:B------:R-:W-:Y:S01]  /*3190*/  FFMA.FTZ R39, R39, UR17, -R24.reuse ;  /* 0x0000001127277c23 */ /* 0x100fe20008010818 */
[----:B------:R-:W-:Y:S01]  /*31a0*/  ISETP.GT.AND P1, PT, R89, 0x19, PT ;  /* 0x000000195900780c */ /* 0x000fe20003f24270 */
[----:B------:R-:W4:Y:S01]  /*31b0*/  MUFU.TANH R23, R23 ;  /* 0x0000001700177308 */ /* 0x000f220000002400 */
[----:B------:R-:W-:Y:S01]  /*31c0*/  FSEL R12, R12, -INF , P2 ;  /* 0xff8000000c0c7808 */ /* 0x000fe20001000000 */
[--C-:B------:R-:W-:Y:S01]  /*31d0*/  FFMA.FTZ R63, R63, UR17, -R24.reuse ;  /* 0x000000113f3f7c23 */ /* 0x100fe20008010818 */
[----:B------:R-:W-:Y:S01]  /*31e0*/  FMNMX.FTZ R75, R8, R75, !PT ;  /* 0x0000004b084b7209 */ /* 0x000fe20007810000 */
[--C-:B------:R-:W-:Y:S01]  /*31f0*/  FFMA.FTZ R44, R44, UR17, -R24.reuse ;  /* 0x000000112c2c7c23 */ /* 0x100fe20008010818 */
[----:B------:R-:W-:Y:S01]  /*3200*/  ISETP.GT.AND P2, PT, R89, 0x20, PT ;  /* 0x000000205900780c */ /* 0x000fe20003f44270 */
[--C-:B------:R-:W-:Y:S01]  /*3210*/  FFMA.FTZ R45, R45, UR17, -R24.reuse ;  /* 0x000000112d2d7c23 */ /* 0x100fe20008010818 */
[----:B------:R-:W-:Y:S01]  /*3220*/  FSEL R52, R11, -INF , P1 ;  /* 0xff8000000b347808 */ /* 0x000fe20000800000 */
[----:B------:R-:W-:Y:S01]  /*3230*/  FFMA.FTZ R11, R85, UR17, -R24 ;  /* 0x00000011550b7c23 */ /* 0x000fe20008010818 */
[----:B------:R-:W-:Y:S01]  /*3240*/  FMNMX.FTZ R75, R12, R75, !PT ;  /* 0x0000004b0c4b7209 */ /* 0x000fe20007810000 */
[----:B------:R-:W4:Y:S01]  /*3250*/  MUFU.TANH R56, R56 ;  /* 0x0000003800387308 */ /* 0x000f220000002400 */
[----:B------:R-:W-:-:S02]  /*3260*/  ISETP.GT.AND P1, PT, R89, 0x21, PT ;  /* 0x000000215900780c */ /* 0x000fc40003f24270 */
[----:B-----5:R-:W-:Y:S02]  /*3270*/  FSEL R66, R13, -INF , P2 ;  /* 0xff8000000d427808 */ /* 0x020fe40001000000 */
[----:B------:R-:W-:Y:S02]  /*3280*/  FMNMX.FTZ R75, R52, R75, !PT ;  /* 0x0000004b344b7209 */ /* 0x000fe40007810000 */
[----:B------:R-:W-:Y:S01]  /*3290*/  ISETP.GT.AND P2, PT, R89, 0x28, PT ;  /* 0x000000285900780c */ /* 0x000fe20003f44270 */
[----:B------:R0:W-:Y:S01]  /*32a0*/  MUFU.EX2 R49, R87 ;  /* 0x0000005700317308 */ /* 0x0001e20000000800 */
[----:B------:R-:W-:Y:S01]  /*32b0*/  FSEL R68, R14, -INF , P1 ;  /* 0xff8000000e447808 */ /* 0x000fe20000800000 */
[----:B------:R-:W-:Y:S01]  /*32c0*/  FFMA.FTZ R14, R83, UR17, -R24 ;  /* 0x00000011530e7c23 */ /* 0x000fe20008010818 */
[----:B------:R-:W-:Y:S02]  /*32d0*/  FMNMX.FTZ R13, R66, R75, !PT ;  /* 0x0000004b420d7209 */ /* 0x000fe40007810000 */
[----:B------:R-:W-:-:S02]  /*32e0*/  ISETP.GT.AND P1, PT, R89, 0x29, PT ;  /* 0x000000295900780c */ /* 0x000fc40003f24270 */
[----:B------:R-:W-:Y:S01]  /*32f0*/  FSEL R75, R15, -INF , P2 ;  /* 0xff8000000f4b7808 */ /* 0x000fe20001000000 */
[----:B------:R-:W5:Y:S01]  /*3300*/  MUFU.TANH R57, R57 ;  /* 0x0000003900397308 */ /* 0x000f620000002400 */
[----:B------:R-:W-:Y:S01]  /*3310*/  FMNMX.FTZ R2, R68, R13, !PT ;  /* 0x0000000d44027209 */ /* 0x000fe20007810000 */
[--C-:B------:R-:W-:Y:S01]  /*3320*/  FFMA.FTZ R13, R81, UR17, -R24.reuse ;  /* 0x00000011510d7c23 */ /* 0x100fe20008010818 */
[----:B------:R-:W-:Y:S01]  /*3330*/  ISETP.GT.AND P2, PT, R89, 0x30, PT ;  /* 0x000000305900780c */ /* 0x000fe20003f44270 */
[--C-:B------:R-:W-:Y:S01]  /*3340*/  FFMA.FTZ R15, R77, UR17, -R24.reuse ;  /* 0x000000114d0f7c23 */ /* 0x100fe20008010818 */
[----:B------:R-:W-:Y:S01]  /*3350*/  FSEL R83, R16, -INF , P1 ;  /* 0xff80000010537808 */ /* 0x000fe20000800000 */
[----:B------:R-:W-:Y:S01]  /*3360*/  FFMA.FTZ R16, R79, UR17, -R24 ;  /* 0x000000114f107c23 */ /* 0x000fe20008010818 */
[----:B------:R-:W-:Y:S01]  /*3370*/  FMNMX.FTZ R2, R75, R2, !PT ;  /* 0x000000024b027209 */ /* 0x000fe20007810000 */
[----:B------:R-:W5:Y:S01]  /*3380*/  MUFU.TANH R58, R58 ;  /* 0x0000003a003a7308 */ /* 0x000f620000002400 */
[----:B------:R-:W-:-:S02]  /*3390*/  ISETP.GT.AND P1, PT, R89, 0x31, PT ;  /* 0x000000315900780c */ /* 0x000fc40003f24270 */
[----:B---3--:R-:W-:Y:S01]  /*33a0*/  FSEL R81, R17, -INF , P2 ;  /* 0xff80000011517808 */ /* 0x008fe20001000000 */
[--C-:B------:R-:W-:Y:S01]  /*33b0*/  FFMA.FTZ R17, R71, UR17, -R24.reuse ;  /* 0x0000001147117c23 */ /* 0x100fe20008010818 */
[----:B------:R-:W-:Y:S02]  /*33c0*/  FMNMX.FTZ R2, R83, R2, !PT ;  /* 0x0000000253027209 */ /* 0x000fe40007810000 */
[----:B------:R-:W-:Y:S01]  /*33d0*/  ISETP.GT.AND P2, PT, R89, 0x38, PT ;  /* 0x000000385900780c */ /* 0x000fe20003f44270 */
[----:B------:R-:W3:Y:S01]  /*33e0*/  MUFU.TANH R60, R60 ;  /* 0x0000003c003c7308 */ /* 0x000ee20000002400 */
[----:B------:R-:W-:Y:S01]  /*33f0*/  FSEL R85, R18, -INF , P1 ;  /* 0xff80000012557808 */ /* 0x000fe20000800000 */
[----:B------:R-:W-:Y:S01]  /*3400*/  FFMA.FTZ R18, R73, UR17, -R24 ;  /* 0x0000001149127c23 */ /* 0x000fe20008010818 */
[----:B------:R-:W-:Y:S02]  /*3410*/  FMNMX.FTZ R2, R81, R2, !PT ;  /* 0x0000000251027209 */ /* 0x000fe40007810000 */
[----:B------:R-:W-:-:S02]  /*3420*/  ISETP.GT.AND P1, PT, R89, 0x39, PT ;  /* 0x000000395900780c */ /* 0x000fc40003f24270 */
[----:B------:R-:W-:Y:S01]  /*3430*/  FSEL R79, R20, -INF , P2 ;  /* 0xff800000144f7808 */ /* 0x000fe20001000000 */
[----:B------:R-:W3:Y:S01]  /*3440*/  MUFU.TANH R59, R59 ;  /* 0x0000003b003b7308 */ /* 0x000ee20000002400 */
[----:B------:R-:W-:Y:S01]  /*3450*/  FMNMX.FTZ R2, R85, R2, !PT ;  /* 0x0000000255027209 */ /* 0x000fe20007810000 */
[--C-:B------:R-:W-:Y:S01]  /*3460*/  FFMA.FTZ R20, R69, UR17, -R24.reuse ;  /* 0x0000001145147c23 */ /* 0x100fe20008010818 */
[----:B------:R-:W-:Y:S01]  /*3470*/  ISETP.GT.AND P2, PT, R89, 0x40, PT ;  /* 0x000000405900780c */ /* 0x000fe20003f44270 */
[----:B------:R-:W-:Y:S01]  /*3480*/  FFMA.FTZ R69, R67, UR17, -R24 ;  /* 0x0000001143457c23 */ /* 0x000fe20008010818 */
[----:B0-----:R-:W-:Y:S02]  /*3490*/  FSEL R87, R19, -INF , P1 ;  /* 0xff80000013577808 */ /* 0x001fe40000800000 */
[----:B------:R-:W-:Y:S01]  /*34a0*/  FMNMX.FTZ R2, R79, R2, !PT ;  /* 0x000000024f027209 */ /* 0x000fe20007810000 */
[----:B------:R-:W0:Y:S01]  /*34b0*/  MUFU.TANH R40, R40 ;  /* 0x0000002800287308 */ /* 0x000e220000002400 */
[----:B------:R-:W-:-:S02]  /*34c0*/  ISETP.GT.AND P1, PT, R89, 0x41, PT ;  /* 0x000000415900780c */ /* 0x000fc40003f24270 */
[----:B-1----:R-:W-:Y:S01]  /*34d0*/  FSEL R77, R22, -INF , P2 ;  /* 0xff800000164d7808 */ /* 0x002fe20001000000 */
[--C-:B------:R-:W-:Y:S01]  /*34e0*/  FFMA.FTZ R22, R42, UR17, -R24.reuse ;  /* 0x000000112a167c23 */ /* 0x100fe20008010818 */
[----:B------:R-:W-:Y:S01]  /*34f0*/  FMNMX.FTZ R2, R87, R2, !PT ;  /* 0x0000000257027209 */ /* 0x000fe20007810000 */
[--C-:B------:R-:W-:Y:S01]  /*3500*/  FFMA.FTZ R42, R43, UR17, -R24.reuse ;  /* 0x000000112b2a7c23 */ /* 0x100fe20008010818 */
[----:B------:R-:W-:Y:S01]  /*3510*/  ISETP.GT.AND P2, PT, R89, 0x48, PT ;  /* 0x000000485900780c */ /* 0x000fe20003f44270 */
[----:B------:R-:W1:Y:S01]  /*3520*/  MUFU.TANH R41, R41 ;  /* 0x0000002900297308 */ /* 0x000e620000002400 */
[----:B--2---:R-:W-:Y:S01]  /*3530*/  FSEL R21, R21, -INF , P1 ;  /* 0xff80000015157808 */ /* 0x004fe20000800000 */
[--C-:B------:R-:W-:Y:S01]  /*3540*/  FFMA.FTZ R43, R46, UR17, -R24.reuse ;  /* 0x000000112e2b7c23 */ /* 0x100fe20008010818 */
[----:B------:R-:W-:Y:S01]  /*3550*/  FMNMX.FTZ R2, R77, R2, !PT ;  /* 0x000000024d027209 */ /* 0x000fe20007810000 */
[--C-:B------:R-:W-:Y:S01]  /*3560*/  FFMA.FTZ R46, R50, UR17, -R24.reuse ;  /* 0x00000011322e7c23 */ /* 0x100fe20008010818 */
[----:B------:R-:W-:Y:S01]  /*3570*/  ISETP.GT.AND P1, PT, R89, 0x49, PT ;  /* 0x000000495900780c */ /* 0x000fe20003f24270 */
[--C-:B------:R-:W-:Y:S01]  /*3580*/  FFMA.FTZ R50, R54, UR17, -R24.reuse ;  /* 0x0000001136327c23 */ /* 0x100fe20008010818 */
[----:B----4-:R-:W-:Y:S01]  /*3590*/  FSEL R23, R23, -INF , P2 ;  /* 0xff80000017177808 */ /* 0x010fe20001000000 */
[----:B------:R-:W2:Y:S01]  /*35a0*/  MUFU.TANH R70, R70 ;  /* 0x0000004600467308 */ /* 0x000ea20000002400 */
[----:B------:R-:W-:Y:S01]  /*35b0*/  FMNMX.FTZ R2, R21, R2, !PT ;  /* 0x0000000215027209 */ /* 0x000fe20007810000 */
[--C-:B------:R-:W-:Y:S01]  /*35c0*/  FFMA.FTZ R54, R55, UR17, -R24.reuse ;  /* 0x0000001137367c23 */ /* 0x100fe20008010818 */
[----:B------:R-:W-:Y:S01]  /*35d0*/  ISETP.GT.AND P2, PT, R89, 0x50, PT ;  /* 0x000000505900780c */ /* 0x000fe20003f44270 */
[--C-:B------:R-:W-:Y:S01]  /*35e0*/  FFMA.FTZ R55, R34, UR17, -R24.reuse ;  /* 0x0000001122377c23 */ /* 0x100fe20008010818 */
[----:B------:R-:W-:Y:S01]  /*35f0*/  FSEL R56, R56, -INF , P1 ;  /* 0xff80000038387808 */ /* 0x000fe20000800000 */
[--C-:B------:R-:W-:Y:S01]  /*3600*/  FFMA.FTZ R34, R61, UR17, -R24.reuse ;  /* 0x000000113d227c23 */ /* 0x100fe20008010818 */
[----:B------:R-:W-:Y:S01]  /*3610*/  FMNMX.FTZ R19, R23, R2, !PT ;  /* 0x0000000217137209 */ /* 0x000fe20007810000 */
[----:B------:R-:W4:Y:S01]  /*3620*/  MUFU.TANH R72, R72 ;  /* 0x0000004800487308 */ /* 0x000f220000002400 */
[----:B------:R-:W-:Y:S01]  /*3630*/  ISETP.GT.AND P1, PT, R89, 0x51, PT ;  /* 0x000000515900780c */ /* 0x000fe20003f24270 */
[--C-:B------:R-:W-:Y:S01]  /*3640*/  FFMA.FTZ R61, R62, UR17, -R24.reuse ;  /* 0x000000113e3d7c23 */ /* 0x100fe20008010818 */
[----:B-----5:R-:W-:Y:S01]  /*3650*/  FSEL R57, R57, -INF , P2 ;  /* 0xff80000039397808 */ /* 0x020fe20001000000 */
[--C-:B------:R-:W-:Y:S01]  /*3660*/  FFMA.FTZ R62, R64, UR17, -R24.reuse ;  /* 0x00000011403e7c23 */ /* 0x100fe20008010818 */
[----:B------:R-:W-:Y:S01]  /*3670*/  FMNMX.FTZ R2, R56, R19, !PT ;  /* 0x0000001338027209 */ /* 0x000fe20007810000 */
[----:B------:R-:W-:Y:S01]  /*3680*/  FFMA.FTZ R24, R65, UR17, -R24 ;  /* 0x0000001141187c23 */ /* 0x000fe20008010818 */
[----:B------:R-:W-:Y:S01]  /*3690*/  ISETP.GT.AND P2, PT, R89, 0x58, PT ;  /* 0x000000585900780c */ /* 0x000fe20003f44270 */
[----:B------:R-:W5:Y:S01]  /*36a0*/  MUFU.TANH R74, R74 ;  /* 0x0000004a004a7308 */ /* 0x000f620000002400 */
[----:B------:R-:W-:-:S02]  /*36b0*/  FSEL R58, R58, -INF , P1 ;  /* 0xff8000003a3a7808 */ /* 0x000fc40000800000 */
[----:B------:R-:W-:Y:S02]  /*36c0*/  FMNMX.FTZ R19, R57, R2, !PT ;  /* 0x0000000239137209 */ /* 0x000fe40007810000 */
[C---:B------:R-:W-:Y:S02]  /*36d0*/  ISETP.GT.AND P1, PT, R89.reuse, 0x59, PT ;  /* 0x000000595900780c */ /* 0x040fe40003f24270 */
[----:B---3--:R-:W-:Y:S01]  /*36e0*/  FSEL R60, R60, -INF , P2 ;  /* 0xff8000003c3c7808 */ /* 0x008fe20001000000 */
[----:B------:R-:W3:Y:S01]  /*36f0*/  MUFU.TANH R76, R76 ;  /* 0x0000004c004c7308 */ /* 0x000ee20000002400 */
[----:B------:R-:W-:Y:S02]  /*3700*/  FMNMX.FTZ R19, R58, R19, !PT ;  /* 0x000000133a137209 */ /* 0x000fe40007810000 */
[----:B------:R-:W-:Y:S02]  /*3710*/  ISETP.GT.AND P2, PT, R89, 0x60, PT ;  /* 0x000000605900780c */ /* 0x000fe40003f44270 */
[----:B------:R-:W-:-:S02]  /*3720*/  FSEL R59, R59, -INF , P1 ;  /* 0xff8000003b3b7808 */ /* 0x000fc40000800000 */
[----:B------:R-:W-:Y:S01]  /*3730*/  FMNMX.FTZ R2, R60, R19, !PT ;  /* 0x000000133c027209 */ /* 0x000fe20007810000 */
[----:B------:R-:W3:Y:S01]  /*3740*/  MUFU.TANH R78, R78 ;  /* 0x0000004e004e7308 */ /* 0x000ee20000002400 */
[----:B------:R-:W-:Y:S02]  /*3750*/  ISETP.GT.AND P1, PT, R89, 0x61, PT ;  /* 0x000000615900780c */ /* 0x000fe40003f24270 */
[----:B0-----:R-:W-:Y:S02]  /*3760*/  FSEL R40, R40, -INF , P2 ;  /* 0xff80000028287808 */ /* 0x001fe40001000000 */
[----:B------:R-:W-:Y:S02]  /*3770*/  FMNMX.FTZ R67, R59, R2, !PT ;  /* 0x000000023b437209 */ /* 0x000fe40007810000 */
[----:B------:R-:W-:Y:S01]  /*3780*/  ISETP.GT.AND P2, PT, R89, 0x68, PT ;  /* 0x000000685900780c */ /* 0x000fe20003f44270 */
[----:B------:R-:W0:Y:S01]  /*3790*/  MUFU.TANH R53, R53 ;  /* 0x0000003500357308 */ /* 0x000e220000002400 */
[----:B-1----:R-:W-:-:S02]  /*37a0*/  FSEL R41, R41, -INF , P1 ;  /* 0xff80000029297808 */ /* 0x002fc40000800000 */
[----:B------:R-:W-:Y:S02]  /*37b0*/  FMNMX.FTZ R2, R40, R67, !PT ;  /* 0x0000004328027209 */ /* 0x000fe40007810000 */
[----:B------:R-:W-:Y:S02]  /*37c0*/  ISETP.GT.AND P1, PT, R89, 0x69, PT ;  /* 0x000000695900780c */ /* 0x000fe40003f24270 */
[----:B--2---:R-:W-:Y:S01]  /*37d0*/  FSEL R70, R70, -INF , P2 ;  /* 0xff80000046467808 */ /* 0x004fe20001000000 */
[----:B------:R-:W1:Y:S01]  /*37e0*/  MUFU.TANH R82, R82 ;  /* 0x0000005200527308 */ /* 0x000e620000002400 */
[----:B------:R-:W-:Y:S02]  /*37f0*/  FMNMX.FTZ R67, R41, R2, !PT ;  /* 0x0000000229437209 */ /* 0x000fe40007810000 */
[----:B------:R-:W-:Y:S02]  /*3800*/  ISETP.GT.AND P2, PT, R89, 0x70, PT ;  /* 0x000000705900780c */ /* 0x000fe40003f44270 */
[----:B----4-:R-:W-:-:S02]  /*3810*/  FSEL R72, R72, -INF , P1 ;  /* 0xff80000048487808 */ /* 0x010fc40000800000 */
[----:B------:R-:W-:Y:S01]  /*3820*/  FMNMX.FTZ R67, R70, R67, !PT ;  /* 0x0000004346437209 */ /* 0x000fe20007810000 */
[----:B------:R-:W2:Y:S01]  /*3830*/  MUFU.TANH R80, R80 ;  /* 0x0000005000507308 */ /* 0x000ea20000002400 */
[C---:B------:R-:W-:Y:S02]  /*3840*/  ISETP.GT.AND P1, PT, R89.reuse, 0x71, PT ;  /* 0x000000715900780c */ /* 0x040fe40003f24270 */
[----:B-----5:R-:W-:Y:S02]  /*3850*/  FSEL R74, R74, -INF , P2 ;  /* 0xff8000004a4a7808 */ /* 0x020fe40001000000 */
[----:B------:R-:W-:Y:S02]  /*3860*/  FMNMX.FTZ R67, R72, R67, !PT ;  /* 0x0000004348437209 */ /* 0x000fe40007810000 */
[----:B------:R-:W-:Y:S01]  /*3870*/  ISETP.GT.AND P2, PT, R89, 0x78, PT ;  /* 0x000000785900780c */ /* 0x000fe20003f44270 */
[----:B------:R-:W4:Y:S01]  /*3880*/  MUFU.TANH R86, R86 ;  /* 0x0000005600567308 */ /* 0x000f220000002400 */
[----:B---3--:R-:W-:-:S02]  /*3890*/  FSEL R76, R76, -INF , P1 ;  /* 0xff8000004c4c7808 */ /* 0x008fc40000800000 */
[----:B------:R-:W-:Y:S02]  /*38a0*/  FMNMX.FTZ R67, R74, R67, !PT ;  /* 0x000000434a437209 */ /* 0x000fe40007810000 */
[C---:B------:R-:W-:Y:S02]  /*38b0*/  ISETP.GT.AND P1, PT, R89.reuse, 0x79, PT ;  /* 0x000000795900780c */ /* 0x040fe40003f24270 */
[----:B------:R-:W-:Y:S01]  /*38c0*/  FSEL R78, R78, -INF , P2 ;  /* 0xff8000004e4e7808 */ /* 0x000fe20001000000 */
[----:B------:R-:W3:Y:S01]  /*38d0*/  MUFU.TANH R84, R84 ;  /* 0x0000005400547308 */ /* 0x000ee20000002400 */
[----:B------:R-:W-:Y:S02]  /*38e0*/  FMNMX.FTZ R67, R76, R67, !PT ;  /* 0x000000434c437209 */ /* 0x000fe40007810000 */
[----:B------:R-:W-:Y:S02]  /*38f0*/  ISETP.GT.AND P2, PT, R89, 0x80, PT ;  /* 0x000000805900780c */ /* 0x000fe40003f44270 */
[----:B0-----:R-:W-:-:S02]  /*3900*/  FSEL R53, R53, -INF , P1 ;  /* 0xff80000035357808 */ /* 0x001fc40000800000 */
[----:B------:R-:W-:Y:S01]  /*3910*/  FMNMX.FTZ R2, R78, R67, !PT ;  /* 0x000000434e027209 */ /* 0x000fe20007810000 */
[----:B------:R-:W0:Y:S01]  /*3920*/  MUFU.TANH R88, R88 ;  /* 0x0000005800587308 */ /* 0x000e220000002400 */
[----:B------:R-:W-:Y:S02]  /*3930*/  ISETP.GT.AND P1, PT, R89, 0x81, PT ;  /* 0x000000815900780c */ /* 0x000fe40003f24270 */
[----:B-1----:R-:W-:Y:S02]  /*3940*/  FSEL R82, R82, -INF , P2 ;  /* 0xff80000052527808 */ /* 0x002fe40001000000 */
[----:B------:R-:W-:Y:S02]  /*3950*/  FMNMX.FTZ R67, R53, R2, !PT ;  /* 0x0000000235437209 */ /* 0x000fe40007810000 */
[----:B------:R-:W-:Y:S01]  /*3960*/  ISETP.GT.AND P2, PT, R89, 0x88, PT ;  /* 0x000000885900780c */ /* 0x000fe20003f44270 */
[----:B------:R-:W1:Y:S01]  /*3970*/  MUFU.TANH R90, R90 ;  /* 0x0000005a005a7308 */ /* 0x000e620000002400 */
[----:B--2---:R-:W-:-:S02]  /*3980*/  FSEL R80, R80, -INF , P1 ;  /* 0xff80000050507808 */ /* 0x004fc40000800000 */
[----:B------:R-:W-:Y:S02]  /*3990*/  FMNMX.FTZ R67, R82, R67, !PT ;  /* 0x0000004352437209 */ /* 0x000fe40007810000 */
[C---:B------:R-:W-:Y:S02]  /*39a0*/  ISETP.GT.AND P1, PT, R89.reuse, 0x89, PT ;  /* 0x000000895900780c */ /* 0x040fe40003f24270 */
[----:B----4-:R-:W-:Y:S01]  /*39b0*/  FSEL R86, R86, -INF , P2 ;  /* 0xff80000056567808 */ /* 0x010fe20001000000 */
[----:B------:R-:W2:Y:S01]  /*39c0*/  MUFU.TANH R94, R94 ;  /* 0x0000005e005e7308 */ /* 0x000ea20000002400 */
[----:B------:R-:W-:Y:S02]  /*39d0*/  FMNMX.FTZ R67, R80, R67, !PT ;  /* 0x0000004350437209 */ /* 0x000fe40007810000 */
[----:B------:R-:W-:Y:S02]  /*39e0*/  ISETP.GT.AND P2, PT, R89, 0x90, PT ;  /* 0x000000905900780c */ /* 0x000fe40003f44270 */
[----:B---3--:R-:W-:-:S02]  /*39f0*/  FSEL R84, R84, -INF , P1 ;  /* 0xff80000054547808 */ /* 0x008fc40000800000 */
[----:B------:R-:W-:Y:S01]  /*3a00*/  FMNMX.FTZ R67, R86, R67, !PT ;  /* 0x0000004356437209 */ /* 0x000fe20007810000 */
[----:B------:R-:W3:Y:S01]  /*3a10*/  MUFU.TANH R92, R92 ;  /* 0x0000005c005c7308 */ /* 0x000ee20000002400 */
[C---:B------:R-:W-:Y:S02]  /*3a20*/  ISETP.GT.AND P1, PT, R89.reuse, 0x91, PT ;  /* 0x000000915900780c */ /* 0x040fe40003f24270 */
[----:B0-----:R-:W-:Y:S02]  /*3a30*/  FSEL R88, R88, -INF , P2 ;  /* 0xff80000058587808 */ /* 0x001fe40001000000 */
[----:B------:R-:W-:Y:S02]  /*3a40*/  FMNMX.FTZ R67, R84, R67, !PT ;  /* 0x0000004354437209 */ /* 0x000fe40007810000 */
[----:B------:R-:W-:Y:S01]  /*3a50*/  ISETP.GT.AND P2, PT, R89, 0x98, PT ;  /* 0x000000985900780c */ /* 0x000fe20003f44270 */
[----:B------:R-:W-:Y:S01]  /*3a60*/  MUFU.EX2 R19, R69 ;  /* 0x0000004500137308 */ /* 0x000fe20000000800 */
[----:B-1----:R-:W-:-:S02]  /*3a70*/  FSEL R90, R90, -INF , P1 ;  /* 0xff8000005a5a7808 */ /* 0x002fc40000800000 */
[----:B------:R-:W-:Y:S02]  /*3a80*/  FMNMX.FTZ R67, R88, R67, !PT ;  /* 0x0000004358437209 */ /* 0x000fe40007810000 */
[----:B------:R-:W-:Y:S02]  /*3a90*/  ISETP.GT.AND P1, PT, R89, 0x99, PT ;  /* 0x000000995900780c */ /* 0x000fe40003f24270 */
[----:B--2---:R-:W-:Y:S01]  /*3aa0*/  FSEL R94, R94, -INF , P2 ;  /* 0xff8000005e5e7808 */ /* 0x004fe20001000000 */
[----:B------:R-:W-:Y:S01]  /*3ab0*/  MUFU.EX2 R25, R25 ;  /* 0x0000001900197308 */ /* 0x000fe20000000800 */
[----:B------:R-:W-:Y:S02]  /*3ac0*/  FMNMX.FTZ R67, R90, R67, !PT ;  /* 0x000000435a437209 */ /* 0x000fe40007810000 */
[----:B---3--:R-:W-:Y:S02]  /*3ad0*/  FSEL R92, R92, -INF , P1 ;  /* 0xff8000005c5c7808 */ /* 0x008fe40000800000 */
[----:B------:R-:W-:-:S03]  /*3ae0*/  FMNMX.FTZ R67, R94, R67, !PT ;  /* 0x000000435e437209 */ /* 0x000fc60007810000 */
[----:B------:R-:W0:Y:S01]  /*3af0*/  MUFU.EX2 R28, R28 ;  /* 0x0000001c001c7308 */ /* 0x000e220000000800 */
[----:B------:R-:W-:-:S05]  /*3b00*/  FMNMX.FTZ R67, R92, R67, !PT ;  /* 0x000000435c437209 */ /* 0x000fca0007810000 */
[----:B------:R-:W1:Y:S02]  /*3b10*/  SHFL.BFLY PT, R2, R67, 0x2, 0x1f ;  /* 0x0c401f0043027f89 */ /* 0x000e6400000e0000 */
[----:B------:R-:W-:Y:S08]  /*3b20*/  MUFU.EX2 R29, R29 ;  /* 0x0000001d001d7308 */ /* 0x000ff00000000800 */
[----:B------:R-:W2:Y:S01]  /*3b30*/  MUFU.EX2 R32, R32 ;  /* 0x0000002000207308 */ /* 0x000ea20000000800 */
[----:B0-----:R-:W-:-:S07]  /*3b40*/  FADD.FTZ R100, R25, R28 ;  /* 0x0000001c19647221 */ /* 0x001fce0000010000 */
[----:B------:R-:W-:Y:S01]  /*3b50*/  MUFU.EX2 R33, R33 ;  /* 0x0000002100217308 */ /* 0x000fe20000000800 */
[----:B-1----:R-:W-:Y:S01]  /*3b60*/  FMNMX.FTZ R69, R67, R2, !PT ;  /* 0x0000000243457209 */ /* 0x002fe20007810000 */
[----:B------:R-:W-:-:S06]  /*3b70*/  IMAD.U32 R67, RZ, RZ, UR17 ;  /* 0x00000011ff437e24 */ /* 0x000fcc000f8e00ff */
[----:B------:R-:W-:Y:S01]  /*3b80*/  MUFU.EX2 R4, R91 ;  /* 0x0000005b00047308 */ /* 0x000fe20000000800 */
[----:B--2---:R-:W-:Y:S01]  /*3b90*/  F2FP.SATFINITE.E4M3.F32.PACK_AB_MERGE_C R153, R32, R29, RZ ;  /* 0x0000001d2099723e */ /* 0x004fe200048070ff */
[----:B------:R-:W0:Y:S03]  /*3ba0*/  SHFL.BFLY PT, R2, R69, 0x1, 0x1f ;  /* 0x0c201f0045027f89 */ /* 0x000e2600000e0000 */
[----:B------:R-:W-:-:S03]  /*3bb0*/  F2FP.SATFINITE.E4M3.F32.PACK_AB_MERGE_C R153, R28, R25, R153 ;  /* 0x000000191c99723e */ /* 0x000fc60004807099 */
[----:B------:R-:W1:Y:S08]  /*3bc0*/  MUFU.EX2 R10, R93 ;  /* 0x0000005d000a7308 */ /* 0x000e700000000800 */
[----:B------:R-:W-:Y:S08]  /*3bd0*/  MUFU.EX2 R11, R11 ;  /* 0x0000000b000b7308 */ /* 0x000ff00000000800 */
[----:B------:R-:W-:Y:S01]  /*3be0*/  MUFU.EX2 R14, R14 ;  /* 0x0000000e000e7308 */ /* 0x000fe20000000800 */
[----:B-1----:R-:W-:-:S02]  /*3bf0*/  F2FP.SATFINITE.E4M3.F32.PACK_AB_MERGE_C R155, R49, R10, RZ ;  /* 0x0000000a319b723e */ /* 0x002fc400048070ff */
[----:B0-----:R-:W-:Y:S02]  /*3c00*/  FMNMX.FTZ R2, R69, R2, !PT ;  /* 0x0000000245027209 */ /* 0x001fe40007810000 */
[----:B------:R-:W-:Y:S02]  /*3c10*/  F2FP.SATFINITE.E4M3.F32.PACK_AB_MERGE_C R155, R4, R33, R155 ;  /* 0x00000021049b723e */ /* 0x000fe4000480709b */
[C---:B------:R-:W-:Y:S01]  /*3c20*/  FSETP.NEU.FTZ.AND P1, PT, R2.reuse, -INF , PT ;  /* 0xff8000000200780b */ /* 0x040fe20003f3d000 */
[----:B------:R-:W-:Y:S01]  /*3c30*/  FFMA.FTZ R67, R2, R67, -8 ;  /* 0xc100000002437423 */ /* 0x000fe20000010043 */
[----:B------:R-:W-:Y:S04]  /*3c40*/  MUFU.EX2 R13, R13 ;  /* 0x0000000d000d7308 */ /* 0x000fe80000000800 */
[----:B------:R-:W-:-:S02]  /*3c50*/  FSEL R67, R67, RZ, P1 ;  /* 0x000000ff43437208 */ /* 0x000fc40000800000 */
[----:B------:R-:W-:Y:S02]  /*3c60*/  PLOP3.LUT P1, PT, PT, PT, UP0, 0x80, 0x0 ;  /* 0x000000000000781c */ /* 0x000fe40003f2f008 */
        /* <DEDUP_REMOVED lines=20> */
[----:B------:R-:W-:Y:S01]  /*3db0*/  FADD.FTZ R81, R29, R100 ;  /* 0x000000641d517221 */ /* 0x000fe20000010000 */
[--C-:B------:R-:W-:Y:S01]  /*3dc0*/  FFMA.FTZ R12, R66, UR17, -R67.reuse ;  /* 0x00000011420c7c23 */ /* 0x100fe20008010843 */
[--C-:B------:R-:W-:Y:S01]  /*3dd0*/  FFMA.FTZ R66, R75, UR17, -R67.reuse ;  /* 0x000000114b427c23 */ /* 0x100fe20008010843 */
[----:B------:R-:W-:Y:S01]  /*3de0*/  FFMA.FTZ R75, R83, UR17, -R67 ;  /* 0x00000011534b7c23 */ /* 0x000fe20008010843 */
[----:B------:R-:W1:Y:S01]  /*3df0*/  MUFU.EX2 R9, R9 ;  /* 0x0000000900097308 */ /* 0x000e620000000800 */
[----:B------:R-:W-:Y:S01]  /*3e00*/  FADD.FTZ R100, R32, R81 ;  /* 0x0000005120647221 */ /* 0x000fe20000010000 */
[--C-:B------:R-:W-:Y:S01]  /*3e10*/  FFMA.FTZ R73, R85, UR17, -R67.reuse ;  /* 0x0000001155497c23 */ /* 0x100fe20008010843 */
[--C-:B------:R-:W-:Y:S01]  /*3e20*/  FFMA.FTZ R79, R79, UR17, -R67.reuse ;  /* 0x000000114f4f7c23 */ /* 0x100fe20008010843 */
[--C-:B------:R-:W-:Y:S01]  /*3e30*/  FFMA.FTZ R96, R87, UR17, -R67.reuse ;  /* 0x0000001157607c23 */ /* 0x100fe20008010843 */
[----:B------:R-:W-:Y:S01]  /*3e40*/  FADD.FTZ R83, R33, R100 ;  /* 0x0000006421537221 */ /* 0x000fe20000010000 */
[--C-:B------:R-:W-:Y:S01]  /*3e50*/  FFMA.FTZ R21, R21, UR17, -R67.reuse ;  /* 0x0000001115157c23 */ /* 0x100fe20008010843 */
[----:B------:R-:W-:Y:S01]  /*3e60*/  FFMA.FTZ R74, R74, UR17, -R67 ;  /* 0x000000114a4a7c23 */ /* 0x000fe20008010843 */
[----:B------:R-:W2:Y:S01]  /*3e70*/  MUFU.EX2 R64, R64 ;  /* 0x0000004000407308 */ /* 0x000ea20000000800 */
[----:B0-----:R-:W-:Y:S01]  /*3e80*/  FADD.FTZ R60, R36, R37 ;  /* 0x00000025243c7221 */ /* 0x001fe20000010000 */
[----:B------:R-:W-:Y:S01]  /*3e90*/  FADD.FTZ R83, R4, R83 ;  /* 0x0000005304537221 */ /* 0x000fe20000010000 */
[--C-:B------:R-:W-:Y:S01]  /*3ea0*/  FFMA.FTZ R40, R40, UR17, -R67.reuse ;  /* 0x0000001128287c23 */ /* 0x100fe20008010843 */
[----:B------:R-:W-:Y:S01]  /*3eb0*/  F2FP.SATFINITE.E4M3.F32.PACK_AB_MERGE_C R29, R16, R13, RZ ;  /* 0x0000000d101d723e */ /* 0x000fe200048070ff */
[--C-:B------:R-:W-:Y:S01]  /*3ec0*/  FFMA.FTZ R41, R41, UR17, -R67.reuse ;  /* 0x0000001129297c23 */ /* 0x100fe20008010843 */
[--C-:B------:R-:W-:Y:S01]  /*3ed0*/  FFMA.FTZ R78, R78, UR17, -R67.reuse ;  /* 0x000000114e4e7c23 */ /* 0x100fe20008010843 */
[--C-:B------:R-:W-:Y:S01]  /*3ee0*/  FFMA.FTZ R82, R82, UR17, -R67.reuse ;  /* 0x0000001152527c23 */ /* 0x100fe20008010843 */
[----:B------:R-:W0:Y:S01]  /*3ef0*/  MUFU.EX2 R5, R5 ;  /* 0x0000000500057308 */ /* 0x000e220000000800 */
[----:B-1----:R-:W-:Y:S01]  /*3f00*/  FADD.FTZ R59, R9, R60 ;  /* 0x0000003c093b7221 */ /* 0x002fe20000010000 */
[----:B------:R-:W-:Y:S01]  /*3f10*/  FFMA.FTZ R80, R80, UR17, -R67 ;  /* 0x0000001150507c23 */ /* 0x000fe20008010843 */
[----:B------:R-:W-:Y:S01]  /*3f20*/  F2FP.SATFINITE.E4M3.F32.PACK_AB_MERGE_C R149, R14, R11, R29 ;  /* 0x0000000b0e95723e */ /* 0x000fe2000480701d */
[--C-:B------:R-:W-:Y:S01]  /*3f30*/  FFMA.FTZ R86, R86, UR17, -R67.reuse ;  /* 0x0000001156567c23 */ /* 0x100fe20008010843 */
[--C-:B------:R-:W-:Y:S01]  /*3f40*/  FFMA.FTZ R84, R84, UR17, -R67.reuse ;  /* 0x0000001154547c23 */ /* 0x100fe20008010843 */
[--C-:B------:R-:W-:Y:S01]  /*3f50*/  FFMA.FTZ R88, R88, UR17, -R67.reuse ;  /* 0x0000001158587c23 */ /* 0x100fe20008010843 */
[----:B------:R-:W-:Y:S01]  /*3f60*/  FFMA.FTZ R90, R90, UR17, -R67 ;  /* 0x000000115a5a7c23 */ /* 0x000fe20008010843 */
[----:B------:R-:W1:Y:S01]  /*3f70*/  MUFU.EX2 R8, R8 ;  /* 0x0000000800087308 */ /* 0x000e620000000800 */
[----:B--2---:R-:W-:Y:S01]  /*3f80*/  FADD.FTZ R60, R64, R59 ;  /* 0x0000003b403c7221 */ /* 0x004fe20000010000 */
[--C-:B------:R-:W-:Y:S01]  /*3f90*/  FFMA.FTZ R59, R70, UR17, -R67.reuse ;  /* 0x00000011463b7c23 */ /* 0x100fe20008010843 */
[--C-:B------:R-:W-:Y:S01]  /*3fa0*/  FFMA.FTZ R70, R72, UR17, -R67.reuse ;  /* 0x0000001148467c23 */ /* 0x100fe20008010843 */
[----:B------:R-:W-:Y:S01]  /*3fb0*/  F2FP.SATFINITE.E4M3.F32.PACK_AB_MERGE_C R152, R64, R9, RZ ;  /* 0x000000094098723e */ /* 0x000fe200048070ff */
[----:B------:R-:W-:Y:S01]  /*3fc0*/  FFMA.FTZ R94, R94, UR17, -R67 ;  /* 0x000000115e5e7c23 */ /* 0x000fe20008010843 */
[----:B------:R-:W-:-:S02]  /*3fd0*/  CS2R R28, SRZ ;  /* 0x00000000001c7805 */ /* 0x000fc4000001ff00 */
[----:B------:R-:W2:Y:S01]  /*3fe0*/  MUFU.EX2 R48, R48 ;  /* 0x0000003000307308 */ /* 0x000ea20000000800 */
[----:B0-----:R-:W-:Y:S01]  /*3ff0*/  FADD.FTZ R81, R5, R60 ;  /* 0x0000003c05517221 */ /* 0x001fe20000010000 */
[----:B------:R-:W-:Y:S01]  /*4000*/  FADD.FTZ R60, R10, R83 ;  /* 0x000000530a3c7221 */ /* 0x000fe20000010000 */
[----:B------:R-:W-:Y:S02]  /*4010*/  F2FP.SATFINITE.E4M3.F32.PACK_AB_MERGE_C R152, R37, R36, R152 ;  /* 0x000000242598723e */ /* 0x000fe40004807098 */
[----:B------:R-:W-:Y:S01]  /*4020*/  CS2R R36, SRZ ;  /* 0x0000000000247805 */ /* 0x000fe2000001ff00 */
[----:B------:R-:W-:Y:S01]  /*4030*/  FADD.FTZ R100, R49, R60 ;  /* 0x0000003c31647221 */ /* 0x000fe20000010000 */
[----:B------:R-:W-:Y:S01]  /*4040*/  FFMA.FTZ R60, R76, UR17, -R67 ;  /* 0x000000114c3c7c23 */ /* 0x000fe20008010843 */
[----:B------:R-:W0:Y:S01]  /*4050*/  MUFU.EX2 R71, R71 ;  /* 0x0000004700477308 */ /* 0x000e220000000800 */
[----:B-1----:R-:W-:-:S07]  /*4060*/  FADD.FTZ R81, R8, R81 ;  /* 0x0000005108517221 */ /* 0x002fce0000010000 */
[----:B------:R-:W1:Y:S01]  /*4070*/  MUFU.EX2 R12, R12 ;  /* 0x0000000c000c7308 */ /* 0x000e620000000800 */
[----:B--2---:R-:W-:Y:S01]  /*4080*/  FADD.FTZ R72, R48, R81 ;  /* 0x0000005130487221 */ /* 0x004fe20000010000 */
[----:B------:R-:W-:-:S04]  /*4090*/  FADD.FTZ R81, R11, R100 ;  /* 0x000000640b517221 */ /* 0x000fc80000010000 */
[----:B------:R-:W-:Y:S02]  /*40a0*/  FADD.FTZ R76, R14, R81 ;  /* 0x000000510e4c7221 */ /* 0x000fe40000010000 */
[----:B------:R-:W2:Y:S01]  /*40b0*/  MUFU.EX2 R69, R69 ;  /* 0x0000004500457308 */ /* 0x000ea20000000800 */
[----:B0-----:R-:W-:Y:S01]  /*40c0*/  FADD.FTZ R65, R71, R72 ;  /* 0x0000004847417221 */ /* 0x001fe20000010000 */
[----:B------:R-:W-:Y:S01]  /*40d0*/  FADD.FTZ R83, R13, R76 ;  /* 0x0000004c0d537221 */ /* 0x000fe20000010000 */
[----:B------:R-:W-:Y:S02]  /*40e0*/  F2FP.SATFINITE.E4M3.F32.PACK_AB_MERGE_C R154, R71, R48, RZ ;  /* 0x00000030479a723e */ /* 0x000fe400048070ff */
[----:B------:R-:W-:Y:S01]  /*40f0*/  CS2R R48, SRZ ;  /* 0x0000000000307805 */ /* 0x000fe2000001ff00 */
[----:B------:R-:W-:Y:S01]  /*4100*/  FADD.FTZ R76, R16, R83 ;  /* 0x00000053104c7221 */ /* 0x000fe20000010000 */
[----:B------:R-:W-:Y:S01]  /*4110*/  F2FP.SATFINITE.E4M3.F32.PACK_AB_MERGE_C R154, R8, R5, R154 ;  /* 0x00000005089a723e */ /* 0x000fe2000480709a */
[----:B------:R-:W0:Y:S01]  /*4120*/  MUFU.EX2 R66, R66 ;  /* 0x0000004200427308 */ /* 0x000e220000000800 */
[----:B-1----:R-:W-:Y:S01]  /*4130*/  FADD.FTZ R72, R12, R65 ;  /* 0x000000410c487221 */ /* 0x002fe20000010000 */
[--C-:B------:R-:W-:Y:S01]  /*4140*/  FFMA.FTZ R65, R53, UR17, -R67.reuse ;  /* 0x0000001135417c23 */ /* 0x100fe20008010843 */
[----:B------:R-:W-:-:S05]  /*4150*/  FFMA.FTZ R67, R92, UR17, -R67 ;  /* 0x000000115c437c23 */ /* 0x000fca0008010843 */
[----:B------:R-:W1:Y:S01]  /*4160*/  MUFU.EX2 R75, R75 ;  /* 0x0000004b004b7308 */ /* 0x000e620000000800 */
[----:B--2---:R-:W-:-:S07]  /*4170*/  FADD.FTZ R81, R69, R72 ;  /* 0x0000004845517221 */ /* 0x004fce0000010000 */
[----:B------:R-:W2:Y:S01]  /*4180*/  MUFU.EX2 R15, R15 ;  /* 0x0000000f000f7308 */ /* 0x000ea20000000800 */
[----:B0-----:R-:W-:-:S07]  /*4190*/  FADD.FTZ R72, R66, R81 ;  /* 0x0000005142487221 */ /* 0x001fce0000010000 */
[----:B------:R-:W0:Y:S01]  /*41a0*/  MUFU.EX2 R52, R52 ;  /* 0x0000003400347308 */ /* 0x000e220000000800 */
[C---:B-1----:R-:W-:Y:S01]  /*41b0*/  FADD.FTZ R81, R75.reuse, R72 ;  /* 0x000000484b517221 */ /* 0x042fe20000010000 */
[----:B------:R-:W-:-:S04]  /*41c0*/  F2FP.SATFINITE.E4M3.F32.PACK_AB_MERGE_C R148, R75, R66, RZ ;  /* 0x000000424b94723e */ /* 0x000fc800048070ff */
[----:B------:R-:W-:Y:S02]  /*41d0*/  F2FP.SATFINITE.E4M3.F32.PACK_AB_MERGE_C R148, R69, R12, R148 ;  /* 0x0000000c4594723e */ /* 0x000fe40004807094 */
[----:B------:R-:W-:Y:S01]  /*41e0*/  MUFU.EX2 R18, R18 ;  /* 0x0000001200127308 */ /* 0x000fe20000000800 */
[----:B--2---:R-:W-:-:S07]  /*41f0*/  FADD.FTZ R83, R15, R76 ;  /* 0x0000004c0f537221 */ /* 0x004fce0000010000 */
[----:B------:R-:W1:Y:S01]  /*4200*/  MUFU.EX2 R73, R73 ;  /* 0x0000004900497308 */ /* 0x000e620000000800 */
[----:B0-----:R-:W-:-:S07]  /*4210*/  FADD.FTZ R72, R52, R81 ;  /* 0x0000005134487221 */ /* 0x001fce0000010000 */
[----:B------:R-:W-:Y:S08]  /*4220*/  MUFU.EX2 R17, R17 ;  /* 0x0000001100117308 */ /* 0x000ff00000000800 */
[----:B------:R-:W0:Y:S01]  /*4230*/  MUFU.EX2 R79, R79 ;  /* 0x0000004f004f7308 */ /* 0x000e220000000800 */
[----:B-1----:R-:W-:-:S07]  /*4240*/  FADD.FTZ R72, R73, R72 ;  /* 0x0000004849487221 */ /* 0x002fce0000010000 */
[----:B------:R-:W-:Y:S08]  /*4250*/  MUFU.EX2 R20, R20 ;  /* 0x0000001400147308 */ /* 0x000ff00000000800 */
[----:B------:R-:W1:Y:S01]  /*4260*/  MUFU.EX2 R96, R96 ;  /* 0x0000006000607308 */ /* 0x000e620000000800 */
[----:B0-----:R-:W-:-:S07]  /*4270*/  FADD.FTZ R81, R79, R72 ;  /* 0x000000484f517221 */ /* 0x001fce0000010000 */
[----:B------:R-:W0:Y:S08]  /*4280*/  MUFU.EX2 R68, R68 ;  /* 0x0000004400447308 */ /* 0x000e300000000800 */
[----:B------:R-:W2:Y:S01]  /*4290*/  MUFU.EX2 R22, R22 ;  /* 0x0000001600167308 */ /* 0x000ea20000000800 */
[C---:B-1----:R-:W-:Y:S01]  /*42a0*/  FADD.FTZ R81, R96.reuse, R81 ;  /* 0x0000005160517221 */ /* 0x042fe20000010000 */
[----:B------:R-:W-:-:S04]  /*42b0*/  F2FP.SATFINITE.E4M3.F32.PACK_AB_MERGE_C R79, R96, R79, RZ ;  /* 0x0000004f604f723e */ /* 0x000fc800048070ff */
[----:B------:R-:W-:Y:S02]  /*42c0*/  F2FP.SATFINITE.E4M3.F32.PACK_AB_MERGE_C R150, R73, R52, R79 ;  /* 0x000000344996723e */ /* 0x000fe4000480704f */
[----:B------:R1:W-:Y:S08]  /*42d0*/  MUFU.EX2 R53, R74 ;  /* 0x0000004a00357308 */ /* 0x0003f00000000800 */
[----:B------:R-:W3:Y:S01]  /*42e0*/  MUFU.EX2 R21, R21 ;  /* 0x0000001500157308 */ /* 0x000ee20000000800 */
[----:B-1----:R-:W-:-:S04]  /*42f0*/  FADD.FTZ R74, R18, R83 ;  /* 0x00000053124a7221 */ /* 0x002fc80000010000 */
[----:B------:R-:W-:-:S03]  /*4300*/  FADD.FTZ R83, R17, R74 ;  /* 0x0000004a11537221 */ /* 0x000fc60000010000 */
[----:B------:R-:W1:Y:S01]  /*4310*/  MUFU.EX2 R42, R42 ;  /* 0x0000002a002a7308 */ /* 0x000e620000000800 */
[C---:B------:R-:W-:Y:S01]  /*4320*/  FADD.FTZ R32, R20.reuse, R83 ;  /* 0x0000005314207221 */ /* 0x040fe20000010000 */
[----:B------:R-:W-:-:S03]  /*4330*/  F2FP.SATFINITE.E4M3.F32.PACK_AB_MERGE_C R20, R20, R17, RZ ;  /* 0x000000111414723e */ /* 0x000fc600048070ff */
[----:B------:R-:W-:Y:S01]  /*4340*/  FADD.FTZ R9, R19, R32 ;  /* 0x0000002013097221 */ /* 0x000fe20000010000 */
[----:B0-----:R-:W-:Y:S01]  /*4350*/  FADD.FTZ R32, R68, R81 ;  /* 0x0000005144207221 */ /* 0x001fe20000010000 */
[----:B------:R-:W-:Y:S01]  /*4360*/  F2FP.SATFINITE.E4M3.F32.PACK_AB_MERGE_C R151, R18, R15, R20 ;  /* 0x0000000f1297723e */ /* 0x000fe20004807014 */
[----:B------:R-:W0:Y:S01]  /*4370*/  MUFU.EX2 R77, R77 ;  /* 0x0000004d004d7308 */ /* 0x000e220000000800 */
[----:B--2---:R-:W-:Y:S01]  /*4380*/  FADD.FTZ R9, R22, R9 ;  /* 0x0000000916097221 */ /* 0x004fe20000010000 */
[----:B---3--:R-:W-:-:S06]  /*4390*/  FADD.FTZ R32, R21, R32 ;  /* 0x0000002015207221 */ /* 0x008fcc0000010000 */
[----:B------:R-:W2:Y:S01]  /*43a0*/  MUFU.EX2 R43, R43 ;  /* 0x0000002b002b7308 */ /* 0x000ea20000000800 */
[----:B-1----:R-:W-:-:S07]  /*43b0*/  FADD.FTZ R10, R42, R9 ;  /* 0x000000092a0a7221 */ /* 0x002fce0000010000 */
[----:B------:R-:W1:Y:S01]  /*43c0*/  MUFU.EX2 R98, R98 ;  /* 0x0000006200627308 */ /* 0x000e620000000800 */
[----:B0-----:R-:W-:Y:S01]  /*43d0*/  FADD.FTZ R9, R77, R32 ;  /* 0x000000204d097221 */ /* 0x001fe20000010000 */
[----:B------:R-:W-:-:S06]  /*43e0*/  CS2R R32, SRZ ;  /* 0x0000000000207805 */ /* 0x000fcc000001ff00 */
[----:B------:R-:W0:Y:S01]  /*43f0*/  MUFU.EX2 R26, R26 ;  /* 0x0000001a001a7308 */ /* 0x000e220000000800 */
[C---:B--2---:R-:W-:Y:S01]  /*4400*/  FADD.FTZ R13, R43.reuse, R10 ;  /* 0x0000000a2b0d7221 */ /* 0x044fe20000010000 */
[----:B------:R-:W-:-:S04]  /*4410*/  F2FP.SATFINITE.E4M3.F32.PACK_AB_MERGE_C R42, R43, R42, RZ ;  /* 0x0000002a2b2a723e */ /* 0x000fc800048070ff */
[----:B------:R-:W-:Y:S02]  /*4420*/  F2FP.SATFINITE.E4M3.F32.PACK_AB_MERGE_C R145, R22, R19, R42 ;  /* 0x000000131691723e */ /* 0x000fe4000480702a */
[----:B------:R-:W-:Y:S01]  /*4430*/  CS2R R42, SRZ ;  /* 0x00000000002a7805 */ /* 0x000fe2000001ff00 */
[----:B------:R-:W2:Y:S01]  /*4440*/  MUFU.EX2 R23, R23 ;  /* 0x0000001700177308 */ /* 0x000ea20000000800 */
[C---:B-1----:R-:W-:Y:S01]  /*4450*/  FADD.FTZ R10, R98.reuse, R9 ;  /* 0x00000009620a7221 */ /* 0x042fe20000010000 */
[----:B------:R-:W-:-:S04]  /*4460*/  F2FP.SATFINITE.E4M3.F32.PACK_AB_MERGE_C R77, R98, R77, RZ ;  /* 0x0000004d624d723e */ /* 0x000fc800048070ff */
[----:B------:R-:W-:Y:S02]  /*4470*/  F2FP.SATFINITE.E4M3.F32.PACK_AB_MERGE_C R144, R21, R68, R77 ;  /* 0x000000441590723e */ /* 0x000fe4000480704d */
        /* <DEDUP_REMOVED lines=13> */
[C---:B0-----:R-:W-:Y:S01]  /*4550*/  F2FP.SATFINITE.E4M3.F32.PACK_AB_MERGE_C R46, R27.reuse, R46, RZ ;  /* 0x0000002e1b2e723e */ /* 0x041fe200048070ff */
[----:B------:R-:W-:-:S03]  /*4560*/  FADD.FTZ R27, R27, R16 ;  /* 0x000000101b1b7221 */ /* 0x000fc60000010000 */
[----:B------:R-:W-:Y:S02]  /*4570*/  F2FP.SATFINITE.E4M3.F32.PACK_AB_MERGE_C R147, R47, R26, R46 ;  /* 0x0000001a2f93723e */ /* 0x000fe4000480702e */
[----:B------:R-:W-:Y:S01]  /*4580*/  CS2R R46, SRZ ;  /* 0x00000000002e7805 */ /* 0x000fe2000001ff00 */
[----:B------:R-:W0:Y:S01]  /*4590*/  MUFU.EX2 R40, R40 ;  /* 0x0000002800287308 */ /* 0x000e220000000800 */
[C---:B--2---:R-:W-:Y:S01]  /*45a0*/  FADD.FTZ R17, R58.reuse, R13 ;  /* 0x0000000d3a117221 */ /* 0x044fe20000010000 */
[----:B------:R-:W-:-:S04]  /*45b0*/  F2FP.SATFINITE.E4M3.F32.PACK_AB_MERGE_C R57, R58, R57, RZ ;  /* 0x000000393a39723e */ /* 0x000fc800048070ff */
[----:B------:R-:W-:Y:S02]  /*45c0*/  F2FP.SATFINITE.E4M3.F32.PACK_AB_MERGE_C R146, R56, R23, R57 ;  /* 0x000000173892723e */ /* 0x000fe40004807039 */
[----:B------:R-:W2:Y:S01]  /*45d0*/  MUFU.EX2 R51, R51 ;  /* 0x0000003300337308 */ /* 0x000ea20000000800 */
[----:B-1----:R-:W-:Y:S01]  /*45e0*/  FADD.FTZ R10, R30, R27 ;  /* 0x0000001b1e0a7221 */ /* 0x002fe20000010000 */
[----:B------:R-:W-:-:S06]  /*45f0*/  CS2R R26, SRZ ;  /* 0x00000000001a7805 */ /* 0x000fcc000001ff00 */
        /* <DEDUP_REMOVED lines=11> */
[C---:B-1----:R-:W-:Y:S01]  /*46b0*/  F2FP.SATFINITE.E4M3.F32.PACK_AB_MERGE_C R50, R31.reuse, R50, RZ ;  /* 0x000000321f32723e */ /* 0x042fe200048070ff */
[----:B------:R-:W-:-:S03]  /*46c0*/  FADD.FTZ R31, R31, R4 ;  /* 0x000000041f1f7221 */ /* 0x000fc60000010000 */
[----:B------:R-:W-:Y:S02]  /*46d0*/  F2FP.SATFINITE.E4M3.F32.PACK_AB_MERGE_C R141, R51, R30, R50 ;  /* 0x0000001e338d723e */ /* 0x000fe40004807032 */
[----:B------:R-:W-:Y:S01]  /*46e0*/  CS2R R50, SRZ ;  /* 0x0000000000327805 */ /* 0x000fe2000001ff00 */
[----:B------:R-:W1:Y:S01]  /*46f0*/  MUFU.EX2 R55, R55 ;  /* 0x0000003700377308 */ /* 0x000e620000000800 */
[C---:B0-----:R-:W-:Y:S01]  /*4700*/  F2FP.SATFINITE.E4M3.F32.PACK_AB_MERGE_C R59, R70.reuse, R59, RZ ;  /* 0x0000003b463b723e */ /* 0x041fe200048070ff */
[----:B------:R-:W-:-:S03]  /*4710*/  FADD.FTZ R70, R70, R5 ;  /* 0x0000000546467221 */ /* 0x000fc60000010000 */
[----:B------:R-:W-:Y:S01]  /*4720*/  F2FP.SATFINITE.E4M3.F32.PACK_AB_MERGE_C R140, R41, R40, R59 ;  /* 0x00000028298c723e */ /* 0x000fe2000480703b */
[----:B------:R-:W-:Y:S01]  /*4730*/  FADD.FTZ R11, R53, R70 ;  /* 0x00000046350b7221 */ /* 0x000fe20000010000 */
[----:B------:R-:W-:Y:S01]  /*4740*/  CS2R R40, SRZ ;  /* 0x0000000000287805 */ /* 0x000fe2000001ff00 */
[----:B------:R-:W0:Y:S01]  /*4750*/  MUFU.EX2 R60, R60 ;  /* 0x0000003c003c7308 */ /* 0x000e220000000800 */
[----:B--2---:R-:W-:Y:S01]  /*4760*/  FADD.FTZ R4, R54, R31 ;  /* 0x0000001f36047221 */ /* 0x004fe20000010000 */
[----:B------:R-:W-:-:S06]  /*4770*/  CS2R R30, SRZ ;  /* 0x00000000001e7805 */ /* 0x000fcc000001ff00 */
        /* <DEDUP_REMOVED lines=9> */
[C---:B0-----:R-:W-:Y:S01]  /*4810*/  FADD.FTZ R8, R35.reuse, R8 ;  /* 0x0000000823087221 */ /* 0x041fe20000010000 */
[----:B------:R-:W-:-:S04]  /*4820*/  F2FP.SATFINITE.E4M3.F32.PACK_AB_MERGE_C R34, R35, R34, RZ ;  /* 0x000000222322723e */ /* 0x000fc800048070ff */
[----:B------:R-:W-:Y:S02]  /*4830*/  F2FP.SATFINITE.E4M3.F32.PACK_AB_MERGE_C R143, R55, R54, R34 ;  /* 0x00000036378f723e */ /* 0x000fe40004807022 */
[----:B------:R-:W-:Y:S01]  /*4840*/  CS2R R34, SRZ ;  /* 0x0000000000227805 */ /* 0x000fe2000001ff00 */
[----:B------:R-:W0:Y:S01]  /*4850*/  MUFU.EX2 R82, R82 ;  /* 0x0000005200527308 */ /* 0x000e220000000800 */
[C---:B--2---:R-:W-:Y:S01]  /*4860*/  F2FP.SATFINITE.E4M3.F32.PACK_AB_MERGE_C R78, R65.reuse, R78, RZ ;  /* 0x0000004e414e723e */ /* 0x044fe200048070ff */
[----:B------:R-:W-:Y:S01]  /*4870*/  FADD.FTZ R65, R65, R4 ;  /* 0x0000000441417221 */ /* 0x000fe20000010000 */
[----:B------:R-:W-:Y:S02]  /*4880*/  CS2R R54, SRZ ;  /* 0x0000000000367805 */ /* 0x000fe4000001ff00 */
[----:B------:R-:W-:Y:S02]  /*4890*/  F2FP.SATFINITE.E4M3.F32.PACK_AB_MERGE_C R142, R60, R53, R78 ;  /* 0x000000353c8e723e */ /* 0x000fe4000480704e */
[----:B------:R-:W-:Y:S01]  /*48a0*/  CS2R R52, SRZ ;  /* 0x0000000000347805 */ /* 0x000fe2000001ff00 */
        /* <DEDUP_REMOVED lines=13> */
[C---:B-1----:R-:W-:Y:S01]  /*4980*/  FADD.FTZ R8, R39.reuse, R8 ;  /* 0x0000000827087221 */ /* 0x042fe20000010000 */
[----:B------:R-:W-:-:S04]  /*4990*/  F2FP.SATFINITE.E4M3.F32.PACK_AB_MERGE_C R62, R39, R62, RZ ;  /* 0x0000003e273e723e */ /* 0x000fc800048070ff */
[----:B------:R-:W-:Y:S02]  /*49a0*/  F2FP.SATFINITE.E4M3.F32.PACK_AB_MERGE_C R137, R38, R61, R62 ;  /* 0x0000003d2689723e */ /* 0x000fe4000480703e */
[----:B------:R-:W-:Y:S01]  /*49b0*/  CS2R R38, SRZ ;  /* 0x0000000000267805 */ /* 0x000fe2000001ff00 */
[----:B------:R-:W1:Y:S01]  /*49c0*/  MUFU.EX2 R88, R88 ;  /* 0x0000005800587308 */ /* 0x000e620000000800 */
[C---:B0-----:R-:W-:Y:S01]  /*49d0*/  F2FP.SATFINITE.E4M3.F32.PACK_AB_MERGE_C R86, R13.reuse, R86, RZ ;  /* 0x000000560d56723e */ /* 0x041fe200048070ff */
[----:B------:R-:W-:-:S03]  /*49e0*/  FADD.FTZ R13, R13, R4 ;  /* 0x000000040d0d7221 */ /* 0x000fc60000010000 */
[----:B------:R-:W-:-:S03]  /*49f0*/  F2FP.SATFINITE.E4M3.F32.PACK_AB_MERGE_C R136, R9, R82, R86 ;  /* 0x000000520988723e */ /* 0x000fc60004807056 */
[----:B------:R-:W0:Y:S01]  /*4a00*/  MUFU.EX2 R44, R44 ;  /* 0x0000002c002c7308 */ /* 0x000e220000000800 */
[----:B--2---:R-:W-:-:S07]  /*4a10*/  FADD.FTZ R11, R63, R8 ;  /* 0x000000083f0b7221 */ /* 0x004fce0000010000 */
[----:B------:R-:W2:Y:S01]  /*4a20*/  MUFU.EX2 R5, R90 ;  /* 0x0000005a00057308 */ /* 0x000ea20000000800 */
[----:B-1----:R-:W-:-:S07]  /*4a30*/  FADD.FTZ R4, R88, R13 ;  /* 0x0000000d58047221 */ /* 0x002fce0000010000 */
[----:B------:R-:W-:Y:S01]  /*4a40*/  MUFU.EX2 R45, R45 ;  /* 0x0000002d002d7308 */ /* 0x000fe20000000800 */
[----:B0-----:R-:W-:-:S07]  /*4a50*/  FADD.FTZ R8, R44, R11 ;  /* 0x0000000b2c087221 */ /* 0x001fce0000010000 */
[----:B------:R-:W-:Y:S01]  /*4a60*/  MUFU.EX2 R94, R94 ;  /* 0x0000005e005e7308 */ /* 0x000fe20000000800 */
[----:B--2---:R-:W-:-:S07]  /*4a70*/  FADD.FTZ R9, R5, R4 ;  /* 0x0000000405097221 */ /* 0x004fce0000010000 */
[----:B------:R-:W0:Y:S08]  /*4a80*/  MUFU.EX2 R67, R67 ;  /* 0x0000004300437308 */ /* 0x000e300000000800 */
[----:B------:R-:W1:Y:S01]  /*4a90*/  MUFU.EX2 R24, R24 ;  /* 0x0000001800187308 */ /* 0x000e620000000800 */
[----:B0-----:R-:W-:Y:S01]  /*4aa0*/  F2FP.SATFINITE.E4M3.F32.PACK_AB_MERGE_C R4, R67, R94, RZ ;  /* 0x0000005e4304723e */ /* 0x001fe200048070ff */
[----:B------:R-:W-:-:S03]  /*4ab0*/  FADD.FTZ R94, R94, R9 ;  /* 0x000000095e5e7221 */ /* 0x000fc60000010000 */
[----:B------:R-:W-:Y:S01]  /*4ac0*/  F2FP.SATFINITE.E4M3.F32.PACK_AB_MERGE_C R138, R5, R88, R4 ;  /* 0x00000058058a723e */ /* 0x000fe20004807004 */
[----:B------:R-:W-:Y:S01]  /*4ad0*/  FADD.FTZ R5, R67, R94 ;  /* 0x0000005e43057221 */ /* 0x000fe20000010000 */
[----:B-1----:R-:W-:Y:S01]  /*4ae0*/  F2FP.SATFINITE.E4M3.F32.PACK_AB_MERGE_C R10, R24, R45, RZ ;  /* 0x0000002d180a723e */ /* 0x002fe200048070ff */
[----:B------:R-:W-:-:S03]  /*4af0*/  FADD.FTZ R45, R45, R8 ;  /* 0x000000082d2d7221 */ /* 0x000fc60000010000 */
[----:B------:R-:W-:Y:S01]  /*4b00*/  F2FP.SATFINITE.E4M3.F32.PACK_AB_MERGE_C R139, R44, R63, R10 ;  /* 0x0000003f2c8b723e */ /* 0x000fe2000480700a */
[----:B------:R-:W-:Y:S01]  /*4b10*/  FADD.FTZ R4, R24, R45 ;  /* 0x0000002d18047221 */ /* 0x000fe20000010000 */
[----:B------:R-:W-:Y:S02]  /*4b20*/  CS2R R24, SRZ ;  /* 0x0000000000187805 */ /* 0x000fe4000001ff00 */
[----:B------:R-:W-:Y:S01]  /*4b30*/  CS2R R44, SRZ ;  /* 0x00000000002c7805 */ /* 0x000fe2000001ff00 */
[----:B------:R-:W-:Y:S06]  /*4b40*/  @!P1 BRA `(.L_x_1877) ;  /* 0x0000003800489947 */ /* 0x000fec0003800000 */
        /* <DEDUP_REMOVED lines=20> */
[----:B------:R-:W-:-:S05]  /*4c90*/  ULDC UR17, c[0x0][0x988] ;  /* 0x0002620000117ab9 */ /* 0x000fca0000000800 */
.L_x_1888:
[----:B------:R-:W-:-:S04]  /*4ca0*/  UIADD3 UR6, UR22, 0x1, URZ ;  /* 0x0000000116067890 */ /* 0x000fc8000fffe03f */
[----:B------:R-:W-:-:S04]  /*4cb0*/  UISETP.NE.AND UP0, UPT, UR6, 0x2, UPT ;  /* 0x000000020600788c */ /* 0x000fc8000bf05270 */
[----:B------:R-:W-:Y:S02]  /*4cc0*/  USEL UR10, URZ, 0x1, UP0 ;  /* 0x000000013f0a7887 */ /* 0x000fe40008000000 */
[----:B------:R-:W-:Y:S02]  /*4cd0*/  USEL UR11, UR6, URZ, UP0 ;  /* 0x0000003f060b7287 */ /* 0x000fe40008000000 */
[----:B------:R-:W-:Y:S01]  /*4ce0*/  ULOP3.LUT UR10, UR23, UR10, URZ, 0x3c, !UPT ;  /* 0x0000000a170a7292 */ /* 0x000fe2000f8e3c3f */
[----:B------:R-:W-:Y:S11]  /*4cf0*/  @!P0 BRA `(.L_x_1878) ;  /* 0x0000000000048947 */ /* 0x000ff60003800000 */
[----:B------:R-:W-:Y:S01]  /*4d00*/  BPT.TRAP 0x1 ;  /* 0x000000040000795c */ /* 0x000fe20000300000 */
.L_x_1878:
[----:B------:R-:W-:Y:S01]  /*4d10*/  ULEA UR20, UR11, UR46, 0x3 ;  /* 0x0000002e0b147291 */ /* 0x000fe2000f8e183f */
[----:B------:R-:W-:-:S04]  /*4d20*/  MOV R8, UR10 ;  /* 0x0000000a00087c02 */ /* 0x000fc80008000f00 */
[----:B------:R-:W-:-:S04]  /*4d30*/  SHF.L.U32 R8, R8, 0x1f, RZ ;  /* 0x0000001f08087819 */ /* 0x000fc800000006ff */
[----:B------:R0:W1:Y:S01]  /*4d40*/  SYNCS.PHASECHK.TRANS64.TRYWAIT P1, [UR20+0x12430], R8 ;  /* 0x01243008ff0075a7 */ /* 0x0000620008020154 */
[----:B------:R-:W-:Y:S05]  /*4d50*/  @!P0 BRA `(.L_x_1879) ;  /* 0x0000000000048947 */ /* 0x000fea0003800000 */
[----:B------:R-:W-:Y:S01]  /*4d60*/  BPT.TRAP 0x1 ;  /* 0x000000040000795c */ /* 0x000fe20000300000 */
.L_x_1879:
[----:B-1----:R-:W-:Y:S05]  /*4d70*/  @P1 BRA `(.L_x_1880) ;  /* 0x0000000000081947 */ /* 0x002fea0003800000 */
[----:B------:R-:W1:Y:S02]  /*4d80*/  SYNCS.PHASECHK.TRANS64.TRYWAIT P1, [UR20+0x12430], R8 ;  /* 0x01243008ff0075a7 */ /* 0x000e640008020154 */
[----:B-1----:R-:W-:Y:S05]  /*4d90*/  @!P1 BRA `(.L_x_1881) ;  /* 0x000000cc00289947 */ /* 0x002fea0003800000 */
.L_x_1880:
        /* <DEDUP_REMOVED lines=64> */
.L_x_1882:
[----:B------:R-:W-:Y:S01]  /*51a0*/  ULEA UR13, UR22, UR46, 0x3 ;  /* 0x0000002e160d7291 */ /* 0x000fe2000f8e183f */
[----:B01----:R-:W-:-:S05]  /*51b0*/  IMAD.U32 R8, RZ, RZ, UR23 ;  /* 0x00000017ff087e24 */ /* 0x003fca000f8e00ff */
[----:B------:R-:W-:-:S04]  /*51c0*/  SHF.L.U32 R8, R8, 0x1f, RZ ;  /* 0x0000001f08087819 */ /* 0x000fc800000006ff */
[----:B------:R0:W1:Y:S01]  /*51d0*/  SYNCS.PHASECHK.TRANS64.TRYWAIT P1, [UR13+0x12450], R8 ;  /* 0x01245008ff0075a7 */ /* 0x000062000802014d */
[----:B------:R-:W-:Y:S05]  /*51e0*/  @!P0 BRA `(.L_x_1883) ;  /* 0x0000000000048947 */ /* 0x000fea0003800000 */
[----:B------:R-:W-:Y:S01]  /*51f0*/  BPT.TRAP 0x1 ;  /* 0x000000040000795c */ /* 0x000fe20000300000 */
.L_x_1883:
[----:B-1----:R-:W-:Y:S05]  /*5200*/  @P1 BRA `(.L_x_1884) ;  /* 0x0000000000081947 */ /* 0x002fea0003800000 */
[----:B------:R-:W1:Y:S02]  /*5210*/  SYNCS.PHASECHK.TRANS64.TRYWAIT P1, [UR13+0x12450], R8 ;  /* 0x01245008ff0075a7 */ /* 0x000e64000802014d */
[----:B-1----:R-:W-:Y:S05]  /*5220*/  @!P1 BRA `(.L_x_1885) ;  /* 0x000000c8001c9947 */ /* 0x002fea0003800000 */
.L_x_1884:
        /* <DEDUP_REMOVED lines=32> */
.L_x_1886:
        /* <DEDUP_REMOVED lines=10> */
[----:B------:R-:W-:Y:S01]  /*54d0*/  IMAD.MOV.U32 R93, RZ, RZ, R6 ;  /* 0x000000ffff5d7224 */ /* 0x000fe200078e0006 */
        /* <DEDUP_REMOVED lines=14> */
[----:B------:R-:W-:Y:S01]  /*55c0*/  UMOV UR6, 0x1 ;  /* 0x0000000100067882 */ /* 0x000fe20000000000 */
[C---:B------:R-:W-:Y:S01]  /*55d0*/  FMUL.FTZ R104, R0.reuse, R119 ;  /* 0x0000007700687220 */ /* 0x040fe20000410000 */
[----:B------:R-:W-:Y:S01]  /*55e0*/  UIMAD UR6, UR8, -0xa0, UR6 ;  /* 0xffffff60080678a4 */ /* 0x000fe2000f8e0206 */
[C---:B------:R-:W-:Y:S01]  /*55f0*/  FMUL.FTZ R116, R0.reuse, R89 ;  /* 0x0000005900747220 */ /* 0x040fe20000410000 */
[----:B------:R-:W2:Y:S01]  /*5600*/  SHFL.IDX PT, R128, R93, RZ, 0x1c1f ;  /* 0x001c1fff5d807589 */ /* 0x000ea200000e0000 */
[C---:B------:R-:W-:Y:S01]  /*5610*/  FMUL.FTZ R89, R0.reuse, R91 ;  /* 0x0000005b00597220 */ /* 0x040fe20000410000 */
[C---:B------:R-:W-:Y:S01]  /*5620*/  FMUL.FTZ R119, R0.reuse, R92 ;  /* 0x0000005c00777220 */ /* 0x040fe20000410000 */
[----:B------:R-:W-:Y:S01]  /*5630*/  FMUL.FTZ R91, R0, R95 ;  /* 0x0000005f005b7220 */ /* 0x000fe20000410000 */
[----:B------:R-:W-:-:S02]  /*5640*/  IMAD.U32 R96, RZ, RZ, UR6 ;  /* 0x00000006ff607e24 */ /* 0x000fc4000f8e00ff */
[C---:B------:R-:W-:Y:S01]  /*5650*/  FMUL.FTZ R92, R0.reuse, R98 ;  /* 0x00000062005c7220 */ /* 0x040fe20000410000 */
[----:B------:R-:W3:Y:S01]  /*5660*/  MUFU.TANH R120, R120 ;  /* 0x0000007800787308 */ /* 0x000ee20000002400 */
[----:B------:R-:W-:Y:S02]  /*5670*/  IMAD.U32 R98, RZ, RZ, UR19 ;  /* 0x00000013ff627e24 */ /* 0x000fe4000f8e00ff */
[C---:B01----:R-:W-:Y:S01]  /*5680*/  FMUL.FTZ R8, R0.reuse, R122 ;  /* 0x0000007a00087220 */ /* 0x043fe20000410000 */
[----:B------:R-:W-:Y:S02]  /*5690*/  IMAD R95, R7, -0x2, R96 ;  /* 0xfffffffe075f7824 */ /* 0x000fe400078e0260 */
[C---:B------:R-:W-:Y:S01]  /*56a0*/  FMUL.FTZ R122, R0.reuse, R125 ;  /* 0x0000007d007a7220 */ /* 0x040fe20000410000 */
[C---:B------:R-:W-:Y:S01]  /*56b0*/  FMUL.FTZ R9, R0.reuse, R123 ;  /* 0x0000007b00097220 */ /* 0x040fe20000410000 */
[----:B------:R-:W-:Y:S01]  /*56c0*/  FMUL.FTZ R123, R0, R129 ;  /* 0x00000081007b7220 */ /* 0x000fe20000410000 */
[----:B------:R-:W-:Y:S01]  /*56d0*/  IMAD R95, R98, UR42, R95 ;  /* 0x0000002a625f7c24 */ /* 0x000fe2000f8e025f */
        /* <DEDUP_REMOVED lines=9> */
[----:B------:R-:W-:Y:S01]  /*5770*/  FMUL.FTZ R125, R0, R133 ;  /* 0x00000085007d7220 */ /* 0x000fe20000410000 */
[----:B--2---:R-:W-:Y:S01]  /*5780*/  IADD3 R128, R128, -UR18, R95 ;  /* 0x8000001280807c10 */ /* 0x004fe2000fffe05f */
[C---:B------:R-:W-:Y:S01]  /*5790*/  FMUL.FTZ R18, R0.reuse, R110 ;  /* 0x0000006e00127220 */ /* 0x040fe20000410000 */
[C---:B------:R-:W-:Y:S01]  /*57a0*/  FMUL.FTZ R19, R0.reuse, R111 ;  /* 0x0000006f00137220 */ /* 0x040fe20000410000 */
[----:B------:R-:W-:Y:S01]  /*57b0*/  FMUL.FTZ R105, R0, R105 ;  /* 0x0000006900697220 */ /* 0x000fe20000410000 */
[----:B------:R-:W-:Y:S01]  /*57c0*/  ISETP.GT.AND P1, PT, R128, RZ, PT ;  /* 0x000000ff8000720c */ /* 0x000fe20003f24270 */
[----:B------:R-:W-:Y:S01]  /*57d0*/  FMUL.FTZ R129, R0, R112 ;  /* 0x0000007000817220 */ /* 0x000fe20000410000 */
[----:B------:R-:W2:Y:S01]  /*57e0*/  MUFU.TANH R122, R122 ;  /* 0x0000007a007a7308 */ /* 0x000ea20000002400 */
[----:B------:R-:W-:Y:S01]  /*57f0*/  ISETP.GT.AND P2, PT, R128, 0x1, PT ;  /* 0x000000018000780c */ /* 0x000fe20003f44270 */
[----:B------:R-:W-:Y:S01]  /*5800*/  FMUL.FTZ R72, R0, R72 ;  /* 0x0000004800487220 */ /* 0x000fe20000410000 */
[----:B---3--:R-:W-:Y:S01]  /*5810*/  FSEL R109, R120, -INF , P1 ;  /* 0xff800000786d7808 */ /* 0x008fe20000800000 */
[----:B------:R-:W-:Y:S01]  /*5820*/  FMUL.FTZ R132, R0, R100 ;  /* 0x0000006400847220 */ /* 0x000fe20000410000 */
[----:B------:R-:W-:Y:S01]  /*5830*/  ISETP.GT.AND P1, PT, R128, 0x8, PT ;  /* 0x000000088000780c */ /* 0x000fe20003f24270 */
[----:B------:R-:W-:Y:S01]  /*5840*/  FMUL.FTZ R113, R0, R113 ;  /* 0x0000007100717220 */ /* 0x000fe20000410000 */
[----:B0-----:R-:W-:Y:S01]  /*5850*/  FSEL R108, R20, -INF , P2 ;  /* 0xff800000146c7808 */ /* 0x001fe20001000000 */
[----:B------:R-:W0:Y:S01]  /*5860*/  MUFU.TANH R124, R124 ;  /* 0x0000007c007c7308 */ /* 0x000e220000002400 */
[----:B------:R-:W-:Y:S01]  /*5870*/  FMNMX.FTZ R99, R109, R2, !PT ;  /* 0x000000026d637209 */ /* 0x000fe20007810000 */
[----:B------:R-:W-:Y:S01]  /*5880*/  FMUL.FTZ R20, R0, R73 ;  /* 0x0000004900147220 */ /* 0x000fe20000410000 */
[----:B------:R-:W-:Y:S01]  /*5890*/  ISETP.GT.AND P2, PT, R128, 0x9, PT ;  /* 0x000000098000780c */ /* 0x000fe20003f44270 */
[C---:B------:R-:W-:Y:S01]  /*58a0*/  FMUL.FTZ R133, R0.reuse, R101 ;  /* 0x0000006500857220 */ /* 0x040fe20000410000 */
[----:B-1----:R-:W-:Y:S01]  /*58b0*/  FSEL R110, R121, -INF , P1 ;  /* 0xff800000796e7808 */ /* 0x002fe20000800000 */
[----:B------:R-:W-:Y:S01]  /*58c0*/  FMUL.FTZ R121, R0, R76 ;  /* 0x0000004c00797220 */ /* 0x000fe20000410000 */
[----:B------:R-:W-:Y:S01]  /*58d0*/  FMNMX.FTZ R99, R108, R99, !PT ;  /* 0x000000636c637209 */ /* 0x000fe20007810000 */
[----:B------:R-:W1:Y:S01]  /*58e0*/  MUFU.TANH R123, R123 ;  /* 0x0000007b007b7308 */ /* 0x000e620000002400 */
[----:B------:R-:W-:Y:S01]  /*58f0*/  ISETP.GT.AND P1, PT, R128, 0x10, PT ;  /* 0x000000108000780c */ /* 0x000fe20003f24270 */
[----:B------:R-:W-:Y:S01]  /*5900*/  FMUL.FTZ R96, R0, R102 ;  /* 0x0000006600607220 */ /* 0x000fe20000410000 */
[----:B--2---:R-:W-:Y:S01]  /*5910*/  FSEL R111, R122, -INF , P2 ;  /* 0xff8000007a6f7808 */ /* 0x004fe20001000000 */
[----:B------:R-:W-:Y:S01]  /*5920*/  FMUL.FTZ R122, R0, R77 ;  /* 0x0000004d007a7220 */ /* 0x000fe20000410000 */
[----:B------:R-:W-:Y:S01]  /*5930*/  FMNMX.FTZ R98, R110, R99, !PT ;  /* 0x000000636e627209 */ /* 0x000fe20007810000 */
[----:B------:R-:W-:Y:S01]  /*5940*/  FMUL.FTZ R12, R0, R130 ;  /* 0x00000082000c7220 */ /* 0x000fe20000410000 */
[----:B------:R-:W-:Y:S01]  /*5950*/  ISETP.GT.AND P2, PT, R128, 0x11, PT ;  /* 0x000000118000780c */ /* 0x000fe20003f44270 */
[----:B------:R-:W2:Y:S01]  /*5960*/  MUFU.TANH R126, R126 ;  /* 0x0000007e007e7308 */ /* 0x000ea20000002400 */
[----:B0-----:R-:W-:Y:S01]  /*5970*/  FSEL R112, R124, -INF , P1 ;  /* 0xff8000007c707808 */ /* 0x001fe20000800000 */
[C---:B------:R-:W-:Y:S01]  /*5980*/  FMUL.FTZ R130, R0.reuse, R97 ;  /* 0x0000006100827220 */ /* 0x040fe20000410000 */
[----:B------:R-:W-:Y:S01]  /*5990*/  FMNMX.FTZ R73, R111, R98, !PT ;  /* 0x000000626f497209 */ /* 0x000fe20007810000 */
[----:B------:R-:W-:Y:S01]  /*59a0*/  FMUL.FTZ R97, R0, R103 ;  /* 0x0000006700617220 */ /* 0x000fe20000410000 */
[----:B------:R-:W-:Y:S01]  /*59b0*/  ISETP.GT.AND P1, PT, R128, 0x18, PT ;  /* 0x000000188000780c */ /* 0x000fe20003f24270 */
[----:B------:R-:W-:Y:S01]  /*59c0*/  FMUL.FTZ R14, R0, R134 ;  /* 0x00000086000e7220 */ /* 0x000fe20000410000 */
[----:B------:R-:W-:Y:S01]  /*59d0*/  FMNMX.FTZ R99, R112, R73, !PT ;  /* 0x0000004970637209 */ /* 0x000fe20007810000 */
[----:B------:R-:W-:Y:S01]  /*59e0*/  MUFU.TANH R125, R125 ;  /* 0x0000007d007d7308 */ /* 0x000fe20000002400 */
[----:B-1----:R-:W-:Y:S01]  /*59f0*/  FSEL R98, R123, -INF , P2 ;  /* 0xff8000007b627808 */ /* 0x002fe20001000000 */
[----:B------:R-:W-:Y:S01]  /*5a00*/  FMUL.FTZ R123, R0, R80 ;  /* 0x00000050007b7220 */ /* 0x000fe20000410000 */
[----:B------:R-:W-:Y:S01]  /*5a10*/  ISETP.GT.AND P2, PT, R128, 0x19, PT ;  /* 0x000000198000780c */ /* 0x000fe20003f44270 */
[----:B------:R-:W-:Y:S01]  /*5a20*/  FMUL.FTZ R15, R0, R135 ;  /* 0x00000087000f7220 */ /* 0x000fe20000410000 */
[----:B------:R-:W-:Y:S01]  /*5a30*/  FMNMX.FTZ R100, R98, R99, !PT ;  /* 0x0000006362647209 */ /* 0x000fe20007810000 */
[C---:B------:R-:W-:Y:S01]  /*5a40*/  FMUL.FTZ R75, R0.reuse, R75 ;  /* 0x0000004b004b7220 */ /* 0x040fe20000410000 */
[----:B------:R-:W-:Y:S01]  /*5a50*/  FMUL.FTZ R78, R0, R78 ;  /* 0x0000004e004e7220 */ /* 0x000fe20000410000 */
[----:B------:R-:W0:Y:S01]  /*5a60*/  MUFU.TANH R127, R127 ;  /* 0x0000007f007f7308 */ /* 0x000e220000002400 */
[----:B--2---:R-:W-:Y:S01]  /*5a70*/  FSEL R73, R126, -INF , P1 ;  /* 0xff8000007e497808 */ /* 0x004fe20000800000 */
[----:B------:R-:W-:Y:S01]  /*5a80*/  FMUL.FTZ R82, R0, R82 ;  /* 0x0000005200527220 */ /* 0x000fe20000410000 */
[----:B------:R-:W-:Y:S01]  /*5a90*/  ISETP.GT.AND P1, PT, R128, 0x20, PT ;  /* 0x000000208000780c */ /* 0x000fe20003f24270 */
[C---:B------:R-:W-:Y:S01]  /*5aa0*/  FMUL.FTZ R83, R0.reuse, R83 ;  /* 0x0000005300537220 */ /* 0x040fe20000410000 */
[----:B------:R-:W-:Y:S01]  /*5ab0*/  FMNMX.FTZ R99, R73, R100, !PT ;  /* 0x0000006449637209 */ /* 0x000fe20007810000 */
        /* <DEDUP_REMOVED lines=11> */
[----:B0-----:R-:W-:Y:S01]  /*5b70*/  FSEL R76, R127, -INF , P1 ;  /* 0xff8000007f4c7808 */ /* 0x001fe20000800000 */
[----:B------:R-:W-:Y:S01]  /*5b80*/  FMUL.FTZ R71, R0, R71 ;  /* 0x0000004700477220 */ /* 0x000fe20000410000 */
[----:B------:R-:W-:Y:S01]  /*5b90*/  ISETP.GT.AND P1, PT, R128, 0x28, PT ;  /* 0x000000288000780c */ /* 0x000fe20003f24270 */
[----:B------:R-:W-:-:S04]  /*5ba0*/  UIADD3 UR20, UR20, 0x12440, URZ ;  /* 0x0001244014147890 */ /* 0x000fc8000fffe03f */
[----:B------:R0:W-:Y:S01]  /*5bb0*/  MUFU.TANH R120, R72 ;  /* 0x0000004800787308 */ /* 0x0001e20000002400 */
[----:B------:R-:W-:-:S07]  /*5bc0*/  UPRMT UR20, UR9, 0x654, UR20 ;  /* 0x0000065409147896 */ /* 0x000fce0008000014 */
[----:B------:R-:W3:Y:S01]  /*5bd0*/  MUFU.TANH R107, R107 ;  /* 0x0000006b006b7308 */ /* 0x000ee20000002400 */
[----:B0-----:R-:W-:Y:S01]  /*5be0*/  FMUL.FTZ R72, R0, R74 ;  /* 0x0000004a00487220 */ /* 0x001fe20000410000 */
[----:B------:R-:W-:Y:S01]  /*5bf0*/  FSEL R74, R125, -INF , P2 ;  /* 0xff8000007d4a7808 */ /* 0x000fe20001000000 */
[----:B------:R-:W-:Y:S01]  /*5c00*/  SYNCS.ARRIVE.TRANS64.RED.A1T0 RZ, [UR20], RZ ;  /* 0x000000ffffff79a7 */ /* 0x000fe20008100414 */
[----:B------:R-:W-:Y:S02]  /*5c10*/  ISETP.GT.AND P2, PT, R128, 0x21, PT ;  /* 0x000000218000780c */ /* 0x000fe40003f44270 */
[----:B------:R-:W-:Y:S02]  /*5c20*/  FMNMX.FTZ R101, R74, R99, !PT ;  /* 0x000000634a657209 */ /* 0x000fe40007810000 */
[----:B------:R-:W0:Y:S01]  /*5c30*/  MUFU.TANH R129, R129 ;  /* 0x0000008100817308 */ /* 0x000e220000002400 */
[----:B-1----:R-:W-:Y:S01]  /*5c40*/  FSEL R99, R105, -INF , P2 ;  /* 0xff80000069637808 */ /* 0x002fe20001000000 */
[----:B------:R-:W-:Y:S01]  /*5c50*/  FMUL.FTZ R105, R0, R81 ;  /* 0x0000005100697220 */ /* 0x000fe20000410000 */
[----:B------:R-:W-:-:S02]  /*5c60*/  FMNMX.FTZ R100, R76, R101, !PT ;  /* 0x000000654c647209 */ /* 0x000fc40007810000 */
[----:B------:R-:W-:Y:S02]  /*5c70*/  ISETP.GT.AND P2, PT, R128, 0x29, PT ;  /* 0x000000298000780c */ /* 0x000fe40003f44270 */
[----:B--2---:R-:W-:Y:S01]  /*5c80*/  FSEL R77, R106, -INF , P1 ;  /* 0xff8000006a4d7808 */ /* 0x004fe20000800000 */
[----:B------:R-:W1:Y:S01]  /*5c90*/  MUFU.TANH R113, R113 ;  /* 0x0000007100717308 */ /* 0x000e620000002400 */
[----:B------:R-:W-:Y:S02]  /*5ca0*/  FMNMX.FTZ R102, R99, R100, !PT ;  /* 0x0000006463667209 */ /* 0x000fe40007810000 */
[C---:B------:R-:W-:Y:S02]  /*5cb0*/  ISETP.GT.AND P1, PT, R128.reuse, 0x30, PT ;  /* 0x000000308000780c */ /* 0x040fe40003f24270 */
[----:B---3--:R-:W-:Y:S02]  /*5cc0*/  FSEL R100, R107, -INF , P2 ;  /* 0xff8000006b647808 */ /* 0x008fe40001000000 */
[----:B------:R-:W-:Y:S01]  /*5cd0*/  FMNMX.FTZ R101, R77, R102, !PT ;  /* 0x000000664d657209 */ /* 0x000fe20007810000 */
[----:B------:R-:W2:Y:S01]  /*5ce0*/  MUFU.TANH R115, R115 ;  /* 0x0000007300737308 */ /* 0x000ea20000002400 */
[----:B------:R-:W-:-:S02]  /*5cf0*/  ISETP.GT.AND P2, PT, R128, 0x31, PT ;  /* 0x000000318000780c */ /* 0x000fc40003f44270 */
[----:B0-----:R-:W-:Y:S02]  /*5d00*/  FSEL R80, R129, -INF , P1 ;  /* 0xff80000081507808 */ /* 0x001fe40000800000 */
[----:B------:R-:W-:Y:S02]  /*5d10*/  FMNMX.FTZ R103, R100, R101, !PT ;  /* 0x0000006564677209 */ /* 0x000fe40007810000 */
[----:B------:R-:W-:Y:S01]  /*5d20*/  ISETP.GT.AND P1, PT, R128, 0x38, PT ;  /* 0x000000388000780c */ /* 0x000fe20003f24270 */
[----:B------:R-:W0:Y:S01]  /*5d30*/  MUFU.TANH R114, R114 ;  /* 0x0000007200727308 */ /* 0x000e220000002400 */
[----:B-1----:R-:W-:Y:S01]  /*5d40*/  FSEL R101, R113, -INF , P2 ;  /* 0xff80000071657808 */ /* 0x002fe20001000000 */
[----:B------:R-:W-:Y:S01]  /*5d50*/  FMUL.FTZ R113, R0, R56 ;  /* 0x0000003800717220 */ /* 0x000fe20000410000 */
[----:B------:R-:W-:Y:S02]  /*5d60*/  FMNMX.FTZ R102, R80, R103, !PT ;  /* 0x0000006750667209 */ /* 0x000fe40007810000 */
[----:B------:R-:W-:-:S02]  /*5d70*/  ISETP.GT.AND P2, PT, R128, 0x39, PT ;  /* 0x000000398000780c */ /* 0x000fc40003f44270 */
[----:B------:R-:W-:Y:S01]  /*5d80*/  FMNMX.FTZ R106, R101, R102, !PT ;  /* 0x00000066656a7209 */ /* 0x000fe20007810000 */
[----:B------:R-:W1:Y:S01]  /*5d90*/  MUFU.TANH R117, R117 ;  /* 0x0000007500757308 */ /* 0x000e620000002400 */
[----:B--2---:R-:W-:Y:S02]  /*5da0*/  FSEL R81, R115, -INF , P1 ;  /* 0xff80000073517808 */ /* 0x004fe40000800000 */
[----:B------:R-:W-:Y:S02]  /*5db0*/  ISETP.GT.AND P1, PT, R128, 0x40, PT ;  /* 0x000000408000780c */ /* 0x000fe40003f24270 */
[----:B------:R-:W-:Y:S01]  /*5dc0*/  FMNMX.FTZ R103, R81, R106, !PT ;  /* 0x0000006a51677209 */ /* 0x000fe20007810000 */
[----:B------:R-:W-:Y:S02]  /*5dd0*/  FMUL.FTZ R106, R0, R84 ;  /* 0x00000054006a7220 */ /* 0x000fe40000410000 */
[----:B------:R-:W2:Y:S01]  /*5de0*/  MUFU.TANH R116, R116 ;  /* 0x0000007400747308 */ /* 0x000ea20000002400 */
[----:B0-----:R-:W-:-:S02]  /*5df0*/  FSEL R102, R114, -INF , P2 ;  /* 0xff80000072667808 */ /* 0x001fc40001000000 */
[----:B------:R-:W-:Y:S02]  /*5e00*/  ISETP.GT.AND P2, PT, R128, 0x41, PT ;  /* 0x000000418000780c */ /* 0x000fe40003f44270 */
[----:B------:R-:W-:-:S03]  /*5e10*/  FMNMX.FTZ R107, R102, R103, !PT ;  /* 0x00000067666b7209 */ /* 0x000fc60007810000 */
[----:B------:R-:W0:Y:S01]  /*5e20*/  MUFU.TANH R119, R119 ;  /* 0x0000007700777308 */ /* 0x000e220000002400 */
[----:B-1----:R-:W-:Y:S02]  /*5e30*/  FSEL R84, R117, -INF , P1 ;  /* 0xff80000075547808 */ /* 0x002fe40000800000 */
[----:B------:R-:W-:Y:S02]  /*5e40*/  ISETP.GT.AND P1, PT, R128, 0x48, PT ;  /* 0x000000488000780c */ /* 0x000fe40003f24270 */
[----:B------:R-:W-:-:S03]  /*5e50*/  FMNMX.FTZ R114, R84, R107, !PT ;  /* 0x0000006b54727209 */ /* 0x000fc60007810000 */
[----:B------:R-:W-:Y:S01]  /*5e60*/  MUFU.TANH R118, R118 ;  /* 0x0000007600767308 */ /* 0x000fe20000002400 */
[----:B--2---:R-:W-:Y:S01]  /*5e70*/  FSEL R103, R116, -INF , P2 ;  /* 0xff80000074677808 */ /* 0x004fe20001000000 */
[----:B------:R-:W-:Y:S01]  /*5e80*/  FMUL.FTZ R116, R0, R85 ;  /* 0x0000005500747220 */ /* 0x000fe20000410000 */
[----:B------:R-:W-:Y:S02]  /*5e90*/  ISETP.GT.AND P2, PT, R128, 0x49, PT ;  /* 0x000000498000780c */ /* 0x000fe40003f44270 */
[----:B------:R-:W-:-:S03]  /*5ea0*/  FMNMX.FTZ R114, R103, R114, !PT ;  /* 0x0000007267727209 */ /* 0x000fc60007810000 */
[----:B------:R-:W1:Y:S01]  /*5eb0*/  MUFU.TANH R131, R131 ;  /* 0x0000008300837308 */ /* 0x000e620000002400 */
[----:B0-----:R-:W-:Y:S02]  /*5ec0*/  FSEL R85, R119, -INF , P1 ;  /* 0xff80000077557808 */ /* 0x001fe40000800000 */
[----:B------:R-:W-:Y:S02]  /*5ed0*/  ISETP.GT.AND P1, PT, R128, 0x50, PT ;  /* 0x000000508000780c */ /* 0x000fe40003f24270 */
[----:B------:R-:W-:-:S03]  /*5ee0*/  FMNMX.FTZ R114, R85, R114, !PT ;  /* 0x0000007255727209 */ /* 0x000fc60007810000 */
[----:B------:R-:W-:Y:S08]  /*5ef0*/  MUFU.TANH R130, R130 ;  /* 0x0000008200827308 */ /* 0x000ff00000002400 */
[----:B------:R-:W0:Y:S01]  /*5f00*/  MUFU.TANH R132, R132 ;  /* 0x0000008400847308 */ /* 0x000e220000002400 */
[----:B-1----:R-:W-:Y:S02]  /*5f10*/  FSEL R56, R131, -INF , P1 ;  /* 0xff80000083387808 */ /* 0x002fe40000800000 */
[----:B------:R-:W-:-:S05]  /*5f20*/  ISETP.GT.AND P1, PT, R128, 0x58, PT ;  /* 0x000000588000780c */ /* 0x000fca0003f24270 */
[----:B------:R-:W1:Y:S08]  /*5f30*/  MUFU.TANH R133, R133 ;  /* 0x0000008500857308 */ /* 0x000e700000002400 */
[----:B------:R2:W-:Y:S08]  /*5f40*/  MUFU.TANH R115, R105 ;  /* 0x0000006900737308 */ /* 0x0005f00000002400 */
[----:B------:R-:W3:Y:S01]  /*5f50*/  MUFU.TANH R20, R20 ;  /* 0x0000001400147308 */ /* 0x000ee20000002400 */
[----:B--2---:R-:W-:-:S02]  /*5f60*/  FSEL R105, R118, -INF , P2 ;  /* 0xff80000076697808 */ /* 0x004fc40001000000 */
[----:B------:R-:W-:Y:S02]  /*5f70*/  ISETP.GT.AND P2, PT, R128, 0x51, PT ;  /* 0x000000518000780c */ /* 0x000fe40003f44270 */
[----:B------:R-:W-:Y:S01]  /*5f80*/  FMNMX.FTZ R107, R105, R114, !PT ;  /* 0x00000072696b7209 */ /* 0x000fe20007810000 */
[----:B------:R-:W-:Y:S01]  /*5f90*/  FMUL.FTZ R114, R0, R57 ;  /* 0x0000003900727220 */ /* 0x000fe20000410000 */
[----:B0-----:R-:W-:Y:S01]  /*5fa0*/  FSEL R57, R132, -INF , P1 ;  /* 0xff80000084397808 */ /* 0x001fe20000800000 */
[----:B------:R0:W-:Y:S01]  /*5fb0*/  MUFU.TANH R117, R106 ;  /* 0x0000006a00757308 */ /* 0x0001e20000002400 */
[----:B------:R-:W-:Y:S02]  /*5fc0*/  FMNMX.FTZ R107, R56, R107, !PT ;  /* 0x0000006b386b7209 */ /* 0x000fe40007810000 */
[----:B------:R-:W-:-:S05]  /*5fd0*/  ISETP.GT.AND P1, PT, R128, 0x60, PT ;  /* 0x000000608000780c */ /* 0x000fca0003f24270 */
[----:B------:R-:W2:Y:S01]  /*5fe0*/  MUFU.TANH R121, R121 ;  /* 0x0000007900797308 */ /* 0x000ea20000002400 */
[----:B0-----:R-:W-:Y:S02]  /*5ff0*/  FSEL R106, R130, -INF , P2 ;  /* 0xff800000826a7808 */ /* 0x001fe40001000000 */
[----:B------:R-:W-:Y:S02]  /*6000*/  ISETP.GT.AND P2, PT, R128, 0x59, PT ;  /* 0x000000598000780c */ /* 0x000fe40003f44270 */
[----:B------:R-:W-:Y:S02]  /*6010*/  FMNMX.FTZ R118, R106, R107, !PT ;  /* 0x0000006b6a767209 */ /* 0x000fe40007810000 */
[----:B-1----:R-:W-:Y:S01]  /*6020*/  FSEL R107, R133, -INF , P2 ;  /* 0xff800000856b7808 */ /* 0x002fe20001000000 */
[----:B------:R-:W0:Y:S01]  /*6030*/  MUFU.TANH R122, R122 ;  /* 0x0000007a007a7308 */ /* 0x000e220000002400 */
[----:B------:R-:W-:Y:S01]  /*6040*/  FMNMX.FTZ R124, R57, R118, !PT ;  /* 0x00000076397c7209 */ /* 0x000fe20007810000 */
[----:B------:R-:W-:Y:S01]  /*6050*/  FMUL.FTZ R118, R0, R60 ;  /* 0x0000003c00767220 */ /* 0x000fe20000410000 */
[----:B------:R-:W-:-:S02]  /*6060*/  ISETP.GT.AND P2, PT, R128, 0x61, PT ;  /* 0x000000618000780c */ /* 0x000fc40003f44270 */
[----:B------:R-:W-:Y:S02]  /*6070*/  FSEL R60, R120, -INF , P1 ;  /* 0xff800000783c7808 */ /* 0x000fe40000800000 */
[----:B------:R-:W-:Y:S01]  /*6080*/  FMNMX.FTZ R119, R107, R124, !PT ;  /* 0x0000007c6b777209 */ /* 0x000fe20007810000 */
[----:B------:R-:W1:Y:S01]  /*6090*/  MUFU.TANH R123, R123 ;  /* 0x0000007b007b7308 */ /* 0x000e620000002400 */
[----:B------:R-:W-:-:S07]  /*60a0*/  ISETP.GT.AND P1, PT, R128, 0x68, PT ;  /* 0x000000688000780c */ /* 0x000fce0003f24270 */
[----:B------:R3:W-:Y:S08]  /*60b0*/  MUFU.TANH R125, R113 ;  /* 0x00000071007d7308 */ /* 0x0007f00000002400 */
[----:B------:R4:W-:Y:S01]  /*60c0*/  MUFU.TANH R126, R114 ;  /* 0x00000072007e7308 */ /* 0x0009e20000002400 */
[----:B---3--:R-:W-:Y:S01]  /*60d0*/  FSEL R113, R20, -INF , P2 ;  /* 0xff80000014717808 */ /* 0x008fe20001000000 */
[----:B------:R-:W-:Y:S01]  /*60e0*/  FMUL.FTZ R20, R0, R61 ;  /* 0x0000003d00147220 */ /* 0x000fe20000410000 */
[----:B------:R-:W-:-:S02]  /*60f0*/  ISETP.GT.AND P2, PT, R128, 0x69, PT ;  /* 0x000000698000780c */ /* 0x000fc40003f44270 */
[----:B--2---:R-:W-:Y:S02]  /*6100*/  FSEL R61, R121, -INF , P1 ;  /* 0xff800000793d7808 */ /* 0x004fe40000800000 */
[----:B------:R-:W-:Y:S01]  /*6110*/  ISETP.GT.AND P1, PT, R128, 0x70, PT ;  /* 0x000000708000780c */ /* 0x000fe20003f24270 */
[----:B------:R-:W2:Y:S01]  /*6120*/  MUFU.TANH R116, R116 ;  /* 0x0000007400747308 */ /* 0x000ea20000002400 */
[----:B----4-:R-:W-:-:S04]  /*6130*/  FMNMX.FTZ R114, R60, R119, !PT ;  /* 0x000000773c727209 */ /* 0x010fc80007810000 */
[----:B------:R-:W-:Y:S02]  /*6140*/  FMNMX.FTZ R120, R113, R114, !PT ;  /* 0x0000007271787209 */ /* 0x000fe40007810000 */
[----:B0-----:R-:W-:Y:S01]  /*6150*/  FSEL R114, R122, -INF , P2 ;  /* 0xff8000007a727808 */ /* 0x001fe20001000000 */
[----:B------:R0:W3:Y:S01]  /*6160*/  MUFU.TANH R124, R118 ;  /* 0x00000076007c7308 */ /* 0x0000e20000002400 */
[----:B------:R-:W-:Y:S02]  /*6170*/  FMNMX.FTZ R119, R61, R120, !PT ;  /* 0x000000783d777209 */ /* 0x000fe40007810000 */
[----:B------:R-:W-:Y:S02]  /*6180*/  ISETP.GT.AND P2, PT, R128, 0x71, PT ;  /* 0x000000718000780c */ /* 0x000fe40003f44270 */
[----:B------:R-:W-:Y:S02]  /*6190*/  FMNMX.FTZ R119, R114, R119, !PT ;  /* 0x0000007772777209 */ /* 0x000fe40007810000 */
[----:B------:R-:W-:Y:S01]  /*61a0*/  FSEL R115, R115, -INF , P2 ;  /* 0xff80000073737808 */ /* 0x000fe20001000000 */
[----:B------:R4:W5:Y:S01]  /*61b0*/  MUFU.TANH R127, R20 ;  /* 0x00000014007f7308 */ /* 0x0009620000002400 */
[----:B0-----:R-:W-:Y:S01]  /*61c0*/  FMUL.FTZ R118, R0, R64 ;  /* 0x0000004000767220 */ /* 0x001fe20000410000 */
[----:B-1----:R-:W-:-:S02]  /*61d0*/  FSEL R64, R123, -INF , P1 ;  /* 0xff8000007b407808 */ /* 0x002fc40000800000 */
[----:B------:R-:W-:Y:S02]  /*61e0*/  ISETP.GT.AND P1, PT, R128, 0x78, PT ;  /* 0x000000788000780c */ /* 0x000fe40003f24270 */
[----:B------:R-:W-:Y:S01]  /*61f0*/  FMNMX.FTZ R120, R64, R119, !PT ;  /* 0x0000007740787209 */ /* 0x000fe20007810000 */
[----:B------:R-:W-:Y:S01]  /*6200*/  FMUL.FTZ R119, R0, R68 ;  /* 0x0000004400777220 */ /* 0x000fe20000410000 */
[----:B------:R-:W-:Y:S01]  /*6210*/  ISETP.GT.AND P2, PT, R128, 0x79, PT ;  /* 0x000000798000780c */ /* 0x000fe20003f44270 */
[----:B----4-:R-:W-:Y:S01]  /*6220*/  FMUL.FTZ R20, R0, R65 ;  /* 0x0000004100147220 */ /* 0x010fe20000410000 */
[----:B------:R-:W-:Y:S01]  /*6230*/  FSEL R65, R117, -INF , P1 ;  /* 0xff80000075417808 */ /* 0x000fe20000800000 */
[----:B------:R-:W0:Y:S01]  /*6240*/  MUFU.TANH R122, R118 ;  /* 0x00000076007a7308 */ /* 0x000e220000002400 */
[----:B------:R-:W-:Y:S02]  /*6250*/  FMNMX.FTZ R120, R115, R120, !PT ;  /* 0x0000007873787209 */ /* 0x000fe40007810000 */
[----:B------:R-:W-:-:S02]  /*6260*/  ISETP.GT.AND P1, PT, R128, 0x80, PT ;  /* 0x000000808000780c */ /* 0x000fc40003f24270 */
[----:B--2---:R-:W-:Y:S02]  /*6270*/  FSEL R116, R116, -INF , P2 ;  /* 0xff80000074747808 */ /* 0x004fe40001000000 */
[----:B------:R-:W-:Y:S01]  /*6280*/  FMNMX.FTZ R117, R65, R120, !PT ;  /* 0x0000007841757209 */ /* 0x000fe20007810000 */
[----:B------:R1:W2:Y:S01]  /*6290*/  MUFU.TANH R123, R20 ;  /* 0x00000014007b7308 */ /* 0x0002a20000002400 */
[----:B------:R-:W-:Y:S02]  /*62a0*/  ISETP.GT.AND P2, PT, R128, 0x81, PT ;  /* 0x000000818000780c */ /* 0x000fe40003f44270 */
[----:B------:R-:W-:Y:S02]  /*62b0*/  FSEL R68, R125, -INF , P1 ;  /* 0xff8000007d447808 */ /* 0x000fe40000800000 */
[----:B------:R-:W-:Y:S02]  /*62c0*/  FMNMX.FTZ R121, R116, R117, !PT ;  /* 0x0000007574797209 */ /* 0x000fe40007810000 */
[----:B------:R-:W-:Y:S01]  /*62d0*/  ISETP.GT.AND P1, PT, R128, 0x88, PT ;  /* 0x000000888000780c */ /* 0x000fe20003f24270 */
[----:B------:R0:W4:Y:S01]  /*62e0*/  MUFU.TANH R125, R119 ;  /* 0x00000077007d7308 */ /* 0x0001220000002400 */
[----:B------:R-:W-:Y:S01]  /*62f0*/  FSEL R117, R126, -INF , P2 ;  /* 0xff8000007e757808 */ /* 0x000fe20001000000 */
[----:B-1----:R-:W-:Y:S01]  /*6300*/  FMUL.FTZ R20, R0, R69 ;  /* 0x0000004500147220 */ /* 0x002fe20000410000 */
[----:B------:R-:W-:-:S02]  /*6310*/  FMNMX.FTZ R118, R68, R121, !PT ;  /* 0x0000007944767209 */ /* 0x000fc40007810000 */
[----:B------:R-:W-:Y:S02]  /*6320*/  ISETP.GT.AND P2, PT, R128, 0x89, PT ;  /* 0x000000898000780c */ /* 0x000fe40003f44270 */
[----:B---3--:R-:W-:Y:S01]  /*6330*/  FSEL R69, R124, -INF , P1 ;  /* 0xff8000007c457808 */ /* 0x008fe20000800000 */
[----:B------:R-:W-:Y:S01]  /*6340*/  MUFU.TANH R8, R8 ;  /* 0x0000000800087308 */ /* 0x000fe20000002400 */
[----:B------:R-:W-:Y:S02]  /*6350*/  FMNMX.FTZ R120, R117, R118, !PT ;  /* 0x0000007675787209 */ /* 0x000fe40007810000 */
[C---:B------:R-:W-:Y:S02]  /*6360*/  ISETP.GT.AND P1, PT, R128.reuse, 0x90, PT ;  /* 0x000000908000780c */ /* 0x040fe40003f24270 */
[----:B-----5:R-:W-:Y:S02]  /*6370*/  FSEL R118, R127, -INF , P2 ;  /* 0xff8000007f767808 */ /* 0x020fe40001000000 */
[----:B------:R-:W-:Y:S01]  /*6380*/  FMNMX.FTZ R121, R69, R120, !PT ;  /* 0x0000007845797209 */ /* 0x000fe20007810000 */
[----:B------:R1:W3:Y:S01]  /*6390*/  MUFU.TANH R124, R20 ;  /* 0x00000014007c7308 */ /* 0x0002e20000002400 */
[----:B------:R-:W-:-:S02]  /*63a0*/  ISETP.GT.AND P2, PT, R128, 0x91, PT ;  /* 0x000000918000780c */ /* 0x000fc40003f44270 */
[----:B0-----:R-:W-:Y:S02]  /*63b0*/  FSEL R119, R122, -INF , P1 ;  /* 0xff8000007a777808 */ /* 0x001fe40000800000 */
[----:B------:R-:W-:Y:S02]  /*63c0*/  FMNMX.FTZ R122, R118, R121, !PT ;  /* 0x00000079767a7209 */ /* 0x000fe40007810000 */
[----:B--2---:R-:W-:Y:S01]  /*63d0*/  FSEL R120, R123, -INF , P2 ;  /* 0xff8000007b787808 */ /* 0x004fe20001000000 */
[----:B------:R-:W0:Y:S01]  /*63e0*/  MUFU.TANH R9, R9 ;  /* 0x0000000900097308 */ /* 0x000e220000002400 */
[----:B------:R-:W-:Y:S02]  /*63f0*/  ISETP.GT.AND P1, PT, R128, 0x98, PT ;  /* 0x000000988000780c */ /* 0x000fe40003f24270 */
[----:B------:R-:W-:Y:S01]  /*6400*/  FMNMX.FTZ R123, R119, R122, !PT ;  /* 0x0000007a777b7209 */ /* 0x000fe20007810000 */
[----:B------:R-:W-:Y:S01]  /*6410*/  FMUL.FTZ R122, R0, R79 ;  /* 0x0000004f007a7220 */ /* 0x000fe20000410000 */
[----:B------:R-:W-:-:S02]  /*6420*/  ISETP.GT.AND P2, PT, R128, 0x99, PT ;  /* 0x000000998000780c */ /* 0x000fc40003f44270 */
[----:B----4-:R-:W-:Y:S01]  /*6430*/  FSEL R121, R125, -INF , P1 ;  /* 0xff8000007d797808 */ /* 0x010fe20000800000 */
[----:B------:R-:W2:Y:S01]  /*6440*/  SHFL.IDX PT, R128, R93, 0x1, 0x1c1f ;  /* 0x003c1f005d807f89 */ /* 0x000ea200000e0000 */
[----:B-1----:R-:W-:Y:S01]  /*6450*/  FMNMX.FTZ R20, R120, R123, !PT ;  /* 0x0000007b78147209 */ /* 0x002fe20007810000 */
[----:B------:R-:W-:Y:S01]  /*6460*/  MUFU.TANH R10, R10 ;  /* 0x0000000a000a7308 */ /* 0x000fe20000002400 */
[----:B---3--:R-:W-:Y:S02]  /*6470*/  FSEL R79, R124, -INF , P2 ;  /* 0xff8000007c4f7808 */ /* 0x008fe40001000000 */
[----:B------:R-:W-:-:S04]  /*6480*/  FMNMX.FTZ R20, R121, R20, !PT ;  /* 0x0000001479147209 */ /* 0x000fc80007810000 */
[----:B------:R-:W-:Y:S01]  /*6490*/  FMNMX.FTZ R20, R79, R20, !PT ;  /* 0x000000144f147209 */ /* 0x000fe20007810000 */
[----:B------:R-:W1:Y:S04]  /*64a0*/  MUFU.TANH R11, R11 ;  /* 0x0000000b000b7308 */ /* 0x000e680000002400 */
[----:B------:R-:W3:Y:S04]  /*64b0*/  SHFL.BFLY PT, R123, R20, 0x2, 0x1f ;  /* 0x0c401f00147b7f89 */ /* 0x000ee800000e0000 */
[----:B------:R-:W-:Y:S01]  /*64c0*/  MUFU.TANH R12, R12 ;  /* 0x0000000c000c7308 */ /* 0x000fe20000002400 */
[----:B--2---:R-:W-:-:S07]  /*64d0*/  IADD3 R95, R128, -UR18, R95 ;  /* 0x80000012805f7c10 */ /* 0x004fce000fffe05f */
[----:B------:R-:W2:Y:S01]  /*64e0*/  MUFU.TANH R13, R13 ;  /* 0x0000000d000d7308 */ /* 0x000ea20000002400 */
[C---:B------:R-:W-:Y:S02]  /*64f0*/  ISETP.GT.AND P2, PT, R95.reuse, RZ, PT ;  /* 0x000000ff5f00720c */ /* 0x040fe40003f44270 */
[C---:B------:R-:W-:Y:S02]  /*6500*/  ISETP.GT.AND P3, PT, R95.reuse, 0x1, PT ;  /* 0x000000015f00780c */ /* 0x040fe40003f64270 */
[----:B------:R-:W-:Y:S02]  /*6510*/  FSEL R8, R8, -INF , P2 ;  /* 0xff80000008087808 */ /* 0x000fe40001000000 */
[----:B------:R-:W-:Y:S01]  /*6520*/  ISETP.GT.AND P2, PT, R95, 0x8, PT ;  /* 0x000000085f00780c */ /* 0x000fe20003f44270 */
[----:B------:R-:W-:Y:S01]  /*6530*/  MUFU.TANH R14, R14 ;  /* 0x0000000e000e7308 */ /* 0x000fe20000002400 */
[----:B0-----:R-:W-:Y:S02]  /*6540*/  FSEL R9, R9, -INF , P3 ;  /* 0xff80000009097808 */ /* 0x001fe40001800000 */
[----:B---3--:R-:W-:-:S02]  /*6550*/  FMNMX.FTZ R123, R20, R123, !PT ;  /* 0x0000007b147b7209 */ /* 0x008fc40007810000 */
[----:B------:R-:W-:-:S03]  /*6560*/  ISETP.GT.AND P3, PT, R95, 0x9, PT ;  /* 0x000000095f00780c */ /* 0x000fc60003f64270 */
[----:B------:R-:W0:Y:S01]  /*6570*/  SHFL.BFLY PT, R20, R123, 0x1, 0x1f ;  /* 0x0c201f007b147f89 */ /* 0x000e2200000e0000 */
[----:B------:R-:W3:Y:S01]  /*6580*/  MUFU.TANH R15, R15 ;  /* 0x0000000f000f7308 */ /* 0x000ee20000002400 */
[----:B-1----:R-:W-:Y:S02]  /*6590*/  FSEL R11, R11, -INF , P3 ;  /* 0xff8000000b0b7808 */ /* 0x002fe40001800000 */
[----:B------:R-:W-:-:S04]  /*65a0*/  ISETP.GT.AND P3, PT, R95, 0x11, PT ;  /* 0x000000115f00780c */ /* 0x000fc80003f64270 */
[----:B--2---:R-:W-:Y:S01]  /*65b0*/  FSEL R13, R13, -INF , P3 ;  /* 0xff8000000d0d7808 */ /* 0x004fe20001800000 */
[----:B------:R-:W-:Y:S01]  /*65c0*/  MUFU.TANH R16, R16 ;  /* 0x0000001000107308 */ /* 0x000fe20000002400 */
[----:B------:R-:W-:-:S07]  /*65d0*/  ISETP.GT.AND P3, PT, R95, 0x19, PT ;  /* 0x000000195f00780c */ /* 0x000fce0003f64270 */
[----:B------:R-:W1:Y:S01]  /*65e0*/  MUFU.TANH R17, R17 ;  /* 0x0000001100117308 */ /* 0x000e620000002400 */
[----:B---3--:R-:W-:Y:S02]  /*65f0*/  FSEL R15, R15, -INF , P3 ;  /* 0xff8000000f0f7808 */ /* 0x008fe40001800000 */
[----:B------:R-:W-:Y:S02]  /*6600*/  ISETP.GT.AND P3, PT, R95, 0x21, PT ;  /* 0x000000215f00780c */ /* 0x000fe40003f64270 */
[----:B0-----:R-:W-:-:S03]  /*6610*/  FMNMX.FTZ R20, R123, R20, !PT ;  /* 0x000000147b147209 */ /* 0x001fc60007810000 */
[----:B------:R-:W0:Y:S01]  /*6620*/  MUFU.TANH R18, R18 ;  /* 0x0000001200127308 */ /* 0x000e220000002400 */
[----:B------:R-:W-:Y:S02]  /*6630*/  MOV R123, UR17 ;  /* 0x00000011007b7c02 */ /* 0x000fe40008000f00 */
[----:B------:R-:W-:-:S03]  /*6640*/  FSETP.NEU.FTZ.AND P1, PT, R20, -INF , PT ;  /* 0xff8000001400780b */ /* 0x000fc60003f3d000 */
[----:B------:R-:W-:Y:S02]  /*6650*/  FFMA.FTZ R124, R20, R123, -8 ;  /* 0xc1000000147c7423 */ /* 0x000fe4000001007b */
[----:B------:R-:W2:Y:S01]  /*6660*/  MUFU.TANH R19, R19 ;  /* 0x0000001300137308 */ /* 0x000ea20000002400 */
[----:B-1----:R-:W-:Y:S02]  /*6670*/  FSEL R17, R17, -INF , P3 ;  /* 0xff80000011117808 */ /* 0x002fe40001800000 */
[----:B------:R-:W-:Y:S02]  /*6680*/  FSEL R124, R124, RZ, P1 ;  /* 0x000000ff7c7c7208 */ /* 0x000fe40000800000 */
[----:B------:R-:W-:-:S03]  /*6690*/  ISETP.GT.AND P3, PT, R95, 0x29, PT ;  /* 0x000000295f00780c */ /* 0x000fc60003f64270 */
[--C-:B------:R-:W-:Y:S01]  /*66a0*/  FFMA.FTZ R126, R109, UR17, -R124.reuse ;  /* 0x000000116d7e7c23 */ /* 0x100fe2000801087c */
[----:B------:R-:W-:-:S01]  /*66b0*/  FFMA.FTZ R93, R98, UR17, -R124 ;  /* 0x00000011625d7c23 */ /* 0x000fc2000801087c */
[--C-:B------:R-:W-:Y:S01]  /*66c0*/  FFMA.FTZ R109, R108, UR17, -R124.reuse ;  /* 0x000000116c6d7c23 */ /* 0x100fe2000801087c */
[----:B------:R-:W-:Y:S01]  /*66d0*/  FMNMX.FTZ R98, R8, R3, !PT ;  /* 0x0000000308627209 */ /* 0x000fe20007810000 */
[--C-:B------:R-:W-:Y:S01]  /*66e0*/  FFMA.FTZ R108, R110, UR17, -R124.reuse ;  /* 0x000000116e6c7c23 */ /* 0x100fe2000801087c */
[----:B------:R-:W-:-:S01]  /*66f0*/  FFMA.FTZ R110, R112, UR17, -R124 ;  /* 0x00000011706e7c23 */ /* 0x000fc2000801087c */
[--C-:B------:R-:W-:Y:S01]  /*6700*/  FFMA.FTZ R112, R73, UR17, -R124.reuse ;  /* 0x0000001149707c23 */ /* 0x100fe2000801087c */
[----:B------:R-:W-:Y:S01]  /*6710*/  FSEL R73, R10, -INF , P2 ;  /* 0xff8000000a497808 */ /* 0x000fe20001000000 */
[--C-:B------:R-:W-:Y:S01]  /*6720*/  FFMA.FTZ R123, R74, UR17, -R124.reuse ;  /* 0x000000114a7b7c23 */ /* 0x100fe2000801087c */
[----:B------:R-:W-:Y:S01]  /*6730*/  FMNMX.FTZ R98, R9, R98, !PT ;  /* 0x0000006209627209 */ /* 0x000fe20007810000 */
[----:B------:R-:W1:Y:S01]  /*6740*/  MUFU.TANH R21, R21 ;  /* 0x0000001500157308 */ /* 0x000e620000002400 */
[----:B------:R-:W-:Y:S01]  /*6750*/  ISETP.GT.AND P2, PT, R95, 0x10, PT ;  /* 0x000000105f00780c */ /* 0x000fe20003f44270 */
[--C-:B------:R-:W-:Y:S01]  /*6760*/  FFMA.FTZ R127, R100, UR17, -R124.reuse ;  /* 0x00000011647f7c23 */ /* 0x100fe2000801087c */
[----:B------:R-:W-:Y:S01]  /*6770*/  FMNMX.FTZ R98, R73, R98, !PT ;  /* 0x0000006249627209 */ /* 0x000fe20007810000 */
[--C-:B------:R-:W-:Y:S01]  /*6780*/  FFMA.FTZ R102, R102, UR17, -R124.reuse ;  /* 0x0000001166667c23 */ /* 0x100fe2000801087c */
[----:B------:R-:W-:Y:S01]  /*6790*/  FSEL R12, R12, -INF , P2 ;  /* 0xff8000000c0c7808 */ /* 0x000fe20001000000 */
[--C-:B------:R-:W-:Y:S01]  /*67a0*/  FFMA.FTZ R106, R106, UR17, -R124.reuse ;  /* 0x000000116a6a7c23 */ /* 0x100fe2000801087c */
[----:B------:R-:W-:Y:S01]  /*67b0*/  FMNMX.FTZ R125, R11, R98, !PT ;  /* 0x000000620b7d7209 */ /* 0x000fe20007810000 */
[--C-:B------:R-:W-:Y:S01]  /*67c0*/  FFMA.FTZ R98, R76, UR17, -R124.reuse ;  /* 0x000000114c627c23 */ /* 0x100fe2000801087c */
[----:B------:R-:W-:Y:S01]  /*67d0*/  ISETP.GT.AND P2, PT, R95, 0x18, PT ;  /* 0x000000185f00780c */ /* 0x000fe20003f44270 */
[----:B------:R-:W3:Y:S01]  /*67e0*/  MUFU.TANH R22, R22 ;  /* 0x0000001600167308 */ /* 0x000ee20000002400 */
[----:B------:R-:W-:Y:S01]  /*67f0*/  FMNMX.FTZ R76, R12, R125, !PT ;  /* 0x0000007d0c4c7209 */ /* 0x000fe20007810000 */
[--C-:B------:R-:W-:Y:S01]  /*6800*/  FFMA.FTZ R111, R111, UR17, -R124.reuse ;  /* 0x000000116f6f7c23 */ /* 0x100fe2000801087c */
[----:B------:R-:W-:Y:S01]  /*6810*/  FSEL R74, R14, -INF , P2 ;  /* 0xff8000000e4a7808 */ /* 0x000fe20001000000 */
[--C-:B------:R-:W-:Y:S01]  /*6820*/  FFMA.FTZ R99, R99, UR17, -R124.reuse ;  /* 0x0000001163637c23 */ /* 0x100fe2000801087c */
[----:B------:R-:W-:Y:S01]  /*6830*/  FMNMX.FTZ R125, R13, R76, !PT ;  /* 0x0000004c0d7d7209 */ /* 0x000fe20007810000 */
[--C-:B------:R-:W-:Y:S01]  /*6840*/  FFMA.FTZ R81, R81, UR17, -R124.reuse ;  /* 0x0000001151517c23 */ /* 0x100fe2000801087c */
[----:B------:R-:W-:Y:S01]  /*6850*/  ISETP.GT.AND P2, PT, R95, 0x20, PT ;  /* 0x000000205f00780c */ /* 0x000fe20003f44270 */
[----:B------:R4:W-:Y:S01]  /*6860*/  MUFU.EX2 R14, R98 ;  /* 0x00000062000e7308 */ /* 0x0009e20000000800 */
        /* <DEDUP_REMOVED lines=8> */
[----:B----4-:R-:W-:Y:S01]  /*68f0*/  FMNMX.FTZ R98, R16, R125, !PT ;  /* 0x0000007d10627209 */ /* 0x010fe20007810000 */
[--C-:B------:R-:W-:Y:S01]  /*6900*/  FFMA.FTZ R56, R56, UR17, -R124.reuse ;  /* 0x0000001138387c23 */ /* 0x100fe2000801087c */
[----:B0-----:R-:W-:Y:S01]  /*6910*/  FSEL R76, R18, -INF , P2 ;  /* 0xff800000124c7808 */ /* 0x001fe20001000000 */
[--C-:B------:R-:W-:Y:S01]  /*6920*/  FFMA.FTZ R57, R57, UR17, -R124.reuse ;  /* 0x0000001139397c23 */ /* 0x100fe2000801087c */
[----:B------:R-:W-:Y:S01]  /*6930*/  ISETP.GT.AND P2, PT, R95, 0x30, PT ;  /* 0x000000305f00780c */ /* 0x000fe20003f44270 */
[--C-:B------:R-:W-:Y:S01]  /*6940*/  FFMA.FTZ R60, R60, UR17, -R124.reuse ;  /* 0x000000113c3c7c23 */ /* 0x100fe2000801087c */
[----:B--2---:R-:W-:Y:S01]  /*6950*/  FSEL R19, R19, -INF , P3 ;  /* 0xff80000013137808 */ /* 0x004fe20001800000 */
[----:B------:R-:W0:Y:S01]  /*6960*/  MUFU.TANH R23, R23 ;  /* 0x0000001700177308 */ /* 0x000e220000002400 */
[----:B-----5:R-:W-:-:S01]  /*6970*/  FFMA.FTZ R112, R77, UR17, -R124 ;  /* 0x000000114d707c23 */ /* 0x020fc2000801087c */
[----:B------:R-:W-:Y:S01]  /*6980*/  FMNMX.FTZ R77, R17, R98, !PT ;  /* 0x00000062114d7209 */ /* 0x000fe20007810000 */
[----:B------:R-:W-:-:S01]  /*6990*/  FFMA.FTZ R61, R61, UR17, -R124 ;  /* 0x000000113d3d7c23 */ /* 0x000fc2000801087c */
[----:B------:R-:W-:Y:S01]  /*69a0*/  ISETP.GT.AND P3, PT, R95, 0x31, PT ;  /* 0x000000315f00780c */ /* 0x000fe20003f64270 */
[----:B------:R-:W-:-:S01]  /*69b0*/  FFMA.FTZ R64, R64, UR17, -R124 ;  /* 0x0000001140407c23 */ /* 0x000fc2000801087c */
[----:B------:R-:W-:Y:S01]  /*69c0*/  FMNMX.FTZ R98, R76, R77, !PT ;  /* 0x0000004d4c627209 */ /* 0x000fe20007810000 */
[----:B------:R-:W-:-:S01]  /*69d0*/  FFMA.FTZ R65, R65, UR17, -R124 ;  /* 0x0000001141417c23 */ /* 0x000fc2000801087c */
[----:B------:R-:W2:Y:S01]  /*69e0*/  MUFU.TANH R104, R104 ;  /* 0x0000006800687308 */ /* 0x000ea20000002400 */
[----:B-1----:R-:W-:Y:S01]  /*69f0*/  FSEL R77, R21, -INF , P2 ;  /* 0xff800000154d7808 */ /* 0x002fe20001000000 */
[--C-:B------:R-:W-:Y:S01]  /*6a00*/  FFMA.FTZ R68, R68, UR17, -R124.reuse ;  /* 0x0000001144447c23 */ /* 0x100fe2000801087c */
[----:B------:R-:W-:Y:S01]  /*6a10*/  FMNMX.FTZ R100, R19, R98, !PT ;  /* 0x0000006213647209 */ /* 0x000fe20007810000 */
[----:B------:R-:W-:Y:S01]  /*6a20*/  FFMA.FTZ R69, R69, UR17, -R124 ;  /* 0x0000001145457c23 */ /* 0x000fe2000801087c */
[----:B------:R-:W-:-:S02]  /*6a30*/  ISETP.GT.AND P2, PT, R95, 0x38, PT ;  /* 0x000000385f00780c */ /* 0x000fc40003f44270 */
[----:B---3--:R-:W-:Y:S01]  /*6a40*/  FSEL R98, R22, -INF , P3 ;  /* 0xff80000016627808 */ /* 0x008fe20001800000 */
[----:B------:R-:W1:Y:S01]  /*6a50*/  MUFU.TANH R88, R88 ;  /* 0x0000005800587308 */ /* 0x000e620000002400 */
[----:B------:R-:W-:Y:S01]  /*6a60*/  FMNMX.FTZ R125, R77, R100, !PT ;  /* 0x000000644d7d7209 */ /* 0x000fe20007810000 */
[----:B------:R-:W-:Y:S01]  /*6a70*/  FFMA.FTZ R22, R80, UR17, -R124 ;  /* 0x0000001150167c23 */ /* 0x000fe2000801087c */
[----:B------:R-:W-:Y:S02]  /*6a80*/  ISETP.GT.AND P3, PT, R95, 0x39, PT ;  /* 0x000000395f00780c */ /* 0x000fe40003f64270 */
[----:B0-----:R-:W-:Y:S02]  /*6a90*/  FSEL R80, R23, -INF , P2 ;  /* 0xff80000017507808 */ /* 0x001fe40001000000 */
[----:B------:R-:W-:Y:S01]  /*6aa0*/  FMNMX.FTZ R125, R98, R125, !PT ;  /* 0x0000007d627d7209 */ /* 0x000fe20007810000 */
[----:B------:R-:W0:Y:S01]  /*6ab0*/  MUFU.TANH R89, R89 ;  /* 0x0000005900597308 */ /* 0x000e220000002400 */
[----:B------:R-:W-:-:S02]  /*6ac0*/  ISETP.GT.AND P2, PT, R95, 0x40, PT ;  /* 0x000000405f00780c */ /* 0x000fc40003f44270 */
[----:B--2---:R-:W-:Y:S02]  /*6ad0*/  FSEL R104, R104, -INF , P3 ;  /* 0xff80000068687808 */ /* 0x004fe40001800000 */
[----:B------:R-:W-:Y:S02]  /*6ae0*/  FMNMX.FTZ R125, R80, R125, !PT ;  /* 0x0000007d507d7209 */ /* 0x000fe40007810000 */
[C---:B------:R-:W-:Y:S01]  /*6af0*/  ISETP.GT.AND P3, PT, R95.reuse, 0x41, PT ;  /* 0x000000415f00780c */ /* 0x040fe20003f64270 */
[----:B------:R-:W2:Y:S01]  /*6b00*/  MUFU.TANH R90, R90 ;  /* 0x0000005a005a7308 */ /* 0x000ea20000002400 */
[----:B-1----:R-:W-:Y:S02]  /*6b10*/  FSEL R100, R88, -INF , P2 ;  /* 0xff80000058647808 */ /* 0x002fe40001000000 */
[----:B------:R-:W-:Y:S02]  /*6b20*/  FMNMX.FTZ R125, R104, R125, !PT ;  /* 0x0000007d687d7209 */ /* 0x000fe40007810000 */
[----:B------:R-:W-:-:S03]  /*6b30*/  ISETP.GT.AND P2, PT, R95, 0x48, PT ;  /* 0x000000485f00780c */ /* 0x000fc60003f44270 */
[----:B------:R-:W1:Y:S01]  /*6b40*/  MUFU.TANH R91, R91 ;  /* 0x0000005b005b7308 */ /* 0x000e620000002400 */
[----:B0-----:R-:W-:Y:S02]  /*6b50*/  FSEL R89, R89, -INF , P3 ;  /* 0xff80000059597808 */ /* 0x001fe40001800000 */
[----:B------:R-:W-:-:S05]  /*6b60*/  ISETP.GT.AND P3, PT, R95, 0x49, PT ;  /* 0x000000495f00780c */ /* 0x000fca0003f64270 */
[----:B------:R-:W-:Y:S01]  /*6b70*/  MUFU.TANH R92, R92 ;  /* 0x0000005c005c7308 */ /* 0x000fe20000002400 */
[----:B--2---:R-:W-:Y:S02]  /*6b80*/  FSEL R90, R90, -INF , P2 ;  /* 0xff8000005a5a7808 */ /* 0x004fe40001000000 */
[----:B------:R-:W-:-:S05]  /*6b90*/  ISETP.GT.AND P2, PT, R95, 0x50, PT ;  /* 0x000000505f00780c */ /* 0x000fca0003f44270 */
[----:B------:R-:W0:Y:S01]  /*6ba0*/  MUFU.TANH R94, R94 ;  /* 0x0000005e005e7308 */ /* 0x000e220000002400 */
[----:B-1----:R-:W-:Y:S02]  /*6bb0*/  FSEL R91, R91, -INF , P3 ;  /* 0xff8000005b5b7808 */ /* 0x002fe40001800000 */
[----:B------:R-:W-:-:S05]  /*6bc0*/  ISETP.GT.AND P3, PT, R95, 0x51, PT ;  /* 0x000000515f00780c */ /* 0x000fca0003f64270 */
[----:B------:R1:W-:Y:S08]  /*6bd0*/  MUFU.EX2 R23, R22 ;  /* 0x0000001600177308 */ /* 0x0003f00000000800 */
[----:B------:R2:W-:Y:S01]  /*6be0*/  MUFU.EX2 R18, R112 ;  /* 0x0000007000127308 */ /* 0x0005e20000000800 */
[----:B-1----:R-:W-:Y:S02]  /*6bf0*/  FMNMX.FTZ R22, R100, R125, !PT ;  /* 0x0000007d64167209 */ /* 0x002fe40007810000 */
[----:B0-----:R-:W-:-:S02]  /*6c00*/  FSEL R94, R94, -INF , P3 ;  /* 0xff8000005e5e7808 */ /* 0x001fc40001800000 */
[----:B------:R-:W-:-:S03]  /*6c10*/  ISETP.GT.AND P3, PT, R95, 0x59, PT ;  /* 0x000000595f00780c */ /* 0x000fc60003f64270 */
[----:B------:R-:W0:Y:S01]  /*6c20*/  MUFU.TANH R96, R96 ;  /* 0x0000006000607308 */ /* 0x000e220000002400 */
[----:B--2---:R-:W-:-:S01]  /*6c30*/  FFMA.FTZ R112, R101, UR17, -R124 ;  /* 0x0000001165707c23 */ /* 0x004fc2000801087c */
[----:B------:R-:W-:-:S04]  /*6c40*/  FMNMX.FTZ R101, R89, R22, !PT ;  /* 0x0000001659657209 */ /* 0x000fc80007810000 */
[----:B------:R-:W-:Y:S02]  /*6c50*/  FMNMX.FTZ R22, R90, R101, !PT ;  /* 0x000000655a167209 */ /* 0x000fe40007810000 */
[----:B------:R-:W1:Y:S01]  /*6c60*/  MUFU.TANH R97, R97 ;  /* 0x0000006100617308 */ /* 0x000e620000002400 */
[----:B------:R-:W-:Y:S02]  /*6c70*/  FSEL R101, R92, -INF , P2 ;  /* 0xff8000005c657808 */ /* 0x000fe40001000000 */
[----:B------:R-:W-:Y:S02]  /*6c80*/  FMNMX.FTZ R22, R91, R22, !PT ;  /* 0x000000165b167209 */ /* 0x000fe40007810000 */
[----:B------:R-:W-:Y:S02]  /*6c90*/  ISETP.GT.AND P2, PT, R95, 0x58, PT ;  /* 0x000000585f00780c */ /* 0x000fe40003f44270 */
[----:B------:R-:W-:Y:S01]  /*6ca0*/  FMNMX.FTZ R125, R101, R22, !PT ;  /* 0x00000016657d7209 */ /* 0x000fe20007810000 */
[----:B------:R-:W2:Y:S01]  /*6cb0*/  MUFU.TANH R72, R72 ;  /* 0x0000004800487308 */ /* 0x000ea20000002400 */
[----:B0-----:R-:W-:-:S02]  /*6cc0*/  FSEL R96, R96, -INF , P2 ;  /* 0xff80000060607808 */ /* 0x001fc40001000000 */
[----:B------:R-:W-:Y:S02]  /*6cd0*/  FMNMX.FTZ R125, R94, R125, !PT ;  /* 0x0000007d5e7d7209 */ /* 0x000fe40007810000 */
[----:B------:R-:W-:Y:S02]  /*6ce0*/  ISETP.GT.AND P2, PT, R95, 0x60, PT ;  /* 0x000000605f00780c */ /* 0x000fe40003f44270 */
[----:B------:R-:W-:Y:S01]  /*6cf0*/  FMNMX.FTZ R22, R96, R125, !PT ;  /* 0x0000007d60167209 */ /* 0x000fe20007810000 */
[----:B------:R-:W0:Y:S01]  /*6d00*/  MUFU.TANH R75, R75 ;  /* 0x0000004b004b7308 */ /* 0x000e220000002400 */
[----:B-1----:R-:W-:Y:S02]  /*6d10*/  FSEL R97, R97, -INF , P3 ;  /* 0xff80000061617808 */ /* 0x002fe40001800000 */
[----:B------:R-:W-:Y:S02]  /*6d20*/  ISETP.GT.AND P3, PT, R95, 0x61, PT ;  /* 0x000000615f00780c */ /* 0x000fe40003f64270 */
[----:B------:R-:W-:-:S03]  /*6d30*/  FMNMX.FTZ R125, R97, R22, !PT ;  /* 0x00000016617d7209 */ /* 0x000fc60007810000 */
[----:B------:R-:W-:Y:S01]  /*6d40*/  MUFU.TANH R78, R78 ;  /* 0x0000004e004e7308 */ /* 0x000fe20000002400 */
[----:B--2---:R-:W-:Y:S02]  /*6d50*/  FSEL R72, R72, -INF , P2 ;  /* 0xff80000048487808 */ /* 0x004fe40001000000 */
[----:B------:R-:W-:Y:S02]  /*6d60*/  ISETP.GT.AND P2, PT, R95, 0x68, PT ;  /* 0x000000685f00780c */ /* 0x000fe40003f44270 */
[----:B------:R-:W-:-:S03]  /*6d70*/  FMNMX.FTZ R22, R72, R125, !PT ;  /* 0x0000007d48167209 */ /* 0x000fc60007810000 */
[----:B------:R-:W1:Y:S01]  /*6d80*/  MUFU.TANH R122, R122 ;  /* 0x0000007a007a7308 */ /* 0x000e620000002400 */
[----:B0-----:R-:W-:Y:S02]  /*6d90*/  FSEL R75, R75, -INF , P3 ;  /* 0xff8000004b4b7808 */ /* 0x001fe40001800000 */
[----:B------:R-:W-:Y:S02]  /*6da0*/  ISETP.GT.AND P3, PT, R95, 0x69, PT ;  /* 0x000000695f00780c */ /* 0x000fe40003f64270 */
[----:B------:R-:W-:-:S03]  /*6db0*/  FMNMX.FTZ R22, R75, R22, !PT ;  /* 0x000000164b167209 */ /* 0x000fc60007810000 */
[----:B------:R-:W0:Y:S08]  /*6dc0*/  MUFU.TANH R82, R82 ;  /* 0x0000005200527308 */ /* 0x000e300000002400 */
[----:B------:R-:W2:Y:S01]  /*6dd0*/  MUFU.TANH R83, R83 ;  /* 0x0000005300537308 */ /* 0x000ea20000002400 */
[----:B-1----:R-:W-:Y:S02]  /*6de0*/  FSEL R122, R122, -INF , P3 ;  /* 0xff8000007a7a7808 */ /* 0x002fe40001800000 */
[----:B------:R-:W-:-:S05]  /*6df0*/  ISETP.GT.AND P3, PT, R95, 0x71, PT ;  /* 0x000000715f00780c */ /* 0x000fca0003f64270 */
[----:B------:R1:W-:Y:S08]  /*6e00*/  MUFU.EX2 R92, R102 ;  /* 0x00000066005c7308 */ /* 0x0003f00000000800 */
[----:B------:R-:W3:Y:S01]  /*6e10*/  MUFU.TANH R86, R86 ;  /* 0x0000005600567308 */ /* 0x000ee20000002400 */
[----:B-1----:R-:W-:-:S01]  /*6e20*/  FFMA.FTZ R102, R85, UR17, -R124 ;  /* 0x0000001155667c23 */ /* 0x002fc2000801087c */
[----:B------:R-:W-:-:S02]  /*6e30*/  FSEL R85, R78, -INF , P2 ;  /* 0xff8000004e557808 */ /* 0x000fc40001000000 */
[----:B------:R-:W-:Y:S02]  /*6e40*/  ISETP.GT.AND P2, PT, R95, 0x70, PT ;  /* 0x000000705f00780c */ /* 0x000fe40003f44270 */
[----:B------:R-:W-:Y:S02]  /*6e50*/  FMNMX.FTZ R125, R85, R22, !PT ;  /* 0x00000016557d7209 */ /* 0x000fe40007810000 */
[----:B------:R-:W1:Y:S01]  /*6e60*/  MUFU.TANH R87, R87 ;  /* 0x0000005700577308 */ /* 0x000e620000002400 */
[----:B0-----:R-:W-:Y:S02]  /*6e70*/  FSEL R82, R82, -INF , P2 ;  /* 0xff80000052527808 */ /* 0x001fe40001000000 */
[----:B------:R-:W-:Y:S02]  /*6e80*/  FMNMX.FTZ R125, R122, R125, !PT ;  /* 0x0000007d7a7d7209 */ /* 0x000fe40007810000 */
[----:B------:R-:W-:Y:S02]  /*6e90*/  ISETP.GT.AND P2, PT, R95, 0x78, PT ;  /* 0x000000785f00780c */ /* 0x000fe40003f44270 */
[----:B--2---:R-:W-:Y:S01]  /*6ea0*/  FSEL R83, R83, -INF , P3 ;  /* 0xff80000053537808 */ /* 0x004fe20001800000 */
[----:B------:R-:W0:Y:S01]  /*6eb0*/  MUFU.TANH R58, R58 ;  /* 0x0000003a003a7308 */ /* 0x000e220000002400 */
[----:B------:R-:W-:-:S02]  /*6ec0*/  FMNMX.FTZ R22, R82, R125, !PT ;  /* 0x0000007d52167209 */ /* 0x000fc40007810000 */
[----:B------:R-:W-:Y:S02]  /*6ed0*/  ISETP.GT.AND P3, PT, R95, 0x79, PT ;  /* 0x000000795f00780c */ /* 0x000fe40003f64270 */
[----:B---3--:R-:W-:Y:S02]  /*6ee0*/  FSEL R86, R86, -INF , P2 ;  /* 0xff80000056567808 */ /* 0x008fe40001000000 */
[----:B------:R-:W-:Y:S01]  /*6ef0*/  FMNMX.FTZ R125, R83, R22, !PT ;  /* 0x00000016537d7209 */ /* 0x000fe20007810000 */
[----:B------:R-:W2:Y:S01]  /*6f00*/  MUFU.TANH R59, R59 ;  /* 0x0000003b003b7308 */ /* 0x000ea20000002400 */
[----:B------:R-:W-:Y:S02]  /*6f10*/  ISETP.GT.AND P2, PT, R95, 0x80, PT ;  /* 0x000000805f00780c */ /* 0x000fe40003f44270 */
[----:B-1----:R-:W-:Y:S02]  /*6f20*/  FSEL R87, R87, -INF , P3 ;  /* 0xff80000057577808 */ /* 0x002fe40001800000 */
[----:B------:R-:W-:-:S02]  /*6f30*/  FMNMX.FTZ R22, R86, R125, !PT ;  /* 0x0000007d56167209 */ /* 0x000fc40007810000 */
[C---:B------:R-:W-:Y:S01]  /*6f40*/  ISETP.GT.AND P3, PT, R95.reuse, 0x81, PT ;  /* 0x000000815f00780c */ /* 0x040fe20003f64270 */
[----:B------:R-:W1:Y:S01]  /*6f50*/  MUFU.TANH R62, R62 ;  /* 0x0000003e003e7308 */ /* 0x000e620000002400 */
[----:B0-----:R-:W-:Y:S02]  /*6f60*/  FSEL R58, R58, -INF , P2 ;  /* 0xff8000003a3a7808 */ /* 0x001fe40001000000 */
[----:B------:R-:W-:-:S05]  /*6f70*/  ISETP.GT.AND P2, PT, R95, 0x88, PT ;  /* 0x000000885f00780c */ /* 0x000fca0003f44270 */
[----:B------:R-:W0:Y:S01]  /*6f80*/  MUFU.TANH R63, R63 ;  /* 0x0000003f003f7308 */ /* 0x000e220000002400 */
[----:B--2---:R-:W-:Y:S02]  /*6f90*/  FSEL R59, R59, -INF , P3 ;  /* 0xff8000003b3b7808 */ /* 0x004fe40001800000 */
[----:B------:R-:W-:-:S05]  /*6fa0*/  ISETP.GT.AND P3, PT, R95, 0x89, PT ;  /* 0x000000895f00780c */ /* 0x000fca0003f64270 */
[----:B------:R-:W-:Y:S01]  /*6fb0*/  MUFU.TANH R66, R66 ;  /* 0x0000004200427308 */ /* 0x000fe20000002400 */
[----:B-1----:R-:W-:Y:S02]  /*6fc0*/  FSEL R62, R62, -INF , P2 ;  /* 0xff8000003e3e7808 */ /* 0x002fe40001000000 */
[----:B------:R-:W-:-:S05]  /*6fd0*/  ISETP.GT.AND P2, PT, R95, 0x90, PT ;  /* 0x000000905f00780c */ /* 0x000fca0003f44270 */
[----:B------:R1:W-:Y:S01]  /*6fe0*/  MUFU.EX2 R21, R127 ;  /* 0x0000007f00157308 */ /* 0x0003e20000000800 */
[----:B0-----:R-:W-:Y:S02]  /*6ff0*/  FSEL R63, R63, -INF , P3 ;  /* 0xff8000003f3f7808 */ /* 0x001fe40001800000 */
[----:B------:R-:W-:-:S05]  /*7000*/  ISETP.GT.AND P3, PT, R95, 0x91, PT ;  /* 0x000000915f00780c */ /* 0x000fca0003f64270 */
[----:B------:R-:W0:Y:S01]  /*7010*/  MUFU.TANH R67, R67 ;  /* 0x0000004300437308 */ /* 0x000e220000002400 */
[----:B-1----:R-:W-:-:S04]  /*7020*/  FMNMX.FTZ R127, R87, R22, !PT ;  /* 0x00000016577f7209 */ /* 0x002fc80007810000 */
[----:B------:R-:W-:-:S03]  /*7030*/  FMNMX.FTZ R22, R58, R127, !PT ;  /* 0x0000007f3a167209 */ /* 0x000fc60007810000 */
[----:B------:R-:W-:Y:S01]  /*7040*/  MUFU.TANH R70, R70 ;  /* 0x0000004600467308 */ /* 0x000fe20000002400 */
[----:B------:R-:W-:-:S04]  /*7050*/  FMNMX.FTZ R127, R59, R22, !PT ;  /* 0x000000163b7f7209 */ /* 0x000fc80007810000 */
[----:B------:R-:W-:-:S03]  /*7060*/  FMNMX.FTZ R22, R62, R127, !PT ;  /* 0x0000007f3e167209 */ /* 0x000fc60007810000 */
[----:B------:R-:W1:Y:S01]  /*7070*/  MUFU.TANH R71, R71 ;  /* 0x0000004700477308 */ /* 0x000e620000002400 */
[----:B0-----:R-:W-:Y:S02]  /*7080*/  FSEL R67, R67, -INF , P3 ;  /* 0xff80000043437808 */ /* 0x001fe40001800000 */
[----:B------:R-:W-:-:S05]  /*7090*/  ISETP.GT.AND P3, PT, R95, 0x99, PT ;  /* 0x000000995f00780c */ /* 0x000fca0003f64270 */
[----:B------:R0:W-:Y:S08]  /*70a0*/  MUFU.EX2 R125, R106 ;  /* 0x0000006a007d7308 */ /* 0x0001f00000000800 */
[----:B------:R2:W-:Y:S01]  /*70b0*/  MUFU.EX2 R78, R102 ;  /* 0x00000066004e7308 */ /* 0x0005e20000000800 */
[----:B0-----:R-:W-:-:S01]  /*70c0*/  FFMA.FTZ R106, R107, UR17, -R124 ;  /* 0x000000116b6a7c23 */ /* 0x001fc2000801087c */
[----:B------:R-:W-:-:S02]  /*70d0*/  FMNMX.FTZ R107, R63, R22, !PT ;  /* 0x000000163f6b7209 */ /* 0x000fc40007810000 */
[----:B-1----:R-:W-:-:S04]  /*70e0*/  FSEL R71, R71, -INF , P3 ;  /* 0xff80000047477808 */ /* 0x002fc80001800000 */
[----:B------:R0:W-:Y:S01]  /*70f0*/  MUFU.EX2 R88, R112 ;  /* 0x0000007000587308 */ /* 0x0001e20000000800 */
[----:B--2---:R-:W-:Y:S02]  /*7100*/  FSEL R102, R66, -INF , P2 ;  /* 0xff80000042667808 */ /* 0x004fe40001000000 */
[----:B------:R-:W-:Y:S02]  /*7110*/  ISETP.GT.AND P2, PT, R95, 0x98, PT ;  /* 0x000000985f00780c */ /* 0x000fe40003f44270 */
[----:B------:R-:W-:Y:S01]  /*7120*/  FMNMX.FTZ R22, R102, R107, !PT ;  /* 0x0000006b66167209 */ /* 0x000fe20007810000 */
[--C-:B------:R-:W-:Y:S01]  /*7130*/  FFMA.FTZ R107, R115, UR17, -R124.reuse ;  /* 0x00000011736b7c23 */ /* 0x100fe2000801087c */
[----:B------:R-:W-:Y:S01]  /*7140*/  FSEL R70, R70, -INF , P2 ;  /* 0xff80000046467808 */ /* 0x000fe20001000000 */
[--C-:B------:R-:W-:Y:S01]  /*7150*/  FFMA.FTZ R115, R119, UR17, -R124.reuse ;  /* 0x0000001177737c23 */ /* 0x100fe2000801087c */
[----:B------:R-:W-:Y:S01]  /*7160*/  FMNMX.FTZ R95, R67, R22, !PT ;  /* 0x00000016435f7209 */ /* 0x000fe20007810000 */
[----:B0-----:R-:W-:Y:S01]  /*7170*/  FFMA.FTZ R112, R113, UR17, -R124 ;  /* 0x0000001171707c23 */ /* 0x001fe2000801087c */
[----:B------:R-:W-:Y:S01]  /*7180*/  IMAD.U32 R119, RZ, RZ, UR17 ;  /* 0x00000011ff777e24 */ /* 0x000fe2000f8e00ff */
[----:B------:R0:W-:Y:S01]  /*7190*/  MUFU.EX2 R66, R106 ;  /* 0x0000006a00427308 */ /* 0x0001e20000000800 */
[----:B------:R-:W-:-:S04]  /*71a0*/  FMNMX.FTZ R22, R70, R95, !PT ;  /* 0x0000005f46167209 */ /* 0x000fc80007810000 */
[----:B------:R-:W-:-:S03]  /*71b0*/  FMNMX.FTZ R22, R71, R22, !PT ;  /* 0x0000001647167209 */ /* 0x000fc60007810000 */
[----:B------:R1:W-:Y:S01]  /*71c0*/  MUFU.EX2 R95, R112 ;  /* 0x00000070005f7308 */ /* 0x0003e20000000800 */
[----:B0-----:R-:W-:-:S01]  /*71d0*/  FFMA.FTZ R106, R114, UR17, -R124 ;  /* 0x00000011726a7c23 */ /* 0x001fc2000801087c */
[----:B------:R-:W0:Y:S01]  /*71e0*/  SHFL.BFLY PT, R113, R22, 0x2, 0x1f ;  /* 0x0c401f0016717f89 */ /* 0x000e2200000e0000 */
[----:B------:R-:W-:-:S01]  /*71f0*/  FFMA.FTZ R114, R118, UR17, -R124 ;  /* 0x0000001176727c23 */ /* 0x000fc2000801087c */
[----:B------:R-:W-:-:S04]  /*7200*/  FFMA.FTZ R118, R79, UR17, -R124 ;  /* 0x000000114f767c23 */ /* 0x000fc8000801087c */
[----:B------:R-:W-:Y:S01]  /*7210*/  MUFU.EX2 R126, R126 ;  /* 0x0000007e007e7308 */ /* 0x000fe20000000800 */
[----:B-1----:R-:W-:-:S07]  /*7220*/  FFMA.FTZ R112, R116, UR17, -R124 ;  /* 0x0000001174707c23 */ /* 0x002fce000801087c */
[----:B------:R-:W-:Y:S08]  /*7230*/  MUFU.EX2 R109, R109 ;  /* 0x0000006d006d7308 */ /* 0x000ff00000000800 */
[----:B------:R-:W-:Y:S01]  /*7240*/  MUFU.EX2 R108, R108 ;  /* 0x0000006c006c7308 */ /* 0x000fe20000000800 */
[----:B0-----:R-:W-:Y:S01]  /*7250*/  FMNMX.FTZ R116, R22, R113, !PT ;  /* 0x0000007116747209 */ /* 0x001fe20007810000 */
[--C-:B------:R-:W-:Y:S01]  /*7260*/  FFMA.FTZ R113, R117, UR17, -R124.reuse ;  /* 0x0000001175717c23 */ /* 0x100fe2000801087c */
[----:B------:R-:W-:-:S01]  /*7270*/  FFMA.FTZ R117, R121, UR17, -R124 ;  /* 0x0000001179757c23 */ /* 0x000fc2000801087c */
[----:B------:R-:W-:-:S02]  /*7280*/  FSEL R121, R20, RZ, P1 ;  /* 0x000000ff14797208 */ /* 0x000fc40000800000 */
[----:B------:R-:W0:Y:S02]  /*7290*/  SHFL.BFLY PT, R127, R116, 0x1, 0x1f ;  /* 0x0c201f00747f7f89 */ /* 0x000e2400000e0000 */
[----:B------:R-:W-:Y:S01]  /*72a0*/  MUFU.EX2 R111, R111 ;  /* 0x0000006f006f7308 */ /* 0x000fe20000000800 */
[----:B------:R-:W-:-:S04]  /*72b0*/  FADD.FTZ R121, -R121, R2 ;  /* 0x0000000279797221 */ /* 0x000fc80000010100 */
[----:B------:R-:W-:-:S03]  /*72c0*/  FMUL.FTZ R121, R121, UR17 ;  /* 0x0000001179797c20 */ /* 0x000fc60008410000 */
[----:B------:R-:W-:Y:S08]  /*72d0*/  MUFU.EX2 R110, R110 ;  /* 0x0000006e006e7308 */ /* 0x000ff00000000800 */
[----:B------:R-:W-:Y:S01]  /*72e0*/  MUFU.EX2 R93, R93 ;  /* 0x0000005d005d7308 */ /* 0x000fe20000000800 */
[----:B0-----:R-:W-:Y:S01]  /*72f0*/  FMNMX.FTZ R22, R116, R127, !PT ;  /* 0x0000007f74167209 */ /* 0x001fe20007810000 */
[----:B------:R-:W-:-:S06]  /*7300*/  FFMA.FTZ R116, R120, UR17, -R124 ;  /* 0x0000001178747c23 */ /* 0x000fcc000801087c */
[----:B------:R-:W-:Y:S01]  /*7310*/  MUFU.EX2 R123, R123 ;  /* 0x0000007b007b7308 */ /* 0x000fe20000000800 */
[C---:B------:R-:W-:Y:S01]  /*7320*/  FSETP.NEU.FTZ.AND P2, PT, R22.reuse, -INF , PT ;  /* 0xff8000001600780b */ /* 0x040fe20003f5d000 */
[----:B------:R-:W-:-:S05]  /*7330*/  FFMA.FTZ R119, R22, R119, -8 ;  /* 0xc100000016777423 */ /* 0x000fca0000010077 */
[----:B------:R-:W-:Y:S01]  /*7340*/  FSEL R79, R119, RZ, P2 ;  /* 0x000000ff774f7208 */ /* 0x000fe20001000000 */
[----:B------:R-:W-:Y:S04]  /*7350*/  MUFU.EX2 R99, R99 ;  /* 0x0000006300637308 */ /* 0x000fe80000000800 */
[----:B------:R-:W-:-:S01]  /*7360*/  FFMA.FTZ R2, R90, UR17, -R79 ;  /* 0x000000115a027c23 */ /* 0x000fc2000801084f */
[----:B------:R-:W-:Y:S01]  /*7370*/  FSEL R90, R22, RZ, P2 ;  /* 0x000000ff165a7208 */ /* 0x000fe20001000000 */
[----:B------:R-:W-:-:S01]  /*7380*/  FFMA.FTZ R119, R8, UR17, -R79 ;  /* 0x0000001108777c23 */ /* 0x000fc2000801084f */
[--C-:B------:R-:W-:Y:S01]  /*7390*/  FFMA.FTZ R8, R9, UR17, -R79.reuse ;  /* 0x0000001109087c23 */ /* 0x100fe2000801084f */
[----:B------:R-:W-:-:S01]  /*73a0*/  FFMA.FTZ R9, R73, UR17, -R79 ;  /* 0x0000001149097c23 */ /* 0x000fc2000801084f */
[----:B------:R-:W-:Y:S01]  /*73b0*/  FFMA.FTZ R120, R11, UR17, -R79 ;  /* 0x000000110b787c23 */ /* 0x000fe2000801084f */
[----:B------:R-:W-:-:S01]  /*73c0*/  FADD.FTZ R90, -R90, R3 ;  /* 0x000000035a5a7221 */ /* 0x000fc20000010100 */
[--C-:B------:R-:W-:Y:S01]  /*73d0*/  FFMA.FTZ R11, R12, UR17, -R79.reuse ;  /* 0x000000110c0b7c23 */ /* 0x100fe2000801084f */
        /* <DEDUP_REMOVED lines=33> */
[----:B-1----:R-:W-:-:S01]  /*75f0*/  FFMA.FTZ R5, R90, R4, R119 ;  /* 0x000000045a057223 */ /* 0x002fc20000010077 */
[----:B------:R-:W-:Y:S01]  /*7600*/  FADD.FTZ R104, R110, R101 ;  /* 0x000000656e687221 */ /* 0x000fe20000010000 */
[----:B------:R-:W-:-:S01]  /*7610*/  FFMA.FTZ R86, R86, UR17, -R79 ;  /* 0x0000001156567c23 */ /* 0x000fc2000801084f */
[--C-:B------:R-:W-:Y:S01]  /*7620*/  FFMA.FTZ R87, R87, UR17, -R79.reuse ;  /* 0x0000001157577c23 */ /* 0x100fe2000801084f */
[----:B------:R-:W-:-:S01]  /*7630*/  FFMA.FTZ R58, R58, UR17, -R79 ;  /* 0x000000113a3a7c23 */ /* 0x000fc2000801084f */
[----:B------:R-:W-:Y:S01]  /*7640*/  FADD.FTZ R101, R93, R104 ;  /* 0x000000685d657221 */ /* 0x000fe20000010000 */
[----:B------:R-:W-:-:S01]  /*7650*/  FFMA.FTZ R59, R59, UR17, -R79 ;  /* 0x000000113b3b7c23 */ /* 0x000fc2000801084f */
[----:B------:R-:W1:Y:S01]  /*7660*/  MUFU.EX2 R120, R120 ;  /* 0x0000007800787308 */ /* 0x000e620000000800 */
        /* <DEDUP_REMOVED lines=8> */
[----:B--2---:R-:W-:-:S01]  /*76f0*/  FADD.FTZ R5, R9, R4 ;  /* 0x0000000409057221 */ /* 0x004fc20000010000 */
[----:B------:R-:W-:-:S04]  /*7700*/  FADD.FTZ R104, R14, R101 ;  /* 0x000000650e687221 */ /* 0x000fc80000010000 */
[----:B------:R-:W-:Y:S01]  /*7710*/  FADD.FTZ R101, R99, R104 ;  /* 0x0000006863657221 */ /* 0x000fe20000010000 */
[----:B------:R-:W-:-:S01]  /*7720*/  FFMA.FTZ R104, R122, UR17, -R79 ;  /* 0x000000117a687c23 */ /* 0x000fc2000801084f */
        /* <DEDUP_REMOVED lines=20> */
[----:B------:R-:W-:-:S06]  /*7870*/  FADD.FTZ R5, R23, R122 ;  /* 0x0000007a17057221 */ /* 0x000fcc0000010000 */
[----:B------:R-:W2:Y:S01]  /*7880*/  MUFU.EX2 R81, R81 ;  /* 0x0000005100517308 */ /* 0x000ea20000000800 */
[----:B-1----:R-:W-:-:S01]  /*7890*/  FADD.FTZ R101, R19, R4 ;  /* 0x0000000413657221 */ /* 0x002fc20000010000 */
[----:B------:R-:W-:-:S06]  /*78a0*/  FADD.FTZ R4, R88, R5 ;  /* 0x0000000558047221 */ /* 0x000fcc0000010000 */
[----:B------:R-:W1:Y:S01]  /*78b0*/  MUFU.EX2 R73, R73 ;  /* 0x0000004900497308 */ /* 0x000e620000000800 */
[----:B0-----:R-:W-:-:S07]  /*78c0*/  FADD.FTZ R122, R98, R101 ;  /* 0x00000065627a7221 */ /* 0x001fce0000010000 */
[----:B------:R-:W0:Y:S01]  /*78d0*/  MUFU.EX2 R80, R80 ;  /* 0x0000005000507308 */ /* 0x000e220000000800 */
[----:B--2---:R-:W-:-:S04]  /*78e0*/  FADD.FTZ R5, R81, R4 ;  /* 0x0000000451057221 */ /* 0x004fc80000010000 */
[----:B------:R-:W-:-:S03]  /*78f0*/  FADD.FTZ R5, R92, R5 ;  /* 0x000000055c057221 */ /* 0x000fc60000010000 */
        /* <DEDUP_REMOVED lines=9> */
[----:B0-----:R-:W-:-:S04]  /*7990*/  FADD.FTZ R101, R103, R122 ;  /* 0x0000007a67657221 */ /* 0x001fc80000010000 */
[----:B------:R-:W-:-:S03]  /*79a0*/  FADD.FTZ R4, R78, R101 ;  /* 0x000000654e047221 */ /* 0x000fc60000010000 */
        /* <DEDUP_REMOVED lines=9> */
[----:B-1----:R-:W-:-:S04]  /*7a40*/  FADD.FTZ R4, R56, R5 ;  /* 0x0000000538047221 */ /* 0x002fc80000010000 */
[----:B------:R-:W-:-:S03]  /*7a50*/  FADD.FTZ R4, R125, R4 ;  /* 0x000000047d047221 */ /* 0x000fc60000010000 */
        /* <DEDUP_REMOVED lines=76> */
.L_x_1887:
        /* <DEDUP_REMOVED lines=81> */
[----:B------:R-:W-:Y:S01]  /*8430*/  F2FP.SATFINITE.E4M3.F32.PACK_AB_MERGE_C R139, R102, R101, R21 ;  /* 0x00000065668b723e */ /* 0x000fe20004807015 */
[----:B------:R-:W-:Y:S06]  /*8440*/  @P1 BRA `(.L_x_1888) ;  /* 0xffffffc800141947 */ /* 0x000fec000383ffff */
[----:B------:R-:W-:Y:S01]  /*8450*/  IMAD.MOV.U32 R3, RZ, RZ, R22 ;  /* 0x000000ffff037224 */ /* 0x000fe200078e0016 */
[----:B------:R-:W-:-:S07]  /*8460*/  MOV R2, R20 ;  /* 0x0000001400027202 */ /* 0x000fce0000000f00 */
.L_x_1877:
[----:B------:R-:W-:-:S06]  /*8470*/  UISETP.GE.AND UP0, UPT, UR8, UR41, UPT ;  /* 0x000000290800728c */ /* 0x000fcc000bf06270 */
[----:B------:R-:W-:-:S13]  /*8480*/  PLOP3.LUT P1, PT, PT, PT, UP0, 0x80, 0x0 ;  /* 0x000000000000781c */ /* 0x000fda0003f2f008 */
[----:B------:R-:W-:Y:S05]  /*8490*/  @!P1 BRA `(.L_x_1889) ;  /* 0x0000002c001c9947 */ /* 0x000fea0003800000 */
[----:B------:R-:W-:Y:S01]  /*84a0*/  IMAD.MOV.U32 R6, RZ, RZ, R3 ;  /* 0x000000ffff067224 */ /* 0x000fe200078e0003 */
[----:B------:R-:W-:Y:S01]  /*84b0*/  UMOV UR24, UR10 ;  /* 0x0000000a00187c82 */ /* 0x000fe20008000000 */
[----:B------:R-:W-:Y:S01]  /*84c0*/  IMAD.MOV.U32 R7, RZ, RZ, R2 ;  /* 0x000000ffff077224 */ /* 0x000fe200078e0002 */
[----:B------:R-:W-:Y:S01]  /*84d0*/  UMOV UR19, UR11 ;  /* 0x0000000b00137c82 */ /* 0x000fe20008000000 */
[----:B------:R-:W-:-:S05]  /*84e0*/  ULDC UR17, c[0x0][0x988] ;  /* 0x0002620000117ab9 */ /* 0x000fca0000000800 */
.L_x_1900:
[----:B------:R-:W-:-:S04]  /*84f0*/  UIADD3 UR11, UR19, 0x1, URZ ;  /* 0x00000001130b7890 */ /* 0x000fc8000fffe03f */
[----:B------:R-:W-:-:S04]  /*8500*/  UISETP.NE.AND UP0, UPT, UR11, 0x2, UPT ;  /* 0x000000020b00788c */ /* 0x000fc8000bf05270 */
[----:B------:R-:W-:Y:S02]  /*8510*/  USEL UR10, URZ, 0x1, UP0 ;  /* 0x000000013f0a7887 */ /* 0x000fe40008000000 */
[----:B------:R-:W-:Y:S02]  /*8520*/  USEL UR11, UR11, URZ, UP0 ;  /* 0x0000003f0b0b7287 */ /* 0x000fe40008000000 */
[----:B------:R-:W-:Y:S01]  /*8530*/  ULOP3.LUT UR10, UR24, UR10, URZ, 0x3c, !UPT ;  /* 0x0000000a180a7292 */ /* 0x000fe2000f8e3c3f */
[----:B------:R-:W-:Y:S11]  /*8540*/  @!P0 BRA `(.L_x_1890) ;  /* 0x0000000000048947 */ /* 0x000ff60003800000 */
[----:B------:R-:W-:Y:S01]  /*8550*/  BPT.TRAP 0x1 ;  /* 0x000000040000795c */ /* 0x000fe20000300000 */
.L_x_1890:
[----:B------:R-:W-:Y:S01]  /*8560*/  ULEA UR18, UR11, UR46, 0x3 ;  /* 0x0000002e0b127291 */ /* 0x000fe2000f8e183f */
[----:B------:R-:W-:-:S05]  /*8570*/  IMAD.U32 R2, RZ, RZ, UR10 ;  /* 0x0000000aff027e24 */ /* 0x000fca000f8e00ff */
[----:B------:R-:W-:-:S04]  /*8580*/  SHF.L.U32 R2, R2, 0x1f, RZ ;  /* 0x0000001f02027819 */ /* 0x000fc800000006ff */
[----:B------:R0:W1:Y:S01]  /*8590*/  SYNCS.PHASECHK.TRANS64.TRYWAIT P1, [UR18+0x12430], R2 ;  /* 0x01243002ff0075a7 */ /* 0x0000620008020152 */
[----:B------:R-:W-:Y:S05]  /*85a0*/  @!P0 BRA `(.L_x_1891) ;  /* 0x0000000000048947 */ /* 0x000fea0003800000 */
[----:B------:R-:W-:Y:S01]  /*85b0*/  BPT.TRAP 0x1 ;  /* 0x000000040000795c */ /* 0x000fe20000300000 */
.L_x_1891:
[----:B-1----:R-:W-:Y:S05]  /*85c0*/  @P1 BRA `(.L_x_1892) ;  /* 0x0000000000081947 */ /* 0x002fea0003800000 */
[----:B------:R-:W1:Y:S02]  /*85d0*/  SYNCS.PHASECHK.TRANS64.TRYWAIT P1, [UR18+0x12430], R2 ;  /* 0x01243002ff0075a7 */ /* 0x000e640008020152 */
[----:B-1----:R-:W-:Y:S05]  /*85e0*/  @!P1 BRA `(.L_x_1893) ;  /* 0x0000009400449947 */ /* 0x002fea0003800000 */
.L_x_1892:
        /* <DEDUP_REMOVED lines=63> */
.L_x_1894:
[----:B------:R-:W-:Y:S01]  /*89e0*/  ULEA UR13, UR19, UR46, 0x3 ;  /* 0x0000002e130d7291 */ /* 0x000fe2000f8e183f */
[----:B01----:R-:W-:-:S05]  /*89f0*/  IMAD.U32 R2, RZ, RZ, UR24 ;  /* 0x00000018ff027e24 */ /* 0x003fca000f8e00ff */
[----:B------:R-:W-:-:S04]  /*8a00*/  SHF.L.U32 R2, R2, 0x1f, RZ ;  /* 0x0000001f02027819 */ /* 0x000fc800000006ff */
[----:B------:R0:W1:Y:S01]  /*8a10*/  SYNCS.PHASECHK.TRANS64.TRYWAIT P1, [UR13+0x12450], R2 ;  /* 0x01245002ff0075a7 */ /* 0x000062000802014d */
[----:B------:R-:W-:Y:S05]  /*8a20*/  @!P0 BRA `(.L_x_1895) ;  /* 0x0000000000048947 */ /* 0x000fea0003800000 */
[----:B------:R-:W-:Y:S01]  /*8a30*/  BPT.TRAP 0x1 ;  /* 0x000000040000795c */ /* 0x000fe20000300000 */
.L_x_1895:
[----:B-1----:R-:W-:Y:S05]  /*8a40*/  @P1 BRA `(.L_x_1896) ;  /* 0x0000000000081947 */ /* 0x002fea0003800000 */
[----:B------:R-:W1:Y:S02]  /*8a50*/  SYNCS.PHASECHK.TRANS64.TRYWAIT P1, [UR13+0x12450], R2 ;  /* 0x01245002ff0075a7 */ /* 0x000e64000802014d */
[----:B-1----:R-:W-:Y:S05]  /*8a60*/  @!P1 BRA `(.L_x_1897) ;  /* 0x00000090003c9947 */ /* 0x002fea0003800000 */
.L_x_1896:
        /* <DEDUP_REMOVED lines=32> */
.L_x_1898:
        /* <DEDUP_REMOVED lines=21> */
[----:B------:R-:W-:Y:S01]  /*8dc0*/  FMUL.FTZ R23, R0, R135 ;  /* 0x0000008700177220 */ /* 0x000fe20000410000 */
[----:B------:R-:W3:Y:S01]  /*8dd0*/  MUFU.TANH R9, R9 ;  /* 0x0000000900097308 */ /* 0x000ee20000002400 */
[----:B01----:R-:W-:Y:S01]  /*8de0*/  FMNMX.FTZ R2, R8, R7, !PT ;  /* 0x0000000708027209 */ /* 0x003fe20007810000 */
        /* <DEDUP_REMOVED lines=14> */
[----:B------:R-:W1:Y:S01]  /*8ed0*/  MUFU.TANH R12, R12 ;  /* 0x0000000c000c7308 */ /* 0x000e620000002400 */
[----:B---3--:R-:W-:Y:S01]  /*8ee0*/  FMNMX.FTZ R83, R9, R2, !PT ;  /* 0x0000000209537209 */ /* 0x008fe20007810000 */
        /* <DEDUP_REMOVED lines=52> */
[----:B------:R-:W-:Y:S01]  /*9230*/  FMUL.FTZ R70, R0, R71 ;  /* 0x0000004700467220 */ /* 0x000fe20000410000 */
[----:B------:R-:W-:Y:S01]  /*9240*/  MOV R67, UR17 ;  /* 0x0000001100437c02 */ /* 0x000fe20008000f00 */
[----:B------:R-:W2:Y:S01]  /*9250*/  MUFU.TANH R19, R19 ;  /* 0x0000001300137308 */ /* 0x000ea20000002400 */
[----:B0-----:R-:W-:Y:S01]  /*9260*/  FMNMX.FTZ R56, R18, R87, !PT ;  /* 0x0000005712387209 */ /* 0x001fe20007810000 */
[----:B------:R-:W-:Y:S01]  /*9270*/  FMUL.FTZ R87, R0, R57 ;  /* 0x0000003900577220 */ /* 0x000fe20000410000 */
[----:B------:R-:W-:-:S04]  /*9280*/  UIADD3 UR18, UR18, 0x12440, URZ ;  /* 0x0001244012127890 */ /* 0x000fc8000fffe03f */
[----:B------:R-:W-:Y:S01]  /*9290*/  UPRMT UR18, UR9, 0x654, UR18 ;  /* 0x0000065409127896 */ /* 0x000fe20008000012 */
[----:B------:R-:W0:Y:S01]  /*92a0*/  MUFU.TANH R20, R20 ;  /* 0x0000001400147308 */ /* 0x000e220000002400 */
[----:B-1----:R-:W-:-:S07]  /*92b0*/  FMNMX.FTZ R3, R17, R2, !PT ;  /* 0x0000000211037209 */ /* 0x002fce0007810000 */
[----:B------:R-:W1:Y:S01]  /*92c0*/  MUFU.TANH R22, R22 ;  /* 0x0000001600167308 */ /* 0x000e620000002400 */
[----:B--2---:R-:W-:Y:S01]  /*92d0*/  FMNMX.FTZ R123, R19, R56, !PT ;  /* 0x00000038137b7209 */ /* 0x004fe20007810000 */
[----:B------:R-:W-:Y:S06]  /*92e0*/  SYNCS.ARRIVE.TRANS64.RED.A1T0 RZ, [UR18], RZ ;  /* 0x000000ffffff79a7 */ /* 0x000fec0008100412 */
[----:B------:R-:W2:Y:S01]  /*92f0*/  MUFU.TANH R21, R21 ;  /* 0x0000001500157308 */ /* 0x000ea20000002400 */
[----:B0-----:R-:W-:-:S07]  /*9300*/  FMNMX.FTZ R2, R20, R3, !PT ;  /* 0x0000000314027209 */ /* 0x001fce0007810000 */
[----:B------:R-:W0:Y:S01]  /*9310*/  MUFU.TANH R23, R23 ;  /* 0x0000001700177308 */ /* 0x000e220000002400 */
[----:B-1----:R-:W-:Y:S01]  /*9320*/  FMNMX.FTZ R56, R22, R123, !PT ;  /* 0x0000007b16387209 */ /* 0x002fe20007810000 */
[C---:B------:R-:W-:Y:S01]  /*9330*/  FMUL.FTZ R123, R0.reuse, R61 ;  /* 0x0000003d007b7220 */ /* 0x040fe20000410000 */
[C---:B------:R-:W-:Y:S01]  /*9340*/  FMUL.FTZ R61, R0.reuse, R62 ;  /* 0x0000003e003d7220 */ /* 0x040fe20000410000 */
[----:B------:R-:W-:-:S04]  /*9350*/  FMUL.FTZ R62, R0, R63 ;  /* 0x0000003f003e7220 */ /* 0x000fc80000410000 */
        /* <DEDUP_REMOVED lines=12> */
[----:B-1----:R-:W-:Y:S01]  /*9420*/  FMNMX.FTZ R57, R107, R58, !PT ;  /* 0x0000003a6b397209 */ /* 0x002fe20007810000 */
[----:B------:R-:W-:-:S06]  /*9430*/  FMUL.FTZ R58, R0, R59 ;  /* 0x0000003b003a7220 */ /* 0x000fcc0000410000 */
        /* <DEDUP_REMOVED lines=127> */
[C---:B------:R-:W-:Y:S01]  /*9c30*/  FFMA.FTZ R132, R2.reuse, R67, -8 ;  /* 0xc100000002847423 */ /* 0x040fe20000010043 */
[----:B------:R-:W-:-:S03]  /*9c40*/  FADD.FTZ R7, -R2, R7 ;  /* 0x0000000702077221 */ /* 0x000fc60000010100 */
[--C-:B------:R-:W-:Y:S01]  /*9c50*/  FFMA.FTZ R130, R20, UR17, -R132.reuse ;  /* 0x0000001114827c23 */ /* 0x100fe20008010884 */
[----:B------:R-:W-:-:S01]  /*9c60*/  FFMA.FTZ R20, R88, UR17, -R132 ;  /* 0x0000001158147c23 */ /* 0x000fc20008010884 */
[--C-:B------:R-:W-:Y:S01]  /*9c70*/  FFMA.FTZ R88, R92, UR17, -R132.reuse ;  /* 0x000000115c587c23 */ /* 0x100fe20008010884 */
[----:B------:R-:W-:-:S01]  /*9c80*/  FFMA.FTZ R92, R100, UR17, -R132 ;  /* 0x00000011645c7c23 */ /* 0x000fc20008010884 */
[----:B------:R-:W-:Y:S01]  /*9c90*/  FFMA.FTZ R100, R84, UR17, -R132 ;  /* 0x0000001154647c23 */ /* 0x000fe20008010884 */
[----:B------:R-:W-:Y:S02]  /*9ca0*/  IMAD.U32 R84, RZ, RZ, UR17 ;  /* 0x00000011ff547e24 */ /* 0x000fe4000f8e00ff */
[----:B------:R-:W-:Y:S01]  /*9cb0*/  FADD.FTZ R6, -R3, R6 ;  /* 0x0000000603067221 */ /* 0x000fe20000010100 */
[----:B------:R-:W-:-:S01]  /*9cc0*/  FFMA.FTZ R68, R121, UR17, -R132 ;  /* 0x0000001179447c23 */ /* 0x000fc20008010884 */
[----:B------:R-:W-:Y:S01]  /*9cd0*/  FMUL.FTZ R60, R7, UR17 ;  /* 0x00000011073c7c20 */ /* 0x000fe20008410000 */
[----:B------:R-:W-:-:S01]  /*9ce0*/  FFMA.FTZ R121, R3, R84, -8 ;  /* 0xc100000003797423 */ /* 0x000fc20000010054 */
[----:B------:R-:W-:Y:S01]  /*9cf0*/  FMUL.FTZ R7, R6, UR17 ;  /* 0x0000001106077c20 */ /* 0x000fe20008410000 */
[----:B------:R-:W-:-:S01]  /*9d00*/  FFMA.FTZ R6, R8, UR17, -R132 ;  /* 0x0000001108067c23 */ /* 0x000fc20008010884 */
        /* <DEDUP_REMOVED lines=17> */
[--C-:B------:R-:W-:Y:S01]  /*9e20*/  FFMA.FTZ R64, R72, UR17, -R132.reuse ;  /* 0x0000001148407c23 */ /* 0x100fe20008010884 */
[----:B------:R-:W-:-:S01]  /*9e30*/  FFMA.FTZ R72, R86, UR17, -R132 ;  /* 0x0000001156487c23 */ /* 0x000fc20008010884 */
[----:B------:R-:W-:Y:S01]  /*9e40*/  MUFU.EX2 R7, R7 ;  /* 0x0000000700077308 */ /* 0x000fe20000000800 */
[----:B------:R-:W-:-:S01]  /*9e50*/  FFMA.FTZ R15, R19, UR17, -R121 ;  /* 0x00000011130f7c23 */ /* 0x000fc20008010879 */
[----:B------:R-:W-:Y:S01]  /*9e60*/  FFMA.FTZ R86, R98, UR17, -R121 ;  /* 0x0000001162567c23 */ /* 0x000fe20008010879 */
[----:B------:R-:W-:-:S01]  /*9e70*/  FFMA.FTZ R16, R112, UR17, -R132 ;  /* 0x0000001170107c23 */ /* 0x000fc20008010884 */
[--C-:B------:R-:W-:Y:S01]  /*9e80*/  FFMA.FTZ R112, R122, UR17, -R132.reuse ;  /* 0x000000117a707c23 */ /* 0x100fe20008010884 */
        /* <DEDUP_REMOVED lines=19> */
[----:B------:R-:W2:Y:S01]  /*9fc0*/  MUFU.EX2 R11, R11 ;  /* 0x0000000b000b7308 */ /* 0x000ea20000000800 */
[----:B-1----:R-:W-:-:S01]  /*9fd0*/  FFMA.FTZ R4, R7, R4, R84 ;  /* 0x0000000407047223 */ /* 0x002fc20000010054 */
[--C-:B------:R-:W-:Y:S01]  /*9fe0*/  FFMA.FTZ R23, R115, UR17, -R121.reuse ;  /* 0x0000001173177c23 */ /* 0x100fe20008010879 */
        /* <DEDUP_REMOVED lines=15> */
[--C-:B------:R-:W-:Y:S01]  /*a0e0*/  FFMA.FTZ R85, R91, UR17, -R121.reuse ;  /* 0x000000115b557c23 */ /* 0x100fe20008010879 */
[----:B------:R-:W-:-:S01]  /*a0f0*/  FFMA.FTZ R91, R95, UR17, -R121 ;  /* 0x000000115f5b7c23 */ /* 0x000fc20008010879 */
[----:B------:R-:W-:Y:S01]  /*a100*/  FFMA.FTZ R95, R103, UR17, -R121 ;  /* 0x00000011675f7c23 */ /* 0x000fe20008010879 */
[----:B------:R-:W-:-:S01]  /*a110*/  FFMA.FTZ R60, R96, UR17, -R132 ;  /* 0x00000011603c7c23 */ /* 0x000fc20008010884 */
[--C-:B------:R-:W-:Y:S01]  /*a120*/  FFMA.FTZ R74, R74, UR17, -R121.reuse ;  /* 0x000000114a4a7c23 */ /* 0x100fe20008010879 */
        /* <DEDUP_REMOVED lines=12> */
[----:B------:R-:W-:-:S05]  /*a1f0*/  FFMA.FTZ R70, R70, UR17, -R121 ;  /* 0x0000001146467c23 */ /* 0x000fca0008010879 */
        /* <DEDUP_REMOVED lines=158> */
.L_x_1899:
        /* <DEDUP_REMOVED lines=81> */
[----:B------:R-:W-:Y:S01]  /*b0f0*/  F2FP.SATFINITE.E4M3.F32.PACK_AB_MERGE_C R139, R61, R58, R62 ;  /* 0x0000003a3d8b723e */ /* 0x000fe2000480703e */
[----:B------:R-:W-:Y:S06]  /*b100*/  @P1 BRA `(.L_x_1900) ;  /* 0xffffffd000f81947 */ /* 0x000fec000383ffff */
.L_x_1889:
[----:B------:R-:W-:Y:S06]  /*b110*/  BAR.ARV 0x8, 0x200 ;  /* 0x0208000000007b1d */ /* 0x000fec0000002000 */
[----:B------:R-:W-:Y:S05]  /*b120*/  @!P0 BRA `(.L_x_1901) ;  /* 0x0000000000048947 */ /* 0x000fea0003800000 */
[----:B------:R-:W-:Y:S01]  /*b130*/  BPT.TRAP 0x1 ;  /* 0x000000040000795c */ /* 0x000fe20000300000 */
.L_x_1901:
[----:B------:R-:W-:Y:S01]  /*b140*/  ULEA UR16, UR11, UR46, 0x3 ;  /* 0x0000002e0b107291 */ /* 0x000fe2000f8e183f */
[----:B------:R-:W-:-:S05]  /*b150*/  IMAD.U32 R0, RZ, RZ, UR10 ;  /* 0x0000000aff007e24 */ /* 0x000fca000f8e00ff */
[----:B------:R-:W-:-:S04]  /*b160*/  SHF.L.U32 R0, R0, 0x1f, RZ ;  /* 0x0000001f00007819 */ /* 0x000fc800000006ff */
[----:B------:R0:W1:Y:S01]  /*b170*/  SYNCS.PHASECHK.TRANS64.TRYWAIT P1, [UR16+0x12450], R0 ;  /* 0x01245000ff0075a7 */ /* 0x0000620008020150 */
[----:B------:R-:W-:Y:S05]  /*b180*/  @!P0 BRA `(.L_x_1902) ;  /* 0x0000000000048947 */ /* 0x000fea0003800000 */
[----:B------:R-:W-:Y:S01]  /*b190*/  BPT.TRAP 0x1 ;  /* 0x000000040000795c */ /* 0x000fe20000300000 */
.L_x_1902:
[----:B-1----:R-:W-:Y:S05]  /*b1a0*/  @P1 BRA `(.L_x_1903) ;  /* 0x0000000000081947 */ /* 0x002fea0003800000 */
[----:B------:R-:W1:Y:S02]  /*b1b0*/  SYNCS.PHASECHK.TRANS64.TRYWAIT P1, [UR16+0x12450], R0 ;  /* 0x01245000ff0075a7 */ /* 0x000e640008020150 */
[----:B-1----:R-:W-:Y:S05]  /*b1c0*/  @!P1 BRA `(.L_x_1904) ;  /* 0x00000068007c9947 */ /* 0x002fea0003800000 */
.L_x_1903:
[----:B------:R-:W-:Y:S01]  /*b1d0*/  UIADD3 UR46, UR46, 0x200, URZ ;  /* 0x000002002e2e7890 */ /* 0x000fe2000fffe03f */
[----:B------:R-:W-:Y:S01]  /*b1e0*/  WARPGROUP.ARRIVE ;  /* 0x00000000000079c5 */ /* 0x000fe20000000000 */
[----:B------:R-:W-:Y:S01]  /*b1f0*/  ULDC.64 UR12, c[0x0][0x9a0] ;  /* 0x00026800000c7ab9 */ /* 0x000fe20000000a00 */
[----:B------:R-:W-:Y:S01]  /*b200*/  MOV R8, 0x3f800000 ;  /* 0x3f80000000087802 */ /* 0x000fe20000000f00 */
[----:B------:R-:W-:Y:S02]  /*b210*/  USHF.R.U32.HI UR46, URZ, 0x4, UR46 ;  /* 0x000000043f2e7899 */ /* 0x000fe4000801162e */
[----:B------:R-:W-:Y:S02]  /*b220*/  UISETP.NE.U32.AND UP0, UPT, UR12, URZ, UPT ;  /* 0x0000003f0c00728c */ /* 0x000fe4000bf05070 */
[----:B------:R-:W-:Y:S02]  /*b230*/  ULOP3.LUT UR46, UR46, 0x3fff, URZ, 0xc0, !UPT ;  /* 0x00003fff2e2e7892 */ /* 0x000fe4000f8ec03f */
[----:B------:R-:W-:-:S02]  /*b240*/  UISETP.NE.AND.EX UP0, UPT, UR13, URZ, UPT, UP0 ;  /* 0x0000003f0d00728c */ /* 0x000fc4000bf05300 */
[----:B------:R-:W-:-:S04]  /*b250*/  ULOP3.LUT UR8, UR46, 0x10000, URZ, 0xfc, !UPT ;  /* 0x000100002e087892 */ /* 0x000fc8000f8efc3f */
[----:B------:R-:W-:Y:S01]  /*b260*/  UIMAD UR8, UR11, 0x280, UR8 ;  /* 0x000002800b0878a4 */ /* 0x000fe2000f8e0208 */
[----:B------:R-:W-:Y:S02]  /*b270*/  PLOP3.LUT P1, PT, PT, PT, UP0, 0x80, 0x0 ;  /* 0x000000000000781c */ /* 0x000fe40003f2f008 */
[----:B------:R-:W-:Y:S02]  /*b280*/  UMOV UR11, 0xc0000010 ;  /* 0xc0000010000b7882 */ /* 0x000fe40000000000 */
[----:B------:R-:W-:Y:S01]  /*b290*/  @UP0 ULDC.64 UR14, c[0x0][0x9c8] ;  /* 0x00027200000e0ab9 */ /* 0x000fe20000000a00 */
[----:B------:R-:W-:Y:S01]  /*b2a0*/  @UP0 USHF.R.S32.HI UR7, URZ, 0x1f, UR43 ;  /* 0x0000001f3f070899 */ /* 0x000fe2000801142b */
[----:B------:R-:W-:Y:S01]  /*b2b0*/  UMOV UR10, UR8 ;  /* 0x00000008000a7c82 */ /* 0x000fe20008000000 */
[----:B------:R-:W-:Y:S01]  /*b2c0*/  @UP0 UIMAD UR6, UR40, UR14, URZ ;  /* 0x0000000e280602a4 */ /* 0x000fe2000f8e023f */
[----:B------:R-:W-:Y:S01]  /*b2d0*/  QGMMA.64x64x32.F32.E4M3.E4M3 R24, R152, gdesc[UR8], R24, gsb0 ;  /* 0x00e0000898187df3 */ /* 0x000fe20008000818 */
[----:B------:R-:W-:-:S02]  /*b2e0*/  @UP0 UIMAD.WIDE.U32 UR4, UR44, UR14, URZ ;  /* 0x0000000e2c0402a5 */ /* 0x000fc4000f8e003f */
[----:B------:R-:W-:-:S03]  /*b2f0*/  @UP0 UIMAD UR6, UR44, UR15, UR6 ;  /* 0x0000000f2c0602a4 */ /* 0x000fc6000f8e0206 */
[----:B------:R-:W-:Y:S01]  /*b300*/  @UP0 ULDC.64 UR14, c[0x0][0x9d0] ;  /* 0x00027400000e0ab9 */ /* 0x000fe20000000a00 */
[----:B------:R-:W-:Y:S02]  /*b310*/  @UP0 UIADD3 UR5, UR5, UR6, URZ ;  /* 0x0000000605050290 */ /* 0x000fe4000fffe03f */
[----:B------:R-:W-:Y:S02]  /*b320*/  @UP0 UIMAD UR7, UR7, UR14, URZ ;  /* 0x0000000e070702a4 */ /* 0x000fe4000f8e023f */
[----:B------:R-:W-:Y:S02]  /*b330*/  @UP0 UIMAD.WIDE.U32 UR4, UR43, UR14, UR4 ;  /* 0x0000000e2b0402a5 */ /* 0x000fe4000f8e0004 */
[----:B------:R-:W-:Y:S02]  /*b340*/  @UP0 UIMAD UR7, UR43, UR15, UR7 ;  /* 0x0000000f2b0702a4 */ /* 0x000fe4000f8e0207 */
[----:B------:R-:W-:Y:S02]  /*b350*/  @UP0 ULEA UR6, UP1, UR4, UR12, 0x2 ;  /* 0x0000000c04060291 */ /* 0x000fe4000f82103f */
[----:B------:R-:W-:-:S04]  /*b360*/  @UP0 UIADD3 UR5, UR5, UR7, URZ ;  /* 0x0000000705050290 */ /* 0x000fc8000fffe03f */
[----:B------:R-:W-:Y:S01]  /*b370*/  @UP0 ULEA.HI.X UR7, UR4, UR13, UR5, 0x2, UP1 ;  /* 0x0000000d04070291 */ /* 0x000fe200088f1405 */
[----:B------:R-:W-:-:S05]  /*b380*/  IMAD.U32 R6, RZ, RZ, UR6 ;  /* 0x00000006ff067e24 */ /* 0x000fca000f8e00ff */
[----:B-1----:R-:W-:Y:S01]  /*b390*/  IMAD.U32 R7, RZ, RZ, UR7 ;  /* 0x00000007ff077e24 */ /* 0x002fe2000f8e00ff */
        /* <DEDUP_REMOVED lines=17> */
[----:B------:R-:W3:Y:S01]  /*b4b0*/  SHFL.BFLY PT, R9, R4, 0x2, 0x1f ;  /* 0x0c401f0004097f89 */ /* 0x000ee200000e0000 */
[----:B------:R-:W-:Y:S02]  /*b4c0*/  WARPGROUP.DEPBAR.LE gsb0, 0x0 ;  /* 0x00008000000079c5 */ /* 0x000fe40000010000 */
[----:B------:R-:W-:-:S06]  /*b4d0*/  WARPGROUP.ARRIVE ;  /* 0x00000000000079c5 */ /* 0x000fcc0000000000 */
[----:B------:R-:W-:Y:S01]  /*b4e0*/  QGMMA.64x64x32.F32.E4M3.E4M3 R24, R140, gdesc[UR4], R24, gsb0 ;  /* 0x00e000048c187df3 */ /* 0x000fe20008000818 */
[----:B0-----:R-:W-:Y:S01]  /*b4f0*/  FADD.FTZ R0, R0, R5 ;  /* 0x0000000500007221 */ /* 0x001fe20000010000 */
[----:B------:R-:W-:Y:S01]  /*b500*/  UIADD3 UR8, UR8, 0x200, URZ ;  /* 0x0000020008087890 */ /* 0x000fe2000fffe03f */
[----:B---3--:R-:W-:Y:S01]  /*b510*/  FADD.FTZ R9, R9, R4 ;  /* 0x0000000409097221 */ /* 0x008fe20000010000 */
[----:B------:R-:W-:Y:S02]  /*b520*/  UMOV UR7, 0xc0000010 ;  /* 0xc000001000077882 */ /* 0x000fe40000000000 */
[----:B-1----:R-:W0:Y:S03]  /*b530*/  SHFL.BFLY PT, R7, R0, 0x1, 0x1f ;  /* 0x0c201f0000077f89 */ /* 0x002e2600000e0000 */
[----:B------:R-:W-:Y:S01]  /*b540*/  UMOV UR6, UR8 ;  /* 0x0000000800067c82 */ /* 0x000fe20008000000 */
[----:B------:R-:W1:Y:S01]  /*b550*/  SHFL.BFLY PT, R6, R9, 0x1, 0x1f ;  /* 0x0c201f0009067f89 */ /* 0x000e6200000e0000 */
[----:B------:R-:W-:-:S02]  /*b560*/  IMAD.MOV.U32 R5, RZ, RZ, RZ ;  /* 0x000000ffff057224 */ /* 0x000fc400078e00ff */
[----:B0-----:R-:W-:Y:S01]  /*b570*/  FADD.FTZ R7, R0, R7 ;  /* 0x0000000700077221 */ /* 0x001fe20000010000 */
[----:B-1----:R-:W-:-:S04]  /*b580*/  FADD.FTZ R11, R9, R6 ;  /* 0x00000006090b7221 */ /* 0x002fc80000010000 */
        /* <DEDUP_REMOVED lines=14> */
[----:B------:R-:W-:Y:S01]  /*b670*/  MOV R14, UR17 ;  /* 0x00000011000e7c02 */ /* 0x000fe20008000f00 */
[----:B------:R-:W-:-:S02]  /*b680*/  IMAD.U32 R15, RZ, RZ, UR17 ;  /* 0x00000011ff0f7e24 */ /* 0x000fc4000f8e00ff */
[----:B0-----:R-:W-:Y:S02]  /*b690*/  @P2 FMUL.FTZ R6, R6, 0.69314718246459960938 ;  /* 0x3f31721806062820 */ /* 0x001fe40000410000 */
        /* <DEDUP_REMOVED lines=12> */
.L_x_1905:
        /* <DEDUP_REMOVED lines=36> */
.L_x_1869:
        /* <DEDUP_REMOVED lines=22> */
[----:B0-----:R-:W-:Y:S01]  /*bb00*/  LEA.HI R2, R5, R6, RZ, 0x7 ;  /* 0x0000000605027211 */ /* 0x001fe200078f38ff */
[----:B------:R-:W-:Y:S01]  /*bb10*/  UIMAD UR9, UR43, UR9, UR6 ;  /* 0x000000092b0972a4 */ /* 0x000fe2000f8e0206 */
[----:B------:R-:W-:Y:S01]  /*bb20*/  SEL R89, R29, R28, P0 ;  /* 0x0000001c1d597207 */ /* 0x000fe20000000000 */
[----:B------:R-:W0:Y:S01]  /*bb30*/  S2UR UR4, SR_CTAID.Y ;  /* 0x00000000000479c3 */ /* 0x000e220000002600 */
[----:B------:R-:W-:Y:S01]  /*bb40*/  LOP3.LUT R3, R2, 0xffffff80, RZ, 0xc0, !PT ;  /* 0xffffff8002037812 */ /* 0x000fe200078ec0ff */
[----:B------:R-:W-:Y:S01]  /*bb50*/  UIADD3 UR9, UR5, UR9, URZ ;  /* 0x0000000905097290 */ /* 0x000fe2000fffe03f */
[----:B------:R-:W-:Y:S01]  /*bb60*/  LEA.HI R16, R5, R6, RZ, 0x2 ;  /* 0x0000000605107211 */ /* 0x000fe200078f10ff */
[----:B------:R-:W-:Y:S01]  /*bb70*/  IMAD.U32 R21, RZ, RZ, UR5 ;  /* 0x00000005ff157e24 */ /* 0x000fe2000f8e00ff */
[----:B------:R-:W-:Y:S01]  /*bb80*/  SEL R77, R44, R45, P0 ;  /* 0x0000002d2c4d7207 */ /* 0x000fe20000000000 */
[----:B------:R-:W-:Y:S01]  /*bb90*/  IMAD.IADD R12, R6, 0x1, -R3 ;  /* 0x00000001060c7824 */ /* 0x000fe200078e0a03 */
[----:B------:R-:W-:Y:S01]  /*bba0*/  LOP3.LUT R19, R16, 0xfffffffc, RZ, 0xc0, !PT ;  /* 0xfffffffc10137812 */ /* 0x000fe200078ec0ff */
[----:B------:R-:W1:Y:S01]  /*bbb0*/  LDC R29, c[0x0][0xbe8] ;  /* 0x0002fa00ff1d7b82 */ /* 0x000e620000000800 */
[----:B------:R-:W-:Y:S01]  /*bbc0*/  SEL R73, R45, R44, P0 ;  /* 0x0000002c2d497207 */ /* 0x000fe20000000000 */
[----:B------:R-:W-:Y:S01]  /*bbd0*/  UIMAD.WIDE.U32 UR6, UR43, UR10, URZ ;  /* 0x0000000a2b0672a5 */ /* 0x000fe2000f8e003f */
[----:B------:R-:W-:Y:S01]  /*bbe0*/  SHF.R.S32.HI R11, RZ, 0x1f, R12 ;  /* 0x0000001fff0b7819 */ /* 0x000fe2000001140c */
[----:B------:R-:W-:Y:S01]  /*bbf0*/  IMAD.IADD R16, R6, 0x1, -R19 ;  /* 0x0000000106107824 */ /* 0x000fe200078e0a13 */
[----:B------:R-:W3:Y:S01]  /*bc00*/  S2R R44, SR_CTAID.X ;  /* 0x00000000002c7919 */ /* 0x000ee20000002500 */
[----:B------:R-:W-:Y:S01]  /*bc10*/  SEL R75, R40, R41, P0 ;  /* 0x00000029284b7207 */ /* 0x000fe20000000000 */
[----:B------:R-:W-:Y:S01]  /*bc20*/  UIMAD UR8, UR43, UR11, UR8 ;  /* 0x0000000b2b0872a4 */ /* 0x000fe2000f8e0208 */
[----:B------:R-:W-:-:S02]  /*bc30*/  LEA.HI R14, R11, R12, RZ, 0x2 ;  /* 0x0000000c0b0e7211 */ /* 0x000fc400078f10ff */
[----:B------:R-:W-:Y:S01]  /*bc40*/  LEA.HI R11, R11, R12, RZ, 0x5 ;  /* 0x0000000c0b0b7211 */ /* 0x000fe200078f28ff */
[----:B------:R-:W-:Y:S01]  /*bc50*/  UIADD3 UR8, UR7, UR8, URZ ;  /* 0x0000000807087290 */ /* 0x000fe2000fffe03f */
[--C-:B------:R-:W-:Y:S02]  /*bc60*/  SHF.R.S32.HI R10, RZ, 0x2, R14.reuse ;  /* 0x00000002ff0a7819 */ /* 0x100fe4000001140e */
[----:B------:R-:W-:Y:S02]  /*bc70*/  SHF.R.S32.HI R3, RZ, 0x1f, R14 ;  /* 0x0000001fff037819 */ /* 0x000fe4000001140e */
[----:B------:R-:W-:Y:S02]  /*bc80*/  SHF.R.S32.HI R11, RZ, 0x5, R11 ;  /* 0x00000005ff0b7819 */ /* 0x000fe4000001140b */
[----:B------:R-:W-:Y:S02]  /*bc90*/  LEA.HI R7, R3, R10, RZ, 0x3 ;  /* 0x0000000a03077211 */ /* 0x000fe400078f18ff */
[----:B------:R-:W-:-:S02]  /*bca0*/  SHF.R.S32.HI R3, RZ, 0x7, R2 ;  /* 0x00000007ff037819 */ /* 0x000fc40000011402 */
[----:B------:R-:W-:Y:S02]  /*bcb0*/  LOP3.LUT R17, R7, 0xfffffff8, RZ, 0xc0, !PT ;  /* 0xfffffff807117812 */ /* 0x000fe400078ec0ff */
[----:B-1----:R-:W-:Y:S01]  /*bcc0*/  ISETP.NE.AND P2, PT, R29, 0x1, PT ;  /* 0x000000011d00780c */ /* 0x002fe20003f45270 */
[----:B------:R-:W-:Y:S01]  /*bcd0*/  IMAD.HI R7, R3, 0x55555556, RZ ;  /* 0x5555555603077827 */ /* 0x000fe200078e02ff */
[----:B------:R-:W-:Y:S02]  /*bce0*/  SEL R71, R41, R40, P0 ;  /* 0x0000002829477207 */ /* 0x000fe40000000000 */
[----:B------:R-:W-:Y:S01]  /*bcf0*/  SEL R69, R52, R53, P0 ;  /* 0x0000003534457207 */ /* 0x000fe20000000000 */
[----:B------:R-:W-:Y:S01]  /*bd00*/  IMAD.IADD R2, R10, 0x1, -R17 ;  /* 0x000000010a027824 */ /* 0x000fe200078e0a11 */
[----:B------:R-:W-:Y:S02]  /*bd10*/  LEA.HI R6, R7, R7, RZ, 0x1 ;  /* 0x0000000707067211 */ /* 0x000fe400078f08ff */
[----:B------:R-:W-:-:S02]  /*bd20*/  LEA.HI R10, R16, R16, RZ, 0x1 ;  /* 0x00000010100a7211 */ /* 0x000fc400078f08ff */
[----:B------:R-:W-:Y:S01]  /*bd30*/  LEA R2, R11, R2, 0x4 ;  /* 0x000000020b027211 */ /* 0x000fe200078e20ff */
[----:B------:R-:W-:Y:S01]  /*bd40*/  IMAD R3, R6, -0x3, R3 ;  /* 0xfffffffd06037824 */ /* 0x000fe200078e0203 */
[----:B------:R-:W-:Y:S01]  /*bd50*/  SEL R65, R53, R52, P0 ;  /* 0x0000003435417207 */ /* 0x000fe20000000000 */
[----:B------:R-:W1:Y:S01]  /*bd60*/  LDC.64 R6, c[0x0][0xbd8] ;  /* 0x0002f600ff067b82 */ /* 0x000e620000000a00 */
[----:B------:R-:W-:Y:S01]  /*bd70*/  LOP3.LUT R11, R10, 0x1ffffffe, RZ, 0xc0, !PT ;  /* 0x1ffffffe0a0b7812 */ /* 0x000fe200078ec0ff */
[----:B------:R-:W-:Y:S01]  /*bd80*/  IMAD R2, R3, 0x40, R2 ;  /* 0x0000004003027824 */ /* 0x000fe200078e0202 */
[----:B------:R-:W-:Y:S01]  /*bd90*/  SEL R41, R34, R35, P0 ;  /* 0x0000002322297207 */ /* 0x000fe20000000000 */
[----:B------:R-:W-:Y:S01]  /*bda0*/  IMAD.U32 R10, RZ, RZ, UR6 ;  /* 0x00000006ff0a7e24 */ /* 0x000fe2000f8e00ff */
[----:B------:R-:W-:Y:S01]  /*bdb0*/  SEL R53, R35, R34, P0 ;  /* 0x0000002223357207 */ /* 0x000fe20000000000 */
[----:B---3--:R-:W-:Y:S01]  /*bdc0*/  IMAD R28, R44, 0xc0, R2 ;  /* 0x000000c02c1c7824 */ /* 0x008fe200078e0202 */
[----:B------:R-:W-:Y:S01]  /*bdd0*/  SEL R91, R24, R25, P0 ;  /* 0x00000019185b7207 */ /* 0x000fe20000000000 */
[----:B------:R-:W3:Y:S01]  /*bde0*/  @P2 LDC R35, c[0x0][0xbec] ;  /* 0x0002fb00ff232b82 */ /* 0x000ee20000000800 */
[----:B------:R-:W-:-:S02]  /*bdf0*/  SEL R87, R25, R24, P0 ;  /* 0x0000001819577207 */ /* 0x000fc40000000000 */
[----:B------:R-:W-:Y:S02]  /*be00*/  SEL R67, R48, R49, P0 ;  /* 0x0000003130437207 */ /* 0x000fe40000000000 */
[----:B------:R-:W-:Y:S02]  /*be10*/  SEL R63, R49, R48, P0 ;  /* 0x00000030313f7207 */ /* 0x000fe40000000000 */
[----:B------:R-:W-:Y:S01]  /*be20*/  SEL R49, R26, R27, P0 ;  /* 0x0000001b1a317207 */ /* 0x000fe20000000000 */
[----:B------:R-:W4:Y:S01]  /*be30*/  @P2 LDC R52, c[0x0][0xbf0] ;  /* 0x0002fc00ff342b82 */ /* 0x000f220000000800 */
[----:B------:R-:W-:Y:S01]  /*be40*/  SEL R59, R27, R26, P0 ;  /* 0x0000001a1b3b7207 */ /* 0x000fe20000000000 */
[----:B------:R-:W-:Y:S01]  /*be50*/  IMAD.IADD R27, R16, 0x1, -R11 ;  /* 0x00000001101b7824 */ /* 0x000fe200078e0a0b */
[----:B------:R-:W-:Y:S01]  /*be60*/  SEL R15, R30, R31, P0 ;  /* 0x0000001f1e0f7207 */ /* 0x000fe20000000000 */
[----:B------:R-:W-:Y:S01]  /*be70*/  IMAD.U32 R11, RZ, RZ, UR7 ;  /* 0x00000007ff0b7e24 */ /* 0x000fe2000f8e00ff */
[----:B------:R-:W-:Y:S01]  /*be80*/  SEL R61, R31, R30, P0 ;  /* 0x0000001e1f3d7207 */ /* 0x000fe20000000000 */
[----:B------:R-:W-:Y:S01]  /*be90*/  IMAD R3, R27, 0x8, R2 ;  /* 0x000000081b037824 */ /* 0x000fe200078e0202 */
[----:B------:R-:W-:Y:S01]  /*bea0*/  LOP3.LUT R31, R14, 0x7ffffffc, RZ, 0xc0, !PT ;  /* 0x7ffffffc0e1f7812 */ /* 0x000fe200078ec0ff */
[----:B-1----:R-:W-:Y:S01]  /*beb0*/  IMAD R18, R6, UR40, RZ ;  /* 0x0000002806127c24 */ /* 0x002fe2000f8e02ff */
[----:B------:R-:W-:Y:S01]  /*bec0*/  SEL R83, R32, R33, P0 ;  /* 0x0000002120537207 */ /* 0x000fe20000000000 */
[----:B------:R-:W-:Y:S01]  /*bed0*/  IMAD R44, R44, 0xc0, R3 ;  /* 0x000000c02c2c7824 */ /* 0x000fe200078e0203 */
[----:B------:R-:W-:Y:S01]  /*bee0*/  SEL R79, R33, R32, P0 ;  /* 0x00000020214f7207 */ /* 0x000fe20000000000 */
[----:B------:R-:W-:Y:S01]  /*bef0*/  IMAD R7, R7, UR44, R18 ;  /* 0x0000002c07077c24 */ /* 0x000fe2000f8e0212 */
[----:B------:R-:W-:Y:S01]  /*bf00*/  SEL R13, R38, R39, P0 ;  /* 0x00000027260d7207 */ /* 0x000fe20000000000 */
[----:B------:R-:W-:Y:S01]  /*bf10*/  IMAD.U32 R11, RZ, RZ, UR8 ;  /* 0x00000008ff0b7e24 */ /* 0x000fe2000f8e00ff */
[----:B------:R-:W-:Y:S01]  /*bf20*/  SEL R57, R39, R38, P0 ;  /* 0x0000002627397207 */ /* 0x000fe20000000000 */
[----:B---3--:R-:W-:Y:S01]  /*bf30*/  @P2 IMAD.HI.U32 R35, R44, R35, RZ ;  /* 0x000000232c232227 */ /* 0x008fe200078e00ff */
[----:B------:R-:W-:Y:S01]  /*bf40*/  SEL R85, R36, R37, P0 ;  /* 0x0000002524557207 */ /* 0x000fe20000000000 */
[----:B------:R-:W-:Y:S01]  /*bf50*/  ULDC.64 UR6, c[0x0][0xb48] ;  /* 0x0002d20000067ab9 */ /* 0x000fe20000000a00 */
[----:B------:R-:W-:-:S02]  /*bf60*/  SEL R81, R37, R36, P0 ;  /* 0x0000002425517207 */ /* 0x000fc40000000000 */
[----:B------:R-:W-:Y:S02]  /*bf70*/  IADD3 R27, R12, -R31, RZ ;  /* 0x8000001f0c1b7210 */ /* 0x000fe40007ffe0ff */
[----:B------:R-:W-:Y:S02]  /*bf80*/  SEL R23, R54, R55, P0 ;  /* 0x0000003736177207 */ /* 0x000fe40000000000 */
[----:B------:R-:W-:Y:S02]  /*bf90*/  SEL R17, R55, R54, P0 ;  /* 0x0000003637117207 */ /* 0x000fe40000000000 */
[----:B------:R-:W1:Y:S01]  /*bfa0*/  LDC.64 R54, c[0x0][0xb40] ;  /* 0x0002d000ff367b82 */ /* 0x000e620000000a00 */
[----:B------:R-:W-:Y:S02]  /*bfb0*/  SEL R5, R46, R47, P0 ;  /* 0x0000002f2e057207 */ /* 0x000fe40000000000 */
[----:B------:R-:W-:Y:S02]  /*bfc0*/  SEL R47, R47, R46, P0 ;  /* 0x0000002e2f2f7207 */ /* 0x000fe40000000000 */
[----:B------:R-:W-:Y:S01]  /*bfd0*/  MOV R21, UR9 ;  /* 0x0000000900157c02 */ /* 0x000fe20008000f00 */
[----:B------:R-:W-:Y:S01]  /*bfe0*/  ULDC.64 UR8, c[0x0][0xb28] ;  /* 0x0002ca0000087ab9 */ /* 0x000fe20000000a00 */
[----:B------:R-:W-:Y:S01]  /*bff0*/  SEL R25, R42, R43, P0 ;  /* 0x0000002b2a197207 */ /* 0x000fe20000000000 */
[----:B------:R-:W3:Y:S01]  /*c000*/  @P2 LDC R46, c[0x0][0xbf0] ;  /* 0x0002fc00ff2e2b82 */ /* 0x000ee20000000800 */
[----:B------:R-:W-:Y:S01]  /*c010*/  SEL R19, R50, R51, P0 ;  /* 0x0000003332137207 */ /* 0x000fe20000000000 */
[----:B------:R-:W-:Y:S01]  /*c020*/  IMAD.WIDE.U32 R20, R6, UR44, R20 ;  /* 0x0000002c06147c25 */ /* 0x000fe2000f8e0014 */
[----:B------:R-:W-:-:S02]  /*c030*/  SEL R45, R43, R42, P0 ;  /* 0x0000002a2b2d7207 */ /* 0x000fc40000000000 */
[----:B------:R-:W-:Y:S01]  /*c040*/  LOP3.LUT P1, RZ, R12, 0x3, RZ, 0xc0, !PT ;  /* 0x000000030cff7812 */ /* 0x000fe2000782c0ff */
[----:B------:R-:W-:Y:S01]  /*c050*/  IMAD.IADD R21, R21, 0x1, R7 ;  /* 0x0000000115157824 */ /* 0x000fe200078e0207 */
[----:B------:R-:W-:Y:S01]  /*c060*/  SEL R37, R51, R50, P0 ;  /* 0x0000003233257207 */ /* 0x000fe20000000000 */
[----:B-1----:R-:W-:Y:S01]  /*c070*/  IMAD.WIDE.U32 R10, R54, UR44, R10 ;  /* 0x0000002c360a7c25 */ /* 0x002fe2000f8e000a */
[----:B--2---:R-:W-:Y:S01]  /*c080*/  LOP3.LUT R34, R8, 0x2, RZ, 0x3c, !PT ;  /* 0x0000000208227812 */ /* 0x004fe200078e3cff */
[----:B------:R-:W-:Y:S04]  /*c090*/  SHFL.IDX PT, R33, R91, R8, 0x1c1f ;  /* 0x001c1f085b217589 */ /* 0x000fe800000e0000 */
[----:B------:R-:W1:Y:S04]  /*c0a0*/  SHFL.IDX PT, R38, R87, R34, 0x1c1f ;  /* 0x001c1f2257267589 */ /* 0x000e6800000e0000 */
[----:B------:R-:W-:Y:S04]  /*c0b0*/  SHFL.IDX PT, R9, R9, R8, 0x1c1f ;  /* 0x001c1f0809097589 */ /* 0x000fe800000e0000 */
[----:B------:R-:W2:Y:S04]  /*c0c0*/  SHFL.IDX PT, R36, R89, R34, 0x1c1f ;  /* 0x001c1f2259247589 */ /* 0x000ea800000e0000 */
[----:B------:R5:W-:Y:S04]  /*c0d0*/  SHFL.IDX PT, R31, R67, R8, 0x1c1f ;  /* 0x001c1f08431f7589 */ /* 0x000be800000e0000 */
[----:B------:R0:W-:Y:S04]  /*c0e0*/  SHFL.IDX PT, R30, R69, R8, 0x1c1f ;  /* 0x001c1f08451e7589 */ /* 0x0001e800000e0000 */
[----:B------:R-:W-:Y:S01]  /*c0f0*/  SHFL.IDX PT, R40, R83, R8, 0x1c1f ;  /* 0x001c1f0853287589 */ /* 0x000fe200000e0000 */
[----:B-----5:R-:W5:Y:S03]  /*c100*/  LDC R67, c[0x0][0xc50] ;  /* 0x00031400ff437b82 */ /* 0x020f660000000800 */
[----:B------:R-:W-:Y:S01]  /*c110*/  SHFL.IDX PT, R39, R85, R8, 0x1c1f ;  /* 0x001c1f0855277589 */ /* 0x000fe200000e0000 */
[----:B-1----:R-:W-:-:S03]  /*c120*/  SEL R6, R33, R38, P0 ;  /* 0x0000002621067207 */ /* 0x002fc60000000000 */
[----:B------:R-:W-:Y:S01]  /*c130*/  SHFL.IDX PT, R43, R75, R8, 0x1c1f ;  /* 0x001c1f084b2b7589 */ /* 0x000fe200000e0000 */
[----:B0-----:R-:W0:Y:S03]  /*c140*/  @P2 LDC R69, c[0x0][0xbec] ;  /* 0x0002fb00ff452b82 */ /* 0x001e260000000800 */
[----:B------:R-:W-:Y:S01]  /*c150*/  SHFL.IDX PT, R32, R77, R8, 0x1c1f ;  /* 0x001c1f084d207589 */ /* 0x000fe200000e0000 */
[----:B--2---:R-:W-:Y:S02]  /*c160*/  SEL R7, R9, R36, P0 ;  /* 0x0000002409077207 */ /* 0x004fe40000000000 */
[----:B------:R-:W-:Y:S01]  /*c170*/  SEL R9, R36, R9, P0 ;  /* 0x0000000924097207 */ /* 0x000fe20000000000 */
[----:B------:R-:W-:Y:S01]  /*c180*/  SHFL.IDX PT, R16, R49, R8, 0x1c1f ;  /* 0x001c1f0831107589 */ /* 0x000fe200000e0000 */
[----:B------:R-:W-:-:S03]  /*c190*/  IMAD R36, R54, UR40, RZ ;  /* 0x0000002836247c24 */ /* 0x000fc6000f8e02ff */
[----:B------:R-:W-:Y:S04]  /*c1a0*/  SHFL.IDX PT, R15, R15, R8, 0x1c1f ;  /* 0x001c1f080f0f7589 */ /* 0x000fe800000e0000 */
[----:B------:R-:W-:Y:S04]  /*c1b0*/  SHFL.IDX PT, R14, R41, R8, 0x1c1f ;  /* 0x001c1f08290e7589 */ /* 0x000fe800000e0000 */
[----:B------:R-:W-:Y:S04]  /*c1c0*/  SHFL.IDX PT, R13, R13, R8, 0x1c1f ;  /* 0x001c1f080d0d7589 */ /* 0x000fe800000e0000 */
[----:B------:R-:W-:Y:S01]  /*c1d0*/  SHFL.IDX PT, R12, R25, R8, 0x1c1f ;  /* 0x001c1f08190c7589 */ /* 0x000fe200000e0000 */
[----:B0-----:R-:W-:-:S03]  /*c1e0*/  @P2 IMAD.HI.U32 R69, R44, R69, RZ ;  /* 0x000000452c452227 */ /* 0x001fc600078e00ff */
[----:B------:R-:W-:Y:S04]  /*c1f0*/  SHFL.IDX PT, R5, R5, R8, 0x1c1f ;  /* 0x001c1f0805057589 */ /* 0x000fe800000e0000 */
        /* <DEDUP_REMOVED lines=9> */
[----:B-----5:R-:W-:Y:S01]  /*c290*/  IMAD R67, R67, R38, UR4 ;  /* 0x0000000443437e24 */ /* 0x020fe2000f8e0226 */
[----:B------:R-:W-:Y:S01]  /*c2a0*/  ULDC.64 UR4, c[0x0][0xbe0] ;  /* 0x0002f80000047ab9 */ /* 0x000fe20000000a00 */
[----:B------:R-:W-:Y:S01]  /*c2b0*/  IMAD R35, R55, UR44, R36 ;  /* 0x0000002c37237c24 */ /* 0x000fe2000f8e0224 */
[----:B------:R-:W0:Y:S02]  /*c2c0*/  SHFL.IDX PT, R48, R71, R34, 0x1c1f ;  /* 0x001c1f2247307589 */ /* 0x000e2400000e0000 */
[----:B------:R-:W-:Y:S02]  /*c2d0*/  SHF.R.S32.HI R38, RZ, 0x1f, R67 ;  /* 0x0000001fff267819 */ /* 0x000fe40000011443 */
[----:B------:R-:W-:Y:S01]  /*c2e0*/  IADD3 R35, R11, R35, RZ ;  /* 0x000000230b237210 */ /* 0x000fe20007ffe0ff */
[----:B------:R-:W-:Y:S02]  /*c2f0*/  SHFL.IDX PT, R51, R65, R34, 0x1c1f ;  /* 0x001c1f2241337589 */ /* 0x000fe400000e0000 */
[----:B------:R-:W-:-:S02]  /*c300*/  IMAD R11, R38, UR4, RZ ;  /* 0x00000004260b7c24 */ /* 0x000fc4000f8e02ff */
[----:B------:R-:W1:Y:S01]  /*c310*/  SHFL.IDX PT, R50, R63, R34, 0x1c1f ;  /* 0x001c1f223f327589 */ /* 0x000e6200000e0000 */
[----:B------:R-:W-:Y:S02]  /*c320*/  IMAD R38, R38, UR6, RZ ;  /* 0x0000000626267c24 */ /* 0x000fe4000f8e02ff */
[C---:B------:R-:W-:Y:S01]  /*c330*/  IMAD R36, R67.reuse, UR5, R11 ;  /* 0x0000000543247c24 */ /* 0x040fe2000f8e020b */
[----:B------:R-:W-:Y:S04]  /*c340*/  SHFL.IDX PT, R26, R61, R34, 0x1c1f ;  /* 0x001c1f223d1a7589 */ /* 0x000fe800000e0000 */
[----:B------:R-:W-:Y:S04]  /*c350*/  SHFL.IDX PT, R25, R59, R34, 0x1c1f ;  /* 0x001c1f223b197589 */ /* 0x000fe800000e0000 */
[----:B------:R-:W-:Y:S04]  /*c360*/  SHFL.IDX PT, R22, R57, R34, 0x1c1f ;  /* 0x001c1f2239167589 */ /* 0x000fe800000e0000 */
[----:B------:R-:W-:Y:S04]  /*c370*/  SHFL.IDX PT, R23, R53, R34, 0x1c1f ;  /* 0x001c1f2235177589 */ /* 0x000fe800000e0000 */
[----:B------:R-:W-:Y:S04]  /*c380*/  SHFL.IDX PT, R18, R47, R34, 0x1c1f ;  /* 0x001c1f222f127589 */ /* 0x000fe800000e0000 */
[----:B------:R2:W-:Y:S04]  /*c390*/  SHFL.IDX PT, R19, R45, R34, 0x1c1f ;  /* 0x001c1f222d137589 */ /* 0x0005e800000e0000 */
[----:B------:R-:W-:Y:S04]  /*c3a0*/  SHFL.IDX PT, R17, R17, R34, 0x1c1f ;  /* 0x001c1f2211117589 */ /* 0x000fe800000e0000 */
[----:B------:R3:W-:Y:S01]  /*c3b0*/  SHFL.IDX PT, R24, R37, R34, 0x1c1f ;  /* 0x001c1f2225187589 */ /* 0x0007e200000e0000 */
[----:B--2---:R-:W-:-:S02]  /*c3c0*/  IMAD R45, R67, UR7, R38 ;  /* 0x00000007432d7c24 */ /* 0x004fc4000f8e0226 */
[----:B---3--:R-:W-:Y:S02]  /*c3d0*/  IMAD.MOV.U32 R34, RZ, RZ, R10 ;  /* 0x000000ffff227224 */ /* 0x008fe400078e000a */
[----:B------:R-:W-:Y:S01]  /*c3e0*/  IMAD.WIDE.U32 R10, R67, UR4, R20 ;  /* 0x00000004430a7c25 */ /* 0x000fe2000f8e0014 */
[----:B------:R-:W-:-:S03]  /*c3f0*/  ULDC.64 UR4, c[0x0][0xb30] ;  /* 0x0002cc0000047ab9 */ /* 0x000fc60000000a00 */
[----:B------:R-:W-:Y:S01]  /*c400*/  IMAD.MOV.U32 R37, RZ, RZ, R44 ;  /* 0x000000ffff257224 */ /* 0x000fe200078e002c */
[----:B----4-:R-:W-:Y:S01]  /*c410*/  @P2 SHF.R.U32.HI R37, RZ, R52, R69 ;  /* 0x00000034ff252219 */ /* 0x010fe20000011645 */
[----:B------:R-:W-:Y:S01]  /*c420*/  IMAD.WIDE.U32 R20, R67, UR6, R34 ;  /* 0x0000000643147c25 */ /* 0x000fe2000f8e0022 */
[----:B------:R-:W-:Y:S01]  /*c430*/  IADD3 R34, P2, R33, R10, RZ ;  /* 0x0000000a21227210 */ /* 0x000fe20007f5e0ff */
[----:B------:R-:W-:Y:S01]  /*c440*/  ULDC.64 UR6, c[0x0][0xbc8] ;  /* 0x0002f20000067ab9 */ /* 0x000fe20000000a00 */
[--C-:B------:R-:W-:Y:S01]  /*c450*/  SHF.R.S32.HI R10, RZ, 0x1f, R37.reuse ;  /* 0x0000001fff0a7819 */ /* 0x100fe20000011425 */
[----:B------:R-:W-:Y:S01]  /*c460*/  IMAD.MOV R38, RZ, RZ, -R37 ;  /* 0x000000ffff267224 */ /* 0x000fe200078e0a25 */
[--C-:B------:R-:W-:Y:S01]  /*c470*/  SHF.R.S32.HI R35, RZ, 0x1f, R33.reuse ;  /* 0x0000001fff237819 */ /* 0x100fe20000011421 */
[----:B------:R-:W-:Y:S02]  /*c480*/  IMAD.MOV R33, RZ, RZ, -R33 ;  /* 0x000000ffff217224 */ /* 0x000fe400078e0a21 */
[----:B------:R-:W-:Y:S01]  /*c490*/  IMAD R10, R10, UR4, RZ ;  /* 0x000000040a0a7c24 */ /* 0x000fe2000f8e02ff */
[----:B------:R-:W-:Y:S01]  /*c4a0*/  IADD3.X R35, R35, R11, R36, P2, !PT ;  /* 0x0000000b23237210 */ /* 0x000fe200017fe424 */
[----:B------:R-:W-:-:S02]  /*c4b0*/  IMAD.IADD R21, R21, 0x1, R45 ;  /* 0x0000000115157824 */ /* 0x000fc400078e022d */
[C-C-:B------:R-:W-:Y:S02]  /*c4c0*/  IMAD R33, R29.reuse, R33, R44.reuse ;  /* 0x000000211d217224 */ /* 0x140fe400078e022c */
        /* <DEDUP_REMOVED lines=8> */
[----:B------:R-:W-:Y:S01]  /*c550*/  IMAD.WIDE.U32 R34, R33, UR6, R34 ;  /* 0x0000000621227c25 */ /* 0x000fe2000f8e0022 */
[----:B------:R-:W-:-:S03]  /*c560*/  IADD3 R11, R11, R47, RZ ;  /* 0x0000002f0b0b7210 */ /* 0x000fc60007ffe0ff */
[----:B------:R-:W-:Y:S02]  /*c570*/  IMAD R20, R20, UR6, RZ ;  /* 0x0000000614147c24 */ /* 0x000fe4000f8e02ff */
[----:B------:R-:W-:Y:S02]  /*c580*/  IMAD R36, R21, UR8, RZ ;  /* 0x0000000815247c24 */ /* 0x000fe4000f8e02ff */
[----:B------:R-:W-:Y:S01]  /*c590*/  IMAD R21, R33, UR7, R20 ;  /* 0x0000000721157c24 */ /* 0x000fe2000f8e0214 */
[----:B------:R-:W-:Y:S01]  /*c5a0*/  ULDC.64 UR6, c[0x0][0xba8] ;  /* 0x0002ea0000067ab9 */ /* 0x000fe20000000a00 */
[----:B------:R-:W-:Y:S01]  /*c5b0*/  IMAD R33, R45, UR9, R36 ;  /* 0x000000092d217c24 */ /* 0x000fe2000f8e0224 */
[----:B------:R-:W-:Y:S01]  /*c5c0*/  SEL R20, R41, R40, P0 ;  /* 0x0000002829147207 */ /* 0x000fe20000000000 */
        /* <DEDUP_REMOVED lines=13> */
[----:B------:R-:W-:Y:S01]  /*c6a0*/  VIADD R52, R28, 0x8 ;  /* 0x000000081c347836 */ /* 0x000fe20000000000 */
[----:B------:R-:W-:Y:S01]  /*c6b0*/  LEA R54, P3, R36, UR8, 0x2 ;  /* 0x0000000824367c11 */ /* 0x000fe2000f8610ff */
[----:B------:R-:W-:Y:S01]  /*c6c0*/  UPRMT UR4, URZ, 0x654, UR4 ;  /* 0x000006543f047896 */ /* 0x000fe20008000004 */
[----:B------:R-:W0:Y:S01]  /*c6d0*/  SHFL.IDX PT, R35, R33, RZ, 0x1c1f ;  /* 0x001c1fff21237589 */ /* 0x000e2200000e0000 */
[----:B------:R-:W-:-:S02]  /*c6e0*/  ISETP.GE.OR P2, PT, R28, R53, P1 ;  /* 0x000000351c00720c */ /* 0x000fc40000f46670 */
[-C--:B------:R-:W-:Y:S01]  /*c6f0*/  ISETP.GE.OR P1, PT, R52, R53.reuse, P1 ;  /* 0x000000353400720c */ /* 0x080fe20000f26670 */
[----:B------:R-:W2:Y:S01]  /*c700*/  SHFL.IDX PT, R45, R33, 0x1, 0x1c1f ;  /* 0x003c1f00212d7f89 */ /* 0x000ea200000e0000 */
[----:B------:R-:W-:Y:S02]  /*c710*/  LEA.HI.X R55, R36, UR9, R11, 0x2, P3 ;  /* 0x0000000924377c11 */ /* 0x000fe400098f140b */
[----:B------:R-:W-:Y:S01]  /*c720*/  ISETP.GE.AND P3, PT, R28, R53, PT ;  /* 0x000000351c00720c */ /* 0x000fe20003f66270 */
[----:B------:R-:W-:Y:S01]  /*c730*/  SYNCS.ARRIVE.TRANS64.RED.A1T0 RZ, [UR4], RZ ;  /* 0x000000ffffff79a7 */ /* 0x000fe20008100404 */
[----:B------:R3:W4:Y:S01]  /*c740*/  SHFL.IDX PT, R46, R54, RZ, 0x1c1f ;  /* 0x001c1fff362e7589 */ /* 0x00072200000e0000 */
[----:B------:R-:W-:Y:S02]  /*c750*/  SEL R11, R39, R42, P0 ;  /* 0x0000002a270b7207 */ /* 0x000fe40000000000 */
[----:B------:R-:W-:Y:S01]  /*c760*/  SEL R21, R42, R39, P0 ;  /* 0x000000272a157207 */ /* 0x000fe20000000000 */
[----:B------:R3:W3:Y:S01]  /*c770*/  SHFL.IDX PT, R47, R55, RZ, 0x1c1f ;  /* 0x001c1fff372f7589 */ /* 0x0006e200000e0000 */
[----:B------:R-:W-:-:S02]  /*c780*/  SEL R36, R43, R48, P0 ;  /* 0x000000302b247207 */ /* 0x000fc40000000000 */
[----:B------:R-:W-:Y:S02]  /*c790*/  SEL R37, R32, R49, P0 ;  /* 0x0000003120257207 */ /* 0x000fe40000000000 */
[----:B------:R-:W-:Y:S01]  /*c7a0*/  SEL R39, R49, R32, P0 ;  /* 0x0000002031277207 */ /* 0x000fe20000000000 */
[----:B------:R-:W-:Y:S01]  /*c7b0*/  IMAD.SHL.U32 R49, R27, 0x2, RZ ;  /* 0x000000021b317824 */ /* 0x000fe200078e00ff */
[----:B-1----:R-:W-:Y:S02]  /*c7c0*/  SEL R40, R31, R50, P0 ;  /* 0x000000321f287207 */ /* 0x002fe40000000000 */
[----:B------:R-:W-:Y:S01]  /*c7d0*/  SEL R42, R50, R31, P0 ;  /* 0x0000001f322a7207 */ /* 0x000fe20000000000 */
[----:B0-----:R0:W-:Y:S01]  /*c7e0*/  @!P2 ST.E desc[UR50][R34.64], R4 ;  /* 0x000000042200a985 */ /* 0x0011e2000c101932 */
[----:B------:R-:W-:Y:S02]  /*c7f0*/  SEL R41, R30, R51, P0 ;  /* 0x000000331e297207 */ /* 0x000fe40000000000 */
[----:B------:R-:W-:Y:S01]  /*c800*/  SEL R43, R51, R30, P0 ;  /* 0x0000001e332b7207 */ /* 0x000fe20000000000 */
[----:B--2---:R0:W-:Y:S01]  /*c810*/  @!P1 ST.E desc[UR50][R44.64], R0 ;  /* 0x000000002c009985 */ /* 0x0041e2000c101932 */
[----:B------:R-:W-:Y:S05]  /*c820*/  @P3 BRA `(.L_x_1908) ;  /* 0x0000000000b83947 */ /* 0x000fea0003800000 */
[C---:B0-----:R-:W-:Y:S01]  /*c830*/  IADD3 R0, R49.reuse, 0x8, RZ ;  /* 0x0000000831007810 */ /* 0x041fe20007ffe0ff */
[----:B------:R-:W-:Y:S01]  /*c840*/  ULDC UR4, c[0x0][0xac8] ;  /* 0x0002b20000047ab9 */ /* 0x000fe20000000800 */
[C---:B------:R-:W-:Y:S01]  /*c850*/  VIADD R4, R49.reuse, 0x18 ;  /* 0x0000001831047836 */ /* 0x040fe20000000000 */
[C---:B------:R-:W-:Y:S01]  /*c860*/  ISETP.GE.AND P1, PT, R49.reuse, UR4, PT ;  /* 0x0000000431007c0c */ /* 0x040fe2000bf26270 */
[C---:B------:R-:W-:Y:S01]  /*c870*/  VIADD R27, R49.reuse, 0x20 ;  /* 0x00000020311b7836 */ /* 0x040fe20000000000 */
[----:B------:R-:W-:Y:S01]  /*c880*/  ISETP.GE.AND P2, PT, R0, UR4, PT ;  /* 0x0000000400007c0c */ /* 0x000fe2000bf46270 */
[C---:B------:R-:W-:Y:S01]  /*c890*/  VIADD R32, R49.reuse, 0x28 ;  /* 0x0000002831207836 */ /* 0x040fe20000000000 */
[C---:B------:R-:W-:Y:S01]  /*c8a0*/  IADD3 R33, R49.reuse, 0x30, RZ ;  /* 0x0000003031217810 */ /* 0x040fe20007ffe0ff */
[----:B------:R-:W-:Y:S01]  /*c8b0*/  VIADD R34, R49, 0x38 ;  /* 0x0000003831227836 */ /* 0x000fe20000000000 */
[----:B------:R-:W-:Y:S02]  /*c8c0*/  ISETP.GE.AND P3, PT, R27, UR4, PT ;  /* 0x000000041b007c0c */ /* 0x000fe4000bf66270 */
        /* <DEDUP_REMOVED lines=36> */
.L_x_1908:
[----:B------:R-:W-:Y:S05]  /*cb10*/  BSYNC B0 ;  /* 0x0000000000007941 */ /* 0x000fea0003800000 */
.L_x_1907:
        /* <DEDUP_REMOVED lines=56> */
[----:B------:R0:W-:Y:S04]  /*cea0*/  @!P3 ST.E.64 desc[UR50][R8.64], R14 ;  /* 0x0000000e0800b985 */ /* 0x0001e8000c101b32 */
[----:B------:R0:W-:Y:S01]  /*ceb0*/  @!P4 ST.E.64 desc[UR50][R2.64], R22 ;  /* 0x000000160200c985 */ /* 0x0001e2000c101b32 */
[----:B-1----:R-:W-:-:S04]  /*cec0*/  @!P5 IMAD.WIDE R4, R11, 0x4, R28 ;  /* 0x000000040b04d825 */ /* 0x002fc800078e021c */
[----:B------:R-:W-:Y:S01]  /*ced0*/  @!P6 IMAD.WIDE R10, R31, 0x4, R28 ;  /* 0x000000041f0ae825 */ /* 0x000fe200078e021c */
        /* <DEDUP_REMOVED lines=8> */
.L_x_1906:
        /* <DEDUP_REMOVED lines=8> */
[----:B-1----:R-:W-:-:S03]  /*cfe0*/  IMAD R3, R6, UR4, RZ ;  /* 0x0000000406037c24 */ /* 0x002fc6000f8e02ff */
[----:B------:R-:W-:-:S04]  /*cff0*/  IADD3 R0, R0, -0x80, RZ ;  /* 0xffffff8000007810 */ /* 0x000fc80007ffe0ff */
        /* <DEDUP_REMOVED lines=23> */
[----:B--2---:R-:W-:Y:S01]  /*d170*/  @P0 IMAD.HI.U32 R4, R0, R7, RZ ;  /* 0x0000000700040227 */ /* 0x004fe200078e00ff */
[----:B------:R-:W-:-:S04]  /*d180*/  IADD3 R7, RZ, -UR43, RZ ;  /* 0x8000002bff077c10 */ /* 0x000fc8000fffe0ff */
[----:B---3--:R-:W-:Y:S01]  /*d190*/  @P0 SHF.R.U32.HI R5, RZ, R9, R4 ;  /* 0x00000009ff050219 */ /* 0x008fe20000011604 */
[----:B-1----:R-:W-:-:S04]  /*d1a0*/  IMAD R9, R8, R7, UR7 ;  /* 0x0000000708097e24 */ /* 0x002fc8000f8e0207 */
        /* <DEDUP_REMOVED lines=21> */
.L_x_1865:
        /* <DEDUP_REMOVED lines=18> */
.L_x_1909:
[----:B------:R-:W-:Y:S01]  /*d420*/  ULDC UR41, c[0x0][0xc50] ;  /* 0x0003140000297ab9 */ /* 0x000fe20000000800 */
[----:B------:R-:W-:Y:S01]  /*d430*/  UMOV UR39, UR6 ;  /* 0x0000000600277c82 */ /* 0x000fe20008000000 */
[----:B------:R-:W-:-:S11]  /*d440*/  UISETP.NE.AND UP0, UPT, UR41, 0x1, UPT ;  /* 0x000000012900788c */ /* 0x000fd6000bf05270 */
[----:B------:R-:W-:Y:S01]  /*d450*/  @UP0 ULDC UR4, c[0x0][0xc54] ;  /* 0x0003150000040ab9 */ /* 0x000fe20000000800 */
[----:B------:R-:W-:Y:S01]  /*d460*/  @UP0 ULDC UR7, c[0x0][0xc58] ;  /* 0x0003160000070ab9 */ /* 0x000fe20000000800 */
[----:B------:R-:W-:-:S04]  /*d470*/  UIMAD.WIDE.U32 UR4, UR6, UR4, URZ ;  /* 0x00000004060472a5 */ /* 0x000fc8000f8e003f */
[----:B------:R-:W-:-:S12]  /*d480*/  @UP0 USHF.R.U32.HI UR39, URZ, UR7, UR5 ;  /* 0x000000073f270299 */ /* 0x000fd80008011605 */
.L_x_1910:
[----:B------:R-:W-:Y:S01]  /*d490*/  ISETP.GE.AND P0, PT, R25, RZ, PT ;  /* 0x000000ff1900720c */ /* 0x000fe20003f06270 */
[----:B------:R-:W-:Y:S01]  /*d4a0*/  UIADD3 UR4, -UR39, URZ, URZ ;  /* 0x0000003f27047290 */ /* 0x000fe2000fffe13f */
[----:B------:R-:W-:Y:S01]  /*d4b0*/  MOV R28, 0x1 ;  /* 0x00000001001c7802 */ /* 0x000fe20000000f00 */
[----:B------:R-:W-:Y:S02]  /*d4c0*/  IMAD.MOV.U32 R0, RZ, RZ, RZ ;  /* 0x000000ffff007224 */ /* 0x000fe400078e00ff */
[----:B------:R-:W-:Y:S01]  /*d4d0*/  UIMAD UR41, UR41, UR4, UR6 ;  /* 0x00000004292972a4 */ /* 0x000fe2000f8e0206 */
[----:B------:R-:W-:-:S07]  /*d4e0*/  IMAD.MOV.U32 R2, RZ, RZ, 0x1 ;  /* 0x00000001ff027424 */ /* 0x000fce00078e00ff */
[----:B------:R-:W-:Y:S05]  /*d4f0*/  @!P0 BRA `(.L_x_1911) ;  /* 0x0000004000488947 */ /* 0x000fea0003800000 */
[----:B------:R-:W0:Y:S01]  /*d500*/  LDC.64 R2, c[0x0][0xa28] ;  /* 0x00028a00ff027b82 */ /* 0x000e220000000a00 */
[----:B------:R-:W-:Y:S01]  /*d510*/  ULDC UR6, c[0x0][0x448] ;  /* 0x0001120000067ab9 */ /* 0x000fe20000000800 */
[----:B------:R-:W-:Y:S01]  /*d520*/  ULDC.64 UR4, c[0x0][0x418] ;  /* 0x0001060000047ab9 */ /* 0x000fe20000000a00 */
[----:B------:R-:W-:-:S05]  /*d530*/  IMAD.MOV.U32 R16, RZ, RZ, RZ ;  /* 0x000000ffff107224 */ /* 0x000fca00078e00ff */
[----:B------:R-:W1:Y:S01]  /*d540*/  S2UR UR46, SR_CTAID.X ;  /* 0x00000000002e79c3 */ /* 0x000e620000002500 */
[----:B------:R-:W-:Y:S02]  /*d550*/  UISETP.NE.AND UP1, UPT, UR6, 0x1, UPT ;  /* 0x000000010600788c */ /* 0x000fe4000bf25270 */
[----:B------:R-:W-:Y:S01]  /*d560*/  UISETP.NE.U32.AND UP0, UPT, UR4, URZ, UPT ;  /* 0x0000003f0400728c */ /* 0x000fe2000bf05070 */
[----:B------:R-:W-:Y:S02]  /*d570*/  UMOV UR6, 0xc0 ;  /* 0x000000c000067882 */ /* 0x000fe40000000000 */
[----:B------:R-:W-:Y:S01]  /*d580*/  ULDC UR4, c[0x0][0x424] ;  /* 0x0001090000047ab9 */ /* 0x000fe20000000800 */
[----:B------:R-:W-:Y:S01]  /*d590*/  UISETP.NE.AND.EX UP0, UPT, UR5, URZ, UPT, UP0 ;  /* 0x0000003f0500728c */ /* 0x000fe2000bf05300 */
[----:B------:R-:W-:Y:S01]  /*d5a0*/  ULDC UR7, c[0x0][0x2f0] ;  /* 0x0000bc0000077ab9 */ /* 0x000fe20000000800 */
[----:B------:R-:W-:Y:S02]  /*d5b0*/  ULDC UR8, c[0x0][0x288] ;  /* 0x0000a20000087ab9 */ /* 0x000fe40000000800 */
[----:B------:R-:W-:Y:S01]  /*d5c0*/  USEL UR36, UR4, 0x1, UP0 ;  /* 0x0000000104247887 */ /* 0x000fe20008000000 */
[----:B------:R-:W-:Y:S01]  /*d5d0*/  @UP1 ULDC UR5, c[0x0][0x44c] ;  /* 0x0001130000051ab9 */ /* 0x000fe20000000800 */
[----:B0-----:R-:W-:-:S04]  /*d5e0*/  ISETP.NE.U32.AND P0, PT, R2, RZ, PT ;  /* 0x000000ff0200720c */ /* 0x001fc80003f05070 */
[----:B------:R-:W-:Y:S01]  /*d5f0*/  ISETP.NE.AND.EX P0, PT, R3, RZ, PT, P0 ;  /* 0x000000ff0300720c */ /* 0x000fe20003f05300 */
[----:B-1----:R-:W-:Y:S02]  /*d600*/  UIMAD UR6, UR46, UR6, 0xbf ;  /* 0x000000bf2e0674a4 */ /* 0x002fe4000f8e0206 */
[----:B------:R-:W-:Y:S02]  /*d610*/  UIMAD UR36, UR36, UR7, URZ ;  /* 0x00000007242472a4 */ /* 0x000fe4000f8e023f */
[----:B------:R-:W-:Y:S01]  /*d620*/  UIMAD.WIDE.U32 UR4, UR6, UR5, URZ ;  /* 0x00000005060472a5 */ /* 0x000fe2000f8e003f */
[----:B------:R-:W-:-:S03]  /*d630*/  @UP1 ULDC UR7, c[0x0][0x450] ;  /* 0x0001140000071ab9 */ /* 0x000fc60000000800 */
[----:B------:R-:W-:-:S04]  /*d640*/  @UP1 USHF.R.U32.HI UR6, URZ, UR7, UR5 ;  /* 0x000000073f061299 */ /* 0x000fc80008011605 */
[----:B------:R-:W0:Y:S01]  /*d650*/  @P0 LDC.64 R2, c[0x0][0xa28] ;  /* 0x00028a00ff020b82 */ /* 0x000e220000000a00 */
[----:B------:R-:W-:Y:S02]  /*d660*/  UIADD3 UR5, UR36, 0xa0, -UR8 ;  /* 0x000000a024057890 */ /* 0x000fe4000fffe808 */
[----:B------:R-:W-:Y:S02]  /*d670*/  UIADD3 UR4, UR36, 0x9f, URZ ;  /* 0x0000009f24047890 */ /* 0x000fe4000fffe03f */
[----:B------:R-:W-:Y:S02]  /*d680*/  UIADD3 UR6, UR5, UR6, URZ ;  /* 0x0000000605067290 */ /* 0x000fe4000fffe03f */
[----:B------:R-:W-:Y:S02]  /*d690*/  UIMAD.WIDE UR4, UR4, 0x66666667, URZ ;  /* 0x66666667040478a5 */ /* 0x000fe4000f8e023f */
[----:B------:R-:W-:Y:S02]  /*d6a0*/  UIMAD.WIDE UR6, UR6, 0x66666667, URZ ;  /* 0x66666667060678a5 */ /* 0x000fe4000f8e023f */
[----:B------:R-:W-:-:S02]  /*d6b0*/  USHF.R.U32.HI UR40, URZ, 0x1f, UR5 ;  /* 0x0000001f3f287899 */ /* 0x000fc40008011605 */
[----:B------:R-:W-:Y:S02]  /*d6c0*/  USHF.R.U32.HI UR42, URZ, 0x1f, UR7 ;  /* 0x0000001f3f2a7899 */ /* 0x000fe40008011607 */
[----:B------:R-:W-:Y:S02]  /*d6d0*/  ULEA.HI.SX32 UR40, UR5, UR40, 0x1a ;  /* 0x0000002805287291 */ /* 0x000fe4000f8fd23f */
[----:B------:R-:W-:-:S04]  /*d6e0*/  ULEA.HI.SX32 UR42, UR7, UR42, 0x1a ;  /* 0x0000002a072a7291 */ /* 0x000fc8000f8fd23f */
[----:B------:R-:W-:Y:S02]  /*d6f0*/  UISETP.LT.AND UP0, UPT, UR40, UR42, UPT ;  /* 0x0000002a2800728c */ /* 0x000fe4000bf01270 */
[----:B------:R-:W-:Y:S01]  /*d700*/  UP2UR UR47, UPR, URZ, 0x2 ;  /* 0x000000023f2f7883 */ /* 0x000fe20008000000 */
[----:B0-----:R-:W-:Y:S01]  /*d710*/  @P0 IMAD.WIDE R2, R25, 0x4, R2 ;  /* 0x0000000419020825 */ /* 0x001fe200078e0202 */
[----:B------:R-:W-:-:S04]  /*d720*/  USEL UR11, UR40, UR42, UP0 ;  /* 0x0000002a280b7287 */ /* 0x000fc80008000000 */
[----:B------:R-:W-:Y:S01]  /*d730*/  UISETP.GE.AND UP1, UPT, UR11, 0x1, UPT ;  /* 0x000000010b00788c */ /* 0x000fe2000bf26270 */
[----:B------:R0:W5:Y:S01]  /*d740*/  @P0 LDG.E R16, desc[UR50][R2.64] ;  /* 0x0000003202100981 */ /* 0x000162000c1e1900 */
[----:B------:R-:W-:Y:S02]  /*d750*/  USHF.R.U32.HI UR9, URZ, 0x10, UR41 ;  /* 0x000000103f097899 */ /* 0x000fe40008011629 */
[----:B------:R-:W-:Y:S02]  /*d760*/  ULOP3.LUT UR41, UR41, 0xffff, URZ, 0xc0, !UPT ;  /* 0x0000ffff29297892 */ /* 0x000fe4000f8ec03f */
[----:B------:R-:W-:Y:S01]  /*d770*/  PLOP3.LUT P0, PT, PT, PT, UP1, 0x80, 0x0 ;  /* 0x000000000000781c */ /* 0x000fe20003f0f018 */
[----:B------:R-:W-:Y:S01]  /*d780*/  UISETP.NE.AND UP0, UPT, UR9, URZ, UPT ;  /* 0x0000003f0900728c */ /* 0x000fe2000bf05270 */
[----:B------:R-:W-:-:S10]  /*d790*/  UMOV UR38, URZ ;  /* 0x0000003f00267c82 */ /* 0x000fd40008000000 */
[----:B------:R-:W-:Y:S01]  /*d7a0*/  @!UP0 ULDC UR9, c[0x0][0x9f0] ;  /* 0x00027c0000098ab9 */ /* 0x000fe20000000800 */
[----:B0-----:R-:W-:Y:S05]  /*d7b0*/  @!P0 BRA `(.L_x_1912) ;  /* 0x0000000000788947 */ /* 0x001fea0003800000 */
[----:B------:R-:W-:Y:S01]  /*d7c0*/  IABS R0, UR9 ;  /* 0x0000000900007c13 */ /* 0x000fe20008000000 */
[----:B------:R-:W-:Y:S02]  /*d7d0*/  UIADD3 UR6, UR9, -0x1, UR11 ;  /* 0xffffffff09067890 */ /* 0x000fe4000fffe00b */
[----:B------:R-:W-:Y:S01]  /*d7e0*/  IABS R4, UR9 ;  /* 0x0000000900047c13 */ /* 0x000fe20008000000 */
[----:B------:R-:W-:Y:S01]  /*d7f0*/  UMOV UR4, URZ ;  /* 0x0000003f00047c82 */ /* 0x000fe20008000000 */
        /* <DEDUP_REMOVED lines=26> */
.L_x_1912:
[----:B------:R-:W-:Y:S02]  /*d9a0*/  UIMAD UR48, UR41, UR38, URZ ;  /* 0x00000026293072a4 */ /* 0x000fe4000f8e023f */
[----:B------:R-:W-:Y:S02]  /*d9b0*/  IMAD.U32 R3, RZ, RZ, UR38 ;  /* 0x00000026ff037e24 */ /* 0x000fe4000f8e00ff */
        /* <DEDUP_REMOVED lines=32> */
.L_x_1913:
[----:B------:R-:W-:-:S06]  /*dbc0*/  UIADD3 UR4, UR43, 0x5200, URZ ;  /* 0x000052002b047890 */ /* 0x000fcc000fffe03f */
[----:B------:R-:W-:-:S05]  /*dbd0*/  IMAD.U32 R18, RZ, RZ, UR4 ;  /* 0x00000004ff127e24 */ /* 0x000fca000f8e00ff */
[----:B------:R-:W-:-:S13]  /*dbe0*/  LOP3.LUT P0, RZ, R18, 0x1bf, RZ, 0xc0, !PT ;  /* 0x000001bf12ff7812 */ /* 0x000fda000780c0ff */
        /* <DEDUP_REMOVED lines=17> */
.L_x_1914:
        /* <DEDUP_REMOVED lines=19> */
[----:B0----5:R-:W-:Y:S05]  /*de30*/  CALL.ABS.NOINC R2 ;  /* 0x0000000002007343 */ /* 0x021fea0003c00000 */
.L_x_1915:
        /* <DEDUP_REMOVED lines=18> */
.L_x_1916:
        /* <DEDUP_REMOVED lines=13> */
.L_x_1969:
        /* <DEDUP_REMOVED lines=10> */
[C---:B------:R-:W-:Y:S02]  /*e0d0*/  ISETP.GE.AND P1, PT, R9.reuse, UR36, PT ;  /* 0x0000002409007c0c */ /* 0x040fe4000bf26270 */
[----:B------:R-:W-:Y:S01]  /*e0e0*/  IADD3 R9, R9, R16, RZ ;  /* 0x0000001009097210 */ /* 0x000fe20007ffe0ff */
[----:B0-----:R-:W0:Y:S01]  /*e0f0*/  @P3 LDC R2, c[0x0][0x434] ;  /* 0x00010d00ff023b82 */ /* 0x001e220000000800 */
[----:B------:R-:W-:-:S07]  /*e100*/  ISETP.GE.AND P0, PT, R15, UR36, PT ;  /* 0x000000240f007c0c */ /* 0x000fce000bf06270 */
[----:B------:R-:W2:Y:S01]  /*e110*/  @P3 LDC R3, c[0x0][0x438] ;  /* 0x00010e00ff033b82 */ /* 0x000ea20000000800 */
[----:B------:R-:W-:Y:S01]  /*e120*/  IMAD.MOV.U32 R11, RZ, RZ, R9 ;  /* 0x000000ffff0b7224 */ /* 0x000fe200078e0009 */
[----:B------:R-:W-:-:S06]  /*e130*/  ISETP.GT.U32.OR P0, PT, R19, 0x9f, P0 ;  /* 0x0000009f1300780c */ /* 0x000fcc0000704470 */
[----:B------:R-:W3:Y:S01]  /*e140*/  @P3 LDC R7, c[0x0][0x434] ;  /* 0x00010d00ff073b82 */ /* 0x000ee20000000800 */
[----:B------:R-:W-:-:S07]  /*e150*/  IADD3 R14, R15, R16, RZ ;  /* 0x000000100f0e7210 */ /* 0x000fce0007ffe0ff */
[----:B------:R-:W4:Y:S01]  /*e160*/  @P3 LDC R6, c[0x0][0x438] ;  /* 0x00010e00ff063b82 */ /* 0x000f220000000800 */
[----:B0-----:R-:W-:Y:S01]  /*e170*/  @P3 IMAD.HI.U32 R2, R9, R2, RZ ;  /* 0x0000000209023227 */ /* 0x001fe200078e00ff */
[----:B------:R-:W-:Y:S01]  /*e180*/  ULOP3.LUT UR4, UR45, 0x2, URZ, 0xfc, !UPT ;  /* 0x000000022d047892 */ /* 0x000fe2000f8efc3f */
[----:B------:R-:W-:Y:S01]  /*e190*/  @P3 LOP3.LUT R0, R0, 0x8, RZ, 0xfc, !PT ;  /* 0x0000000800003812 */ /* 0x000fe200078efcff */
[----:B------:R-:W-:Y:S01]  /*e1a0*/  STL [R1+0x4], R19 ;  /* 0x0000041301007387 */ /* 0x000fe20000100800 */
[----:B------:R-:W-:-:S03]  /*e1b0*/  IMAD.MOV.U32 R15, RZ, RZ, R14 ;  /* 0x000000ffff0f7224 */ /* 0x000fc600078e000e */
        /* <DEDUP_REMOVED lines=27> */
[----:B------:R-:W-:Y:S02]  /*e370*/  LOP3.LUT R3, R2, 0x180, RZ, 0xc0, !PT ;  /* 0x0000018002037812 */ /* 0x000fe400078ec0ff */
[----:B0-----:R-:W-:Y:S02]  /*e380*/  MOV R4, RZ ;  /* 0x000000ff00047202 */ /* 0x001fe40000000f00 */
[----:B------:R-:W-:Y:S01]  /*e390*/  LOP3.LUT R3, R3, 0x30, R12, 0xf8, !PT ;  /* 0x0000003003037812 */ /* 0x000fe200078ef80c */
[----:B------:R-:W-:-:S03]  /*e3a0*/  IMAD.SHL.U32 R12, R17, 0x8, RZ ;  /* 0x00000008110c7824 */ /* 0x000fc600078e00ff */
[----:B------:R0:W5:Y:S02]  /*e3b0*/  @!P0 LDG.E R4, desc[UR50][R6.64] ;  /* 0x0000003206048981 */ /* 0x000164000c1e1900 */
[----:B------:R-:W-:Y:S02]  /*e3c0*/  LOP3.LUT R3, R3, 0x30, R12, 0x78, !PT ;  /* 0x0000003003037812 */ /* 0x000fe400078e780c */
[----:B------:R-:W-:Y:S02]  /*e3d0*/  ISETP.GT.U32.AND P0, PT, R19, 0x9f, PT ;  /* 0x0000009f1300780c */ /* 0x000fe40003f04070 */
[----:B0-----:R-:W-:Y:S02]  /*e3e0*/  LOP3.LUT R6, R3, 0x640, R2, 0xf8, !PT ;  /* 0x0000064003067812 */ /* 0x001fe400078ef802 */
[----:B------:R-:W-:Y:S02]  /*e3f0*/  LOP3.LUT R2, R10, 0x80, RZ, 0xc0, !PT ;  /* 0x000000800a027812 */ /* 0x000fe400078ec0ff */
[----:B------:R-:W-:Y:S01]  /*e400*/  SHF.L.U32 R3, R18, 0x4, RZ ;  /* 0x0000000412037819 */ /* 0x000fe200000006ff */
[----:B------:R-:W-:Y:S01]  /*e410*/  IMAD.SHL.U32 R7, R17, 0x4, RZ ;  /* 0x0000000411077824 */ /* 0x000fe200078e00ff */
[----:B------:R-:W-:Y:S01]  /*e420*/  LOP3.LUT R2, R2, 0x10, R17, 0xf8, !PT ;  /* 0x0000001002027812 */ /* 0x000fe200078ef811 */
[----:B------:R0:W-:Y:S01]  /*e430*/  STL [R1+0x18], R6 ;  /* 0x0000180601007387 */ /* 0x0001e20000100800 */
[----:B------:R-:W-:-:S02]  /*e440*/  LOP3.LUT R3, R3, 0x600, RZ, 0xc0, !PT ;  /* 0x0000060003037812 */ /* 0x000fc400078ec0ff */
[----:B------:R-:W-:Y:S02]  /*e450*/  LOP3.LUT R0, R0, 0xfffffffd, RZ, 0xc0, !PT ;  /* 0xfffffffd00007812 */ /* 0x000fe400078ec0ff */
[----:B------:R-:W-:Y:S02]  /*e460*/  LOP3.LUT R2, R2, 0x10, R7, 0x78, !PT ;  /* 0x0000001002027812 */ /* 0x000fe400078e7807 */
[--C-:B------:R-:W-:Y:S01]  /*e470*/  LOP3.LUT R7, R3, 0x60, R10.reuse, 0xf8, !PT ;  /* 0x0000006003077812 */ /* 0x100fe200078ef80a */
[----:B0-----:R-:W-:Y:S01]  /*e480*/  IMAD.U32 R6, RZ, RZ, UR4 ;  /* 0x00000004ff067e24 */ /* 0x001fe2000f8e00ff */
[----:B------:R-:W-:Y:S02]  /*e490*/  @P0 LOP3.LUT R0, R0, 0x2, RZ, 0xfc, !PT ;  /* 0x0000000200000812 */ /* 0x000fe400078efcff */
        /* <DEDUP_REMOVED lines=10> */
[----:B------:R-:W-:Y:S01]  /*e540*/  IMAD R5, R21, R11, R14 ;  /* 0x0000000b15057224 */ /* 0x000fe200078e020e */
[----:B------:R-:W-:Y:S01]  /*e550*/  MOV R11, UR49 ;  /* 0x00000031000b7c02 */ /* 0x000fe20008000f00 */
[----:B0-----:R-:W-:Y:S01]  /*e560*/  IMAD.SHL.U32 R2, R17, 0x10, RZ ;  /* 0x0000001011027824 */ /* 0x001fe200078e00ff */
[----:B------:R-:W-:Y:S01]  /*e570*/  SHF.R.U32.HI R17, RZ, 0x3, R17 ;  /* 0x00000003ff117819 */ /* 0x000fe20000011611 */
[----:B------:R-:W-:Y:S01]  /*e580*/  IMAD R9, R21, R20, R9 ;  /* 0x0000001415097224 */ /* 0x000fe200078e0209 */
[----:B------:R-:W-:Y:S01]  /*e590*/  @P0 LOP3.LUT R0, R0, 0x4, RZ, 0xfc, !PT ;  /* 0x0000000400000812 */ /* 0x000fe200078efcff */
[----:B------:R-:W-:Y:S01]  /*e5a0*/  VIADD R11, R11, 0xffffffff ;  /* 0xffffffff0b0b7836 */ /* 0x000fe20000000000 */
[----:B------:R-:W-:Y:S01]  /*e5b0*/  LOP3.LUT R28, R10, 0x60, RZ, 0xc0, !PT ;  /* 0x000000600a1c7812 */ /* 0x000fe200078ec0ff */
[----:B-1----:R-:W-:Y:S06]  /*e5c0*/  @!P0 BRA `(.L_x_1918) ;  /* 0x0000000000048947 */ /* 0x002fec0003800000 */
[----:B------:R-:W-:Y:S01]  /*e5d0*/  BPT.TRAP 0x1 ;  /* 0x000000040000795c */ /* 0x000fe20000300000 */
.L_x_1918:
        /* <DEDUP_REMOVED lines=13> */
.L_x_1970:
        /* <DEDUP_REMOVED lines=10> */
[----:B------:R-:W-:Y:S01]  /*e750*/  IMAD R10, R21, UR4, RZ ;  /* 0x00000004150a7c24 */ /* 0x000fe2000f8e02ff */
        /* <DEDUP_REMOVED lines=12> */
[----:B------:R-:W-:-:S04]  /*e820*/  IMAD R10, R4, UR7, R10 ;  /* 0x00000007040a7c24 */ /* 0x000fc8000f8e020a */
[----:B------:R-:W-:Y:S01]  /*e830*/  IMAD.IADD R3, R3, 0x1, R10 ;  /* 0x0000000103037824 */ /* 0x000fe200078e020a */
[----:B------:R-:W-:-:S05]  /*e840*/  MOV R10, UR4 ;  /* 0x00000004000a7c02 */ /* 0x000fca0008000f00 */
        /* <DEDUP_REMOVED lines=52> */
[----:B0-----:R-:W-:-:S04]  /*eb90*/  IADD3 R2, P1, R11, R2, RZ ;  /* 0x000000020b027210 */ /* 0x001fc80007f3e0ff */
[----:B------:R-:W-:Y:S02]  /*eba0*/  IADD3.X R3, RZ, R7, RZ, P1, !PT ;  /* 0x00000007ff037210 */ /* 0x000fe40000ffe4ff */
[----:B------:R-:W-:-:S03]  /*ebb0*/  ISETP.GE.AND P1, PT, R6, 0x61, PT ;  /* 0x000000610600780c */ /* 0x000fc60003f26270 */
[----:B------:R0:W-:Y:S01]  /*ebc0*/  LDGSTS.E.BYPASS.LTC128B.128 [R27+0x6a00], desc[UR50][R2.64], !P0 ;  /* 0x06a00000021b7fae */ /* 0x0001e2000c101d72 */
[----:B------:R-:W-:-:S03]  /*ebd0*/  ISETP.GE.AND P0, PT, R6, 0x41, PT ;  /* 0x000000410600780c */ /* 0x000fc60003f06270 */
[----:B0-----:R0:W1:Y:S10]  /*ebe0*/  SHFL.IDX PT, R2, R18, RZ, 0x1c1f ;  /* 0x001c1fff12027589 */ /* 0x00107400000e0000 */
.L_x_1982:
        /* <DEDUP_REMOVED lines=19> */
.L_x_1921:
[----:B------:R-:W-:Y:S01]  /*ed20*/  SYNCS.ARRIVE.TRANS64.A1T0 RZ, [UR43+0x12470], RZ ;  /* 0x012470ffffff79a7 */ /* 0x000fe2000810002b */
[----:B------:R-:W-:Y:S05]  /*ed30*/  @!P6 BRA `(.L_x_1922) ;  /* 0x000000000004e947 */ /* 0x000fea0003800000 */
[----:B------:R-:W-:Y:S01]  /*ed40*/  BPT.TRAP 0x1 ;  /* 0x000000040000795c */ /* 0x000fe20000300000 */
.L_x_1922:
[----:B------:R-:W1:Y:S02]  /*ed50*/  SYNCS.PHASECHK.TRANS64.TRYWAIT P2, [UR43+0x12440], R26 ;  /* 0x0124401aff0075a7 */ /* 0x000e64000804016b */
[----:B-1----:R-:W-:Y:S05]  /*ed60*/  @!P2 BRA `(.L_x_1923) ;  /* 0x0000003400aca947 */ /* 0x002fea0003800000 */
.L_x_1983:
        /* <DEDUP_REMOVED lines=14> */
[----:B------:R-:W-:Y:S01]  /*ee50*/  IMAD.U32 R9, RZ, RZ, UR4 ;  /* 0x00000004ff097e24 */ /* 0x000fe2000f8e00ff */
[----:B------:R-:W-:Y:S01]  /*ee60*/  IADD3 R3, R3, R20, RZ ;  /* 0x0000001403037210 */ /* 0x000fe20007ffe0ff */
[----:B------:R-:W-:Y:S02]  /*ee70*/  IMAD R10, R21, UR8, RZ ;  /* 0x00000008150a7c24 */ /* 0x000fe4000f8e02ff */
[----:B------:R-:W-:Y:S02]  /*ee80*/  IMAD R22, R22, UR10, RZ ;  /* 0x0000000a16167c24 */ /* 0x000fe4000f8e02ff */
[----:B------:R-:W-:-:S04]  /*ee90*/  IMAD.WIDE.U32 R2, R9, UR39, R2 ;  /* 0x0000002709027c25 */ /* 0x000fc8000f8e0002 */
[----:B------:R-:W-:Y:S02]  /*eea0*/  IMAD R10, R5, UR9, R10 ;  /* 0x00000009050a7c24 */ /* 0x000fe4000f8e020a */
[----:B------:R-:W-:Y:S01]  /*eeb0*/  IMAD R22, R4, UR11, R22 ;  /* 0x0000000b04167c24 */ /* 0x000fe2000f8e0216 */
[----:B0-----:R-:W-:-:S04]  /*eec0*/  SHF.L.U32 R18, R18, 0x4, RZ ;  /* 0x0000000412127819 */ /* 0x001fc800000006ff */
        /* <DEDUP_REMOVED lines=42> */
[----:B------:R-:W-:Y:S02]  /*f170*/  @P1 IMAD.X R5, RZ, RZ, R7, P0 ;  /* 0x000000ffff051224 */ /* 0x000fe400000e0607 */
[----:B-1----:R-:W-:-:S03]  /*f180*/  @P1 IMAD.MOV.U32 R2, RZ, RZ, R14 ;  /* 0x000000ffff021224 */ /* 0x002fc600078e000e */
[----:B------:R-:W-:Y:S01]  /*f190*/  @P1 MOV R3, R5 ;  /* 0x0000000500031202 */ /* 0x000fe20000000f00 */
[----:B------:R0:W1:Y:S04]  /*f1a0*/  SHFL.IDX PT, R14, R4, RZ, 0x1c1f ;  /* 0x001c1fff040e7589 */ /* 0x00006800000e0000 */
[----:B------:R0:W-:Y:S02]  /*f1b0*/  @P1 LDGSTS.E.BYPASS.LTC128B.128 [R27+0xea00], desc[UR50][R2.64], !P5 ;  /* 0x0ea00000021b1fae */ /* 0x0001e4000e901d72 */
.L_x_1995:
        /* <DEDUP_REMOVED lines=9> */
.L_x_1926:
[----:B------:R-:W-:Y:S05]  /*f250*/  BSYNC B0 ;  /* 0x0000000000007941 */ /* 0x000fea0003800000 */
.L_x_1925:
        /* <DEDUP_REMOVED lines=9> */
.L_x_1927:
        /* <DEDUP_REMOVED lines=18> */
[----:B------:R-:W-:Y:S01]  /*f410*/  IMAD.U32 R4, RZ, RZ, UR6 ;  /* 0x00000006ff047e24 */ /* 0x000fe2000f8e00ff */
[----:B------:R-:W-:Y:S01]  /*f420*/  MOV R6, UR8 ;  /* 0x0000000800067c02 */ /* 0x000fe20008000f00 */
        /* <DEDUP_REMOVED lines=9> */
[----:B01----:R-:W-:Y:S05]  /*f4c0*/  CALL.ABS.NOINC R2 ;  /* 0x0000000002007343 */ /* 0x003fea0003c00000 */
.L_x_1928:
[----:B------:R-:W-:Y:S01]  /*f4d0*/  UISETP.NE.AND UP0, UPT, UR47, URZ, UPT ;  /* 0x0000003f2f00728c */ /* 0x000fe2000bf05270 */
[----:B------:R-:W-:Y:S01]  /*f4e0*/  IMAD.U32 R0, RZ, RZ, UR46 ;  /* 0x0000002eff007e24 */ /* 0x000fe2000f8e00ff */
[----:B------:R-:W0:Y:S01]  /*f4f0*/  LDC R6, c[0x0][0x448] ;  /* 0x00011200ff067b82 */ /* 0x000e220000000800 */
[----:B------:R-:W-:Y:S01]  /*f500*/  MOV R5, UR37 ;  /* 0x0000002500057c02 */ /* 0x000fe20008000f00 */
[----:B------:R-:W-:Y:S01]  /*f510*/  IMAD.U32 R4, RZ, RZ, UR36 ;  /* 0x00000024ff047e24 */ /* 0x000fe2000f8e00ff */
[----:B------:R-:W-:Y:S01]  /*f520*/  ULDC.64 UR6, c[0x0][0x2c8] ;  /* 0x0000b20000067ab9 */ /* 0x000fe20000000a00 */
[----:B------:R-:W-:Y:S01]  /*f530*/  PLOP3.LUT P0, PT, PT, PT, UP0, 0x80, 0x0 ;  /* 0x000000000000781c */ /* 0x000fe20003f0f008 */
[----:B------:R-:W-:Y:S01]  /*f540*/  IMAD R23, R0, 0xc0, R23 ;  /* 0x000000c000177824 */ /* 0x000fe200078e0217 */
[----:B------:R-:W-:Y:S01]  /*f550*/  PLOP3.LUT P1, PT, PT, PT, UP0, 0x80, 0x0 ;  /* 0x000000000000781c */ /* 0x000fe20003f2f008 */
[----:B------:R-:W-:Y:S02]  /*f560*/  IMAD.U32 R3, RZ, RZ, UR44 ;  /* 0x0000002cff037e24 */ /* 0x000fe4000f8e00ff */
[----:B------:R-:W-:Y:S01]  /*f570*/  @UP0 ULDC UR4, c[0x0][0x44c] ;  /* 0x0001130000040ab9 */ /* 0x000fe20000000800 */
[----:B------:R-:W-:Y:S01]  /*f580*/  IMAD.MOV.U32 R5, RZ, RZ, R23 ;  /* 0x000000ffff057224 */ /* 0x000fe200078e0017 */
[----:B------:R-:W-:Y:S01]  /*f590*/  @UP0 ULDC UR8, c[0x0][0x44c] ;  /* 0x0001130000080ab9 */ /* 0x000fe20000000800 */
[----:B------:R-:W-:-:S05]  /*f5a0*/  IMAD.MOV.U32 R2, RZ, RZ, R4 ;  /* 0x000000ffff027224 */ /* 0x000fca00078e0004 */
[----:B------:R-:W-:Y:S01]  /*f5b0*/  @P0 IMAD.HI.U32 R0, R23, UR4, RZ ;  /* 0x0000000417000c27 */ /* 0x000fe2000f8e00ff */
[----:B------:R-:W-:Y:S01]  /*f5c0*/  @UP0 ULDC UR4, c[0x0][0x450] ;  /* 0x0001140000040ab9 */ /* 0x000fe20000000800 */
[----:B------:R-:W-:-:S03]  /*f5d0*/  PLOP3.LUT P0, PT, PT, PT, UP0, 0x80, 0x0 ;  /* 0x000000000000781c */ /* 0x000fc60003f0f008 */
[----:B------:R-:W-:Y:S01]  /*f5e0*/  @P1 SHF.R.U32.HI R5, RZ, UR4, R0 ;  /* 0x00000004ff051c19 */ /* 0x000fe20008011600 */
[----:B------:R-:W-:Y:S01]  /*f5f0*/  ULDC.64 UR4, c[0x0][0x2e0] ;  /* 0x0000b80000047ab9 */ /* 0x000fe20000000a00 */
[----:B------:R-:W-:Y:S01]  /*f600*/  PLOP3.LUT P1, PT, PT, PT, UP0, 0x80, 0x0 ;  /* 0x000000000000781c */ /* 0x000fe20003f2f008 */
[----:B------:R-:W-:Y:S02]  /*f610*/  IMAD R0, R17, UR4, RZ ;  /* 0x0000000411007c24 */ /* 0x000fe4000f8e02ff */
[--C-:B------:R-:W-:Y:S02]  /*f620*/  IMAD.MOV R9, RZ, RZ, -R5.reuse ;  /* 0x000000ffff097224 */ /* 0x100fe400078e0a05 */
[C---:B------:R-:W-:Y:S01]  /*f630*/  IMAD R7, R25.reuse, UR5, R0 ;  /* 0x0000000519077c24 */ /* 0x040fe2000f8e0200 */
[----:B------:R-:W-:Y:S01]  /*f640*/  SHF.R.S32.HI R0, RZ, 0x1f, R5 ;  /* 0x0000001fff007819 */ /* 0x000fe20000011405 */
[----:B------:R-:W-:Y:S01]  /*f650*/  IMAD.WIDE.U32 R2, R25, UR4, R2 ;  /* 0x0000000419027c25 */ /* 0x000fe2000f8e0002 */
[----:B------:R-:W-:-:S03]  /*f660*/  ULDC.64 UR4, c[0x0][0x2d0] ;  /* 0x0000b40000047ab9 */ /* 0x000fc60000000a00 */
[----:B------:R-:W-:Y:S02]  /*f670*/  IMAD R0, R0, UR4, RZ ;  /* 0x0000000400007c24 */ /* 0x000fe4000f8e02ff */
[----:B0-----:R-:W-:Y:S02]  /*f680*/  IMAD R9, R6, R9, R23 ;  /* 0x0000000906097224 */ /* 0x001fe400078e0217 */
[----:B------:R-:W-:Y:S02]  /*f690*/  IMAD.IADD R3, R3, 0x1, R7 ;  /* 0x0000000103037824 */ /* 0x000fe400078e0207 */
[C---:B------:R-:W-:Y:S01]  /*f6a0*/  IMAD R7, R5.reuse, UR5, R0 ;  /* 0x0000000505077c24 */ /* 0x040fe2000f8e0200 */
[----:B------:R-:W-:Y:S01]  /*f6b0*/  SHF.R.S32.HI R0, RZ, 0x1f, R9 ;  /* 0x0000001fff007819 */ /* 0x000fe20000011409 */
[----:B------:R-:W-:-:S04]  /*f6c0*/  IMAD.WIDE.U32 R4, R5, UR4, R2 ;  /* 0x0000000405047c25 */ /* 0x000fc8000f8e0002 */
[----:B------:R-:W-:Y:S01]  /*f6d0*/  IMAD R0, R0, UR6, RZ ;  /* 0x0000000600007c24 */ /* 0x000fe2000f8e02ff */
[----:B------:R-:W-:Y:S01]  /*f6e0*/  IADD3 R5, R5, R7, RZ ;  /* 0x0000000705057210 */ /* 0x000fe20007ffe0ff */
[----:B------:R-:W-:Y:S02]  /*f6f0*/  VIADD R23, R23, 0x80 ;  /* 0x0000008017177836 */ /* 0x000fe40000000000 */
[----:B------:R-:W-:Y:S02]  /*f700*/  IMAD R7, R9, UR7, R0 ;  /* 0x0000000709077c24 */ /* 0x000fe4000f8e0200 */
[----:B------:R-:W-:Y:S01]  /*f710*/  @P0 IMAD.HI.U32 R0, R23, UR8, RZ ;  /* 0x0000000817000c27 */ /* 0x000fe2000f8e00ff */
[----:B------:R-:W-:-:S03]  /*f720*/  @UP0 ULDC UR8, c[0x0][0x450] ;  /* 0x0001140000080ab9 */ /* 0x000fc60000000800 */
[----:B------:R-:W-:-:S04]  /*f730*/  IMAD.WIDE.U32 R4, R9, UR6, R4 ;  /* 0x0000000609047c25 */ /* 0x000fc8000f8e0004 */
[----:B------:R-:W-:Y:S01]  /*f740*/  IMAD.MOV.U32 R9, RZ, RZ, R23 ;  /* 0x000000ffff097224 */ /* 0x000fe200078e0017 */
[----:B------:R-:W-:Y:S01]  /*f750*/  @P1 SHF.R.U32.HI R9, RZ, UR8, R0 ;  /* 0x00000008ff091c19 */ /* 0x000fe20008011600 */
[----:B------:R-:W-:Y:S02]  /*f760*/  ULDC.64 UR8, c[0x0][0x280] ;  /* 0x0000a00000087ab9 */ /* 0x000fe40000000a00 */
[----:B------:R-:W-:Y:S02]  /*f770*/  IADD3 R0, P0, R4, UR8, RZ ;  /* 0x0000000804007c10 */ /* 0x000fe4000ff1e0ff */
[----:B------:R-:W-:Y:S02]  /*f780*/  IMAD.WIDE.U32 R2, R9, UR4, R2 ;  /* 0x0000000409027c25 */ /* 0x000fe4000f8e0002 */
[----:B------:R-:W-:Y:S02]  /*f790*/  IADD3.X R4, R5, UR9, R7, P0, !PT ;  /* 0x0000000905047c10 */ /* 0x000fe400087fe407 */
[--C-:B------:R-:W-:Y:S01]  /*f7a0*/  SHF.R.S32.HI R5, RZ, 0x1f, R9.reuse ;  /* 0x0000001fff057819 */ /* 0x100fe20000011409 */
[----:B------:R-:W-:-:S04]  /*f7b0*/  IMAD.MOV R7, RZ, RZ, -R9 ;  /* 0x000000ffff077224 */ /* 0x000fc800078e0a09 */
[----:B------:R-:W-:Y:S01]  /*f7c0*/  IMAD R8, R5, UR4, RZ ;  /* 0x0000000405087c24 */ /* 0x000fe2000f8e02ff */
[----:B------:R-:W-:Y:S01]  /*f7d0*/  ULDC UR4, c[0x0][0x2b8] ;  /* 0x0000ae0000047ab9 */ /* 0x000fe20000000800 */
[----:B------:R-:W-:Y:S02]  /*f7e0*/  IMAD R23, R6, R7, R23 ;  /* 0x0000000706177224 */ /* 0x000fe400078e0217 */
[----:B------:R-:W-:-:S04]  /*f7f0*/  IMAD R5, R9, UR5, R8 ;  /* 0x0000000509057c24 */ /* 0x000fc8000f8e0208 */
[----:B------:R-:W-:Y:S01]  /*f800*/  IMAD.IADD R3, R3, 0x1, R5 ;  /* 0x0000000103037824 */ /* 0x000fe200078e0205 */
[----:B------:R-:W-:Y:S01]  /*f810*/  SHF.R.S32.HI R5, RZ, 0x1f, R23 ;  /* 0x0000001fff057819 */ /* 0x000fe20000011417 */
[----:B------:R-:W-:-:S04]  /*f820*/  IMAD.WIDE.U32 R2, R23, UR6, R2 ;  /* 0x0000000617027c25 */ /* 0x000fc8000f8e0002 */
[----:B------:R-:W-:Y:S01]  /*f830*/  IMAD R8, R5, UR6, RZ ;  /* 0x0000000605087c24 */ /* 0x000fe2000f8e02ff */
[----:B------:R-:W-:-:S03]  /*f840*/  IADD3 R5, P0, R2, UR8, RZ ;  /* 0x0000000802057c10 */ /* 0x000fc6000ff1e0ff */
[----:B------:R-:W-:-:S05]  /*f850*/  IMAD R23, R23, UR7, R8 ;  /* 0x0000000717177c24 */ /* 0x000fca000f8e0208 */
[----:B------:R-:W-:Y:S02]  /*f860*/  IADD3.X R8, R3, UR9, R23, P0, !PT ;  /* 0x0000000903087c10 */ /* 0x000fe400087fe417 */
[----:B------:R-:W-:Y:S01]  /*f870*/  ISETP.GE.AND P0, PT, R18, UR4, PT ;  /* 0x0000000412007c0c */ /* 0x000fe2000bf06270 */
[----:B------:R-:W-:-:S03]  /*f880*/  UMOV UR4, 0xffffffff ;  /* 0xffffffff00047882 */ /* 0x000fc60000000000 */
[----:B------:R-:W-:Y:S09]  /*f890*/  BRA.DIV UR4, `(.L_x_1929) ;  /* 0x0000003204587947 */ /* 0x000ff2000b800000 */
[----:B-1----:R-:W0:Y:S01]  /*f8a0*/  SHFL.IDX PT, R14, R0, RZ, 0x1c1f ;  /* 0x001c1fff000e7589 */ /* 0x002e2200000e0000 */
[----:B------:R-:W-:Y:S01]  /*f8b0*/  MOV R7, UR46 ;  /* 0x0000002e00077c02 */ /* 0x000fe20008000f00 */
[----:B------:R-:W-:Y:S02]  /*f8c0*/  ULDC UR4, c[0x0][0x288] ;  /* 0x0000a20000047ab9 */ /* 0x000fe40000000800 */
[----:B------:R-:W1:Y:S01]  /*f8d0*/  SHFL.IDX PT, R2, R4, RZ, 0x1c1f ;  /* 0x001c1fff04027589 */ /* 0x000e6200000e0000 */
[----:B------:R-:W-:Y:S02]  /*f8e0*/  IMAD R6, R6, UR4, RZ ;  /* 0x0000000406067c24 */ /* 0x000fe4000f8e02ff */
[----:B------:R-:W-:Y:S01]  /*f8f0*/  IMAD R7, R7, 0xc0, R24 ;  /* 0x000000c007077824 */ /* 0x000fe200078e0218 */
[----:B------:R-:W2:Y:S03]  /*f900*/  SHFL.IDX PT, R11, R0, 0x1, 0x1c1f ;  /* 0x003c1f00000b7f89 */ /* 0x000ea600000e0000 */
[C---:B------:R-:W-:Y:S01]  /*f910*/  VIADD R13, R7.reuse, 0x20 ;  /* 0x00000020070d7836 */ /* 0x040fe20000000000 */
[----:B------:R-:W-:Y:S01]  /*f920*/  ISETP.GE.AND P2, PT, R7, R6, PT ;  /* 0x000000060700720c */ /* 0x000fe20003f46270 */
[----:B------:R-:W3:Y:S04]  /*f930*/  SHFL.IDX PT, R9, R4, 0x1, 0x1c1f ;  /* 0x003c1f0004097f89 */ /* 0x000ee800000e0000 */
[----:B------:R-:W4:Y:S04]  /*f940*/  SHFL.IDX PT, R12, R0, 0x2, 0x1c1f ;  /* 0x005c1f00000c7f89 */ /* 0x000f2800000e0000 */
[----:B------:R-:W5:Y:S04]  /*f950*/  SHFL.IDX PT, R10, R4, 0x2, 0x1c1f ;  /* 0x005c1f00040a7f89 */ /* 0x000f6800000e0000 */
[----:B0-----:R-:W-:Y:S01]  /*f960*/  @!P2 IADD3 R14, P1, R18, R14, RZ ;  /* 0x0000000e120ea210 */ /* 0x001fe20007f3e0ff */
[----:B------:R-:W-:Y:S04]  /*f970*/  SHFL.IDX PT, R4, R4, 0x3, 0x1c1f ;  /* 0x007c1f0004047f89 */ /* 0x000fe800000e0000 */
[----:B-1----:R-:W-:Y:S01]  /*f980*/  @!P2 IMAD.X R3, RZ, RZ, R2, P1 ;  /* 0x000000ffff03a224 */ /* 0x002fe200008e0602 */
[----:B------:R-:W-:Y:S01]  /*f990*/  ISETP.GE.AND P1, PT, R13, R6, PT ;  /* 0x000000060d00720c */ /* 0x000fe20003f26270 */
[----:B------:R-:W-:-:S02]  /*f9a0*/  @!P2 IMAD.MOV.U32 R2, RZ, RZ, R14 ;  /* 0x000000ffff02a224 */ /* 0x000fc400078e000e */
[----:B------:R-:W0:Y:S04]  /*f9b0*/  SHFL.IDX PT, R14, R0, 0x3, 0x1c1f ;  /* 0x007c1f00000e7f89 */ /* 0x000e2800000e0000 */
[----:B------:R2:W-:Y:S06]  /*f9c0*/  @!P2 LDGSTS.E.BYPASS.LTC128B.128 [R27+0xa200], desc[UR50][R2.64], !P0 ;  /* 0x0a200000021bafae */ /* 0x0005ec000c101d72 */
[----:B--2---:R-:W-:Y:S01]  /*f9d0*/  @!P1 IADD3 R2, P2, R18, R11, RZ ;  /* 0x0000000b12029210 */ /* 0x004fe20007f5e0ff */
[----:B------:R-:W-:-:S03]  /*f9e0*/  VIADD R11, R7, 0x40 ;  /* 0x00000040070b7836 */ /* 0x000fc60000000000 */
[----:B---3--:R-:W-:Y:S01]  /*f9f0*/  @!P1 IADD3.X R3, RZ, R9, RZ, P2, !PT ;  /* 0x00000009ff039210 */ /* 0x008fe200017fe4ff */
[----:B------:R-:W-:Y:S01]  /*fa00*/  VIADD R9, R7, 0x60 ;  /* 0x0000006007097836 */ /* 0x000fe20000000000 */
[----:B------:R-:W-:Y:S01]  /*fa10*/  ISETP.GE.AND P2, PT, R11, R6, PT ;  /* 0x000000060b00720c */ /* 0x000fe20003f46270 */
[----:B------:R-:W-:Y:S02]  /*fa20*/  VIADD R11, R7, 0x80 ;  /* 0x00000080070b7836 */ /* 0x000fe40000000000 */
[----:B------:R4:W-:Y:S10]  /*fa30*/  @!P1 LDGSTS.E.BYPASS.LTC128B.128 [R27+0xaa00], desc[UR50][R2.64], !P0 ;  /* 0x0aa00000021b9fae */ /* 0x0009f4000c101d72 */
        /* <DEDUP_REMOVED lines=12> */
[----:B-1----:R-:W-:-:S04]  /*fb00*/  @!P2 IADD3 R10, P3, R18, R10, RZ ;  /* 0x0000000a120aa210 */ /* 0x002fc80007f7e0ff */
[----:B--2---:R-:W-:Y:S01]  /*fb10*/  @!P2 IADD3.X R9, RZ, R9, RZ, P3, !PT ;  /* 0x00000009ff09a210 */ /* 0x004fe20001ffe4ff */
[----:B-----5:R-:W-:-:S04]  /*fb20*/  @!P2 IMAD.MOV.U32 R2, RZ, RZ, R10 ;  /* 0x000000ffff02a224 */ /* 0x020fc800078e000a */
[----:B------:R-:W-:-:S05]  /*fb30*/  @!P2 IMAD.MOV.U32 R3, RZ, RZ, R9 ;  /* 0x000000ffff03a224 */ /* 0x000fca00078e0009 */
[----:B---34-:R0:W-:Y:S02]  /*fb40*/  @!P2 LDGSTS.E.BYPASS.LTC128B.128 [R27+0xc200], desc[UR50][R2.64], !P0 ;  /* 0x0c200000021bafae */ /* 0x0181e4000c101d72 */
.L_x_2008:
        /* <DEDUP_REMOVED lines=17> */
.L_x_2009:
[----:B------:R-:W-:-:S04]  /*fc60*/  UIADD3 UR4, UR49, -0x2, URZ ;  /* 0xfffffffe31047890 */ /* 0x000fc8000fffe03f */
[----:B------:R-:W-:-:S06]  /*fc70*/  UISETP.GE.AND UP0, UPT, UR4, UR48, UPT ;  /* 0x000000300400728c */ /* 0x000fcc000bf06270 */
[----:B------:R-:W-:-:S13]  /*fc80*/  PLOP3.LUT P0, PT, PT, PT, UP0, 0x80, 0x0 ;  /* 0x000000000000781c */ /* 0x000fda0003f0f008 */
[----:B------:R-:W-:Y:S05]  /*fc90*/  @!P0 BRA `(.L_x_1931) ;  /* 0x0000001400108947 */ /* 0x000fea0003800000 */
[----:B------:R-:W-:Y:S01]  /*fca0*/  UIADD3 UR4, UR41, 0x1, URZ ;  /* 0x0000000129047890 */ /* 0x000fe2000fffe03f */
[----:B0-----:R-:W-:Y:S01]  /*fcb0*/  LOP3.LUT R0, RZ, UR40, RZ, 0x33, !PT ;  /* 0x00000028ff007c12 */ /* 0x001fe2000f8e33ff */
[----:B------:R-:W-:Y:S01]  /*fcc0*/  ULOP3.LUT UR5, URZ, UR42, URZ, 0x33, !UPT ;  /* 0x0000002a3f057292 */ /* 0x000fe2000f8e333f */
[----:B------:R-:W-:Y:S01]  /*fcd0*/  IADD3 R28, R28, R16, R24 ;  /* 0x000000101c1c7210 */ /* 0x000fe20007ffe018 */
[----:B------:R-:W-:Y:S01]  /*fce0*/  UIMAD UR4, UR4, UR38, URZ ;  /* 0x00000026040472a4 */ /* 0x000fe2000f8e023f */
[----:B------:R-:W-:Y:S02]  /*fcf0*/  IMAD.MOV.U32 R21, RZ, RZ, 0x1 ;  /* 0x00000001ff157424 */ /* 0x000fe400078e00ff */
[----:B------:R-:W-:Y:S02]  /*fd00*/  IMAD.MOV.U32 R20, RZ, RZ, RZ ;  /* 0x000000ffff147224 */ /* 0x000fe400078e00ff */
[----:B------:R-:W-:Y:S01]  /*fd10*/  VIADD R28, R28, 0xfffffe20 ;  /* 0xfffffe201c1c7836 */ /* 0x000fe20000000000 */
[----:B------:R-:W-:-:S04]  /*fd20*/  LOP3.LUT R3, RZ, UR4, RZ, 0x33, !PT ;  /* 0x00000004ff037c12 */ /* 0x000fc8000f8e33ff */
[----:B------:R-:W-:-:S04]  /*fd30*/  VIMNMX3 R3, R0, UR5, R3, !PT ;  /* 0x0000000500037c0f */ /* 0x000fc8000f800103 */
[C---:B------:R-:W-:Y:S01]  /*fd40*/  IADD3 R2, -R3.reuse, -0x2, RZ ;  /* 0xfffffffe03027810 */ /* 0x040fe20007ffe1ff */
[----:B------:R-:W-:-:S04]  /*fd50*/  IMAD R0, R3, -0xa0, R28 ;  /* 0xffffff6003007824 */ /* 0x000fc800078e021c */
[----:B------:R0:W-:Y:S03]  /*fd60*/  STL [R1], R2 ;  /* 0x0000000201007387 */ /* 0x0001e60000100800 */
.L_x_1946:
        /* <DEDUP_REMOVED lines=36> */
[----:B------:R-:W-:Y:S02]  /*ffb0*/  MOV R8, RZ ;  /* 0x000000ff00087202 */ /* 0x000fe40000000f00 */
        /* <DEDUP_REMOVED lines=12> */
.L_x_1932:
[----:B------:R-:W-:Y:S02]  /*10080*/  LEA R5, R4, UR43, 0x3 ;  /* 0x0000002b04057c11 */ /* 0x000fe4000f8e18ff */
[----:B------:R-:W-:-:S04]  /*10090*/  SHF.L.U32 R26, R28, 0x1f, RZ ;  /* 0x0000001f1c1a7819 */ /* 0x000fc800000006ff */
[----:B------:R-:W0:Y:S02]  /*100a0*/  SYNCS.PHASECHK.TRANS64.TRYWAIT P1, [R5+URZ+0x12480], R26 ;  /* 0x0124801a050075a7 */ /* 0x000e24000802017f */
[----:B0-----:R-:W-:Y:S05]  /*100b0*/  @!P1 BRA `(.L_x_1933) ;  /* 0x00000030002c9947 */ /* 0x001fea0003800000 */
.L_x_2010:
        /* <DEDUP_REMOVED lines=20> */
[----:B------:R-:W-:-:S03]  /*10200*/  IMAD R11, R22, UR6, RZ ;  /* 0x00000006160b7c24 */ /* 0x000fc6000f8e02ff */
[----:B------:R-:W-:Y:S01]  /*10210*/  IADD3 R7, R3, R6, RZ ;  /* 0x0000000603077210 */ /* 0x000fe20007ffe0ff */
[----:B------:R-:W-:Y:S02]  /*10220*/  IMAD.MOV.U32 R6, RZ, RZ, R2 ;  /* 0x000000ffff067224 */ /* 0x000fe400078e0002 */
[C---:B------:R-:W-:Y:S02]  /*10230*/  IMAD R11, R16.reuse, UR7, R11 ;  /* 0x00000007100b7c24 */ /* 0x040fe4000f8e020b */
        /* <DEDUP_REMOVED lines=36> */
[----:B-1----:R-:W-:-:S04]  /*10480*/  IADD3 R2, P1, R11, R2, RZ ;  /* 0x000000020b027210 */ /* 0x002fc80007f3e0ff */
[----:B--2---:R-:W-:-:S05]  /*10490*/  IADD3.X R3, RZ, R3, RZ, P1, !PT ;  /* 0x00000003ff037210 */ /* 0x004fca0000ffe4ff */
        /* <DEDUP_REMOVED lines=12> */
.L_x_2022:
        /* <DEDUP_REMOVED lines=17> */
[----:B--2---:R-:W-:Y:S05]  /*10670*/  @!P2 BRA `(.L_x_1935) ;  /* 0x000000000004a947 */ /* 0x004fea0003800000 */
[----:B------:R-:W-:Y:S01]  /*10680*/  BPT.TRAP 0x1 ;  /* 0x000000040000795c */ /* 0x000fe20000300000 */
.L_x_1935:
[----:B------:R2:W-:Y:S01]  /*10690*/  SYNCS.ARRIVE.TRANS64.A1T0 RZ, [R5+URZ+0x12470], RZ ;  /* 0x012470ff05ff79a7 */ /* 0x0005e2000810003f */
[----:B------:R-:W-:Y:S05]  /*106a0*/  @!P2 BRA `(.L_x_1936) ;  /* 0x000000000004a947 */ /* 0x000fea0003800000 */
[----:B------:R-:W-:Y:S01]  /*106b0*/  BPT.TRAP 0x1 ;  /* 0x000000040000795c */ /* 0x000fe20000300000 */
.L_x_1936:
[----:B------:R-:W3:Y:S02]  /*106c0*/  SYNCS.PHASECHK.TRANS64.TRYWAIT P1, [R5+URZ+0x12440], R26 ;  /* 0x0124401a050075a7 */ /* 0x000ee4000802017f */
[----:B---3--:R-:W-:Y:S05]  /*106d0*/  @!P1 BRA `(.L_x_1937) ;  /* 0x0000003000449947 */ /* 0x008fea0003800000 */
.L_x_2023:
        /* <DEDUP_REMOVED lines=51> */
[----:B------:R-:W-:Y:S01]  /*10a10*/  SHFL.IDX PT, R14, R6, RZ, 0x1c1f ;  /* 0x001c1fff060e7589 */ /* 0x000fe200000e0000 */
[----:B0-----:R-:W-:-:S05]  /*10a20*/  IADD3.X R3, RZ, R3, RZ, P1, !PT ;  /* 0x00000003ff037210 */ /* 0x001fca0000ffe4ff */
        /* <DEDUP_REMOVED lines=11> */
.L_x_2035:
        /* <DEDUP_REMOVED lines=16> */
.L_x_1939:
[----:B------:R-:W-:Y:S01]  /*10be0*/  MOV R2, UR45 ;  /* 0x0000002d00027c02 */ /* 0x000fe20008000f00 */
[----:B------:R0:W-:Y:S03]  /*10bf0*/  SYNCS.ARRIVE.TRANS64.A1T0 RZ, [R5+URZ+0x12430], RZ ;  /* 0x012430ff05ff79a7 */ /* 0x0001e6000810003f */
[----:B------:R-:W-:-:S04]  /*10c00*/  LOP3.LUT R2, R2, 0x1, RZ, 0xfc, !PT ;  /* 0x0000000102027812 */ /* 0x000fc800078efcff */
[----:B------:R-:W-:-:S13]  /*10c10*/  ISETP.NE.AND P1, PT, R2, 0x3, PT ;  /* 0x000000030200780c */ /* 0x000fda0003f25270 */
[----:B0-----:R-:W-:Y:S05]  /*10c20*/  @!P1 BRA `(.L_x_1940) ;  /* 0x0000000000049947 */ /* 0x001fea0003800000 */
[----:B------:R-:W-:Y:S01]  /*10c30*/  BPT.TRAP 0x1 ;  /* 0x000000040000795c */ /* 0x000fe20000300000 */
.L_x_1940:
[----:B------:R-:W-:Y:S02]  /*10c40*/  LOP3.LUT R2, R21, 0x1, RZ, 0x3c, !PT ;  /* 0x0000000115027812 */ /* 0x000fe400078e3cff */
[----:B------:R-:W-:Y:S02]  /*10c50*/  LEA R3, R20, UR43, 0x3 ;  /* 0x0000002b14037c11 */ /* 0x000fe4000f8e18ff */
[----:B------:R-:W-:-:S04]  /*10c60*/  SHF.L.U32 R2, R2, 0x1f, RZ ;  /* 0x0000001f02027819 */ /* 0x000fc800000006ff */
[----:B------:R-:W0:Y:S02]  /*10c70*/  SYNCS.PHASECHK.TRANS64.TRYWAIT P2, [R3+URZ+0x12470], R2 ;  /* 0x01247002030075a7 */ /* 0x000e24000804017f */
[----:B0-----:R-:W-:Y:S05]  /*10c80*/  @!P2 BRA `(.L_x_1941) ;  /* 0x000000300048a947 */ /* 0x001fea0003800000 */
.L_x_2036:
[----:B------:R-:W-:-:S06]  /*10c90*/  ULOP3.LUT UR4, UR45, 0x2, URZ, 0xfc, !UPT ;  /* 0x000000022d047892 */ /* 0x000fcc000f8efc3f */
[----:B--23--:R-:W-:-:S05]  /*10ca0*/  IMAD.U32 R5, RZ, RZ, UR4 ;  /* 0x00000004ff057e24 */ /* 0x00cfca000f8e00ff */
[----:B------:R-:W-:-:S13]  /*10cb0*/  ISETP.NE.AND P2, PT, R5, 0x3, PT ;  /* 0x000000030500780c */ /* 0x000fda0003f45270 */
[----:B------:R-:W-:Y:S05]  /*10cc0*/  @!P2 BRA `(.L_x_1942) ;  /* 0x000000000004a947 */ /* 0x000fea0003800000 */
[----:B------:R-:W-:Y:S01]  /*10cd0*/  BPT.TRAP 0x1 ;  /* 0x000000040000795c */ /* 0x000fe20000300000 */
.L_x_1942:
[----:B0-----:R-:W-:Y:S01]  /*10ce0*/  SHF.L.U32 R2, R21, 0x1f, RZ ;  /* 0x0000001f15027819 */ /* 0x001fe200000006ff */
[----:B------:R-:W-:-:S03]  /*10cf0*/  IMAD R5, R20, 0x2800, RZ ;  /* 0x0000280014057824 */ /* 0x000fc600078e02ff */
[----:B------:R-:W0:Y:S02]  /*10d00*/  SYNCS.PHASECHK.TRANS64.TRYWAIT P2, [R3+URZ+0x12460], R2 ;  /* 0x01246002030075a7 */ /* 0x000e24000804017f */
[----:B0-----:R-:W-:Y:S05]  /*10d10*/  @!P2 BRA `(.L_x_1943) ;  /* 0x000000300038a947 */ /* 0x001fea0003800000 */
.L_x_2037:
        /* <DEDUP_REMOVED lines=47> */
.L_x_1944:
[----:B-1----:R1:W-:Y:S01]  /*11010*/  SYNCS.ARRIVE.TRANS64.A1T0 RZ, [R3+URZ+0x12450], RZ ;  /* 0x012450ff03ff79a7 */ /* 0x0023e2000810003f */
[----:B------:R-:W-:Y:S06]  /*11020*/  BAR.SYNC.DEFER_BLOCKING 0x2, 0x80 ;  /* 0x0082000000007b1d */ /* 0x000fec0000010000 */
[----:B------:R-:W-:Y:S05]  /*11030*/  @!P1 BRA `(.L_x_1945) ;  /* 0x0000000000049947 */ /* 0x000fea0003800000 */
[----:B------:R-:W-:Y:S01]  /*11040*/  BPT.TRAP 0x1 ;  /* 0x000000040000795c */ /* 0x000fe20000300000 */
.L_x_1945:
        /* <DEDUP_REMOVED lines=9> */
.L_x_1931:
[----:B------:R-:W-:Y:S02]  /*110e0*/  IMAD.MOV.U32 R4, RZ, RZ, RZ ;  /* 0x000000ffff047224 */ /* 0x000fe400078e00ff */
[----:B------:R-:W-:-:S07]  /*110f0*/  IMAD.MOV.U32 R28, RZ, RZ, 0x1 ;  /* 0x00000001ff1c7424 */ /* 0x000fce00078e00ff */
.L_x_1947:
[----:B------:R-:W-:-:S06]  /*11100*/  ULOP3.LUT UR4, UR45, 0x1, URZ, 0xfc, !UPT ;  /* 0x000000012d047892 */ /* 0x000fcc000f8efc3f */
[----:B0-----:R-:W-:-:S04]  /*11110*/  MOV R0, UR4 ;  /* 0x0000000400007c02 */ /* 0x001fc80008000f00 */
[----:B------:R-:W-:-:S13]  /*11120*/  ISETP.NE.AND P1, PT, R0, 0x3, PT ;  /* 0x000000030000780c */ /* 0x000fda0003f25270 */
[----:B------:R-:W-:Y:S05]  /*11130*/  @!P1 BRA `(.L_x_1948) ;  /* 0x0000000000049947 */ /* 0x000fea0003800000 */
[----:B------:R-:W-:Y:S01]  /*11140*/  BPT.TRAP 0x1 ;  /* 0x000000040000795c */ /* 0x000fe20000300000 */
.L_x_1948:
[----:B-1----:R-:W-:Y:S01]  /*11150*/  LOP3.LUT R3, R28, 0x1, RZ, 0x3c, !PT ;  /* 0x000000011c037812 */ /* 0x002fe200078e3cff */
[----:B------:R-:W-:Y:S01]  /*11160*/  BSSY B0, `(.L_x_1949) ;  /* 0x0000005000007945 */ /* 0x000fe20003800000 */
[----:B------:R-:W-:Y:S02]  /*11170*/  LEA R2, R4, UR43, 0x3 ;  /* 0x0000002b04027c11 */ /* 0x000fe4000f8e18ff */
[----:B------:R-:W-:-:S04]  /*11180*/  SHF.L.U32 R3, R3, 0x1f, RZ ;  /* 0x0000001f03037819 */ /* 0x000fc800000006ff */
[----:B------:R-:W0:Y:S02]  /*11190*/  SYNCS.PHASECHK.TRANS64.TRYWAIT P0, [R2+URZ+0x12470], R3 ;  /* 0x01247003020075a7 */ /* 0x000e24000800017f */
[----:B0-----:R-:W-:Y:S05]  /*111a0*/  @!P0 BRA `(.L_x_1950) ;  /* 0x0000002c00288947 */ /* 0x001fea0003800000 */
.L_x_2038:
[----:B------:R-:W-:Y:S05]  /*111b0*/  BSYNC B0 ;  /* 0x0000000000007941 */ /* 0x000fea0003800000 */
.L_x_1949:
[----:B------:R-:W-:-:S06]  /*111c0*/  ULOP3.LUT UR4, UR45, 0x2, URZ, 0xfc, !UPT ;  /* 0x000000022d047892 */ /* 0x000fcc000f8efc3f */
[----:B------:R-:W-:-:S05]  /*111d0*/  IMAD.U32 R0, RZ, RZ, UR4 ;  /* 0x00000004ff007e24 */ /* 0x000fca000f8e00ff */
[----:B------:R-:W-:-:S13]  /*111e0*/  ISETP.NE.AND P0, PT, R0, 0x3, PT ;  /* 0x000000030000780c */ /* 0x000fda0003f05270 */
[----:B------:R-:W-:Y:S05]  /*111f0*/  @!P0 BRA `(.L_x_1951) ;  /* 0x0000000000048947 */ /* 0x000fea0003800000 */
[----:B------:R-:W-:Y:S01]  /*11200*/  BPT.TRAP 0x1 ;  /* 0x000000040000795c */ /* 0x000fe20000300000 */
.L_x_1951:
[----:B------:R-:W2:Y:S01]  /*11210*/  LDL.LU R0, [R1+0x18] ;  /* 0x0000180001007983 */ /* 0x000ea20000300800 */
[----:B------:R-:W-:Y:S01]  /*11220*/  SHF.L.U32 R5, R28, 0x1f, RZ ;  /* 0x0000001f1c057819 */ /* 0x000fe200000006ff */
[----:B0-----:R-:W-:-:S03]  /*11230*/  IMAD R3, R4, 0x2800, RZ ;  /* 0x0000280004037824 */ /* 0x001fc600078e02ff */
[----:B------:R-:W0:Y:S02]  /*11240*/  SYNCS.PHASECHK.TRANS64.TRYWAIT P0, [R2+URZ+0x12460], R5 ;  /* 0x01246005020075a7 */ /* 0x000e24000800017f */
[----:B--2---:R-:W-:Y:S01]  /*11250*/  LOP3.LUT R0, R3, R0, RZ, 0xfc, !PT ;  /* 0x0000000003007212 */ /* 0x004fe200078efcff */
[----:B0-----:R-:W-:Y:S06]  /*11260*/  @!P0 BRA `(.L_x_1952) ;  /* 0x0000002c000c8947 */ /* 0x001fec0003800000 */
.L_x_2039:
        /* <DEDUP_REMOVED lines=45> */
.L_x_1953:
[----:B-1----:R1:W-:Y:S01]  /*11540*/  SYNCS.ARRIVE.TRANS64.A1T0 RZ, [R2+URZ+0x12450], RZ ;  /* 0x012450ff02ff79a7 */ /* 0x0023e2000810003f */
[----:B------:R-:W-:Y:S06]  /*11550*/  BAR.SYNC.DEFER_BLOCKING 0x2, 0x80 ;  /* 0x0082000000007b1d */ /* 0x000fec0000010000 */
[----:B------:R-:W-:Y:S05]  /*11560*/  @!P1 BRA `(.L_x_1954) ;  /* 0x0000000000049947 */ /* 0x000fea0003800000 */
[----:B------:R-:W-:Y:S01]  /*11570*/  BPT.TRAP 0x1 ;  /* 0x000000040000795c */ /* 0x000fe20000300000 */
.L_x_1954:
[----:B------:R-:W2:Y:S01]  /*11580*/  S2R R0, SR_CgaCtaId ;  /* 0x0000000000007919 */ /* 0x000ea20000008800 */
[----:B-1----:R-:W-:-:S05]  /*11590*/  VIADD R2, R2, 0x12480 ;  /* 0x0001248002027836 */ /* 0x002fca0000000000 */
[----:B--2---:R-:W-:Y:S02]  /*115a0*/  PRMT R2, R0, 0x654, R2 ;  /* 0x0000065400027816 */ /* 0x004fe40000000002 */
[----:B------:R-:W-:Y:S02]  /*115b0*/  IADD3 R0, R4, 0x1, RZ ;  /* 0x0000000104007810 */ /* 0x000fe40007ffe0ff */
[----:B------:R1:W-:Y:S02]  /*115c0*/  SYNCS.ARRIVE.TRANS64.RED.A1T0 RZ, [R2+URZ], RZ ;  /* 0x000000ff02ff79a7 */ /* 0x0003e4000810043f */
[----:B------:R-:W-:-:S04]  /*115d0*/  ISETP.NE.AND P0, PT, R0, 0x2, PT ;  /* 0x000000020000780c */ /* 0x000fc80003f05270 */
[----:B0-----:R-:W-:Y:S01]  /*115e0*/  SEL R3, RZ, 0x1, P0 ;  /* 0x00000001ff037807 */ /* 0x001fe20000000000 */
[----:B-1----:R-:W-:Y:S01]  /*115f0*/  IMAD.MOV.U32 R2, RZ, RZ, RZ ;  /* 0x000000ffff027224 */ /* 0x002fe200078e00ff */
[----:B------:R-:W-:Y:S02]  /*11600*/  SEL R0, R0, RZ, P0 ;  /* 0x000000ff00007207 */ /* 0x000fe40000000000 */
[----:B------:R-:W-:-:S07]  /*11610*/  LOP3.LUT R28, R28, R3, RZ, 0x3c, !PT ;  /* 0x000000031c1c7212 */ /* 0x000fce00078e3cff */
.L_x_1911:
[----:B------:R-:W0:Y:S01]  /*11620*/  S2R R4, SR_CgaCtaId ;  /* 0x0000000000047919 */ /* 0x000e220000008800 */
[----:B------:R-:W-:Y:S02]  /*11630*/  MOV R3, 0x400 ;  /* 0x0000040000037802 */ /* 0x000fe40000000f00 */
[----:B------:R-:W-:Y:S02]  /*11640*/  SHF.L.U32 R2, R2, 0x1f, RZ ;  /* 0x0000001f02027819 */ /* 0x000fe400000006ff */
[----:B0-----:R-:W-:-:S04]  /*11650*/  LEA R7, R4, R3, 0x18 ;  /* 0x0000000304077211 */ /* 0x001fc800078ec0ff */
[----:B------:R-:W0:Y:S02]  /*11660*/  SYNCS.PHASECHK.TRANS64.TRYWAIT P0, [R7+URZ+0x12420], R2 ;  /* 0x01242002070075a7 */ /* 0x000e24000800017f */
[----:B0-----:R-:W-:Y:S05]  /*11670*/  @!P0 BRA `(.L_x_1955) ;  /* 0x00000028001c8947 */ /* 0x001fea0003800000 */
.L_x_2040:
        /* <DEDUP_REMOVED lines=13> */
.L_x_1956:
[----:B------:R-:W-:Y:S01]  /*11750*/  IMAD R5, R0, 0x8, R7 ;  /* 0x0000000800057824 */ /* 0x000fe200078e0207 */
[----:B------:R-:W-:Y:S01]  /*11760*/  SHF.L.U32 R2, R28, 0x1f, RZ ;  /* 0x0000001f1c027819 */ /* 0x000fe200000006ff */
[----:B------:R-:W-:-:S03]  /*11770*/  VIADD R0, R0, 0x1 ;  /* 0x0000000100007836 */ /* 0x000fc60000000000 */
[----:B------:R-:W0:Y:S02]  /*11780*/  SYNCS.PHASECHK.TRANS64.TRYWAIT P1, [R5+URZ+0x12440], R2 ;  /* 0x01244002050075a7 */ /* 0x000e24000802017f */
[----:B------:R-:W-:-:S04]  /*11790*/  ISETP.NE.AND P2, PT, R0, 0x2, PT ;  /* 0x000000020000780c */ /* 0x000fc80003f45270 */
[----:B------:R-:W-:Y:S01]  /*117a0*/  SEL R3, RZ, 0x1, P2 ;  /* 0x00000001ff037807 */ /* 0x000fe20001000000 */
[----:B0-----:R-:W-:Y:S08]  /*117b0*/  @!P1 BRA `(.L_x_1957) ;  /* 0x0000002400e09947 */ /* 0x001ff00003800000 */
.L_x_2041:
[----:B------:R-:W-:Y:S02]  /*117c0*/  SEL R0, R0, RZ, P2 ;  /* 0x000000ff00007207 */ /* 0x000fe40001000000 */
[----:B------:R-:W-:Y:S01]  /*117d0*/  LOP3.LUT R3, R28, R3, RZ, 0x3c, !PT ;  /* 0x000000031c037212 */ /* 0x000fe200078e3cff */
[----:B------:R-:W-:Y:S06]  /*117e0*/  @!P0 BRA `(.L_x_1958) ;  /* 0x0000000000048947 */ /* 0x000fec0003800000 */
[----:B------:R-:W-:Y:S01]  /*117f0*/  BPT.TRAP 0x1 ;  /* 0x000000040000795c */ /* 0x000fe20000300000 */
.L_x_1958:
[----:B------:R-:W-:Y:S02]  /*11800*/  LEA R7, R0, R7, 0x3 ;  /* 0x0000000700077211 */ /* 0x000fe400078e18ff */
[----:B------:R-:W-:-:S04]  /*11810*/  SHF.L.U32 R0, R3, 0x1f, RZ ;  /* 0x0000001f03007819 */ /* 0x000fc800000006ff */
[----:B------:R-:W1:Y:S02]  /*11820*/  SYNCS.PHASECHK.TRANS64.TRYWAIT P1, [R7+URZ+0x12440], R0 ;  /* 0x01244000070075a7 */ /* 0x000e64000802017f */
[----:B-1----:R-:W-:Y:S05]  /*11830*/  @!P1 BRA `(.L_x_1959) ;  /* 0x0000002400d49947 */ /* 0x002fea0003800000 */
.L_x_2042:
[----:B------:R-:W-:Y:S05]  /*11840*/  @!P0 BRA `(.L_x_1960) ;  /* 0x0000000000048947 */ /* 0x000fea0003800000 */
[----:B------:R-:W-:Y:S01]  /*11850*/  BPT.TRAP 0x1 ;  /* 0x000000040000795c */ /* 0x000fe20000300000 */
.L_x_1960:
[----:B------:R-:W2:Y:S02]  /*11860*/  SYNCS.PHASECHK.TRANS64.TRYWAIT P1, [R5+URZ+0x12460], R2 ;  /* 0x01246002050075a7 */ /* 0x000ea4000802017f */
[----:B--2---:R-:W-:Y:S05]  /*11870*/  @!P1 BRA `(.L_x_1961) ;  /* 0x0000002400d89947 */ /* 0x004fea0003800000 */
.L_x_2043:
[----:B------:R-:W-:Y:S05]  /*11880*/  @!P0 BRA `(.L_x_1962) ;  /* 0x0000000000048947 */ /* 0x000fea0003800000 */
[----:B------:R-:W-:Y:S01]  /*11890*/  BPT.TRAP 0x1 ;  /* 0x000000040000795c */ /* 0x000fe20000300000 */
.L_x_1962:
[----:B------:R-:W3:Y:S02]  /*118a0*/  SYNCS.PHASECHK.TRANS64.TRYWAIT P1, [R7+URZ+0x12460], R0 ;  /* 0x01246000070075a7 */ /* 0x000ee4000802017f */
[----:B---3--:R-:W-:Y:S05]  /*118b0*/  @!P1 BRA `(.L_x_1963) ;  /* 0x0000002400dc9947 */ /* 0x008fea0003800000 */
.L_x_2044:
[----:B------:R-:W-:Y:S05]  /*118c0*/  @!P0 BRA `(.L_x_1964) ;  /* 0x0000000000048947 */ /* 0x000fea0003800000 */
[----:B------:R-:W-:Y:S01]  /*118d0*/  BPT.TRAP 0x1 ;  /* 0x000000040000795c */ /* 0x000fe20000300000 */
.L_x_1964:
[----:B------:R-:W4:Y:S02]  /*118e0*/  SYNCS.PHASECHK.TRANS64.TRYWAIT P1, [R5+URZ+0x12480], R2 ;  /* 0x01248002050075a7 */ /* 0x000f24000802017f */
[----:B----4-:R-:W-:Y:S05]  /*118f0*/  @!P1 BRA `(.L_x_1965) ;  /* 0x0000002400e09947 */ /* 0x010fea0003800000 */
.L_x_2045:
[----:B------:R-:W-:Y:S05]  /*11900*/  @!P0 BRA `(.L_x_1966) ;  /* 0x0000000000048947 */ /* 0x000fea0003800000 */
[----:B------:R-:W-:Y:S01]  /*11910*/  BPT.TRAP 0x1 ;  /* 0x000000040000795c */ /* 0x000fe20000300000 */
.L_x_1966:
[----:B------:R0:W0:Y:S02]  /*11920*/  SYNCS.PHASECHK.TRANS64.TRYWAIT P0, [R7+URZ+0x12480], R0 ;  /* 0x01248000070075a7 */ /* 0x000024000800017f */
[----:B0-----:R-:W-:Y:S05]  /*11930*/  @!P0 NANOSLEEP.SYNCS 0x989680 ;  /* 0x009896800000895d */ /* 0x001fea0003900000 */
[----:B------:R-:W0:Y:S02]  /*11940*/  @!P0 SYNCS.PHASECHK.TRANS64 P0, [R7+URZ+0x12480], R0 ;  /* 0x01248000070085a7 */ /* 0x000e24000800007f */
[----:B0-----:R-:W-:Y:S05]  /*11950*/  @!P0 BRA `(.L_x_1966) ;  /* 0xfffffffc00f08947 */ /* 0x001fea000383ffff */
.L_x_1867:
[----:B------:R-:W-:Y:S05]  /*11960*/  BSYNC B6 ;  /* 0x0000000000067941 */ /* 0x000fea0003800000 */
.L_x_1864:
[----:B------:R-:W-:Y:S05]  /*11970*/  EXIT ;  /* 0x000000000000794d */ /* 0x000fea0003800000 */
.L_x_1871:
[----:B0-----:R-:W-:-:S04]  /*11980*/  IMAD.U32 R3, RZ, RZ, UR46 ;  /* 0x0000002eff037e24 */ /* 0x001fc8000f8e00ff */
[----:B------:R0:W1:Y:S03]  /*11990*/  SYNCS.PHASECHK.TRANS64.TRYWAIT P0, [R3+URZ+0x12400], R6 ;  /* 0x01240006030075a7 */ /* 0x000066000800017f */
[----:B-1----:R-:W-:Y:S05]  /*119a0*/  @!P0 NANOSLEEP.SYNCS 0x989680 ;  /* 0x009896800000895d */ /* 0x002fea0003900000 */
[----:B------:R-:W1:Y:S02]  /*119b0*/  @!P0 SYNCS.PHASECHK.TRANS64 P0, [R3+URZ+0x12400], R6 ;  /* 0x01240006030085a7 */ /* 0x000e64000800007f */
[----:B-1----:R-:W-:Y:S05]  /*119c0*/  @!P0 BRA `(.L_x_1871) ;  /* 0xfffffffc00ec8947 */ /* 0x002fea000383ffff */
[----:B------:R-:W-:Y:S05]  /*119d0*/  BRA `(.L_x_1967) ;  /* 0xfffffef800e07947 */ /* 0x000fea000383ffff */
.L_x_1875:
[----:B0-----:R-:W-:-:S04]  /*119e0*/  IMAD.U32 R3, RZ, RZ, UR46 ;  /* 0x0000002eff037e24 */ /* 0x001fc8000f8e00ff */
[----:B------:R0:W2:Y:S03]  /*119f0*/  SYNCS.PHASECHK.TRANS64.TRYWAIT P1, [R3+URZ+0x12430], R6 ;  /* 0x01243006030075a7 */ /* 0x0000a6000802017f */
[----:B--2---:R-:W-:Y:S05]  /*11a00*/  @!P1 NANOSLEEP.SYNCS 0x989680 ;  /* 0x009896800000995d */ /* 0x004fea0003900000 */
[----:B------:R-:W2:Y:S02]  /*11a10*/  @!P1 SYNCS.PHASECHK.TRANS64 P1, [R3+URZ+0x12430], R6 ;  /* 0x01243006030095a7 */ /* 0x000ea4000802007f */
[----:B--2---:R-:W-:Y:S05]  /*11a20*/  @!P1 BRA `(.L_x_1875) ;  /* 0xfffffffc00ec9947 */ /* 0x004fea000383ffff */
[----:B------:R-:W-:Y:S05]  /*11a30*/  BRA `(.L_x_1874) ;  /* 0xfffffef800f47947 */ /* 0x000fea000383ffff */
.L_x_1881:
[----:B-1----:R-:W-:-:S04]  /*11a40*/  IMAD.U32 R9, RZ, RZ, UR20 ;  /* 0x00000014ff097e24 */ /* 0x002fc8000f8e00ff */
[----:B------:R1:W2:Y:S03]  /*11a50*/  SYNCS.PHASECHK.TRANS64.TRYWAIT P1, [R9+URZ+0x12430], R8 ;  /* 0x01243008090075a7 */ /* 0x0002a6000802017f */
[----:B--2---:R-:W-:Y:S05]  /*11a60*/  @!P1 NANOSLEEP.SYNCS 0x989680 ;  /* 0x009896800000995d */ /* 0x004fea0003900000 */
[----:B------:R-:W2:Y:S02]  /*11a70*/  @!P1 SYNCS.PHASECHK.TRANS64 P1, [R9+URZ+0x12430], R8 ;  /* 0x01243008090095a7 */ /* 0x000ea4000802007f */
[----:B--2---:R-:W-:Y:S05]  /*11a80*/  @!P1 BRA `(.L_x_1881) ;  /* 0xfffffffc00ec9947 */ /* 0x004fea000383ffff */
[----:B------:R-:W-:Y:S05]  /*11a90*/  BRA `(.L_x_1880) ;  /* 0xffffff3000c07947 */ /* 0x000fea000383ffff */
.L_x_1885:
[----:B-1----:R-:W-:-:S04]  /*11aa0*/  IMAD.U32 R9, RZ, RZ, UR13 ;  /* 0x0000000dff097e24 */ /* 0x002fc8000f8e00ff */
[----:B------:R1:W2:Y:S03]  /*11ab0*/  SYNCS.PHASECHK.TRANS64.TRYWAIT P1, [R9+URZ+0x12450], R8 ;  /* 0x01245008090075a7 */ /* 0x0002a6000802017f */
[----:B--2---:R-:W-:Y:S05]  /*11ac0*/  @!P1 NANOSLEEP.SYNCS 0x989680 ;  /* 0x009896800000995d */ /* 0x004fea0003900000 */
[----:B------:R-:W2:Y:S02]  /*11ad0*/  @!P1 SYNCS.PHASECHK.TRANS64 P1, [R9+URZ+0x12450], R8 ;  /* 0x01245008090095a7 */ /* 0x000ea4000802007f */
[----:B--2---:R-:W-:Y:S05]  /*11ae0*/  @!P1 BRA `(.L_x_1885) ;  /* 0xfffffffc00ec9947 */ /* 0x004fea000383ffff */
[----:B------:R-:W-:Y:S05]  /*11af0*/  BRA `(.L_x_1884) ;  /* 0xffffff3400cc7947 */ /* 0x000fea000383ffff */
.L_x_1893:
[----:B-1----:R-:W-:-:S04]  /*11b00*/  MOV R3, UR18 ;  /* 0x0000001200037c02 */ /* 0x002fc80008000f00 */
[----:B------:R1:W2:Y:S03]  /*11b10*/  SYNCS.PHASECHK.TRANS64.TRYWAIT P1, [R3+URZ+0x12430], R2 ;  /* 0x01243002030075a7 */ /* 0x0002a6000802017f */
[----:B--2---:R-:W-:Y:S05]  /*11b20*/  @!P1 NANOSLEEP.SYNCS 0x989680 ;  /* 0x009896800000995d */ /* 0x004fea0003900000 */
[----:B------:R-:W2:Y:S02]  /*11b30*/  @!P1 SYNCS.PHASECHK.TRANS64 P1, [R3+URZ+0x12430], R2 ;  /* 0x01243002030095a7 */ /* 0x000ea4000802007f */
[----:B--2---:R-:W-:Y:S05]  /*11b40*/  @!P1 BRA `(.L_x_1893) ;  /* 0xfffffffc00ec9947 */ /* 0x004fea000383ffff */
[----:B------:R-:W-:Y:S05]  /*11b50*/  BRA `(.L_x_1892) ;  /* 0xffffff6800a47947 */ /* 0x000fea000383ffff */
.L_x_1897:
[----:B-1----:R-:W-:-:S04]  /*11b60*/  IMAD.U32 R3, RZ, RZ, UR13 ;  /* 0x0000000dff037e24 */ /* 0x002fc8000f8e00ff */
[----:B------:R1:W2:Y:S03]  /*11b70*/  SYNCS.PHASECHK.TRANS64.TRYWAIT P1, [R3+URZ+0x12450], R2 ;  /* 0x01245002030075a7 */ /* 0x0002a6000802017f */
[----:B--2---:R-:W-:Y:S05]  /*11b80*/  @!P1 NANOSLEEP.SYNCS 0x989680 ;  /* 0x009896800000995d */ /* 0x004fea0003900000 */
[----:B------:R-:W2:Y:S02]  /*11b90*/  @!P1 SYNCS.PHASECHK.TRANS64 P1, [R3+URZ+0x12450], R2 ;  /* 0x01245002030095a7 */ /* 0x000ea4000802007f */
[----:B--2---:R-:W-:Y:S05]  /*11ba0*/  @!P1 BRA `(.L_x_1897) ;  /* 0xfffffffc00ec9947 */ /* 0x004fea000383ffff */
[----:B------:R-:W-:Y:S05]  /*11bb0*/  BRA `(.L_x_1896) ;  /* 0xffffff6c00ac7947 */ /* 0x000fea000383ffff */
.L_x_1904:
[----:B-1----:R-:W-:-:S04]  /*11bc0*/  IMAD.U32 R7, RZ, RZ, UR16 ;  /* 0x00000010ff077e24 */ /* 0x002fc8000f8e00ff */
[----:B------:R1:W2:Y:S03]  /*11bd0*/  SYNCS.PHASECHK.TRANS64.TRYWAIT P1, [R7+URZ+0x12450], R0 ;  /* 0x01245000070075a7 */ /* 0x0002a6000802017f */
[----:B--2---:R-:W-:Y:S05]  /*11be0*/  @!P1 NANOSLEEP.SYNCS 0x989680 ;  /* 0x009896800000995d */ /* 0x004fea0003900000 */
[----:B------:R-:W2:Y:S02]  /*11bf0*/  @!P1 SYNCS.PHASECHK.TRANS64 P1, [R7+URZ+0x12450], R0 ;  /* 0x01245000070095a7 */ /* 0x000ea4000802007f */
[----:B--2---:R-:W-:Y:S05]  /*11c00*/  @!P1 BRA `(.L_x_1904) ;  /* 0xfffffffc00ec9947 */ /* 0x004fea000383ffff */
[----:B------:R-:W-:Y:S05]  /*11c10*/  BRA `(.L_x_1903) ;  /* 0xffffff94006c7947 */ /* 0x000fea000383ffff */
.L_x_1917:
[----:B------:R-:W-:Y:S01]  /*11c20*/  IMAD.MOV.U32 R13, RZ, RZ, R19 ;  /* 0x000000ffff0d7224 */ /* 0x000fe200078e0013 */
[----:B------:R-:W-:Y:S01]  /*11c30*/  MOV R11, 0x1f ;  /* 0x0000001f000b7802 */ /* 0x000fe20000000f00 */
[----:B------:R-:W-:Y:S02]  /*11c40*/  IMAD.MOV.U32 R12, RZ, RZ, RZ ;  /* 0x000000ffff0c7224 */ /* 0x000fe400078e00ff */
[----:B------:R-:W-:-:S07]  /*11c50*/  IMAD.MOV.U32 R15, RZ, RZ, -0x1 ;  /* 0xffffffffff0f7424 */ /* 0x000fce00078e00ff */
[----:B0----5:R-:W-:Y:S05]  /*11c60*/  WARPSYNC.COLLECTIVE R15, `(.L_x_1968) ;  /* 0x000000000f087348 */ /* 0x021fea0003c00000 */
[----:B------:R1:W2:Y:S02]  /*11c70*/  SHFL.IDX P6, R14, R13, R12, R11 ;  /* 0x0000000c0d0e7389 */ /* 0x0002a400000c000b */
[----:B012--5:R-:W-:Y:S01]  /*11c80*/  ENDCOLLECTIVE ;  /* 0x000000000000791b */ /* 0x027fe20003800000 */
.L_x_1968:
[----:B------:R-:W-:Y:S05]  /*11c90*/  BRA `(.L_x_1969) ;  /* 0xffffffc000e47947 */ /* 0x000fea000383ffff */
.L_x_1919:
[----:B0-----:R-:W-:-:S04]  /*11ca0*/  IMAD.U32 R3, RZ, RZ, UR43 ;  /* 0x0000002bff037e24 */ /* 0x001fc8000f8e00ff */
[----:B------:R0:W1:Y:S03]  /*11cb0*/  SYNCS.PHASECHK.TRANS64.TRYWAIT P0, [R3+URZ+0x12480], R26 ;  /* 0x0124801a030075a7 */ /* 0x000066000800017f */
[----:B-1----:R-:W-:Y:S05]  /*11cc0*/  @!P0 NANOSLEEP.SYNCS 0x989680 ;  /* 0x009896800000895d */ /* 0x002fea0003900000 */
[----:B------:R-:W1:Y:S02]  /*11cd0*/  @!P0 SYNCS.PHASECHK.TRANS64 P0, [R3+URZ+0x12480], R26 ;  /* 0x0124801a030085a7 */ /* 0x000e64000800007f */
[----:B-1----:R-:W-:Y:S05]  /*11ce0*/  @!P0 BRA `(.L_x_1919) ;  /* 0xfffffffc00ec8947 */ /* 0x002fea000383ffff */
[----:B------:R-:W-:Y:S05]  /*11cf0*/  BRA `(.L_x_1970) ;  /* 0xffffffc8006c7947 */ /* 0x000fea000383ffff */
.L_x_1920:
        /* <DEDUP_REMOVED lines=8> */
.L_x_1972:
[----:B------:R-:W-:Y:S05]  /*11d80*/  BSYNC B0 ;  /* 0x0000000000007941 */ /* 0x000fea0003800000 */
.L_x_1971:
[----:B------:R0:W5:Y:S01]  /*11d90*/  LDL R27, [R1+0xc] ;  /* 0x00000c00011b7983 */ /* 0x0001620000100800 */
[----:B------:R-:W-:Y:S01]  /*11da0*/  IMAD.MOV.U32 R13, RZ, RZ, R10 ;  /* 0x000000ffff0d7224 */ /* 0x000fe200078e000a */
[----:B------:R-:W-:Y:S01]  /*11db0*/  MOV R12, RZ ;  /* 0x000000ff000c7202 */ /* 0x000fe20000000f00 */
[----:B------:R-:W-:Y:S01]  /*11dc0*/  IMAD.MOV.U32 R11, RZ, RZ, 0x1c1f ;  /* 0x00001c1fff0b7424 */ /* 0x000fe200078e00ff */
[C---:B------:R-:W-:Y:S01]  /*11dd0*/  ISETP.LT.OR P1, PT, R6.reuse, 0x1, P2 ;  /* 0x000000010600780c */ /* 0x040fe20001721670 */
[----:B------:R-:W-:Y:S01]  /*11de0*/  IMAD.MOV.U32 R15, RZ, RZ, -0x1 ;  /* 0xffffffffff0f7424 */ /* 0x000fe200078e00ff */
[----:B------:R-:W-:Y:S01]  /*11df0*/  ISETP.GE.AND P5, PT, R6, 0x81, PT ;  /* 0x000000810600780c */ /* 0x000fe20003fa6270 */
[----:B------:R-:W-:Y:S01]  /*11e00*/  IMAD.MOV.U32 R3, RZ, RZ, R14 ;  /* 0x000000ffff037224 */ /* 0x000fe200078e000e */
[----:B0-----:R-:W-:-:S11]  /*11e10*/  LOP3.LUT R0, R0, 0xffffffef, RZ, 0xc0, !PT ;  /* 0xffffffef00007812 */ /* 0x001fd600078ec0ff */
[----:B-----5:R-:W-:Y:S05]  /*11e20*/  WARPSYNC.COLLECTIVE R15, `(.L_x_1973) ;  /* 0x000000000f087348 */ /* 0x020fea0003c00000 */
[----:B------:R0:W1:Y:S02]  /*11e30*/  SHFL.IDX P6, R14, R13, R12, R11 ;  /* 0x0000000c0d0e7389 */ /* 0x00006400000c000b */
[----:B01---5:R-:W-:Y:S01]  /*11e40*/  ENDCOLLECTIVE ;  /* 0x000000000000791b */ /* 0x023fe20003800000 */
.L_x_1973:
[----:B------:R-:W-:Y:S02]  /*11e50*/  ISETP.GE.AND P3, PT, R6, 0x21, PT ;  /* 0x000000210600780c */ /* 0x000fe40003f66270 */
[----:B------:R-:W-:Y:S01]  /*11e60*/  @P5 LOP3.LUT R0, R0, 0x10, RZ, 0xfc, !PT ;  /* 0x0000001000005812 */ /* 0x000fe200078efcff */
        /* <DEDUP_REMOVED lines=12> */
.L_x_1974:
        /* <DEDUP_REMOVED lines=11> */
.L_x_1975:
[----:B------:R-:W0:Y:S01]  /*11fe0*/  S2R R15, SR_TID.X ;  /* 0x00000000000f7919 */ /* 0x000e220000002100 */
[----:B------:R-:W-:Y:S01]  /*11ff0*/  IMAD.MOV.U32 R13, RZ, RZ, R7 ;  /* 0x000000ffff0d7224 */ /* 0x000fe200078e0007 */
[----:B------:R-:W-:Y:S01]  /*12000*/  MOV R12, 0x2 ;  /* 0x00000002000c7802 */ /* 0x000fe20000000f00 */
        /* <DEDUP_REMOVED lines=9> */
.L_x_1976:
        /* <DEDUP_REMOVED lines=10> */
.L_x_1977:
        /* <DEDUP_REMOVED lines=12> */
.L_x_1978:
        /* <DEDUP_REMOVED lines=11> */
.L_x_1979:
[----:B------:R-:W-:Y:S01]  /*122b0*/  IMAD.MOV.U32 R13, RZ, RZ, R17 ;  /* 0x000000ffff0d7224 */ /* 0x000fe200078e0011 */
[----:B------:R-:W-:Y:S02]  /*122c0*/  MOV R12, RZ ;  /* 0x000000ff000c7202 */ /* 0x000fe40000000f00 */
[----:B------:R-:W-:Y:S01]  /*122d0*/  SHF.L.U32 R3, R3, 0x4, RZ ;  /* 0x0000000403037819 */ /* 0x000fe200000006ff */
[----:B------:R-:W-:-:S07]  /*122e0*/  IMAD.MOV.U32 R2, RZ, RZ, R14 ;  /* 0x000000ffff027224 */ /* 0x000fce00078e000e */
[----:B------:R-:W-:Y:S05]  /*122f0*/  WARPSYNC.COLLECTIVE R15, `(.L_x_1980) ;  /* 0x000000000f087348 */ /* 0x000fea0003c00000 */
[----:B------:R0:W1:Y:S02]  /*12300*/  SHFL.IDX P6, R14, R13, R12, R11 ;  /* 0x0000000c0d0e7389 */ /* 0x00006400000c000b */
[----:B01----:R-:W-:Y:S01]  /*12310*/  ENDCOLLECTIVE ;  /* 0x000000000000791b */ /* 0x003fe20003800000 */
.L_x_1980:
        /* <DEDUP_REMOVED lines=14> */
.L_x_1981:
[----:B------:R-:W-:Y:S01]  /*12400*/  IMAD.MOV.U32 R2, RZ, RZ, R14 ;  /* 0x000000ffff027224 */ /* 0x000fe200078e000e */
[----:B------:R-:W-:Y:S06]  /*12410*/  BRA `(.L_x_1982) ;  /* 0xffffffc400f47947 */ /* 0x000fec000383ffff */
.L_x_1923:
[----:B-1----:R-:W-:-:S04]  /*12420*/  MOV R3, UR43 ;  /* 0x0000002b00037c02 */ /* 0x002fc80008000f00 */
[----:B------:R1:W2:Y:S03]  /*12430*/  SYNCS.PHASECHK.TRANS64.TRYWAIT P2, [R3+URZ+0x12440], R26 ;  /* 0x0124401a030075a7 */ /* 0x0002a6000804017f */
[----:B--2---:R-:W-:Y:S05]  /*12440*/  @!P2 NANOSLEEP.SYNCS 0x989680 ;  /* 0x009896800000a95d */ /* 0x004fea0003900000 */
[----:B------:R-:W2:Y:S02]  /*12450*/  @!P2 SYNCS.PHASECHK.TRANS64 P2, [R3+URZ+0x12440], R26 ;  /* 0x0124401a0300a5a7 */ /* 0x000ea4000804007f */
[----:B--2---:R-:W-:Y:S05]  /*12460*/  @!P2 BRA `(.L_x_1923) ;  /* 0xfffffffc00eca947 */ /* 0x004fea000383ffff */
[----:B------:R-:W-:Y:S05]  /*12470*/  BRA `(.L_x_1983) ;  /* 0xffffffc8003c7947 */ /* 0x000fea000383ffff */
.L_x_1924:
[----:B------:R-:W-:Y:S01]  /*12480*/  BSSY B0, `(.L_x_1984) ;  /* 0x0000008000007945 */ /* 0x000fe20003800000 */
[----:B------:R-:W-:Y:S01]  /*12490*/  IMAD.MOV.U32 R13, RZ, RZ, R7 ;  /* 0x000000ffff0d7224 */ /* 0x000fe200078e0007 */
[----:B------:R-:W-:Y:S01]  /*124a0*/  MOV R15, 0xffffffff ;  /* 0xffffffff000f7802 */ /* 0x000fe20000000f00 */
[----:B------:R-:W-:Y:S02]  /*124b0*/  IMAD.MOV.U32 R12, RZ, RZ, RZ ;  /* 0x000000ffff0c7224 */ /* 0x000fe400078e00ff */
[----:B------:R-:W-:-:S07]  /*124c0*/  IMAD.MOV.U32 R11, RZ, RZ, 0x1c1f ;  /* 0x00001c1fff0b7424 */ /* 0x000fce00078e00ff */
[----:B------:R-:W-:Y:S05]  /*124d0*/  WARPSYNC.COLLECTIVE R15, `(.L_x_1985) ;  /* 0x000000000f087348 */ /* 0x000fea0003c00000 */
[----:B------:R0:W1:Y:S02]  /*124e0*/  SHFL.IDX P6, R14, R13, R12, R11 ;  /* 0x0000000c0d0e7389 */ /* 0x00006400000c000b */
[----:B01----:R-:W-:Y:S01]  /*124f0*/  ENDCOLLECTIVE ;  /* 0x000000000000791b */ /* 0x003fe20003800000 */
.L_x_1985:
[----:B------:R-:W-:Y:S05]  /*12500*/  BSYNC B0 ;  /* 0x0000000000007941 */ /* 0x000fea0003800000 */
.L_x_1984:
        /* <DEDUP_REMOVED lines=8> */
.L_x_1986:
[----:B------:R-:W-:Y:S01]  /*12590*/  MOV R13, R7 ;  /* 0x00000007000d7202 */ /* 0x000fe20000000f00 */
[----:B------:R-:W-:Y:S01]  /*125a0*/  IMAD.MOV.U32 R12, RZ, RZ, 0x1 ;  /* 0x00000001ff0c7424 */ /* 0x000fe200078e00ff */
[----:B------:R-:W-:-:S05]  /*125b0*/  @P4 IADD3 R14, P2, R18, R14, RZ ;  /* 0x0000000e120e4210 */ /* 0x000fca0007f5e0ff */
[----:B------:R-:W-:Y:S02]  /*125c0*/  @P4 IMAD.X R3, RZ, RZ, R2, P2 ;  /* 0x000000ffff034224 */ /* 0x000fe400010e0602 */
[----:B------:R-:W-:-:S07]  /*125d0*/  @P4 IMAD.MOV.U32 R2, RZ, RZ, R14 ;  /* 0x000000ffff024224 */ /* 0x000fce00078e000e */
[----:B------:R-:W-:Y:S05]  /*125e0*/  WARPSYNC.COLLECTIVE R15, `(.L_x_1987) ;  /* 0x000000000f087348 */ /* 0x000fea0003c00000 */
[----:B------:R0:W1:Y:S02]  /*125f0*/  SHFL.IDX P6, R14, R13, R12, R11 ;  /* 0x0000000c0d0e7389 */ /* 0x00006400000c000b */
[----:B01----:R-:W-:Y:S01]  /*12600*/  ENDCOLLECTIVE ;  /* 0x000000000000791b */ /* 0x003fe20003800000 */
.L_x_1987:
        /* <DEDUP_REMOVED lines=9> */
.L_x_1988:
[----:B------:R-:W-:Y:S02]  /*126a0*/  IMAD.MOV.U32 R13, RZ, RZ, R7 ;  /* 0x000000ffff0d7224 */ /* 0x000fe400078e0007 */
[----:B------:R-:W-:Y:S01]  /*126b0*/  IMAD.MOV.U32 R12, RZ, RZ, 0x2 ;  /* 0x00000002ff0c7424 */ /* 0x000fe200078e00ff */
[----:B------:R-:W-:-:S04]  /*126c0*/  @P3 IADD3 R14, P2, R18, R14, RZ ;  /* 0x0000000e120e3210 */ /* 0x000fc80007f5e0ff */
[----:B------:R-:W-:Y:S01]  /*126d0*/  @P3 IADD3.X R3, RZ, R2, RZ, P2, !PT ;  /* 0x00000002ff033210 */ /* 0x000fe200017fe4ff */
[----:B------:R-:W-:-:S08]  /*126e0*/  @P3 IMAD.MOV.U32 R2, RZ, RZ, R14 ;  /* 0x000000ffff023224 */ /* 0x000fd000078e000e */
[----:B------:R-:W-:Y:S05]  /*126f0*/  WARPSYNC.COLLECTIVE R15, `(.L_x_1989) ;  /* 0x000000000f087348 */ /* 0x000fea0003c00000 */
[----:B------:R0:W1:Y:S02]  /*12700*/  SHFL.IDX P6, R14, R13, R12, R11 ;  /* 0x0000000c0d0e7389 */ /* 0x00006400000c000b */
[----:B01----:R-:W-:Y:S01]  /*12710*/  ENDCOLLECTIVE ;  /* 0x000000000000791b */ /* 0x003fe20003800000 */
.L_x_1989:
[----:B------:R-:W-:Y:S01]  /*12720*/  @!PT LDS RZ, [RZ] ;  /* 0x00000000fffff984 */ /* 0x000fe20000000800 */
[----:B------:R-:W-:Y:S01]  /*12730*/  @!PT LDS RZ, [RZ] ;  /* 0x00000000fffff984 */ /* 0x000fe20000000800 */
[----:B------:R-:W-:Y:S01]  /*12740*/  @!PT LDS RZ, [RZ] ;  /* 0x00000000fffff984 */ /* 0x000fe20000000800 */
[----:B------:R0:W-:Y:S01]  /*12750*/  @P3 LDGSTS.E.BYPASS.LTC128B.128 [R27+0xda00], desc[UR50][R2.64], !P5 ;  /* 0x0da00000021b3fae */ /* 0x0001e2000e901d72 */
[----:B------:R-:W-:Y:S01]  /*12760*/  IMAD.MOV.U32 R13, RZ, RZ, R6 ;  /* 0x000000ffff0d7224 */ /* 0x000fe200078e0006 */
[----:B0-----:R-:W-:-:S07]  /*12770*/  MOV R2, R14 ;  /* 0x0000000e00027202 */ /* 0x001fce0000000f00 */
[----:B------:R-:W-:Y:S05]  /*12780*/  WARPSYNC.COLLECTIVE R15, `(.L_x_1990) ;  /* 0x000000000f087348 */ /* 0x000fea0003c00000 */
[----:B------:R0:W1:Y:S02]  /*12790*/  SHFL.IDX P6, R14, R13, R12, R11 ;  /* 0x0000000c0d0e7389 */ /* 0x00006400000c000b */
[----:B01----:R-:W-:Y:S01]  /*127a0*/  ENDCOLLECTIVE ;  /* 0x000000000000791b */ /* 0x003fe20003800000 */
.L_x_1990:
[----:B------:R-:W-:Y:S02]  /*127b0*/  IMAD.MOV.U32 R13, RZ, RZ, R7 ;  /* 0x000000ffff0d7224 */ /* 0x000fe400078e0007 */
[----:B------:R-:W-:Y:S01]  /*127c0*/  IMAD.MOV.U32 R12, RZ, RZ, 0x3 ;  /* 0x00000003ff0c7424 */ /* 0x000fe200078e00ff */
[----:B------:R-:W-:-:S13]  /*127d0*/  @P0 IADD3 R5, P2, R18, R14, RZ ;  /* 0x0000000e12050210 */ /* 0x000fda0007f5e0ff */
[----:B------:R-:W-:Y:S05]  /*127e0*/  WARPSYNC.COLLECTIVE R15, `(.L_x_1991) ;  /* 0x000000000f087348 */ /* 0x000fea0003c00000 */
[----:B------:R0:W1:Y:S02]  /*127f0*/  SHFL.IDX P6, R14, R13, R12, R11 ;  /* 0x0000000c0d0e7389 */ /* 0x00006400000c000b */
[----:B01----:R-:W-:Y:S01]  /*12800*/  ENDCOLLECTIVE ;  /* 0x000000000000791b */ /* 0x003fe20003800000 */
.L_x_1991:
[----:B------:R-:W-:Y:S02]  /*12810*/  @P0 IMAD.X R10, RZ, RZ, R2, P2 ;  /* 0x000000ffff0a0224 */ /* 0x000fe400010e0602 */
[----:B------:R-:W-:-:S03]  /*12820*/  @P0 IMAD.MOV.U32 R2, RZ, RZ, R5 ;  /* 0x000000ffff020224 */ /* 0x000fc600078e0005 */
[----:B------:R-:W-:-:S05]  /*12830*/  @P0 MOV R3, R10 ;  /* 0x0000000a00030202 */ /* 0x000fca0000000f00 */
        /* <DEDUP_REMOVED lines=9> */
.L_x_1992:
[----:B------:R-:W-:Y:S01]  /*128d0*/  MOV R13, R8 ;  /* 0x00000008000d7202 */ /* 0x000fe20000000f00 */
[----:B------:R-:W-:Y:S01]  /*128e0*/  IMAD.MOV.U32 R12, RZ, RZ, RZ ;  /* 0x000000ffff0c7224 */ /* 0x000fe200078e00ff */
[----:B------:R-:W-:-:S05]  /*128f0*/  @P1 IADD3 R14, P0, R18, R14, RZ ;  /* 0x0000000e120e1210 */ /* 0x000fca0007f1e0ff */
[----:B------:R-:W-:-:S08]  /*12900*/  @P1 IMAD.MOV.U32 R2, RZ, RZ, R14 ;  /* 0x000000ffff021224 */ /* 0x000fd000078e000e */
[----:B------:R-:W-:Y:S05]  /*12910*/  WARPSYNC.COLLECTIVE R15, `(.L_x_1993) ;  /* 0x000000000f087348 */ /* 0x000fea0003c00000 */
[----:B------:R0:W1:Y:S02]  /*12920*/  SHFL.IDX P6, R14, R13, R12, R11 ;  /* 0x0000000c0d0e7389 */ /* 0x00006400000c000b */
[----:B01----:R-:W-:Y:S01]  /*12930*/  ENDCOLLECTIVE ;  /* 0x000000000000791b */ /* 0x003fe20003800000 */
.L_x_1993:
        /* <DEDUP_REMOVED lines=11> */
.L_x_1994:
[----:B------:R-:W-:Y:S05]  /*129f0*/  BRA `(.L_x_1995) ;  /* 0xffffffc400f07947 */ /* 0x000fea000383ffff */
.L_x_1929:
[----:B------:R-:W-:Y:S01]  /*12a00*/  MOV R13, R4 ;  /* 0x00000004000d7202 */ /* 0x000fe20000000f00 */
[----:B------:R-:W-:Y:S02]  /*12a10*/  IMAD.MOV.U32 R12, RZ, RZ, RZ ;  /* 0x000000ffff0c7224 */ /* 0x000fe400078e00ff */
[----:B------:R-:W-:Y:S02]  /*12a20*/  IMAD.MOV.U32 R11, RZ, RZ, 0x1c1f ;  /* 0x00001c1fff0b7424 */ /* 0x000fe400078e00ff */
[----:B------:R-:W-:Y:S02]  /*12a30*/  IMAD.MOV.U32 R15, RZ, RZ, -0x1 ;  /* 0xffffffffff0f7424 */ /* 0x000fe400078e00ff */
[----:B------:R-:W-:-:S07]  /*12a40*/  IMAD.U32 R7, RZ, RZ, UR46 ;  /* 0x0000002eff077e24 */ /* 0x000fce000f8e00ff */
[----:B-1----:R-:W-:Y:S05]  /*12a50*/  WARPSYNC.COLLECTIVE R15, `(.L_x_1996) ;  /* 0x000000000f087348 */ /* 0x002fea0003c00000 */
[----:B-1----:R0:W1:Y:S02]  /*12a60*/  SHFL.IDX P6, R14, R13, R12, R11 ;  /* 0x0000000c0d0e7389 */ /* 0x00206400000c000b */
[----:B01----:R-:W-:Y:S01]  /*12a70*/  ENDCOLLECTIVE ;  /* 0x000000000000791b */ /* 0x003fe20003800000 */
.L_x_1996:
[----:B------:R-:W-:-:S04]  /*12a80*/  IMAD R7, R7, 0xc0, R24 ;  /* 0x000000c007077824 */ /* 0x000fc800078e0218 */
[----:B------:R-:W-:Y:S02]  /*12a90*/  VIADD R9, R7, 0x20 ;  /* 0x0000002007097836 */ /* 0x000fe40000000000 */
[----:B------:R-:W-:Y:S01]  /*12aa0*/  IMAD.MOV.U32 R13, RZ, RZ, R0 ;  /* 0x000000ffff0d7224 */ /* 0x000fe200078e0000 */
[----:B------:R-:W-:-:S07]  /*12ab0*/  MOV R2, R14 ;  /* 0x0000000e00027202 */ /* 0x000fce0000000f00 */
[----:B------:R-:W-:Y:S05]  /*12ac0*/  WARPSYNC.COLLECTIVE R15, `(.L_x_1997) ;  /* 0x000000000f087348 */ /* 0x000fea0003c00000 */
[----:B------:R0:W1:Y:S02]  /*12ad0*/  SHFL.IDX P6, R14, R13, R12, R11 ;  /* 0x0000000c0d0e7389 */ /* 0x00006400000c000b */
[----:B01----:R-:W-:Y:S01]  /*12ae0*/  ENDCOLLECTIVE ;  /* 0x000000000000791b */ /* 0x003fe20003800000 */
.L_x_1997:
[----:B------:R-:W-:Y:S02]  /*12af0*/  ULDC UR4, c[0x0][0x288] ;  /* 0x0000a20000047ab9 */ /* 0x000fe40000000800 */
[----:B------:R-:W-:-:S05]  /*12b00*/  IMAD R6, R6, UR4, RZ ;  /* 0x0000000406067c24 */ /* 0x000fca000f8e02ff */
[----:B------:R-:W-:Y:S01]  /*12b10*/  ISETP.GE.AND P2, PT, R7, R6, PT ;  /* 0x000000060700720c */ /* 0x000fe20003f46270 */
[----:B------:R-:W-:Y:S02]  /*12b20*/  IMAD.MOV.U32 R13, RZ, RZ, R4 ;  /* 0x000000ffff0d7224 */ /* 0x000fe400078e0004 */
[----:B------:R-:W-:-:S10]  /*12b30*/  IMAD.MOV.U32 R12, RZ, RZ, 0x1 ;  /* 0x00000001ff0c7424 */ /* 0x000fd400078e00ff */
[----:B------:R-:W-:-:S05]  /*12b40*/  @!P2 IADD3 R14, P1, R18, R14, RZ ;  /* 0x0000000e120ea210 */ /* 0x000fca0007f3e0ff */
[----:B------:R-:W-:Y:S01]  /*12b50*/  @!P2 IMAD.X R3, RZ, RZ, R2, P1 ;  /* 0x000000ffff03a224 */ /* 0x000fe200008e0602 */
[----:B------:R-:W-:-:S07]  /*12b60*/  @!P2 MOV R2, R14 ;  /* 0x0000000e0002a202 */ /* 0x000fce0000000f00 */
[----:B------:R-:W-:Y:S05]  /*12b70*/  WARPSYNC.COLLECTIVE R15, `(.L_x_1998) ;  /* 0x000000000f087348 */ /* 0x000fea0003c00000 */
[----:B------:R0:W1:Y:S02]  /*12b80*/  SHFL.IDX P6, R14, R13, R12, R11 ;  /* 0x0000000c0d0e7389 */ /* 0x00006400000c000b */
[----:B01----:R-:W-:Y:S01]  /*12b90*/  ENDCOLLECTIVE ;  /* 0x000000000000791b */ /* 0x003fe20003800000 */
.L_x_1998:
[----:B------:R-:W-:Y:S01]  /*12ba0*/  ISETP.GE.AND P1, PT, R9, R6, PT ;  /* 0x000000060900720c */ /* 0x000fe20003f26270 */
[----:B------:R-:W-:Y:S01]  /*12bb0*/  @!PT LDS RZ, [RZ] ;  /* 0x00000000fffff984 */ /* 0x000fe20000000800 */
[----:B------:R-:W-:Y:S01]  /*12bc0*/  @!PT LDS RZ, [RZ] ;  /* 0x00000000fffff984 */ /* 0x000fe20000000800 */
[----:B------:R-:W-:Y:S01]  /*12bd0*/  @!PT LDS RZ, [RZ] ;  /* 0x00000000fffff984 */ /* 0x000fe20000000800 */
[----:B------:R0:W-:Y:S01]  /*12be0*/  @!P2 LDGSTS.E.BYPASS.LTC128B.128 [R27+0xa200], desc[UR50][R2.64], !P0 ;  /* 0x0a200000021bafae */ /* 0x0001e2000c101d72 */
[----:B------:R-:W-:Y:S01]  /*12bf0*/  IMAD.MOV.U32 R13, RZ, RZ, R0 ;  /* 0x000000ffff0d7224 */ /* 0x000fe200078e0000 */
[----:B------:R-:W-:-:S10]  /*12c00*/  MOV R9, R14 ;  /* 0x0000000e00097202 */ /* 0x000fd40000000f00 */
[----:B0-----:R-:W-:Y:S05]  /*12c10*/  WARPSYNC.COLLECTIVE R15, `(.L_x_1999) ;  /* 0x000000000f087348 */ /* 0x001fea0003c00000 */
[----:B------:R1:W2:Y:S02]  /*12c20*/  SHFL.IDX P6, R14, R13, R12, R11 ;  /* 0x0000000c0d0e7389 */ /* 0x0002a400000c000b */
[----:B012---:R-:W-:Y:S01]  /*12c30*/  ENDCOLLECTIVE ;  /* 0x000000000000791b */ /* 0x007fe20003800000 */
.L_x_1999:
        /* <DEDUP_REMOVED lines=9> */
.L_x_2000:
[----:B------:R-:W-:Y:S01]  /*12cd0*/  IADD3 R9, R7, 0x40, RZ ;  /* 0x0000004007097810 */ /* 0x000fe20007ffe0ff */
[----:B------:R-:W-:Y:S01]  /*12ce0*/  @!PT LDS RZ, [RZ] ;  /* 0x00000000fffff984 */ /* 0x000fe20000000800 */
[----:B------:R-:W-:Y:S01]  /*12cf0*/  @!PT LDS RZ, [RZ] ;  /* 0x00000000fffff984 */ /* 0x000fe20000000800 */
[----:B------:R-:W-:Y:S01]  /*12d00*/  @!PT LDS RZ, [RZ] ;  /* 0x00000000fffff984 */ /* 0x000fe20000000800 */
[----:B------:R0:W-:Y:S03]  /*12d10*/  @!P1 LDGSTS.E.BYPASS.LTC128B.128 [R27+0xaa00], desc[UR50][R2.64], !P0 ;  /* 0x0aa00000021b9fae */ /* 0x0001e6000c101d72 */
[----:B------:R-:W-:Y:S01]  /*12d20*/  ISETP.GE.AND P2, PT, R9, R6, PT ;  /* 0x000000060900720c */ /* 0x000fe20003f46270 */
[----:B------:R-:W-:Y:S01]  /*12d30*/  IMAD.MOV.U32 R13, RZ, RZ, R0 ;  /* 0x000000ffff0d7224 */ /* 0x000fe200078e0000 */
[----:B------:R-:W-:-:S11]  /*12d40*/  MOV R10, R14 ;  /* 0x0000000e000a7202 */ /* 0x000fd60000000f00 */
[----:B0-----:R-:W-:Y:S05]  /*12d50*/  WARPSYNC.COLLECTIVE R15, `(.L_x_2001) ;  /* 0x000000000f087348 */ /* 0x001fea0003c00000 */
[----:B------:R1:W2:Y:S02]  /*12d60*/  SHFL.IDX P6, R14, R13, R12, R11 ;  /* 0x0000000c0d0e7389 */ /* 0x0002a400000c000b */
[----:B012---:R-:W-:Y:S01]  /*12d70*/  ENDCOLLECTIVE ;  /* 0x000000000000791b */ /* 0x007fe20003800000 */
.L_x_2001:
[----:B------:R-:W-:Y:S01]  /*12d80*/  MOV R13, R4 ;  /* 0x00000004000d7202 */ /* 0x000fe20000000f00 */
[----:B------:R-:W-:-:S05]  /*12d90*/  IMAD.MOV.U32 R12, RZ, RZ, R14 ;  /* 0x000000ffff0c7224 */ /* 0x000fca00078e000e */
[----:B------:R-:W-:Y:S01]  /*12da0*/  @!P2 IADD3 R2, P1, R18, R12, RZ ;  /* 0x0000000c1202a210 */ /* 0x000fe20007f3e0ff */
[----:B------:R-:W-:-:S04]  /*12db0*/  IMAD.MOV.U32 R12, RZ, RZ, 0x3 ;  /* 0x00000003ff0c7424 */ /* 0x000fc800078e00ff */
[----:B------:R-:W-:-:S08]  /*12dc0*/  @!P2 IMAD.X R3, RZ, RZ, R10, P1 ;  /* 0x000000ffff03a224 */ /* 0x000fd000008e060a */
[----:B------:R-:W-:Y:S05]  /*12dd0*/  WARPSYNC.COLLECTIVE R15, `(.L_x_2002) ;  /* 0x000000000f087348 */ /* 0x000fea0003c00000 */
[----:B------:R0:W1:Y:S02]  /*12de0*/  SHFL.IDX P6, R14, R13, R12, R11 ;  /* 0x0000000c0d0e7389 */ /* 0x00006400000c000b */
[----:B01----:R-:W-:Y:S01]  /*12df0*/  ENDCOLLECTIVE ;  /* 0x000000000000791b */ /* 0x003fe20003800000 */
.L_x_2002:
[----:B------:R-:W-:Y:S01]  /*12e00*/  @!PT LDS RZ, [RZ] ;  /* 0x00000000fffff984 */ /* 0x000fe20000000800 */
[----:B------:R-:W-:Y:S01]  /*12e10*/  @!PT LDS RZ, [RZ] ;  /* 0x00000000fffff984 */ /* 0x000fe20000000800 */
[----:B------:R-:W-:Y:S01]  /*12e20*/  @!PT LDS RZ, [RZ] ;  /* 0x00000000fffff984 */ /* 0x000fe20000000800 */
[----:B------:R0:W-:Y:S01]  /*12e30*/  @!P2 LDGSTS.E.BYPASS.LTC128B.128 [R27+0xb200], desc[UR50][R2.64], !P0 ;  /* 0x0b200000021bafae */ /* 0x0001e2000c101d72 */
[----:B------:R-:W-:Y:S01]  /*12e40*/  IMAD.MOV.U32 R13, RZ, RZ, R0 ;  /* 0x000000ffff0d7224 */ /* 0x000fe200078e0000 */
[----:B0-----:R-:W-:-:S04]  /*12e50*/  IADD3 R3, R7, 0x60, RZ ;  /* 0x0000006007037810 */ /* 0x001fc80007ffe0ff */
[----:B------:R-:W-:Y:S01]  /*12e60*/  ISETP.GE.AND P1, PT, R3, R6, PT ;  /* 0x000000060300720c */ /* 0x000fe20003f26270 */
[----:B------:R-:W-:-:S12]  /*12e70*/  IMAD.MOV.U32 R4, RZ, RZ, R14 ;  /* 0x000000ffff047224 */ /* 0x000fd800078e000e */
[----:B------:R-:W-:Y:S05]  /*12e80*/  WARPSYNC.COLLECTIVE R15, `(.L_x_2003) ;  /* 0x000000000f087348 */ /* 0x000fea0003c00000 */
[----:B------:R0:W1:Y:S02]  /*12e90*/  SHFL.IDX P6, R14, R13, R12, R11 ;  /* 0x0000000c0d0e7389 */ /* 0x00006400000c000b */
[----:B01----:R-:W-:Y:S01]  /*12ea0*/  ENDCOLLECTIVE ;  /* 0x000000000000791b */ /* 0x003fe20003800000 */
.L_x_2003:
[----:B------:R-:W-:Y:S02]  /*12eb0*/  IMAD.MOV.U32 R13, RZ, RZ, R8 ;  /* 0x000000ffff0d7224 */ /* 0x000fe400078e0008 */
[----:B------:R-:W-:Y:S01]  /*12ec0*/  IMAD.MOV.U32 R12, RZ, RZ, RZ ;  /* 0x000000ffff0c7224 */ /* 0x000fe200078e00ff */
[----:B------:R-:W-:-:S13]  /*12ed0*/  @!P1 IADD3 R2, P2, R18, R14, RZ ;  /* 0x0000000e12029210 */ /* 0x000fda0007f5e0ff */
[----:B------:R-:W-:Y:S05]  /*12ee0*/  WARPSYNC.COLLECTIVE R15, `(.L_x_2004) ;  /* 0x000000000f087348 */ /* 0x000fea0003c00000 */
[----:B------:R0:W1:Y:S02]  /*12ef0*/  SHFL.IDX P6, R14, R13, R12, R11 ;  /* 0x0000000c0d0e7389 */ /* 0x00006400000c000b */
[----:B01----:R-:W-:Y:S01]  /*12f00*/  ENDCOLLECTIVE ;  /* 0x000000000000791b */ /* 0x003fe20003800000 */
.L_x_2004:
[----:B------:R-:W-:-:S05]  /*12f10*/  @!P1 IMAD.X R3, RZ, RZ, R4, P2 ;  /* 0x000000ffff039224 */ /* 0x000fca00010e0604 */
[----:B------:R-:W-:Y:S01]  /*12f20*/  @!PT LDS RZ, [RZ] ;  /* 0x00000000fffff984 */ /* 0x000fe20000000800 */
[----:B------:R-:W-:Y:S01]  /*12f30*/  @!PT LDS RZ, [RZ] ;  /* 0x00000000fffff984 */ /* 0x000fe20000000800 */
[----:B------:R-:W-:Y:S01]  /*12f40*/  @!PT LDS RZ, [RZ] ;  /* 0x00000000fffff984 */ /* 0x000fe20000000800 */
[----:B------:R0:W-:Y:S01]  /*12f50*/  @!P1 LDGSTS.E.BYPASS.LTC128B.128 [R27+0xba00], desc[UR50][R2.64], !P0 ;  /* 0x0ba00000021b9fae */ /* 0x0001e2000c101d72 */
[----:B------:R-:W-:Y:S02]  /*12f60*/  IMAD.MOV.U32 R13, RZ, RZ, R5 ;  /* 0x000000ffff0d7224 */ /* 0x000fe400078e0005 */
[----:B0-----:R-:W-:Y:S01]  /*12f70*/  VIADD R3, R7, 0x80 ;  /* 0x0000008007037836 */ /* 0x001fe20000000000 */
[----:B------:R-:W-:-:S07]  /*12f80*/  MOV R9, R14 ;  /* 0x0000000e00097202 */ /* 0x000fce0000000f00 */
[----:B------:R-:W-:Y:S05]  /*12f90*/  WARPSYNC.COLLECTIVE R15, `(.L_x_2005) ;  /* 0x000000000f087348 */ /* 0x000fea0003c00000 */
[----:B------:R0:W1:Y:S02]  /*12fa0*/  SHFL.IDX P6, R14, R13, R12, R11 ;  /* 0x0000000c0d0e7389 */ /* 0x00006400000c000b */
[----:B01----:R-:W-:Y:S01]  /*12fb0*/  ENDCOLLECTIVE ;  /* 0x000000000000791b */ /* 0x003fe20003800000 */
.L_x_2005:
[----:B------:R-:W-:Y:S01]  /*12fc0*/  ISETP.GE.AND P1, PT, R3, R6, PT ;  /* 0x000000060300720c */ /* 0x000fe20003f26270 */
[----:B------:R-:W-:Y:S01]  /*12fd0*/  IMAD.MOV.U32 R13, RZ, RZ, R8 ;  /* 0x000000ffff0d7224 */ /* 0x000fe200078e0008 */
[----:B------:R-:W-:Y:S01]  /*12fe0*/  MOV R12, 0x1 ;  /* 0x00000001000c7802 */ /* 0x000fe20000000f00 */
[----:B------:R-:W-:-:S10]  /*12ff0*/  IMAD.MOV.U32 R10, RZ, RZ, R14 ;  /* 0x000000ffff0a7224 */ /* 0x000fd400078e000e */
[----:B------:R-:W-:Y:S05]  /*13000*/  WARPSYNC.COLLECTIVE R15, `(.L_x_2006) ;  /* 0x000000000f087348 */ /* 0x000fea0003c00000 */
[----:B------:R0:W1:Y:S02]  /*13010*/  SHFL.IDX P6, R14, R13, R12, R11 ;  /* 0x0000000c0d0e7389 */ /* 0x00006400000c000b */
[----:B01----:R-:W-:Y:S01]  /*13020*/  ENDCOLLECTIVE ;  /* 0x000000000000791b */ /* 0x003fe20003800000 */
.L_x_2006:
[----:B------:R-:W-:-:S04]  /*13030*/  @!P1 IADD3 R10, P3, R18, R10, RZ ;  /* 0x0000000a120a9210 */ /* 0x000fc80007f7e0ff */
[----:B------:R-:W-:Y:S01]  /*13040*/  @!P1 IADD3.X R9, RZ, R9, RZ, P3, !PT ;  /* 0x00000009ff099210 */ /* 0x000fe20001ffe4ff */
[----:B------:R-:W-:-:S04]  /*13050*/  @!P1 IMAD.MOV.U32 R2, RZ, RZ, R10 ;  /* 0x000000ffff029224 */ /* 0x000fc800078e000a */
        /* <DEDUP_REMOVED lines=10> */
.L_x_2007:
[----:B------:R-:W-:Y:S05]  /*13100*/  BRA `(.L_x_2008) ;  /* 0xffffffc800907947 */ /* 0x000fea000383ffff */
.L_x_1930:
[----:B0-----:R-:W-:-:S04]  /*13110*/  IMAD.U32 R3, RZ, RZ, UR43 ;  /* 0x0000002bff037e24 */ /* 0x001fc8000f8e00ff */
[----:B------:R0:W1:Y:S03]  /*13120*/  SYNCS.PHASECHK.TRANS64.TRYWAIT P0, [R3+URZ+0x12420], R0 ;  /* 0x01242000030075a7 */ /* 0x000066000800017f */
[----:B-1----:R-:W-:Y:S05]  /*13130*/  @!P0 NANOSLEEP.SYNCS 0x989680 ;  /* 0x009896800000895d */ /* 0x002fea0003900000 */
[----:B------:R-:W1:Y:S02]  /*13140*/  @!P0 SYNCS.PHASECHK.TRANS64 P0, [R3+URZ+0x12420], R0 ;  /* 0x01242000030085a7 */ /* 0x000e64000800007f */
[----:B-1----:R-:W-:Y:S05]  /*13150*/  @!P0 BRA `(.L_x_1930) ;  /* 0xfffffffc00ec8947 */ /* 0x002fea000383ffff */
[----:B------:R-:W-:Y:S05]  /*13160*/  BRA `(.L_x_2009) ;  /* 0xffffffc800bc7947 */ /* 0x000fea000383ffff */
.L_x_1933:
[----:B0-----:R0:W1:Y:S02]  /*13170*/  SYNCS.PHASECHK.TRANS64.TRYWAIT P1, [R5+URZ+0x12480], R26 ;  /* 0x0124801a050075a7 */ /* 0x001064000802017f */
[----:B-1----:R-:W-:Y:S05]  /*13180*/  @!P1 NANOSLEEP.SYNCS 0x989680 ;  /* 0x009896800000995d */ /* 0x002fea0003900000 */
[----:B------:R-:W1:Y:S02]  /*13190*/  @!P1 SYNCS.PHASECHK.TRANS64 P1, [R5+URZ+0x12480], R26 ;  /* 0x0124801a050095a7 */ /* 0x000e64000802007f */
[----:B-1----:R-:W-:Y:S05]  /*131a0*/  @!P1 BRA `(.L_x_1933) ;  /* 0xfffffffc00f09947 */ /* 0x002fea000383ffff */
[----:B------:R-:W-:Y:S05]  /*131b0*/  BRA `(.L_x_2010) ;  /* 0xffffffcc00c07947 */ /* 0x000fea000383ffff */
.L_x_1934:
[----:B------:R-:W-:Y:S01]  /*131c0*/  BSSY B0, `(.L_x_2011) ;  /* 0x0000008000007945 */ /* 0x000fe20003800000 */
[----:B------:R-:W-:Y:S01]  /*131d0*/  MOV R13, R17 ;  /* 0x00000011000d7202 */ /* 0x000fe20000000f00 */
[----:B------:R-:W-:Y:S02]  /*131e0*/  IMAD.MOV.U32 R12, RZ, RZ, RZ ;  /* 0x000000ffff0c7224 */ /* 0x000fe400078e00ff */
[----:B------:R-:W-:Y:S02]  /*131f0*/  IMAD.MOV.U32 R11, RZ, RZ, 0x1c1f ;  /* 0x00001c1fff0b7424 */ /* 0x000fe400078e00ff */
[----:B------:R-:W-:-:S07]  /*13200*/  IMAD.MOV.U32 R15, RZ, RZ, -0x1 ;  /* 0xffffffffff0f7424 */ /* 0x000fce00078e00ff */
[----:B0-----:R-:W-:Y:S05]  /*13210*/  WARPSYNC.COLLECTIVE R15, `(.L_x_2012) ;  /* 0x000000000f087348 */ /* 0x001fea0003c00000 */
[----:B------:R1:W2:Y:S02]  /*13220*/  SHFL.IDX P6, R14, R13, R12, R11 ;  /* 0x0000000c0d0e7389 */ /* 0x0002a400000c000b */
[----:B012---:R-:W-:Y:S01]  /*13230*/  ENDCOLLECTIVE ;  /* 0x000000000000791b */ /* 0x007fe20003800000 */
.L_x_2012:
[----:B------:R-:W-:Y:S05]  /*13240*/  BSYNC B0 ;  /* 0x0000000000007941 */ /* 0x000fea0003800000 */
.L_x_2011:
[----:B------:R-:W-:Y:S01]  /*13250*/  IMAD.MOV.U32 R13, RZ, RZ, R7 ;  /* 0x000000ffff0d7224 */ /* 0x000fe200078e0007 */
[----:B------:R-:W-:Y:S01]  /*13260*/  MOV R15, 0xffffffff ;  /* 0xffffffff000f7802 */ /* 0x000fe20000000f00 */
[----:B------:R-:W-:Y:S01]  /*13270*/  IMAD.MOV.U32 R12, RZ, RZ, RZ ;  /* 0x000000ffff0c7224 */ /* 0x000fe200078e00ff */
[----:B------:R-:W-:Y:S01]  /*13280*/  MOV R3, R14 ;  /* 0x0000000e00037202 */ /* 0x000fe20000000f00 */
[----:B------:R-:W-:-:S07]  /*13290*/  IMAD.MOV.U32 R11, RZ, RZ, 0x1c1f ;  /* 0x00001c1fff0b7424 */ /* 0x000fce00078e00ff */
[----:B------:R-:W-:Y:S05]  /*132a0*/  WARPSYNC.COLLECTIVE R15, `(.L_x_2013) ;  /* 0x000000000f087348 */ /* 0x000fea0003c00000 */
[----:B------:R0:W1:Y:S02]  /*132b0*/  SHFL.IDX P6, R14, R13, R12, R11 ;  /* 0x0000000c0d0e7389 */ /* 0x00006400000c000b */
[----:B01----:R-:W-:Y:S01]  /*132c0*/  ENDCOLLECTIVE ;  /* 0x000000000000791b */ /* 0x003fe20003800000 */
.L_x_2013:
[----:B------:R-:W-:Y:S01]  /*132d0*/  IMAD.MOV.U32 R13, RZ, RZ, R17 ;  /* 0x000000ffff0d7224 */ /* 0x000fe200078e0011 */
[----:B------:R-:W-:Y:S01]  /*132e0*/  MOV R12, 0x1 ;  /* 0x00000001000c7802 */ /* 0x000fe20000000f00 */
[----:B------:R-:W-:-:S07]  /*132f0*/  IMAD.MOV.U32 R2, RZ, RZ, R14 ;  /* 0x000000ffff027224 */ /* 0x000fce00078e000e */
[----:B------:R-:W-:Y:S05]  /*13300*/  WARPSYNC.COLLECTIVE R15, `(.L_x_2014) ;  /* 0x000000000f087348 */ /* 0x000fea0003c00000 */
[----:B------:R0:W1:Y:S02]  /*13310*/  SHFL.IDX P6, R14, R13, R12, R11 ;  /* 0x0000000c0d0e7389 */ /* 0x00006400000c000b */
[----:B01----:R-:W-:Y:S01]  /*13320*/  ENDCOLLECTIVE ;  /* 0x000000000000791b */ /* 0x003fe20003800000 */
.L_x_2014:
        /* <DEDUP_REMOVED lines=12> */
.L_x_2015:
[----:B------:R-:W0:Y:S01]  /*133f0*/  S2R R15, SR_TID.X ;  /* 0x00000000000f7919 */ /* 0x000e220000002100 */
[----:B------:R-:W-:Y:S02]  /*13400*/  IMAD.MOV.U32 R13, RZ, RZ, R17 ;  /* 0x000000ffff0d7224 */ /* 0x000fe400078e0011 */
[----:B------:R-:W-:Y:S01]  /*13410*/  IMAD.MOV.U32 R12, RZ, RZ, 0x2 ;  /* 0x00000002ff0c7424 */ /* 0x000fe200078e00ff */
[----:B------:R-:W-:Y:S01]  /*13420*/  MOV R2, R14 ;  /* 0x0000000e00027202 */ /* 0x000fe20000000f00 */
[----:B0-----:R-:W-:-:S05]  /*13430*/  IMAD.SHL.U32 R15, R15, 0x10, RZ ;  /* 0x000000100f0f7824 */ /* 0x001fca00078e00ff */
[----:B------:R-:W-:-:S04]  /*13440*/  LOP3.LUT R15, R15, 0x30, RZ, 0xc0, !PT ;  /* 0x000000300f0f7812 */ /* 0x000fc800078ec0ff */
[----:B------:R-:W-:Y:S02]  /*13450*/  IADD3 R2, P1, R15, R2, RZ ;  /* 0x000000020f027210 */ /* 0x000fe40007f3e0ff */
[----:B------:R-:W-:-:S03]  /*13460*/  MOV R15, 0xffffffff ;  /* 0xffffffff000f7802 */ /* 0x000fc60000000f00 */
[----:B------:R-:W-:-:S08]  /*13470*/  IMAD.X R3, RZ, RZ, R3, P1 ;  /* 0x000000ffff037224 */ /* 0x000fd000008e0603 */
[----:B------:R-:W-:Y:S05]  /*13480*/  WARPSYNC.COLLECTIVE R15, `(.L_x_2016) ;  /* 0x000000000f087348 */ /* 0x000fea0003c00000 */
[----:B------:R0:W1:Y:S02]  /*13490*/  SHFL.IDX P6, R14, R13, R12, R11 ;  /* 0x0000000c0d0e7389 */ /* 0x00006400000c000b */
[----:B01----:R-:W-:Y:S01]  /*134a0*/  ENDCOLLECTIVE ;  /* 0x000000000000791b */ /* 0x003fe20003800000 */
.L_x_2016:
        /* <DEDUP_REMOVED lines=9> */
.L_x_2017:
        /* <DEDUP_REMOVED lines=12> */
.L_x_2018:
        /* <DEDUP_REMOVED lines=10> */
.L_x_2019:
[----:B------:R-:W-:Y:S02]  /*136a0*/  IMAD.MOV.U32 R13, RZ, RZ, R18 ;  /* 0x000000ffff0d7224 */ /* 0x000fe400078e0012 */
[----:B------:R-:W-:Y:S02]  /*136b0*/  IMAD.MOV.U32 R12, RZ, RZ, RZ ;  /* 0x000000ffff0c7224 */ /* 0x000fe400078e00ff */
[----:B------:R-:W-:Y:S01]  /*136c0*/  IMAD.SHL.U32 R3, R3, 0x10, RZ ;  /* 0x0000001003037824 */ /* 0x000fe200078e00ff */
[----:B------:R-:W-:-:S07]  /*136d0*/  MOV R2, R14 ;  /* 0x0000000e00027202 */ /* 0x000fce0000000f00 */
[----:B------:R-:W-:Y:S05]  /*136e0*/  WARPSYNC.COLLECTIVE R15, `(.L_x_2020) ;  /* 0x000000000f087348 */ /* 0x000fea0003c00000 */
[----:B------:R0:W1:Y:S02]  /*136f0*/  SHFL.IDX P6, R14, R13, R12, R11 ;  /* 0x0000000c0d0e7389 */ /* 0x00006400000c000b */
[----:B01----:R-:W-:Y:S01]  /*13700*/  ENDCOLLECTIVE ;  /* 0x000000000000791b */ /* 0x003fe20003800000 */
.L_x_2020:
        /* <DEDUP_REMOVED lines=12> */
.L_x_2021:
[----:B------:R-:W-:Y:S01]  /*137d0*/  IMAD.MOV.U32 R2, RZ, RZ, R14 ;  /* 0x000000ffff027224 */ /* 0x000fe200078e000e */
[----:B------:R-:W-:Y:S06]  /*137e0*/  BRA `(.L_x_2022) ;  /* 0xffffffcc005c7947 */ /* 0x000fec000383ffff */
.L_x_1937:
[----:B---3--:R3:W4:Y:S02]  /*137f0*/  SYNCS.PHASECHK.TRANS64.TRYWAIT P1, [R5+URZ+0x12440], R26 ;  /* 0x0124401a050075a7 */ /* 0x008724000802017f */
[----:B----4-:R-:W-:Y:S05]  /*13800*/  @!P1 NANOSLEEP.SYNCS 0x989680 ;  /* 0x009896800000995d */ /* 0x010fea0003900000 */
[----:B------:R-:W4:Y:S02]  /*13810*/  @!P1 SYNCS.PHASECHK.TRANS64 P1, [R5+URZ+0x12440], R26 ;  /* 0x0124401a050095a7 */ /* 0x000f24000802007f */
[----:B----4-:R-:W-:Y:S05]  /*13820*/  @!P1 BRA `(.L_x_1937) ;  /* 0xfffffffc00f09947 */ /* 0x010fea000383ffff */
[----:B------:R-:W-:Y:S05]  /*13830*/  BRA `(.L_x_2023) ;  /* 0xffffffcc00a87947 */ /* 0x000fea000383ffff */
.L_x_1938:
[----:B------:R-:W-:Y:S01]  /*13840*/  BSSY B0, `(.L_x_2024) ;  /* 0x0000008000007945 */ /* 0x000fe20003800000 */
[----:B------:R-:W-:Y:S01]  /*13850*/  IMAD.MOV.U32 R13, RZ, RZ, R10 ;  /* 0x000000ffff0d7224 */ /* 0x000fe200078e000a */
[----:B------:R-:W-:Y:S01]  /*13860*/  MOV R12, RZ ;  /* 0x000000ff000c7202 */ /* 0x000fe20000000f00 */
[----:B------:R-:W-:Y:S02]  /*13870*/  IMAD.MOV.U32 R11, RZ, RZ, 0x1c1f ;  /* 0x00001c1fff0b7424 */ /* 0x000fe400078e00ff */
[----:B------:R-:W-:-:S07]  /*13880*/  IMAD.MOV.U32 R15, RZ, RZ, -0x1 ;  /* 0xffffffffff0f7424 */ /* 0x000fce00078e00ff */
[----:B0123--:R-:W-:Y:S05]  /*13890*/  WARPSYNC.COLLECTIVE R15, `(.L_x_2025) ;  /* 0x000000000f087348 */ /* 0x00ffea0003c00000 */
[----:B------:R4:W0:Y:S02]  /*138a0*/  SHFL.IDX P6, R14, R13, R12, R11 ;  /* 0x0000000c0d0e7389 */ /* 0x00082400000c000b */
[----:B01234-:R-:W-:Y:S01]  /*138b0*/  ENDCOLLECTIVE ;  /* 0x000000000000791b */ /* 0x01ffe20003800000 */
.L_x_2025:
[----:B------:R-:W-:Y:S05]  /*138c0*/  BSYNC B0 ;  /* 0x0000000000007941 */ /* 0x000fea0003800000 */
.L_x_2024:
[----:B------:R0:W5:Y:S01]  /*138d0*/  LDL R16, [R1+0xc] ;  /* 0x00000c0001107983 */ /* 0x0001620000100800 */
[----:B------:R-:W-:Y:S01]  /*138e0*/  MOV R13, R9 ;  /* 0x00000009000d7202 */ /* 0x000fe20000000f00 */
[----:B------:R-:W-:Y:S02]  /*138f0*/  IMAD.MOV.U32 R12, RZ, RZ, RZ ;  /* 0x000000ffff0c7224 */ /* 0x000fe400078e00ff */
[----:B------:R-:W-:Y:S02]  /*13900*/  IMAD.MOV.U32 R11, RZ, RZ, 0x1c1f ;  /* 0x00001c1fff0b7424 */ /* 0x000fe400078e00ff */
[----:B------:R-:W-:Y:S02]  /*13910*/  IMAD.MOV.U32 R15, RZ, RZ, -0x1 ;  /* 0xffffffffff0f7424 */ /* 0x000fe400078e00ff */
[----:B0-----:R-:W-:-:S07]  /*13920*/  IMAD.MOV.U32 R3, RZ, RZ, R14 ;  /* 0x000000ffff037224 */ /* 0x001fce00078e000e */
[----:B-----5:R-:W-:Y:S05]  /*13930*/  WARPSYNC.COLLECTIVE R15, `(.L_x_2026) ;  /* 0x000000000f087348 */ /* 0x020fea0003c00000 */
[----:B------:R0:W1:Y:S02]  /*13940*/  SHFL.IDX P6, R14, R13, R12, R11 ;  /* 0x0000000c0d0e7389 */ /* 0x00006400000c000b */
[----:B01---5:R-:W-:Y:S01]  /*13950*/  ENDCOLLECTIVE ;  /* 0x000000000000791b */ /* 0x023fe20003800000 */
.L_x_2026:
[----:B------:R-:W-:Y:S02]  /*13960*/  IMAD.MOV.U32 R13, RZ, RZ, R10 ;  /* 0x000000ffff0d7224 */ /* 0x000fe400078e000a */
[----:B------:R-:W-:Y:S01]  /*13970*/  IMAD.MOV.U32 R12, RZ, RZ, 0x1 ;  /* 0x00000001ff0c7424 */ /* 0x000fe200078e00ff */
[----:B------:R-:W-:-:S13]  /*13980*/  IADD3 R2, P1, R17, R14, RZ ;  /* 0x0000000e11027210 */ /* 0x000fda0007f3e0ff */
[----:B------:R-:W-:Y:S05]  /*13990*/  WARPSYNC.COLLECTIVE R15, `(.L_x_2027) ;  /* 0x000000000f087348 */ /* 0x000fea0003c00000 */
[----:B------:R0:W1:Y:S02]  /*139a0*/  SHFL.IDX P6, R14, R13, R12, R11 ;  /* 0x0000000c0d0e7389 */ /* 0x00006400000c000b */
[----:B01----:R-:W-:Y:S01]  /*139b0*/  ENDCOLLECTIVE ;  /* 0x000000000000791b */ /* 0x003fe20003800000 */
.L_x_2027:
        /* <DEDUP_REMOVED lines=8> */
[----:B0-----:R-:W-:-:S07]  /*13a40*/  MOV R3, R14 ;  /* 0x0000000e00037202 */ /* 0x001fce0000000f00 */
[----:B------:R-:W-:Y:S05]  /*13a50*/  WARPSYNC.COLLECTIVE R15, `(.L_x_2028) ;  /* 0x000000000f087348 */ /* 0x000fea0003c00000 */
[----:B------:R0:W1:Y:S02]  /*13a60*/  SHFL.IDX P6, R14, R13, R12, R11 ;  /* 0x0000000c0d0e7389 */ /* 0x00006400000c000b */
[----:B01----:R-:W-:Y:S01]  /*13a70*/  ENDCOLLECTIVE ;  /* 0x000000000000791b */ /* 0x003fe20003800000 */
.L_x_2028:
[----:B------:R-:W-:Y:S01]  /*13a80*/  IMAD.MOV.U32 R13, RZ, RZ, R10 ;  /* 0x000000ffff0d7224 */ /* 0x000fe200078e000a */
[----:B------:R-:W-:Y:S02]  /*13a90*/  MOV R12, 0x2 ;  /* 0x00000002000c7802 */ /* 0x000fe40000000f00 */
[----:B------:R-:W-:-:S13]  /*13aa0*/  IADD3 R2, P1, R17, R14, RZ ;  /* 0x0000000e11027210 */ /* 0x000fda0007f3e0ff */
[----:B------:R-:W-:Y:S05]  /*13ab0*/  WARPSYNC.COLLECTIVE R15, `(.L_x_2029) ;  /* 0x000000000f087348 */ /* 0x000fea0003c00000 */
[----:B------:R0:W1:Y:S02]  /*13ac0*/  SHFL.IDX P6, R14, R13, R12, R11 ;  /* 0x0000000c0d0e7389 */ /* 0x00006400000c000b */
[----:B01----:R-:W-:Y:S01]  /*13ad0*/  ENDCOLLECTIVE ;  /* 0x000000000000791b */ /* 0x003fe20003800000 */
.L_x_2029:
        /* <DEDUP_REMOVED lines=10> */
.L_x_2030:
[----:B------:R-:W-:Y:S02]  /*13b80*/  IMAD.MOV.U32 R13, RZ, RZ, R10 ;  /* 0x000000ffff0d7224 */ /* 0x000fe400078e000a */
[----:B------:R-:W-:Y:S02]  /*13b90*/  IMAD.MOV.U32 R12, RZ, RZ, 0x3 ;  /* 0x00000003ff0c7424 */ /* 0x000fe400078e00ff */
[----:B------:R-:W-:-:S07]  /*13ba0*/  IMAD.MOV.U32 R2, RZ, RZ, R14 ;  /* 0x000000ffff027224 */ /* 0x000fce00078e000e */
[----:B------:R-:W-:Y:S05]  /*13bb0*/  WARPSYNC.COLLECTIVE R15, `(.L_x_2031) ;  /* 0x000000000f087348 */ /* 0x000fea0003c00000 */
[----:B------:R0:W1:Y:S02]  /*13bc0*/  SHFL.IDX P6, R14, R13, R12, R11 ;  /* 0x0000000c0d0e7389 */ /* 0x00006400000c000b */
[----:B01----:R-:W-:Y:S01]  /*13bd0*/  ENDCOLLECTIVE ;  /* 0x000000000000791b */ /* 0x003fe20003800000 */
.L_x_2031:
[----:B------:R-:W-:-:S04]  /*13be0*/  IADD3 R2, P1, R17, R2, RZ ;  /* 0x0000000211027210 */ /* 0x000fc80007f3e0ff */
[----:B------:R-:W-:-:S05]  /*13bf0*/  IADD3.X R3, RZ, R3, RZ, P1, !PT ;  /* 0x00000003ff037210 */ /* 0x000fca0000ffe4ff */
        /* <DEDUP_REMOVED lines=9> */
.L_x_2032:
[----:B------:R-:W-:Y:S01]  /*13c90*/  IMAD.MOV.U32 R13, RZ, RZ, R8 ;  /* 0x000000ffff0d7224 */ /* 0x000fe200078e0008 */
[----:B------:R-:W-:Y:S01]  /*13ca0*/  MOV R12, RZ ;  /* 0x000000ff000c7202 */ /* 0x000fe20000000f00 */
[----:B------:R-:W-:-:S07]  /*13cb0*/  IMAD.MOV.U32 R9, RZ, RZ, R14 ;  /* 0x000000ffff097224 */ /* 0x000fce00078e000e */
[----:B------:R-:W-:Y:S05]  /*13cc0*/  WARPSYNC.COLLECTIVE R15, `(.L_x_2033) ;  /* 0x000000000f087348 */ /* 0x000fea0003c00000 */
[----:B------:R0:W1:Y:S02]  /*13cd0*/  SHFL.IDX P6, R14, R13, R12, R11 ;  /* 0x0000000c0d0e7389 */ /* 0x00006400000c000b */
[----:B01----:R-:W-:Y:S01]  /*13ce0*/  ENDCOLLECTIVE ;  /* 0x000000000000791b */ /* 0x003fe20003800000 */
.L_x_2033:
        /* <DEDUP_REMOVED lines=11> */
.L_x_2034:
[----:B------:R-:W-:Y:S05]  /*13da0*/  BRA `(.L_x_2035) ;  /* 0xffffffcc004c7947 */ /* 0x000fea000383ffff */
.L_x_1941:
[----:B0-----:R0:W1:Y:S02]  /*13db0*/  SYNCS.PHASECHK.TRANS64.TRYWAIT P2, [R3+URZ+0x12470], R2 ;  /* 0x01247002030075a7 */ /* 0x001064000804017f */
[----:B-1----:R-:W-:Y:S05]  /*13dc0*/  @!P2 NANOSLEEP.SYNCS 0x989680 ;  /* 0x009896800000a95d */ /* 0x002fea0003900000 */
[----:B------:R-:W1:Y:S02]  /*13dd0*/  @!P2 SYNCS.PHASECHK.TRANS64 P2, [R3+URZ+0x12470], R2 ;  /* 0x012470020300a5a7 */ /* 0x000e64000804007f */
[----:B-1----:R-:W-:Y:S05]  /*13de0*/  @!P2 BRA `(.L_x_1941) ;  /* 0xfffffffc00f0a947 */ /* 0x002fea000383ffff */
[----:B------:R-:W-:Y:S05]  /*13df0*/  BRA `(.L_x_2036) ;  /* 0xffffffcc00a47947 */ /* 0x000fea000383ffff */
.L_x_1943:
[----:B0-----:R0:W1:Y:S02]  /*13e00*/  SYNCS.PHASECHK.TRANS64.TRYWAIT P2, [R3+URZ+0x12460], R2 ;  /* 0x01246002030075a7 */ /* 0x001064000804017f */
[----:B-1----:R-:W-:Y:S05]  /*13e10*/  @!P2 NANOSLEEP.SYNCS 0x989680 ;  /* 0x009896800000a95d */ /* 0x002fea0003900000 */
[----:B------:R-:W1:Y:S02]  /*13e20*/  @!P2 SYNCS.PHASECHK.TRANS64 P2, [R3+URZ+0x12460], R2 ;  /* 0x012460020300a5a7 */ /* 0x000e64000804007f */
[----:B-1----:R-:W-:Y:S05]  /*13e30*/  @!P2 BRA `(.L_x_1943) ;  /* 0xfffffffc00f0a947 */ /* 0x002fea000383ffff */
[----:B------:R-:W-:Y:S05]  /*13e40*/  BRA `(.L_x_2037) ;  /* 0xffffffcc00b47947 */ /* 0x000fea000383ffff */
.L_x_1950:
[----:B0-----:R0:W1:Y:S02]  /*13e50*/  SYNCS.PHASECHK.TRANS64.TRYWAIT P0, [R2+URZ+0x12470], R3 ;  /* 0x01247003020075a7 */ /* 0x001064000800017f */
[----:B-1----:R-:W-:Y:S05]  /*13e60*/  @!P0 NANOSLEEP.SYNCS 0x989680 ;  /* 0x009896800000895d */ /* 0x002fea0003900000 */
[----:B------:R-:W1:Y:S02]  /*13e70*/  @!P0 SYNCS.PHASECHK.TRANS64 P0, [R2+URZ+0x12470], R3 ;  /* 0x01247003020085a7 */ /* 0x000e64000800007f */
[----:B-1----:R-:W-:Y:S05]  /*13e80*/  @!P0 BRA `(.L_x_1950) ;  /* 0xfffffffc00f08947 */ /* 0x002fea000383ffff */
[----:B------:R-:W-:Y:S05]  /*13e90*/  BRA `(.L_x_2038) ;  /* 0xffffffd000c47947 */ /* 0x000fea000383ffff */
.L_x_1952:
[----:B0-----:R0:W1:Y:S02]  /*13ea0*/  SYNCS.PHASECHK.TRANS64.TRYWAIT P0, [R2+URZ+0x12460], R5 ;  /* 0x01246005020075a7 */ /* 0x001064000800017f */
[----:B-1----:R-:W-:Y:S05]  /*13eb0*/  @!P0 NANOSLEEP.SYNCS 0x989680 ;  /* 0x009896800000895d */ /* 0x002fea0003900000 */
[----:B------:R-:W1:Y:S02]  /*13ec0*/  @!P0 SYNCS.PHASECHK.TRANS64 P0, [R2+URZ+0x12460], R5 ;  /* 0x01246005020085a7 */ /* 0x000e64000800007f */
[----:B-1----:R-:W-:Y:S05]  /*13ed0*/  @!P0 BRA `(.L_x_1952) ;  /* 0xfffffffc00f08947 */ /* 0x002fea000383ffff */
[----:B------:R-:W-:Y:S05]  /*13ee0*/  BRA `(.L_x_2039) ;  /* 0xffffffd000e07947 */ /* 0x000fea000383ffff */
.L_x_1955:
[----:B0-----:R0:W1:Y:S02]  /*13ef0*/  SYNCS.PHASECHK.TRANS64.TRYWAIT P0, [R7+URZ+0x12420], R2 ;  /* 0x01242002070075a7 */ /* 0x001064000800017f */
[----:B-1----:R-:W-:Y:S05]  /*13f00*/  @!P0 NANOSLEEP.SYNCS 0x989680 ;  /* 0x009896800000895d */ /* 0x002fea0003900000 */
[----:B------:R-:W1:Y:S02]  /*13f10*/  @!P0 SYNCS.PHASECHK.TRANS64 P0, [R7+URZ+0x12420], R2 ;  /* 0x01242002070085a7 */ /* 0x000e64000800007f */
[----:B-1----:R-:W-:Y:S05]  /*13f20*/  @!P0 BRA `(.L_x_1955) ;  /* 0xfffffffc00f08947 */ /* 0x002fea000383ffff */
[----:B------:R-:W-:Y:S05]  /*13f30*/  BRA `(.L_x_2040) ;  /* 0xffffffd400d07947 */ /* 0x000fea000383ffff */
.L_x_1957:
[----:B0-----:R0:W1:Y:S02]  /*13f40*/  SYNCS.PHASECHK.TRANS64.TRYWAIT P1, [R5+URZ+0x12440], R2 ;  /* 0x01244002050075a7 */ /* 0x001064000802017f */
[----:B-1----:R-:W-:Y:S05]  /*13f50*/  @!P1 NANOSLEEP.SYNCS 0x989680 ;  /* 0x009896800000995d */ /* 0x002fea0003900000 */
[----:B------:R-:W1:Y:S02]  /*13f60*/  @!P1 SYNCS.PHASECHK.TRANS64 P1, [R5+URZ+0x12440], R2 ;  /* 0x01244002050095a7 */ /* 0x000e64000802007f */
[----:B-1----:R-:W-:Y:S05]  /*13f70*/  @!P1 BRA `(.L_x_1957) ;  /* 0xfffffffc00f09947 */ /* 0x002fea000383ffff */
[----:B------:R-:W-:Y:S05]  /*13f80*/  BRA `(.L_x_2041) ;  /* 0xffffffd8000c7947 */ /* 0x000fea000383ffff */
.L_x_1959:
[----:B-1----:R1:W2:Y:S02]  /*13f90*/  SYNCS.PHASECHK.TRANS64.TRYWAIT P1, [R7+URZ+0x12440], R0 ;  /* 0x01244000070075a7 */ /* 0x0022a4000802017f */
[----:B--2---:R-:W-:Y:S05]  /*13fa0*/  @!P1 NANOSLEEP.SYNCS 0x989680 ;  /* 0x009896800000995d */ /* 0x004fea0003900000 */
[----:B------:R-:W2:Y:S02]  /*13fb0*/  @!P1 SYNCS.PHASECHK.TRANS64 P1, [R7+URZ+0x12440], R0 ;  /* 0x01244000070095a7 */ /* 0x000ea4000802007f */
[----:B--2---:R-:W-:Y:S05]  /*13fc0*/  @!P1 BRA `(.L_x_1959) ;  /* 0xfffffffc00f09947 */ /* 0x004fea000383ffff */
[----:B------:R-:W-:Y:S05]  /*13fd0*/  BRA `(.L_x_2042) ;  /* 0xffffffd800187947 */ /* 0x000fea000383ffff */
.L_x_1961:
[----:B--2---:R2:W3:Y:S02]  /*13fe0*/  SYNCS.PHASECHK.TRANS64.TRYWAIT P1, [R5+URZ+0x12460], R2 ;  /* 0x01246002050075a7 */ /* 0x0044e4000802017f */
[----:B---3--:R-:W-:Y:S05]  /*13ff0*/  @!P1 NANOSLEEP.SYNCS 0x989680 ;  /* 0x009896800000995d */ /* 0x008fea0003900000 */
[----:B------:R-:W3:Y:S02]  /*14000*/  @!P1 SYNCS.PHASECHK.TRANS64 P1, [R5+URZ+0x12460], R2 ;  /* 0x01246002050095a7 */ /* 0x000ee4000802007f */
[----:B---3--:R-:W-:Y:S05]  /*14010*/  @!P1 BRA `(.L_x_1961) ;  /* 0xfffffffc00f09947 */ /* 0x008fea000383ffff */
[----:B------:R-:W-:Y:S05]  /*14020*/  BRA `(.L_x_2043) ;  /* 0xffffffd800147947 */ /* 0x000fea000383ffff */
.L_x_1963:
[----:B---3--:R3:W4:Y:S02]  /*14030*/  SYNCS.PHASECHK.TRANS64.TRYWAIT P1, [R7+URZ+0x12460], R0 ;  /* 0x01246000070075a7 */ /* 0x008724000802017f */
[----:B----4-:R-:W-:Y:S05]  /*14040*/  @!P1 NANOSLEEP.SYNCS 0x989680 ;  /* 0x009896800000995d */ /* 0x010fea0003900000 */
[----:B------:R-:W4:Y:S02]  /*14050*/  @!P1 SYNCS.PHASECHK.TRANS64 P1, [R7+URZ+0x12460], R0 ;  /* 0x01246000070095a7 */ /* 0x000f24000802007f */
[----:B----4-:R-:W-:Y:S05]  /*14060*/  @!P1 BRA `(.L_x_1963) ;  /* 0xfffffffc00f09947 */ /* 0x010fea000383ffff */
[----:B------:R-:W-:Y:S05]  /*14070*/  BRA `(.L_x_2044) ;  /* 0xffffffd800107947 */ /* 0x000fea000383ffff */
.L_x_1965:
[----:B----4-:R4:W0:Y:S02]  /*14080*/  SYNCS.PHASECHK.TRANS64.TRYWAIT P1, [R5+URZ+0x12480], R2 ;  /* 0x01248002050075a7 */ /* 0x010824000802017f */
[----:B0-----:R-:W-:Y:S05]  /*14090*/  @!P1 NANOSLEEP.SYNCS 0x989680 ;  /* 0x009896800000995d */ /* 0x001fea0003900000 */
[----:B------:R-:W0:Y:S02]  /*140a0*/  @!P1 SYNCS.PHASECHK.TRANS64 P1, [R5+URZ+0x12480], R2 ;  /* 0x01248002050095a7 */ /* 0x000e24000802007f */
[----:B0-----:R-:W-:Y:S05]  /*140b0*/  @!P1 BRA `(.L_x_1965) ;  /* 0xfffffffc00f09947 */ /* 0x001fea000383ffff */
[----:B------:R-:W-:Y:S05]  /*140c0*/  BRA `(.L_x_2045) ;  /* 0xffffffd8000c7947 */ /* 0x000fea000383ffff */
.L_x_2046:
        /* <DEDUP_REMOVED lines=11> */
.L_x_2725:


//--------------------- .text._ZN7cutlass13device_kernelIN5flash11enable_sm90INS1_16FlashAttnFwdSm90INS1_25CollectiveMainloopFwdSm90ILi2EN4cute5tupleIJNS5_1CILi1EEES8_S8_EEENS6_IJNS7_ILi192EEENS7_ILi160EEENS7_ILi64EEEEEELi64ENS_12float_e4m3_tEfNS_4arch4Sm90ELb1ELb0ELb1ELb1ELb1ELb0ELb0ELb1ELb1ELb1ELb1ELb0EEENS1_21CollectiveEpilogueFwdINS6_IJSA_SC_SB_EEES9_NS_10bfloat16_tESG_Li384ELb1ELb1ELb1ELb1EEENS1_36VarlenDynamicPersistentTileSchedulerILi192ELi160ELi384ELi128ELb1ELb1ELb1ELb1ELb1ELb1EEEEEEEEEvNT_6ParamsE --------------------------
	.section	.text._ZN7cutlass13device_kernelIN5flash11enable_sm90INS1_16FlashAttnFwdSm90INS1_25CollectiveMainloopFwdSm90ILi2EN4cute5tupleIJNS5_1CILi1EEES8_S8_EEENS6_IJNS7_ILi192EEENS7_ILi160EEENS7_ILi64EEEEEELi64ENS_12float_e4m3_tEfNS_4arch4Sm90ELb1ELb0ELb1ELb1ELb1ELb0ELb0ELb1ELb1ELb1ELb1ELb0EEENS1_21CollectiveEpilogueFwdINS6_IJSA_SC_SB_EEES9_NS_10bfloat16_tESG_Li384ELb1ELb1ELb1ELb1EEENS1_36VarlenDynamicPersistentTileSchedulerILi192ELi160ELi384ELi128ELb1ELb1ELb1ELb1ELb1ELb1EEEEEEEEEvNT_6ParamsE,"ax",@progbits
	.align	128
.text._ZN7cutlass13device_kernelIN5flash11enable_sm90INS1_16FlashAttnFwdSm90INS1_25CollectiveMainloopFwdSm90ILi2EN4cute5tupleIJNS5_1CILi1EEES8_S8_EEENS6_IJNS7_ILi192EEENS7_ILi160EEENS7_ILi64EEEEEELi64ENS_12float_e4m3_tEfNS_4arch4Sm90ELb1ELb0ELb1ELb1ELb1ELb0ELb0ELb1ELb1ELb1ELb1ELb0EEENS1_21CollectiveEpilogueFwdINS6_IJSA_SC_SB_EEES9_NS_10bfloat16_tESG_Li384ELb1ELb1ELb1ELb1EEENS1_36VarlenDynamicPersistentTileSchedulerILi192ELi160ELi384ELi128ELb1ELb1ELb1ELb1ELb1ELb1EEEEEEEEEvNT_6ParamsE:
        .type           _ZN7cutlass13device_kernelIN5flash11enable_sm90INS1_16FlashAttnFwdSm90INS1_25CollectiveMainloopFwdSm90ILi2EN4cute5tupleIJNS5_1CILi1EEES8_S8_EEENS6_IJNS7_ILi192EEENS7_ILi160EEENS7_ILi64EEEEEELi64ENS_12float_e4m3_tEfNS_4arch4Sm90ELb1ELb0ELb1ELb1ELb1ELb0ELb0ELb1ELb1ELb1ELb1ELb0EEENS1_21CollectiveEpilogueFwdINS6_IJSA_SC_SB_EEES9_NS_10bfloat16_tESG_Li384ELb1ELb1ELb1ELb1EEENS1_36VarlenDynamicPersistentTileSchedulerILi192ELi160ELi384ELi128ELb1ELb1ELb1ELb1ELb1ELb1EEEEEEEEEvNT_6ParamsE,@function
        .size           _ZN7cutlass13device_kernelIN5flash11enable_sm90INS1_16FlashAttnFwdSm90INS1_25CollectiveMainloopFwdSm90ILi2EN4cute5tupleIJNS5_1CILi1EEES8_S8_EEENS6_IJNS7_ILi192EEENS7_ILi160EEENS7_ILi64EEEEEELi64ENS_12float_e4m3_tEfNS_4arch4Sm90ELb1ELb0ELb1ELb1ELb1ELb0ELb0ELb1ELb1ELb1ELb1ELb0EEENS1_21CollectiveEpilogueFwdINS6_IJSA_SC_SB_EEES9_NS_10bfloat16_tESG_Li384ELb1ELb1ELb1ELb1EEENS1_36VarlenDynamicPersistentTileSchedulerILi192ELi160ELi384ELi128ELb1ELb1ELb1ELb1ELb1ELb1EEEEEEEEEvNT_6ParamsE,(.L_x_2726 - _ZN7cutlass13device_kernelIN5flash11enable_sm90INS1_16FlashAttnFwdSm90INS1_25CollectiveMainloopFwdSm90ILi2EN4cute5tupleIJNS5_1CILi1EEES8_S8_EEENS6_IJNS7_ILi192EEENS7_ILi160EEENS7_ILi64EEEEEELi64ENS_12float_e4m3_tEfNS_4arch4Sm90ELb1ELb0ELb1ELb1ELb1ELb0ELb0ELb1ELb1ELb1ELb1ELb0EEENS1_21CollectiveEpilogueFwdINS6_IJSA_SC_SB_EEES9_NS_10bfloat16_tESG_Li384ELb1ELb1ELb1ELb1EEENS1_36VarlenDynamicPersistentTileSchedulerILi192ELi160ELi384ELi128ELb1ELb1ELb1ELb1ELb1ELb1EEEEEEEEEvNT_6ParamsE)
        .other          _ZN7cutlass13device_kernelIN5flash11enable_sm90INS1_16FlashAttnFwdSm90INS1_25CollectiveMainloopFwdSm90ILi2EN4cute5tupleIJNS5_1CILi1EEES8_S8_EEENS6_IJNS7_ILi192EEENS7_ILi160EEENS7_ILi64EEEEEELi64ENS_12float_e4m3_tEfNS_4arch4Sm90ELb1ELb0ELb1ELb1ELb1ELb0ELb0ELb1ELb1ELb1ELb1ELb0EEENS1_21CollectiveEpilogueFwdINS6_IJSA_SC_SB_EEES9_NS_10bfloat16_tESG_Li384ELb1ELb1ELb1ELb1EEENS1_36VarlenDynamicPersistentTileSchedulerILi192ELi160ELi384ELi128ELb1ELb1ELb1ELb1ELb1ELb1EEEEEEEEEvNT_6ParamsE,@"STO_CUDA_ENTRY STV_DEFAULT"
_ZN7cutlass13device_kernelIN5flash11enable_sm90INS1_16FlashAttnFwdSm90INS1_25CollectiveMainloopFwdSm90ILi2EN4cute5tupleIJNS5_1CILi1EEES8_S8_EEENS6_IJNS7_ILi192EEENS7_ILi160EEENS7_ILi64EEEEEELi64ENS_12float_e4m3_tEfNS_4arch4Sm90ELb1ELb0ELb1ELb1ELb1ELb0ELb0ELb1ELb1ELb1ELb1ELb0EEENS1_21CollectiveEpilogueFwdINS6_IJSA_SC_SB_EEES9_NS_10bfloat16_tESG_Li384ELb1ELb1ELb1ELb1EEENS1_36VarlenDynamicPersistentTileSchedulerILi192ELi160ELi384ELi128ELb1ELb1ELb1ELb1ELb1ELb1EEEEEEEEEvNT_6ParamsE:
        /* <DEDUP_REMOVED lines=45> */
.L_x_2047:
        /* <DEDUP_REMOVED lines=22> */
.L_x_2048:
        /* <DEDUP_REMOVED lines=18> */
.L_x_2049:
        /* <DEDUP_REMOVED lines=22> */
.L_x_2050:
        /* <DEDUP_REMOVED lines=24> */
.L_x_2051:
        /* <DEDUP_REMOVED lines=8> */
.L_x_2053:
        /* <DEDUP_REMOVED lines=29> */
[-C--:B------:R-:W-:Y:S01]  /*0a80*/  LEA.HI R4, R0, R13.reuse, RZ, 0x5 ;  /* 0x0000000d00047211 */ /* 0x080fe200078f28ff */
[----:B------:R-:W-:Y:S01]  /*0a90*/  IMAD.HI R2, R14, 0x55555556, RZ ;  /* 0x555555560e027827 */ /* 0x000fe200078e02ff */
[----:B------:R-:W-:-:S02]  /*0aa0*/  LEA.HI R11, R0, R13, RZ, 0x2 ;  /* 0x0000000d000b7211 */ /* 0x000fc400078f10ff */
[----:B------:R-:W-:Y:S01]  /*0ab0*/  SHF.R.S32.HI R7, RZ, 0x1f, R12 ;  /* 0x0000001fff077819 */ /* 0x000fe2000001140c */
[----:B------:R-:W-:Y:S01]  /*0ac0*/  IMAD.SHL.U32 R5, R4, 0x20, RZ ;  /* 0x0000002004057824 */ /* 0x000fe200078e00ff */
[----:B------:R-:W-:Y:S02]  /*0ad0*/  LOP3.LUT R4, R3, 0x3fffff0, RZ, 0xc0, !PT ;  /* 0x03fffff003047812 */ /* 0x000fe400078ec0ff */
[----:B------:R-:W-:Y:S02]  /*0ae0*/  LEA.HI R8, R7, R12, RZ, 0x2 ;  /* 0x0000000c07087211 */ /* 0x000fe400078f10ff */
[----:B------:R-:W-:Y:S01]  /*0af0*/  LEA.HI R3, R3, R6, RZ, 0x1 ;  /* 0x0000000603037211 */ /* 0x000fe200078f08ff */
[----:B------:R-:W-:Y:S01]  /*0b00*/  IMAD.IADD R4, R13, 0x1, -R4 ;  /* 0x000000010d047824 */ /* 0x000fe200078e0a04 */
[--C-:B------:R-:W-:Y:S02]  /*0b10*/  SHF.R.S32.HI R9, RZ, 0x2, R8.reuse ;  /* 0x00000002ff097819 */ /* 0x100fe40000011408 */
[----:B------:R-:W-:-:S02]  /*0b20*/  SHF.R.S32.HI R10, RZ, 0x1f, R8 ;  /* 0x0000001fff0a7819 */ /* 0x000fc40000011408 */
        /* <DEDUP_REMOVED lines=8> */
[----:B------:R-:W-:Y:S01]  /*0bb0*/  SHF.R.S32.HI R7, RZ, 0x5, R7 ;  /* 0x00000005ff077819 */ /* 0x000fe20000011407 */
[----:B------:R-:W-:Y:S01]  /*0bc0*/  IMAD.IADD R3, R6, 0x1, -R3 ;  /* 0x0000000106037824 */ /* 0x000fe200078e0a03 */
[----:B------:R-:W-:Y:S01]  /*0bd0*/  LEA.HI R0, R0, R13, RZ, 0x3 ;  /* 0x0000000d00007211 */ /* 0x000fe200078f18ff */
[----:B------:R-:W-:Y:S01]  /*0be0*/  IMAD R2, R2, -0x3, R14 ;  /* 0xfffffffd02027824 */ /* 0x000fe200078e020e */
[----:B------:R-:W-:Y:S01]  /*0bf0*/  LEA R7, R7, R10, 0x4 ;  /* 0x0000000a07077211 */ /* 0x000fe200078e20ff */
[----:B------:R-:W-:Y:S01]  /*0c00*/  IMAD R3, R3, 0x8, R4 ;  /* 0x0000000803037824 */ /* 0x000fe200078e0204 */
[----:B------:R-:W-:-:S02]  /*0c10*/  LOP3.LUT R11, R11, 0xfffffffc, RZ, 0xc0, !PT ;  /* 0xfffffffc0b0b7812 */ /* 0x000fc400078ec0ff */
[----:B------:R-:W-:Y:S01]  /*0c20*/  LOP3.LUT R18, R0, 0xfffffff8, RZ, 0xc0, !PT ;  /* 0xfffffff800127812 */ /* 0x000fe200078ec0ff */
[----:B------:R-:W-:Y:S01]  /*0c30*/  IMAD R5, R2, 0x40, R7 ;  /* 0x0000004002057824 */ /* 0x000fe200078e0207 */
[----:B------:R-:W-:Y:S01]  /*0c40*/  LOP3.LUT R8, R8, 0x7ffffffc, RZ, 0xc0, !PT ;  /* 0x7ffffffc08087812 */ /* 0x000fe200078ec0ff */
[----:B------:R0:W-:Y:S01]  /*0c50*/  STL [R1+0x38], R3 ;  /* 0x0000380301007387 */ /* 0x0001e20000100800 */
[C---:B------:R-:W-:Y:S01]  /*0c60*/  IMAD.IADD R11, R13.reuse, 0x1, -R11 ;  /* 0x000000010d0b7824 */ /* 0x040fe200078e0a0b */
[----:B------:R-:W-:Y:S01]  /*0c70*/  SHF.R.S32.HI R2, RZ, 0x3, R0 ;  /* 0x00000003ff027819 */ /* 0x000fe20000011400 */
[----:B------:R-:W-:Y:S01]  /*0c80*/  IMAD.IADD R18, R13, 0x1, -R18 ;  /* 0x000000010d127824 */ /* 0x000fe200078e0a12 */
[----:B------:R1:W-:Y:S01]  /*0c90*/  STL [R1+0x34], R5 ;  /* 0x0000340501007387 */ /* 0x0003e20000100800 */
[----:B------:R-:W-:Y:S02]  /*0ca0*/  IMAD.IADD R8, R12, 0x1, -R8 ;  /* 0x000000010c087824 */ /* 0x000fe400078e0a08 */
[----:B------:R-:W-:-:S02]  /*0cb0*/  IMAD.SHL.U32 R19, R18, 0x8, RZ ;  /* 0x0000000812137824 */ /* 0x000fc400078e00ff */
[----:B------:R-:W-:Y:S01]  /*0cc0*/  IMAD.SHL.U32 R16, R8, 0x2, RZ ;  /* 0x0000000208107824 */ /* 0x000fe200078e00ff */
[----:B0-----:R-:W-:Y:S02]  /*0cd0*/  LEA.HI R3, R11, R11, RZ, 0x1 ;  /* 0x0000000b0b037211 */ /* 0x001fe400078f08ff */
[----:B------:R-:W-:Y:S01]  /*0ce0*/  SHF.R.S32.HI R0, RZ, 0x1f, R19 ;  /* 0x0000001fff007819 */ /* 0x000fe20000011413 */
[C---:B------:R-:W-:Y:S01]  /*0cf0*/  VIADD R2, R16.reuse, 0x10 ;  /* 0x0000001010027836 */ /* 0x040fe20000000000 */
[----:B------:R-:W-:Y:S01]  /*0d00*/  LOP3.LUT R4, R3, 0x1ffffffe, RZ, 0xc0, !PT ;  /* 0x1ffffffe03047812 */ /* 0x000fe200078ec0ff */
[C---:B------:R-:W-:Y:S01]  /*0d10*/  VIADD R3, R16.reuse, 0x8 ;  /* 0x0000000810037836 */ /* 0x040fe20000000000 */
[C---:B------:R-:W-:Y:S01]  /*0d20*/  IADD3 R156, R16.reuse, 0x28, RZ ;  /* 0x00000028109c7810 */ /* 0x040fe20007ffe0ff */
[C---:B------:R-:W-:Y:S02]  /*0d30*/  VIADD R0, R16.reuse, 0x18 ;  /* 0x0000001810007836 */ /* 0x040fe40000000000 */
[C---:B------:R-:W-:Y:S01]  /*0d40*/  VIADD R157, R16.reuse, 0x20 ;  /* 0x00000020109d7836 */ /* 0x040fe20000000000 */
[----:B------:R-:W-:Y:S01]  /*0d50*/  SHF.R.S32.HI R6, RZ, 0x1f, R3 ;  /* 0x0000001fff067819 */ /* 0x000fe20000011403 */
[C---:B------:R-:W-:Y:S01]  /*0d60*/  VIADD R23, R16.reuse, 0x30 ;  /* 0x0000003010177836 */ /* 0x040fe20000000000 */
[----:B------:R-:W-:Y:S01]  /*0d70*/  SHF.R.S32.HI R3, RZ, 0x1f, R2 ;  /* 0x0000001fff037819 */ /* 0x000fe20000011402 */
[----:B------:R-:W-:Y:S01]  /*0d80*/  VIADD R22, R16, 0x38 ;  /* 0x0000003810167836 */ /* 0x000fe20000000000 */
[----:B------:R-:W-:Y:S01]  /*0d90*/  SHF.R.S32.HI R2, RZ, 0x1f, R0 ;  /* 0x0000001fff027819 */ /* 0x000fe20000011400 */
[----:B------:R-:W-:Y:S01]  /*0da0*/  IMAD.IADD R4, R11, 0x1, -R4 ;  /* 0x000000010b047824 */ /* 0x000fe200078e0a04 */
[----:B------:R-:W-:-:S02]  /*0db0*/  SHF.R.S32.HI R0, RZ, 0x1f, R157 ;  /* 0x0000001fff007819 */ /* 0x000fc4000001149d */
[----:B------:R-:W-:Y:S01]  /*0dc0*/  SHF.R.S32.HI R3, RZ, 0x1f, R156 ;  /* 0x0000001fff037819 */ /* 0x000fe2000001149c */
[----:B------:R-:W-:Y:S01]  /*0dd0*/  IMAD R17, R4, 0x8, R5 ;  /* 0x0000000804117824 */ /* 0x000fe200078e0205 */
[----:B------:R-:W-:Y:S02]  /*0de0*/  SHF.R.S32.HI R2, RZ, 0x1f, R23 ;  /* 0x0000001fff027819 */ /* 0x000fe40000011417 */
[----:B-1----:R-:W-:-:S07]  /*0df0*/  SHF.R.S32.HI R0, RZ, 0x1f, R22 ;  /* 0x0000001fff007819 */ /* 0x002fce0000011416 */
.L_x_2105:
        /* <DEDUP_REMOVED lines=24> */
[----:B------:R-:W2:Y:S01]  /*0f80*/  @P0 LDG.E R2, desc[UR54][R2.64] ;  /* 0x0000003602020981 */ /* 0x000ea2000c1e1900 */
[----:B------:R-:W-:Y:S01]  /*0f90*/  UISETP.NE.U32.AND UP0, UPT, UR8, URZ, UPT ;  /* 0x0000003f0800728c */ /* 0x000fe2000bf05070 */
[----:B------:R-:W-:Y:S02]  /*0fa0*/  ULDC.64 UR10, c[0x0][0xa20] ;  /* 0x00028800000a7ab9 */ /* 0x000fe40000000a00 */
[----:B------:R-:W3:Y:S01]  /*0fb0*/  @P2 LDG.E R4, desc[UR54][R4.64] ;  /* 0x0000003604042981 */ /* 0x000ee2000c1e1900 */
[----:B------:R-:W-:Y:S01]  /*0fc0*/  UISETP.NE.AND.EX UP0, UPT, UR9, URZ, UPT, UP0 ;  /* 0x0000003f0900728c */ /* 0x000fe2000bf05300 */
[----:B------:R-:W-:Y:S01]  /*0fd0*/  ISETP.NE.U32.AND P1, PT, RZ, UR10, PT ;  /* 0x0000000aff007c0c */ /* 0x000fe2000bf25070 */
[----:B------:R-:W-:Y:S01]  /*0fe0*/  UMOV UR50, URZ ;  /* 0x0000003f00327c82 */ /* 0x000fe20008000000 */
[----:B------:R-:W-:Y:S02]  /*0ff0*/  ULOP3.LUT UR39, UR5, 0xffff, URZ, 0xc0, !UPT ;  /* 0x0000ffff05277892 */ /* 0x000fe4000f8ec03f */
[----:B------:R-:W-:Y:S01]  /*1000*/  USEL UR4, UR4, 0x1, UP0 ;  /* 0x0000000104047887 */ /* 0x000fe20008000000 */
[----:B------:R-:W-:-:S03]  /*1010*/  ISETP.NE.AND.EX P1, PT, RZ, UR11, PT, P1 ;  /* 0x0000000bff007c0c */ /* 0x000fc6000bf25310 */
[----:B------:R-:W-:Y:S01]  /*1020*/  UIMAD UR4, UR4, UR7, URZ ;  /* 0x00000007040472a4 */ /* 0x000fe2000f8e023f */
[----:B--2---:R-:W-:Y:S02]  /*1030*/  @P0 R2UR UR50, R2 ;  /* 0x00000000023202ca */ /* 0x004fe400000e0000 */
[----:B---3--:R-:W-:Y:S01]  /*1040*/  @P2 R2UR UR51, R4 ;  /* 0x00000000043322ca */ /* 0x008fe200000e0000 */
[----:B----45:R-:W-:-:S14]  /*1050*/  @P2 BRA `(.L_x_2054) ;  /* 0x0000000000382947 */ /* 0x030fdc0003800000 */
[----:B------:R-:W-:Y:S01]  /*1060*/  ULDC.64 UR8, c[0x0][0xa00] ;  /* 0x0002800000087ab9 */ /* 0x000fe20000000a00 */
[----:B------:R-:W-:Y:S01]  /*1070*/  ULDC UR51, c[0x0][0x288] ;  /* 0x0000a20000337ab9 */ /* 0x000fe20000000800 */
        /* <DEDUP_REMOVED lines=12> */
.L_x_2054:
[----:B------:R-:W-:Y:S05]  /*1140*/  @!P1 BRA `(.L_x_2055) ;  /* 0x00000000001c9947 */ /* 0x000fea0003800000 */
[----:B------:R-:W-:-:S04]  /*1150*/  ULEA UR4, UP0, UR37, UR10, 0x2 ;  /* 0x0000000a25047291 */ /* 0x000fc8000f80103f */
[----:B------:R-:W-:Y:S02]  /*1160*/  ULEA.HI.X UR7, UR37, UR11, UR38, 0x2, UP0 ;  /* 0x0000000b25077291 */ /* 0x000fe400080f1426 */
[----:B------:R-:W-:-:S04]  /*1170*/  IMAD.U32 R2, RZ, RZ, UR4 ;  /* 0x00000004ff027e24 */ /* 0x000fc8000f8e00ff */
[----:B------:R-:W-:-:S05]  /*1180*/  MOV R3, UR7 ;  /* 0x0000000700037c02 */ /* 0x000fca0008000f00 */
[----:B------:R-:W2:Y:S02]  /*1190*/  LDG.E R2, desc[UR54][R2.64] ;  /* 0x0000003602027981 */ /* 0x000ea4000c1e1900 */
[----:B--2---:R-:W-:Y:S01]  /*11a0*/  R2UR UR4, R2 ;  /* 0x00000000020472ca */ /* 0x004fe200000e0000 */
[----:B------:R-:W-:-:S14]  /*11b0*/  BRA `(.L_x_2056) ;  /* 0x0000000000347947 */ /* 0x000fdc0003800000 */
.L_x_2055:
        /* <DEDUP_REMOVED lines=13> */
.L_x_2056:
[----:B------:R-:W-:Y:S01]  /*1290*/  ULDC UR7, c[0x0][0x448] ;  /* 0x0001120000077ab9 */ /* 0x000fe20000000800 */
[----:B------:R-:W-:Y:S02]  /*12a0*/  UIMAD UR40, UR6, 0xc0, URZ ;  /* 0x000000c0062878a4 */ /* 0x000fe4000f8e023f */
[----:B------:R-:W-:Y:S02]  /*12b0*/  UISETP.NE.AND UP0, UPT, UR7, 0x1, UPT ;  /* 0x000000010700788c */ /* 0x000fe4000bf05270 */
[----:B------:R-:W-:Y:S02]  /*12c0*/  UIADD3 UR8, UR40, 0xbf, URZ ;  /* 0x000000bf28087890 */ /* 0x000fe4000fffe03f */
[----:B------:R-:W-:Y:S02]  /*12d0*/  UIADD3 UR50, -UR50, UR4, URZ ;  /* 0x0000000432327290 */ /* 0x000fe4000fffe13f */
[----:B------:R-:W-:Y:S02]  /*12e0*/  UP2UR UR52, UPR, URZ, 0x1 ;  /* 0x000000013f347883 */ /* 0x000fe40008000000 */
[----:B------:R-:W-:-:S03]  /*12f0*/  UIADD3 UR4, UR50, 0xa0, -UR51 ;  /* 0x000000a032047890 */ /* 0x000fc6000fffe833 */
[----:B------:R-:W-:Y:S01]  /*1300*/  @UP0 ULDC UR6, c[0x0][0x44c] ;  /* 0x0001130000060ab9 */ /* 0x000fe20000000800 */
[----:B------:R-:W-:Y:S01]  /*1310*/  @UP0 ULDC UR9, c[0x0][0x450] ;  /* 0x0001140000090ab9 */ /* 0x000fe20000000800 */
[----:B------:R-:W-:Y:S02]  /*1320*/  UIMAD.WIDE.U32 UR6, UR8, UR6, URZ ;  /* 0x00000006080672a5 */ /* 0x000fe4000f8e003f */
[----:B------:R-:W-:Y:S02]  /*1330*/  UIADD3 UR6, UR50, 0x9f, URZ ;  /* 0x0000009f32067890 */ /* 0x000fe4000fffe03f */
[----:B------:R-:W-:Y:S02]  /*1340*/  @UP0 USHF.R.U32.HI UR8, URZ, UR9, UR7 ;  /* 0x000000093f080299 */ /* 0x000fe40008011607 */
[----:B------:R-:W-:Y:S02]  /*1350*/  UIMAD.WIDE UR6, UR6, 0x66666667, URZ ;  /* 0x66666667060678a5 */ /* 0x000fe4000f8e023f */
[----:B------:R-:W-:-:S02]  /*1360*/  UIADD3 UR8, UR4, UR8, URZ ;  /* 0x0000000804087290 */ /* 0x000fc4000fffe03f */
[----:B------:R-:W-:Y:S02]  /*1370*/  USHF.R.U32.HI UR4, URZ, 0x1f, UR7 ;  /* 0x0000001f3f047899 */ /* 0x000fe40008011607 */
[----:B------:R-:W-:Y:S02]  /*1380*/  UIMAD.WIDE UR8, UR8, 0x66666667, URZ ;  /* 0x66666667080878a5 */ /* 0x000fe4000f8e023f */
[----:B------:R-:W-:Y:S02]  /*1390*/  ULEA.HI.SX32 UR7, UR7, UR4, 0x1a ;  /* 0x0000000407077291 */ /* 0x000fe4000f8fd23f */
[----:B------:R-:W-:Y:S02]  /*13a0*/  USHF.R.U32.HI UR6, URZ, 0x1f, UR9 ;  /* 0x0000001f3f067899 */ /* 0x000fe40008011609 */
[----:B------:R-:W-:Y:S02]  /*13b0*/  ULOP3.LUT UR4, UR5, 0xff000000, URZ, 0xc0, !UPT ;  /* 0xff00000005047892 */ /* 0x000fe4000f8ec03f */
[----:B------:R-:W-:-:S02]  /*13c0*/  ULEA.HI.SX32 UR6, UR9, UR6, 0x1a ;  /* 0x0000000609067291 */ /* 0x000fc4000f8fd23f */
[----:B------:R-:W-:Y:S02]  /*13d0*/  ULOP3.LUT UR5, UR5, 0xff0000, URZ, 0xc0, !UPT ;  /* 0x00ff000005057892 */ /* 0x000fe4000f8ec03f */
[----:B------:R-:W-:Y:S02]  /*13e0*/  UISETP.LT.AND UP0, UPT, UR7, UR6, UPT ;  /* 0x000000060700728c */ /* 0x000fe4000bf01270 */
[----:B------:R-:W-:Y:S02]  /*13f0*/  USHF.R.U32.HI UR4, URZ, 0x8, UR4 ;  /* 0x000000083f047899 */ /* 0x000fe40008011604 */
[----:B------:R-:W-:Y:S02]  /*1400*/  USEL UR9, UR7, UR6, UP0 ;  /* 0x0000000607097287 */ /* 0x000fe40008000000 */
[----:B------:R-:W-:Y:S02]  /*1410*/  ULEA.HI UR5, UR5, UR4, URZ, 0x10 ;  /* 0x0000000405057291 */ /* 0x000fe4000f8f803f */
[----:B------:R-:W-:-:S02]  /*1420*/  UISETP.GE.AND UP0, UPT, UR9, 0x1, UPT ;  /* 0x000000010900788c */ /* 0x000fc4000bf06270 */
[----:B------:R-:W-:Y:S01]  /*1430*/  ULOP3.LUT UR41, UR5, 0xff, URZ, 0xc0, !UPT ;  /* 0x000000ff05297892 */ /* 0x000fe2000f8ec03f */
[----:B------:R-:W-:Y:S01]  /*1440*/  UMOV UR4, URZ ;  /* 0x0000003f00047c82 */ /* 0x000fe20008000000 */
[----:B------:R-:W-:Y:S02]  /*1450*/  USHF.R.U32.HI UR42, URZ, 0x10, UR5 ;  /* 0x000000103f2a7899 */ /* 0x000fe40008011605 */
[----:B------:R-:W-:-:S13]  /*1460*/  PLOP3.LUT P0, PT, PT, PT, UP0, 0x80, 0x0 ;  /* 0x000000000000781c */ /* 0x000fda0003f0f008 */
[----:B------:R-:W-:Y:S05]  /*1470*/  @!P0 BRA `(.L_x_2057) ;  /* 0x0000000000908947 */ /* 0x000fea0003800000 */
[----:B------:R-:W-:Y:S01]  /*1480*/  UISETP.NE.AND UP0, UPT, UR42, URZ, UPT ;  /* 0x0000003f2a00728c */ /* 0x000fe2000bf05270 */
[----:B------:R-:W-:-:S03]  /*1490*/  ULDC UR4, c[0x0][0x9f0] ;  /* 0x00027c0000047ab9 */ /* 0x000fc60000000800 */
[----:B------:R-:W-:-:S03]  /*14a0*/  USEL UR10, UR42, UR4, UP0 ;  /* 0x000000042a0a7287 */ /* 0x000fc60008000000 */
[----:B------:R-:W-:Y:S01]  /*14b0*/  UMOV UR4, URZ ;  /* 0x0000003f00047c82 */ /* 0x000fe20008000000 */
[----:B------:R-:W-:Y:S02]  /*14c0*/  UIADD3 UR6, UR10, -0x1, UR9 ;  /* 0xffffffff0a067890 */ /* 0x000fe4000fffe009 */
[----:B------:R-:W-:-:S04]  /*14d0*/  IMAD.U32 R3, RZ, RZ, UR10 ;  /* 0x0000000aff037e24 */ /* 0x000fc8000f8e00ff */
[----:B------:R-:W-:Y:S01]  /*14e0*/  IMAD.U32 R4, RZ, RZ, UR6 ;  /* 0x00000006ff047e24 */ /* 0x000fe2000f8e00ff */
[-C--:B------:R-:W-:Y:S01]  /*14f0*/  IABS R0, R3.reuse ;  /* 0x0000000300007213 */ /* 0x080fe20000000000 */
[----:B------:R-:W-:Y:S01]  /*1500*/  ULOP3.LUT UR6, UR6, UR10, URZ, 0x3c, !UPT ;  /* 0x0000000a06067292 */ /* 0x000fe2000f8e3c3f */
[----:B------:R-:W-:Y:S02]  /*1510*/  IABS R5, R3 ;  /* 0x0000000300057213 */ /* 0x000fe40000000000 */
        /* <DEDUP_REMOVED lines=26> */
.L_x_2057:
[----:B------:R-:W-:Y:S01]  /*16c0*/  UIMAD UR43, UR41, UR4, URZ ;  /* 0x00000004292b72a4 */ /* 0x000fe2000f8e023f */
[----:B------:R-:W-:Y:S01]  /*16d0*/  IMAD.U32 R0, RZ, RZ, UR9 ;  /* 0x00000009ff007e24 */ /* 0x000fe2000f8e00ff */
[----:B------:R-:W-:Y:S01]  /*16e0*/  PLOP3.LUT P0, PT, PT, PT, PT, 0x80, 0x0 ;  /* 0x000000000000781c */ /* 0x000fe20003f0f070 */
[----:B------:R-:W-:Y:S01]  /*16f0*/  IMAD.U32 R3, RZ, RZ, UR4 ;  /* 0x00000004ff037e24 */ /* 0x000fe2000f8e00ff */
[----:B------:R-:W-:Y:S02]  /*1700*/  CS2R R4, SRZ ;  /* 0x0000000000047805 */ /* 0x000fe4000001ff00 */
[----:B------:R-:W-:Y:S02]  /*1710*/  CS2R R56, SRZ ;  /* 0x0000000000387805 */ /* 0x000fe4000001ff00 */
[----:B------:R-:W-:Y:S02]  /*1720*/  CS2R R24, SRZ ;  /* 0x0000000000187805 */ /* 0x000fe4000001ff00 */
[----:B------:R-:W-:-:S02]  /*1730*/  CS2R R26, SRZ ;  /* 0x00000000001a7805 */ /* 0x000fc4000001ff00 */
[----:B------:R-:W-:Y:S02]  /*1740*/  VIADDMNMX R0, R3, UR43, R0, PT ;  /* 0x0000002b03007c46 */ /* 0x000fe4000b800100 */
[----:B------:R-:W-:Y:S02]  /*1750*/  CS2R R6, SRZ ;  /* 0x0000000000067805 */ /* 0x000fe4000001ff00 */
[----:B------:R-:W-:Y:S02]  /*1760*/  CS2R R36, SRZ ;  /* 0x0000000000247805 */ /* 0x000fe4000001ff00 */
[----:B------:R-:W-:Y:S02]  /*1770*/  CS2R R32, SRZ ;  /* 0x0000000000207805 */ /* 0x000fe4000001ff00 */
[----:B------:R-:W-:Y:S02]  /*1780*/  R2UR UR53, R0 ;  /* 0x00000000003572ca */ /* 0x000fe400000e0000 */
        /* <DEDUP_REMOVED lines=10> */
[----:B------:R-:W-:-:S06]  /*1830*/  UISETP.GT.AND UP0, UPT, UR53, UR43, UPT ;  /* 0x0000002b3500728c */ /* 0x000fcc000bf04270 */
[----:B------:R-:W-:-:S13]  /*1840*/  PLOP3.LUT P1, PT, PT, PT, UP0, 0x80, 0x0 ;  /* 0x000000000000781c */ /* 0x000fda0003f2f008 */
[----:B------:R-:W-:Y:S05]  /*1850*/  @!P1 BRA `(.L_x_2058) ;  /* 0x000000a400c49947 */ /* 0x000fea0003800000 */
[----:B------:R-:W0:Y:S01]  /*1860*/  S2R R2, SR_TID.X ;  /* 0x0000000000027919 */ /* 0x000e220000002100 */
[----:B------:R-:W1:Y:S01]  /*1870*/  S2UR UR44, SR_CgaCtaId ;  /* 0x00000000002c79c3 */ /* 0x000e620000008800 */
[----:B------:R-:W-:Y:S02]  /*1880*/  UMOV UR45, 0x400 ;  /* 0x00000400002d7882 */ /* 0x000fe40000000000 */
[----:B-1----:R-:W-:Y:S01]  /*1890*/  ULEA UR45, UR44, UR45, 0x18 ;  /* 0x0000002d2c2d7291 */ /* 0x002fe2000f8ec03f */
[----:B0-----:R-:W-:-:S05]  /*18a0*/  VIADD R10, R2, 0xffffff80 ;  /* 0xffffff80020a7836 */ /* 0x001fca0000000000 */
[----:B------:R-:W-:-:S04]  /*18b0*/  SHF.R.S32.HI R2, RZ, 0x1f, R10 ;  /* 0x0000001fff027819 */ /* 0x000fc8000001140a */
[----:B------:R-:W-:-:S04]  /*18c0*/  LEA.HI R2, R2, R10, RZ, 0x7 ;  /* 0x0000000a02027211 */ /* 0x000fc800078f38ff */
[----:B------:R-:W-:-:S05]  /*18d0*/  SHF.R.S32.HI R2, RZ, 0x7, R2 ;  /* 0x00000007ff027819 */ /* 0x000fca0000011402 */
[----:B------:R-:W0:Y:S02]  /*18e0*/  SHFL.IDX PT, R0, R2, RZ, 0x1f ;  /* 0x00001fff02007589 */ /* 0x000e2400000e0000 */
[----:B0-----:R-:W-:-:S13]  /*18f0*/  R2UR UR6, R0 ;  /* 0x00000000000672ca */ /* 0x001fda00000e0000 */
        /* <DEDUP_REMOVED lines=26> */
.L_x_2059:
        /* <DEDUP_REMOVED lines=26> */
[----:B------:R-:W-:Y:S02]  /*1c40*/  @P1 LEA.HI.X R9, R6, UR7, R3, 0x2, P3 ;  /* 0x0000000706091c11 */ /* 0x000fe400098f1403 */
[----:B------:R-:W-:-:S03]  /*1c50*/  MOV R3, 0x3f800000 ;  /* 0x3f80000000037802 */ /* 0x000fc60000000f00 */
        /* <DEDUP_REMOVED lines=14> */
.L_x_2208:
[----:B------:R-:W-:Y:S05]  /*1d40*/  @!P1 BRA `(.L_x_2061) ;  /* 0x0000000000049947 */ /* 0x000fea0003800000 */
[----:B------:R-:W-:Y:S01]  /*1d50*/  BPT.TRAP 0x1 ;  /* 0x000000040000795c */ /* 0x000fe20000300000 */
.L_x_2061:
[----:B------:R-:W-:Y:S02]  /*1d60*/  IMAD.U32 R4, RZ, RZ, UR46 ;  /* 0x0000002eff047e24 */ /* 0x000fe4000f8e00ff */
[----:B0-----:R-:W-:-:S03]  /*1d70*/  IMAD.U32 R3, RZ, RZ, UR47 ;  /* 0x0000002fff037e24 */ /* 0x001fc6000f8e00ff */
[----:B------:R-:W-:Y:S02]  /*1d80*/  LEA R4, R4, UR45, 0x3 ;  /* 0x0000002d04047c11 */ /* 0x000fe4000f8e18ff */
[----:B------:R-:W-:-:S04]  /*1d90*/  SHF.L.U32 R3, R3, 0x1f, RZ ;  /* 0x0000001f03037819 */ /* 0x000fc800000006ff */
[----:B------:R0:W1:Y:S01]  /*1da0*/  SYNCS.PHASECHK.TRANS64.TRYWAIT P0, [R4+URZ+0x13230], R3 ;  /* 0x01323003040075a7 */ /* 0x000062000800017f */
[----:B------:R-:W-:Y:S05]  /*1db0*/  @!P1 BRA `(.L_x_2062) ;  /* 0x0000000000049947 */ /* 0x000fea0003800000 */
[----:B------:R-:W-:Y:S01]  /*1dc0*/  BPT.TRAP 0x1 ;  /* 0x000000040000795c */ /* 0x000fe20000300000 */
.L_x_2062:
[----:B-1----:R-:W-:Y:S05]  /*1dd0*/  @P0 BRA `(.L_x_2063) ;  /* 0x0000000000080947 */ /* 0x002fea0003800000 */
[----:B------:R-:W1:Y:S02]  /*1de0*/  SYNCS.PHASECHK.TRANS64.TRYWAIT P0, [R4+URZ+0x13230], R3 ;  /* 0x01323003040075a7 */ /* 0x000e64000800017f */
[----:B-1----:R-:W-:Y:S05]  /*1df0*/  @!P0 BRA `(.L_x_2064) ;  /* 0x0000013c00cc8947 */ /* 0x002fea0003800000 */
.L_x_2063:
        /* <DEDUP_REMOVED lines=73> */
.L_x_2065:
[----:B------:R-:W-:Y:S01]  /*2290*/  UISETP.NE.AND UP0, UPT, UR52, URZ, UPT ;  /* 0x0000003f3400728c */ /* 0x000fe2000bf05270 */
[C---:B------:R-:W-:Y:S01]  /*22a0*/  FMUL.FTZ R5, R0.reuse, R89 ;  /* 0x0000005900057220 */ /* 0x040fe20000410000 */
[C---:B------:R-:W-:Y:S01]  /*22b0*/  FMUL.FTZ R6, R0.reuse, R92 ;  /* 0x0000005c00067220 */ /* 0x040fe20000410000 */
[----:B------:R-:W-:Y:S02]  /*22c0*/  VIADD R89, R17, UR40 ;  /* 0x0000002811597c36 */ /* 0x000fe40008000000 */
[C---:B------:R-:W-:Y:S01]  /*22d0*/  FMUL.FTZ R92, R0.reuse, R95 ;  /* 0x0000005f005c7220 */ /* 0x040fe20000410000 */
[C---:B------:R-:W-:Y:S01]  /*22e0*/  FMUL.FTZ R95, R0.reuse, R102 ;  /* 0x00000066005f7220 */ /* 0x040fe20000410000 */
[----:B------:R-:W-:Y:S01]  /*22f0*/  PLOP3.LUT P0, PT, PT, PT, UP0, 0x80, 0x0 ;  /* 0x000000000000781c */ /* 0x000fe20003f0f008 */
[C---:B------:R-:W-:Y:S01]  /*2300*/  FMUL.FTZ R102, R0.reuse, R62 ;  /* 0x0000003e00667220 */ /* 0x040fe20000410000 */
[----:B------:R-:W-:Y:S01]  /*2310*/  PLOP3.LUT P2, PT, PT, PT, UP0, 0x80, 0x0 ;  /* 0x000000000000781c */ /* 0x000fe20003f4f008 */
[C---:B------:R-:W-:Y:S01]  /*2320*/  FMUL.FTZ R15, R0.reuse, R76 ;  /* 0x0000004c000f7220 */ /* 0x040fe20000410000 */
[C---:B------:R-:W-:Y:S01]  /*2330*/  FMUL.FTZ R76, R0.reuse, R79 ;  /* 0x0000004f004c7220 */ /* 0x040fe20000410000 */
[----:B------:R-:W-:Y:S01]  /*2340*/  @UP0 ULDC UR6, c[0x0][0x44c] ;  /* 0x0001130000060ab9 */ /* 0x000fe20000000800 */
[C---:B------:R-:W-:Y:S01]  /*2350*/  FMUL.FTZ R11, R0.reuse, R100 ;  /* 0x00000064000b7220 */ /* 0x040fe20000410000 */
[C---:B01----:R-:W-:Y:S01]  /*2360*/  FMUL.FTZ R3, R0.reuse, R90 ;  /* 0x0000005a00037220 */ /* 0x043fe20000410000 */
[C---:B------:R-:W-:Y:S01]  /*2370*/  FMUL.FTZ R100, R0.reuse, R59 ;  /* 0x0000003b00647220 */ /* 0x040fe20000410000 */
[C---:B------:R-:W-:Y:S01]  /*2380*/  FMUL.FTZ R90, R0.reuse, R91 ;  /* 0x0000005b005a7220 */ /* 0x040fe20000410000 */
[C---:B------:R-:W-:Y:S01]  /*2390*/  FMUL.FTZ R59, R0.reuse, R61 ;  /* 0x0000003d003b7220 */ /* 0x040fe20000410000 */
[----:B------:R-:W-:Y:S01]  /*23a0*/  UIMAD UR7, UR53, -0xa0, UR50 ;  /* 0xffffff60350778a4 */ /* 0x000fe2000f8e0232 */
[----:B------:R-:W-:Y:S01]  /*23b0*/  FMUL.FTZ R7, R0, R93 ;  /* 0x0000005d00077220 */ /* 0x000fe20000410000 */
[----:B------:R-:W-:Y:S01]  /*23c0*/  @P0 IMAD.HI.U32 R62, R89, UR6, RZ ;  /* 0x00000006593e0c27 */ /* 0x000fe2000f8e00ff */
[----:B------:R-:W-:-:S03]  /*23d0*/  @UP0 ULDC UR6, c[0x0][0x450] ;  /* 0x0001140000060ab9 */ /* 0x000fc60000000800 */
[C---:B------:R-:W-:Y:S01]  /*23e0*/  FMUL.FTZ R61, R0.reuse, R65 ;  /* 0x00000041003d7220 */ /* 0x040fe20000410000 */
[C---:B------:R-:W-:Y:S01]  /*23f0*/  FMUL.FTZ R93, R0.reuse, R94 ;  /* 0x0000005e005d7220 */ /* 0x040fe20000410000 */
[C---:B------:R-:W-:Y:S01]  /*2400*/  FMUL.FTZ R94, R0.reuse, R98 ;  /* 0x00000062005e7220 */ /* 0x040fe20000410000 */
[----:B------:R-:W-:Y:S01]  /*2410*/  @P2 SHF.R.U32.HI R89, RZ, UR6, R62 ;  /* 0x00000006ff592c19 */ /* 0x000fe2000801163e */
[----:B------:R-:W-:Y:S01]  /*2420*/  UIMAD UR6, UR53, -0xa0, URZ ;  /* 0xffffff60350678a4 */ /* 0x000fe2000f8e023f */
[C---:B------:R-:W-:Y:S01]  /*2430*/  FMUL.FTZ R98, R0.reuse, R74 ;  /* 0x0000004a00627220 */ /* 0x040fe20000410000 */
[C---:B------:R-:W-:Y:S01]  /*2440*/  FMUL.FTZ R74, R0.reuse, R85 ;  /* 0x00000055004a7220 */ /* 0x040fe20000410000 */
[----:B------:R-:W-:Y:S01]  /*2450*/  FMUL.FTZ R2, R0, R88 ;  /* 0x0000005800027220 */ /* 0x000fe20000410000 */
[----:B------:R-:W0:Y:S01]  /*2460*/  SHFL.IDX PT, R79, R89, 0x1, 0x1c1f ;  /* 0x003c1f00594f7f89 */ /* 0x000e2200000e0000 */
[----:B------:R-:W1:Y:S01]  /*2470*/  MUFU.TANH R3, R3 ;  /* 0x0000000300037308 */ /* 0x000e620000002400 */
[----:B------:R-:W-:-:S02]  /*2480*/  IMAD.U32 R65, RZ, RZ, UR6 ;  /* 0x00000006ff417e24 */ /* 0x000fc4000f8e00ff */
[C---:B------:R-:W-:Y:S01]  /*2490*/  FMUL.FTZ R10, R0.reuse, R97 ;  /* 0x00000061000a7220 */ /* 0x040fe20000410000 */
[----:B------:R-:W-:Y:S02]  /*24a0*/  IMAD.U32 R85, RZ, RZ, UR51 ;  /* 0x00000033ff557e24 */ /* 0x000fe4000f8e00ff */
[----:B------:R-:W-:Y:S01]  /*24b0*/  FMUL.FTZ R97, R0, R99 ;  /* 0x0000006300617220 */ /* 0x000fe20000410000 */
[----:B------:R-:W-:Y:S01]  /*24c0*/  IMAD.U32 R91, RZ, RZ, UR7 ;  /* 0x00000007ff5b7e24 */ /* 0x000fe2000f8e00ff */
[----:B------:R-:W-:Y:S01]  /*24d0*/  IADD3 R88, -R16, 0xa1, R65 ;  /* 0x000000a110587810 */ /* 0x000fe20007ffe141 */
[C---:B------:R-:W-:Y:S01]  /*24e0*/  FMUL.FTZ R14, R0.reuse, R73 ;  /* 0x00000049000e7220 */ /* 0x040fe20000410000 */
[----:B------:R-:W2:Y:S01]  /*24f0*/  MUFU.TANH R90, R90 ;  /* 0x0000005a005a7308 */ /* 0x000ea20000002400 */
[C---:B------:R-:W-:Y:S01]  /*2500*/  FMUL.FTZ R73, R0.reuse, R84 ;  /* 0x0000005400497220 */ /* 0x040fe20000410000 */
[----:B------:R-:W-:Y:S01]  /*2510*/  IADD3 R88, -R85, UR50, R88 ;  /* 0x0000003255587c10 */ /* 0x000fe2000fffe158 */
[----:B------:R-:W-:Y:S01]  /*2520*/  FMUL.FTZ R84, R0, R87 ;  /* 0x0000005700547220 */ /* 0x000fe20000410000 */
[----:B------:R-:W-:Y:S01]  /*2530*/  IADD3 R91, -R16, 0xa0, R91 ;  /* 0x000000a0105b7810 */ /* 0x000fe20007ffe15b */
        /* <DEDUP_REMOVED lines=10> */
[--C-:B0-----:R-:W-:Y:S01]  /*25e0*/  VIADDMNMX R79, R79, R88, R91.reuse, PT ;  /* 0x000000584f4f7246 */ /* 0x101fe2000380015b */
[----:B------:R-:W0:Y:S01]  /*25f0*/  MUFU.TANH R92, R92 ;  /* 0x0000005c005c7308 */ /* 0x000e220000002400 */
[C---:B------:R-:W-:Y:S01]  /*2600*/  FMUL.FTZ R72, R0.reuse, R81 ;  /* 0x0000005100487220 */ /* 0x040fe20000410000 */
[C---:B------:R-:W-:Y:S01]  /*2610*/  FMUL.FTZ R83, R0.reuse, R86 ;  /* 0x0000005600537220 */ /* 0x040fe20000410000 */
[C---:B------:R-:W-:Y:S01]  /*2620*/  ISETP.GT.AND P0, PT, R79.reuse, RZ, PT ;  /* 0x000000ff4f00720c */ /* 0x040fe20003f04270 */
[C---:B------:R-:W-:Y:S01]  /*2630*/  FMUL.FTZ R81, R0.reuse, R82 ;  /* 0x0000005200517220 */ /* 0x040fe20000410000 */
[C---:B------:R-:W-:Y:S01]  /*2640*/  ISETP.GT.AND P2, PT, R79.reuse, 0x1, PT ;  /* 0x000000014f00780c */ /* 0x040fe20003f44270 */
[C---:B------:R-:W-:Y:S01]  /*2650*/  FMUL.FTZ R86, R0.reuse, R58 ;  /* 0x0000003a00567220 */ /* 0x040fe20000410000 */
[----:B------:R-:W-:Y:S01]  /*2660*/  ISETP.GT.AND P3, PT, R79, 0x8, PT ;  /* 0x000000084f00780c */ /* 0x000fe20003f64270 */
        /* <DEDUP_REMOVED lines=18> */
[----:B------:R-:W-:Y:S01]  /*2790*/  FMUL.FTZ R21, R0, R80 ;  /* 0x0000005000157220 */ /* 0x000fe20000410000 */
[----:B----4-:R-:W-:Y:S01]  /*27a0*/  FSEL R103, R94, -INF , P2 ;  /* 0xff8000005e677808 */ /* 0x010fe20001000000 */
[C---:B------:R-:W-:Y:S01]  /*27b0*/  FMUL.FTZ R3, R0.reuse, R42 ;  /* 0x0000002a00037220 */ /* 0x040fe20000410000 */
[----:B------:R-:W-:Y:S01]  /*27c0*/  FMNMX.FTZ R68, R101, R68, !PT ;  /* 0x0000004465447209 */ /* 0x000fe20007810000 */
[C---:B------:R-:W-:Y:S01]  /*27d0*/  FMUL.FTZ R104, R0.reuse, R63 ;  /* 0x0000003f00687220 */ /* 0x040fe20000410000 */
[----:B------:R-:W-:Y:S01]  /*27e0*/  ISETP.GT.AND P2, PT, R79, 0x18, PT ;  /* 0x000000184f00780c */ /* 0x000fe20003f44270 */
[----:B------:R-:W2:Y:S01]  /*27f0*/  MUFU.TANH R96, R96 ;  /* 0x0000006000607308 */ /* 0x000ea20000002400 */
[----:B-1----:R-:W-:Y:S01]  /*2800*/  FSEL R97, R97, -INF , P0 ;  /* 0xff80000061617808 */ /* 0x002fe20000000000 */
[C---:B------:R-:W-:Y:S01]  /*2810*/  FMUL.FTZ R63, R0.reuse, R69 ;  /* 0x00000045003f7220 */ /* 0x040fe20000410000 */
[----:B------:R-:W-:Y:S01]  /*2820*/  FMNMX.FTZ R68, R103, R68, !PT ;  /* 0x0000004467447209 */ /* 0x000fe20007810000 */
[C---:B------:R-:W-:Y:S01]  /*2830*/  FMUL.FTZ R69, R0.reuse, R71 ;  /* 0x0000004700457220 */ /* 0x040fe20000410000 */
[----:B------:R-:W-:Y:S01]  /*2840*/  ISETP.GT.AND P0, PT, R79, 0x19, PT ;  /* 0x000000194f00780c */ /* 0x000fe20003f04270 */
[C---:B------:R-:W-:Y:S01]  /*2850*/  FMUL.FTZ R71, R0.reuse, R46 ;  /* 0x0000002e00477220 */ /* 0x040fe20000410000 */
[----:B------:R-:W-:Y:S01]  /*2860*/  FMNMX.FTZ R68, R97, R68, !PT ;  /* 0x0000004461447209 */ /* 0x000fe20007810000 */
[----:B------:R-:W1:Y:S01]  /*2870*/  MUFU.TANH R98, R98 ;  /* 0x0000006200627308 */ /* 0x000e620000002400 */
[----:B0-----:R-:W-:Y:S01]  /*2880*/  FSEL R95, R95, -INF , P2 ;  /* 0xff8000005f5f7808 */ /* 0x001fe20001000000 */
[C---:B------:R-:W-:Y:S01]  /*2890*/  FMUL.FTZ R47, R0.reuse, R47 ;  /* 0x0000002f002f7220 */ /* 0x040fe20000410000 */
[----:B------:R-:W-:Y:S01]  /*28a0*/  ISETP.GT.AND P2, PT, R79, 0x20, PT ;  /* 0x000000204f00780c */ /* 0x000fe20003f44270 */
[----:B------:R-:W-:Y:S01]  /*28b0*/  FMUL.FTZ R51, R0, R51 ;  /* 0x0000003300337220 */ /* 0x000fe20000410000 */
[----:B------:R-:W-:Y:S01]  /*28c0*/  FMNMX.FTZ R68, R95, R68, !PT ;  /* 0x000000445f447209 */ /* 0x000fe20007810000 */
[----:B------:R-:W0:Y:S01]  /*28d0*/  SHFL.IDX PT, R89, R89, RZ, 0x1c1f ;  /* 0x001c1fff59597589 */ /* 0x000e2200000e0000 */
[----:B------:R-:W-:Y:S01]  /*28e0*/  ULDC UR21, c[0x0][0x988] ;  /* 0x0002620000157ab9 */ /* 0x000fe20000000800 */
[----:B------:R-:W3:Y:S01]  /*28f0*/  MUFU.TANH R75, R75 ;  /* 0x0000004b004b7308 */ /* 0x000ee20000002400 */
[----:B--2---:R-:W-:Y:S01]  /*2900*/  FSEL R93, R96, -INF , P0 ;  /* 0xff800000605d7808 */ /* 0x004fe20000000000 */
[C---:B------:R-:W-:Y:S01]  /*2910*/  FMUL.FTZ R56, R0.reuse, R56 ;  /* 0x0000003800387220 */ /* 0x040fe20000410000 */
[----:B------:R-:W-:Y:S01]  /*2920*/  ISETP.GT.AND P0, PT, R79, 0x21, PT ;  /* 0x000000214f00780c */ /* 0x000fe20003f04270 */
[C---:B------:R-:W-:Y:S01]  /*2930*/  FMUL.FTZ R57, R0.reuse, R57 ;  /* 0x0000003900397220 */ /* 0x040fe20000410000 */
[----:B------:R-:W-:Y:S01]  /*2940*/  FMNMX.FTZ R43, R93, R68, !PT ;  /* 0x000000445d2b7209 */ /* 0x000fe20007810000 */
[C---:B------:R-:W-:Y:S01]  /*2950*/  FMUL.FTZ R40, R0.reuse, R40 ;  /* 0x0000002800287220 */ /* 0x040fe20000410000 */
[----:B------:R-:W-:Y:S01]  /*2960*/  FMUL.FTZ R41, R0, R41 ;  /* 0x0000002900297220 */ /* 0x000fe20000410000 */
[----:B------:R-:W2:Y:S01]  /*2970*/  MUFU.TANH R77, R77 ;  /* 0x0000004d004d7308 */ /* 0x000ea20000002400 */
[----:B-1----:R-:W-:Y:S01]  /*2980*/  FSEL R82, R98, -INF , P2 ;  /* 0xff80000062527808 */ /* 0x002fe20001000000 */
[C---:B------:R-:W-:Y:S01]  /*2990*/  FMUL.FTZ R48, R0.reuse, R48 ;  /* 0x0000003000307220 */ /* 0x040fe20000410000 */
[----:B------:R-:W-:Y:S01]  /*29a0*/  ISETP.GT.AND P2, PT, R79, 0x28, PT ;  /* 0x000000284f00780c */ /* 0x000fe20003f44270 */
[----:B------:R-:W-:Y:S01]  /*29b0*/  FMUL.FTZ R49, R0, R49 ;  /* 0x0000003100317220 */ /* 0x000fe20000410000 */
[----:B------:R-:W-:Y:S01]  /*29c0*/  FMNMX.FTZ R43, R82, R43, !PT ;  /* 0x0000002b522b7209 */ /* 0x000fe20007810000 */
[C---:B------:R-:W-:Y:S01]  /*29d0*/  FMUL.FTZ R52, R0.reuse, R52 ;  /* 0x0000003400347220 */ /* 0x040fe20000410000 */
[C---:B------:R-:W-:Y:S01]  /*29e0*/  FMUL.FTZ R53, R0.reuse, R53 ;  /* 0x0000003500357220 */ /* 0x040fe20000410000 */
[----:B------:R-:W1:Y:S01]  /*29f0*/  MUFU.TANH R76, R76 ;  /* 0x0000004c004c7308 */ /* 0x000e620000002400 */
[----:B---3--:R-:W-:Y:S01]  /*2a00*/  FSEL R80, R75, -INF , P0 ;  /* 0xff8000004b507808 */ /* 0x008fe20000000000 */
[C---:B------:R-:W-:Y:S01]  /*2a10*/  FMUL.FTZ R24, R0.reuse, R24 ;  /* 0x0000001800187220 */ /* 0x040fe20000410000 */
[----:B------:R-:W-:Y:S01]  /*2a20*/  ISETP.GT.AND P0, PT, R79, 0x29, PT ;  /* 0x000000294f00780c */ /* 0x000fe20003f04270 */
[----:B------:R-:W-:Y:S01]  /*2a30*/  FMUL.FTZ R25, R0, R25 ;  /* 0x0000001900197220 */ /* 0x000fe20000410000 */
[----:B------:R-:W-:Y:S01]  /*2a40*/  FMNMX.FTZ R42, R80, R43, !PT ;  /* 0x0000002b502a7209 */ /* 0x000fe20007810000 */
[C---:B------:R-:W-:Y:S01]  /*2a50*/  FMUL.FTZ R28, R0.reuse, R28 ;  /* 0x0000001c001c7220 */ /* 0x040fe20000410000 */
[----:B0-----:R-:W-:Y:S01]  /*2a60*/  VIADDMNMX R88, R89, R88, R91, PT ;  /* 0x0000005859587246 */ /* 0x001fe2000380015b */
[----:B------:R-:W0:Y:S01]  /*2a70*/  MUFU.TANH R81, R81 ;  /* 0x0000005100517308 */ /* 0x000e220000002400 */
[----:B--2---:R-:W-:Y:S01]  /*2a80*/  FSEL R75, R77, -INF , P2 ;  /* 0xff8000004d4b7808 */ /* 0x004fe20001000000 */
[C---:B------:R-:W-:Y:S01]  /*2a90*/  FMUL.FTZ R29, R0.reuse, R29 ;  /* 0x0000001d001d7220 */ /* 0x040fe20000410000 */
[----:B------:R-:W-:Y:S01]  /*2aa0*/  ISETP.GT.AND P2, PT, R79, 0x30, PT ;  /* 0x000000304f00780c */ /* 0x000fe20003f44270 */
[C---:B------:R-:W-:Y:S01]  /*2ab0*/  FMUL.FTZ R32, R0.reuse, R32 ;  /* 0x0000002000207220 */ /* 0x040fe20000410000 */
[----:B------:R-:W-:Y:S01]  /*2ac0*/  FMNMX.FTZ R43, R75, R42, !PT ;  /* 0x0000002a4b2b7209 */ /* 0x000fe20007810000 */
[----:B------:R-:W-:Y:S01]  /*2ad0*/  FMUL.FTZ R33, R0, R33 ;  /* 0x0000002100217220 */ /* 0x000fe20000410000 */
[----:B------:R-:W-:Y:S01]  /*2ae0*/  ISETP.GT.AND P3, PT, R88, 0x8, PT ;  /* 0x000000085800780c */ /* 0x000fe20003f64270 */
[----:B------:R-:W2:Y:S01]  /*2af0*/  MUFU.TANH R78, R78 ;  /* 0x0000004e004e7308 */ /* 0x000ea20000002400 */
[----:B-1----:R-:W-:Y:S01]  /*2b00*/  FSEL R68, R76, -INF , P0 ;  /* 0xff8000004c447808 */ /* 0x002fe20000000000 */
[C---:B------:R-:W-:Y:S01]  /*2b10*/  FMUL.FTZ R76, R0.reuse, R50 ;  /* 0x00000032004c7220 */ /* 0x040fe20000410000 */
[----:B------:R-:W-:Y:S01]  /*2b20*/  ISETP.GT.AND P0, PT, R79, 0x31, PT ;  /* 0x000000314f00780c */ /* 0x000fe20003f04270 */
[----:B------:R-:W-:Y:S01]  /*2b30*/  FMUL.FTZ R37, R0, R37 ;  /* 0x0000002500257220 */ /* 0x000fe20000410000 */
[----:B------:R-:W-:Y:S01]  /*2b40*/  FMNMX.FTZ R46, R68, R43, !PT ;  /* 0x0000002b442e7209 */ /* 0x000fe20007810000 */
[----:B------:R-:W-:Y:S01]  /*2b50*/  @UP0 ULDC UR6, c[0x0][0x44c] ;  /* 0x0001130000060ab9 */ /* 0x000fe20000000800 */
[----:B------:R-:W-:Y:S01]  /*2b60*/  R2UR UR11, R4 ;  /* 0x00000000040b72ca */ /* 0x000fe200000e0000 */
[----:B------:R-:W1:Y:S01]  /*2b70*/  MUFU.TANH R83, R83 ;  /* 0x0000005300537308 */ /* 0x000e620000002400 */
[----:B0-----:R-:W-:Y:S01]  /*2b80*/  FSEL R65, R81, -INF , P2 ;  /* 0xff80000051417808 */ /* 0x001fe20001000000 */
[----:B------:R-:W-:Y:S01]  /*2b90*/  UIMAD.WIDE.U32 UR6, UR40, UR6, URZ ;  /* 0x00000006280672a5 */ /* 0x000fe2000f8e003f */
[----:B------:R-:W-:Y:S01]  /*2ba0*/  ISETP.GT.AND P2, PT, R79, 0x38, PT ;  /* 0x000000384f00780c */ /* 0x000fe20003f44270 */
[----:B------:R-:W-:Y:S01]  /*2bb0*/  @UP0 ULDC UR12, c[0x0][0x450] ;  /* 0x00011400000c0ab9 */ /* 0x000fe20000000800 */
[----:B------:R-:W-:Y:S01]  /*2bc0*/  UMOV UR10, UR40 ;  /* 0x00000028000a7c82 */ /* 0x000fe20008000000 */
[----:B------:R-:W-:-:S02]  /*2bd0*/  @UP0 USHF.R.U32.HI UR10, URZ, UR12, UR7 ;  /* 0x0000000c3f0a0299 */ /* 0x000fc40008011607 */
[----:B------:R-:W0:Y:S01]  /*2be0*/  MUFU.TANH R84, R84 ;  /* 0x0000005400547308 */ /* 0x000e220000002400 */
[----:B--2---:R-:W-:Y:S01]  /*2bf0*/  FSEL R42, R78, -INF , P0 ;  /* 0xff8000004e2a7808 */ /* 0x004fe20000000000 */
[----:B------:R-:W-:Y:S01]  /*2c00*/  FMUL.FTZ R78, R0, R54 ;  /* 0x00000036004e7220 */ /* 0x000fe20000410000 */
[----:B------:R-:W-:Y:S01]  /*2c10*/  ISETP.GT.AND P0, PT, R79, 0x39, PT ;  /* 0x000000394f00780c */ /* 0x000fe20003f04270 */
[----:B------:R-:W-:Y:S02]  /*2c20*/  UIADD3 UR6, UR10, UR50, -UR51 ;  /* 0x000000320a067290 */ /* 0x000fe4000fffe833 */
[----:B------:R-:W-:Y:S02]  /*2c30*/  UIADD3 UR20, UR53, -0x2, URZ ;  /* 0xfffffffe35147890 */ /* 0x000fe4000fffe03f */
[----:B------:R-:W2:Y:S01]  /*2c40*/  MUFU.TANH R86, R86 ;  /* 0x0000005600567308 */ /* 0x000ea20000002400 */
[----:B-1----:R-:W-:Y:S01]  /*2c50*/  FSEL R43, R83, -INF , P2 ;  /* 0xff800000532b7808 */ /* 0x002fe20001000000 */
[----:B------:R-:W-:Y:S01]  /*2c60*/  UIMAD.WIDE UR6, UR6, 0x66666667, URZ ;  /* 0x66666667060678a5 */ /* 0x000fe2000f8e023f */
[----:B------:R-:W-:-:S03]  /*2c70*/  ISETP.GT.AND P2, PT, R79, 0x40, PT ;  /* 0x000000404f00780c */ /* 0x000fc60003f44270 */
[----:B------:R-:W-:Y:S02]  /*2c80*/  USHF.R.U32.HI UR6, URZ, 0x1f, UR7 ;  /* 0x0000001f3f067899 */ /* 0x000fe40008011607 */
[----:B------:R-:W1:Y:S02]  /*2c90*/  MUFU.TANH R100, R100 ;  /* 0x0000006400647308 */ /* 0x000e640000002400 */
[----:B------:R-:W-:Y:S02]  /*2ca0*/  ULEA.HI.SX32 UR7, UR7, UR6, 0x1a ;  /* 0x0000000607077291 */ /* 0x000fe4000f8fd23f */
[----:B------:R-:W-:Y:S02]  /*2cb0*/  UIADD3 UR6, UR11, 0x13240, URZ ;  /* 0x000132400b067890 */ /* 0x000fe4000fffe03f */
[----:B------:R-:W-:Y:S02]  /*2cc0*/  UISETP.LT.AND UP0, UPT, UR43, UR7, UPT ;  /* 0x000000072b00728c */ /* 0x000fe4000bf01270 */
[----:B------:R3:W-:Y:S01]  /*2cd0*/  MUFU.TANH R77, R47 ;  /* 0x0000002f004d7308 */ /* 0x0007e20000002400 */
[----:B------:R-:W-:-:S02]  /*2ce0*/  UPRMT UR6, UR44, 0x654, UR6 ;  /* 0x000006542c067896 */ /* 0x000fc40008000006 */
[----:B------:R-:W-:-:S04]  /*2cf0*/  USEL UR25, UR43, UR7, !UP0 ;  /* 0x000000072b197287 */ /* 0x000fc8000c000000 */
[----:B------:R-:W-:Y:S01]  /*2d00*/  UISETP.GE.AND UP0, UPT, UR20, UR25, UPT ;  /* 0x000000191400728c */ /* 0x000fe2000bf06270 */
[----:B------:R-:W-:Y:S01]  /*2d10*/  MUFU.TANH R102, R102 ;  /* 0x0000006600667308 */ /* 0x000fe20000002400 */
[----:B---3--:R-:W-:Y:S01]  /*2d20*/  FMNMX.FTZ R47, R65, R46, !PT ;  /* 0x0000002e412f7209 */ /* 0x008fe20007810000 */
[----:B------:R-:W-:Y:S01]  /*2d30*/  SYNCS.ARRIVE.TRANS64.RED.A1T0 RZ, [UR6], RZ ;  /* 0x000000ffffff79a7 */ /* 0x000fe20008100406 */
[----:B0-----:R-:W-:Y:S02]  /*2d40*/  FSEL R46, R84, -INF , P0 ;  /* 0xff800000542e7808 */ /* 0x001fe40000000000 */
[----:B------:R-:W-:Y:S02]  /*2d50*/  FMNMX.FTZ R50, R42, R47, !PT ;  /* 0x0000002f2a327209 */ /* 0x000fe40007810000 */
[----:B------:R-:W-:Y:S01]  /*2d60*/  ISETP.GT.AND P0, PT, R79, 0x41, PT ;  /* 0x000000414f00780c */ /* 0x000fe20003f04270 */
[----:B------:R-:W0:Y:S01]  /*2d70*/  MUFU.TANH R104, R104 ;  /* 0x0000006800687308 */ /* 0x000e220000002400 */
[----:B------:R-:W-:-:S02]  /*2d80*/  FMNMX.FTZ R81, R43, R50, !PT ;  /* 0x000000322b517209 */ /* 0x000fc40007810000 */
[----:B--2---:R-:W-:Y:S02]  /*2d90*/  FSEL R47, R86, -INF , P2 ;  /* 0xff800000562f7808 */ /* 0x004fe40001000000 */
[----:B------:R-:W-:Y:S01]  /*2da0*/  FMNMX.FTZ R54, R46, R81, !PT ;  /* 0x000000512e367209 */ /* 0x000fe20007810000 */
[----:B------:R-:W-:Y:S01]  /*2db0*/  FMUL.FTZ R81, R0, R55 ;  /* 0x0000003700517220 */ /* 0x000fe20000410000 */
[----:B------:R-:W-:Y:S01]  /*2dc0*/  ISETP.GT.AND P2, PT, R79, 0x48, PT ;  /* 0x000000484f00780c */ /* 0x000fe20003f44270 */
[----:B------:R-:W-:Y:S01]  /*2dd0*/  MUFU.TANH R64, R64 ;  /* 0x0000004000407308 */ /* 0x000fe20000002400 */
[----:B-1----:R-:W-:Y:S02]  /*2de0*/  FSEL R50, R100, -INF , P0 ;  /* 0xff80000064327808 */ /* 0x002fe40000000000 */
[----:B------:R-:W-:Y:S02]  /*2df0*/  FMNMX.FTZ R83, R47, R54, !PT ;  /* 0x000000362f537209 */ /* 0x000fe40007810000 */
[----:B------:R-:W-:-:S02]  /*2e00*/  ISETP.GT.AND P0, PT, R79, 0x49, PT ;  /* 0x000000494f00780c */ /* 0x000fc40003f04270 */
[----:B------:R-:W-:Y:S01]  /*2e10*/  FMNMX.FTZ R84, R50, R83, !PT ;  /* 0x0000005332547209 */ /* 0x000fe20007810000 */
[----:B------:R-:W1:Y:S01]  /*2e20*/  MUFU.TANH R66, R66 ;  /* 0x0000004200427308 */ /* 0x000e620000002400 */
[----:B0-----:R-:W-:Y:S02]  /*2e30*/  FSEL R54, R104, -INF , P0 ;  /* 0xff80000068367808 */ /* 0x001fe40000000000 */
[----:B------:R-:W-:-:S05]  /*2e40*/  ISETP.GT.AND P0, PT, R79, 0x51, PT ;  /* 0x000000514f00780c */ /* 0x000fca0003f04270 */
[----:B------:R-:W0:Y:S08]  /*2e50*/  MUFU.TANH R67, R67 ;  /* 0x0000004300437308 */ /* 0x000e300000002400 */
[----:B------:R2:W-:Y:S08]  /*2e60*/  MUFU.TANH R90, R51 ;  /* 0x00000033005a7308 */ /* 0x0005f00000002400 */
[----:B------:R-:W3:Y:S01]  /*2e70*/  MUFU.TANH R69, R69 ;  /* 0x0000004500457308 */ /* 0x000ee20000002400 */
[----:B--2---:R-:W-:-:S02]  /*2e80*/  FSEL R51, R102, -INF , P2 ;  /* 0xff80000066337808 */ /* 0x004fc40001000000 */
[----:B------:R-:W-:Y:S02]  /*2e90*/  ISETP.GT.AND P2, PT, R79, 0x50, PT ;  /* 0x000000504f00780c */ /* 0x000fe40003f44270 */
[----:B------:R-:W-:-:S03]  /*2ea0*/  FMNMX.FTZ R55, R51, R84, !PT ;  /* 0x0000005433377209 */ /* 0x000fc60007810000 */
[----:B------:R-:W2:Y:S01]  /*2eb0*/  MUFU.TANH R3, R3 ;  /* 0x0000000300037308 */ /* 0x000ea20000002400 */
[----:B------:R-:W-:Y:S02]  /*2ec0*/  FMNMX.FTZ R83, R54, R55, !PT ;  /* 0x0000003736537209 */ /* 0x000fe40007810000 */
[----:B-1----:R-:W-:Y:S02]  /*2ed0*/  FSEL R55, R66, -INF , P0 ;  /* 0xff80000042377808 */ /* 0x002fe40000000000 */
[----:B------:R-:W-:-:S03]  /*2ee0*/  ISETP.GT.AND P0, PT, R79, 0x59, PT ;  /* 0x000000594f00780c */ /* 0x000fc60003f04270 */
[----:B------:R1:W-:Y:S08]  /*2ef0*/  MUFU.TANH R86, R78 ;  /* 0x0000004e00567308 */ /* 0x0003f00000002400 */
[----:B------:R-:W4:Y:S01]  /*2f00*/  MUFU.TANH R70, R70 ;  /* 0x0000004600467308 */ /* 0x000f220000002400 */
[----:B-1----:R-:W-:Y:S01]  /*2f10*/  FMUL.FTZ R78, R0, R26 ;  /* 0x0000001a004e7220 */ /* 0x002fe20000410000 */
[----:B------:R-:W-:-:S02]  /*2f20*/  FSEL R26, R64, -INF , P2 ;  /* 0xff800000401a7808 */ /* 0x000fc40001000000 */
[----:B------:R-:W-:Y:S02]  /*2f30*/  ISETP.GT.AND P2, PT, R79, 0x58, PT ;  /* 0x000000584f00780c */ /* 0x000fe40003f44270 */
[----:B------:R-:W-:Y:S02]  /*2f40*/  FMNMX.FTZ R66, R26, R83, !PT ;  /* 0x000000531a427209 */ /* 0x000fe40007810000 */
[----:B------:R-:W1:Y:S01]  /*2f50*/  MUFU.TANH R71, R71 ;  /* 0x0000004700477308 */ /* 0x000e620000002400 */
[----:B0-----:R-:W-:Y:S02]  /*2f60*/  FSEL R64, R67, -INF , P2 ;  /* 0xff80000043407808 */ /* 0x001fe40001000000 */
[----:B------:R-:W-:Y:S02]  /*2f70*/  FMNMX.FTZ R67, R55, R66, !PT ;  /* 0x0000004237437209 */ /* 0x000fe40007810000 */
[----:B------:R-:W-:Y:S02]  /*2f80*/  ISETP.GT.AND P2, PT, R79, 0x60, PT ;  /* 0x000000604f00780c */ /* 0x000fe40003f44270 */
[----:B------:R-:W-:Y:S01]  /*2f90*/  FMNMX.FTZ R66, R64, R67, !PT ;  /* 0x0000004340427209 */ /* 0x000fe20007810000 */
[----:B------:R0:W-:Y:S08]  /*2fa0*/  MUFU.TANH R92, R81 ;  /* 0x00000051005c7308 */ /* 0x0001f00000002400 */
[----:B------:R-:W5:Y:S01]  /*2fb0*/  MUFU.TANH R76, R76 ;  /* 0x0000004c004c7308 */ /* 0x000f620000002400 */
[C---:B0-----:R-:W-:Y:S01]  /*2fc0*/  FMUL.FTZ R81, R0.reuse, R27 ;  /* 0x0000001b00517220 */ /* 0x041fe20000410000 */
[----:B---3--:R-:W-:Y:S01]  /*2fd0*/  FSEL R27, R69, -INF , P0 ;  /* 0xff800000451b7808 */ /* 0x008fe20000000000 */
[----:B------:R-:W-:Y:S01]  /*2fe0*/  FMUL.FTZ R69, R0, R30 ;  /* 0x0000001e00457220 */ /* 0x000fe20000410000 */
[----:B--2---:R-:W-:-:S02]  /*2ff0*/  FSEL R30, R3, -INF , P2 ;  /* 0xff800000031e7808 */ /* 0x004fc40001000000 */
[----:B------:R-:W-:Y:S02]  /*3000*/  ISETP.GT.AND P0, PT, R79, 0x61, PT ;  /* 0x000000614f00780c */ /* 0x000fe40003f04270 */
[----:B------:R-:W-:Y:S01]  /*3010*/  FMNMX.FTZ R3, R27, R66, !PT ;  /* 0x000000421b037209 */ /* 0x000fe20007810000 */
[----:B------:R-:W0:Y:S01]  /*3020*/  MUFU.TANH R78, R78 ;  /* 0x0000004e004e7308 */ /* 0x000e220000002400 */
[C---:B------:R-:W-:Y:S02]  /*3030*/  ISETP.GT.AND P2, PT, R79.reuse, 0x68, PT ;  /* 0x000000684f00780c */ /* 0x040fe40003f44270 */
[----:B----4-:R-:W-:Y:S02]  /*3040*/  FSEL R66, R70, -INF , P0 ;  /* 0xff80000046427808 */ /* 0x010fe40000000000 */
[----:B------:R-:W-:Y:S01]  /*3050*/  FMNMX.FTZ R67, R30, R3, !PT ;  /* 0x000000031e437209 */ /* 0x000fe20007810000 */
[C---:B------:R-:W-:Y:S01]  /*3060*/  FMUL.FTZ R3, R0.reuse, R31 ;  /* 0x0000001f00037220 */ /* 0x040fe20000410000 */
[----:B------:R-:W-:Y:S01]  /*3070*/  ISETP.GT.AND P0, PT, R79, 0x69, PT ;  /* 0x000000694f00780c */ /* 0x000fe20003f04270 */
[----:B------:R-:W2:Y:S01]  /*3080*/  MUFU.TANH R83, R81 ;  /* 0x0000005100537308 */ /* 0x000ea20000002400 */
[----:B-1----:R-:W-:Y:S01]  /*3090*/  FSEL R31, R71, -INF , P2 ;  /* 0xff800000471f7808 */ /* 0x002fe20001000000 */
[----:B------:R-:W-:Y:S01]  /*30a0*/  FMUL.FTZ R71, R0, R34 ;  /* 0x0000002200477220 */ /* 0x000fe20000410000 */
[----:B------:R-:W-:-:S02]  /*30b0*/  FMNMX.FTZ R70, R66, R67, !PT ;  /* 0x0000004342467209 */ /* 0x000fc40007810000 */
[----:B------:R-:W-:Y:S02]  /*30c0*/  ISETP.GT.AND P2, PT, R79, 0x70, PT ;  /* 0x000000704f00780c */ /* 0x000fe40003f44270 */
[----:B------:R-:W-:Y:S01]  /*30d0*/  FSEL R67, R77, -INF , P0 ;  /* 0xff8000004d437808 */ /* 0x000fe20000000000 */
[----:B------:R1:W3:Y:S01]  /*30e0*/  MUFU.TANH R84, R69 ;  /* 0x0000004500547308 */ /* 0x0002e20000002400 */
[----:B------:R-:W-:Y:S02]  /*30f0*/  FMNMX.FTZ R70, R31, R70, !PT ;  /* 0x000000461f467209 */ /* 0x000fe40007810000 */
[----:B------:R-:W-:Y:S02]  /*3100*/  ISETP.GT.AND P0, PT, R79, 0x71, PT ;  /* 0x000000714f00780c */ /* 0x000fe40003f04270 */
[----:B-----5:R-:W-:Y:S02]  /*3110*/  FSEL R34, R76, -INF , P2 ;  /* 0xff8000004c227808 */ /* 0x020fe40001000000 */
[----:B------:R-:W-:Y:S01]  /*3120*/  FMNMX.FTZ R77, R67, R70, !PT ;  /* 0x00000046434d7209 */ /* 0x000fe20007810000 */
[----:B------:R4:W5:Y:S01]  /*3130*/  MUFU.TANH R94, R3 ;  /* 0x00000003005e7308 */ /* 0x0009620000002400 */
[----:B------:R-:W-:-:S02]  /*3140*/  ISETP.GT.AND P2, PT, R79, 0x78, PT ;  /* 0x000000784f00780c */ /* 0x000fc40003f44270 */
[----:B-1----:R-:W-:Y:S02]  /*3150*/  FSEL R69, R90, -INF , P0 ;  /* 0xff8000005a457808 */ /* 0x002fe40000000000 */
[----:B------:R-:W-:Y:S01]  /*3160*/  FMNMX.FTZ R70, R34, R77, !PT ;  /* 0x0000004d22467209 */ /* 0x000fe20007810000 */
[C---:B------:R-:W-:Y:S01]  /*3170*/  FMUL.FTZ R77, R0.reuse, R38 ;  /* 0x00000026004d7220 */ /* 0x040fe20000410000 */
[----:B------:R-:W-:Y:S01]  /*3180*/  ISETP.GT.AND P0, PT, R79, 0x79, PT ;  /* 0x000000794f00780c */ /* 0x000fe20003f04270 */
[----:B------:R1:W5:Y:S01]  /*3190*/  MUFU.TANH R96, R71 ;  /* 0x0000004700607308 */ /* 0x0003620000002400 */
[----:B----4-:R-:W-:Y:S01]  /*31a0*/  FMUL.FTZ R3, R0, R35 ;  /* 0x0000002300037220 */ /* 0x010fe20000410000 */
[----:B------:R-:W-:Y:S02]  /*31b0*/  FSEL R35, R86, -INF , P2 ;  /* 0xff80000056237808 */ /* 0x000fe40001000000 */
[----:B------:R-:W-:Y:S02]  /*31c0*/  FMNMX.FTZ R76, R69, R70, !PT ;  /* 0x00000046454c7209 */ /* 0x000fe40007810000 */
[----:B------:R-:W-:-:S02]  /*31d0*/  ISETP.GT.AND P2, PT, R79, 0x80, PT ;  /* 0x000000804f00780c */ /* 0x000fc40003f44270 */
[----:B------:R-:W-:Y:S01]  /*31e0*/  FSEL R70, R92, -INF , P0 ;  /* 0xff8000005c467808 */ /* 0x000fe20000000000 */
[----:B------:R4:W5:Y:S01]  /*31f0*/  MUFU.TANH R86, R3 ;  /* 0x0000000300567308 */ /* 0x0009620000002400 */
[----:B-1----:R-:W-:Y:S02]  /*3200*/  FMNMX.FTZ R71, R35, R76, !PT ;  /* 0x0000004c23477209 */ /* 0x002fe40007810000 */
[C---:B------:R-:W-:Y:S02]  /*3210*/  ISETP.GT.AND P0, PT, R79.reuse, 0x81, PT ;  /* 0x000000814f00780c */ /* 0x040fe40003f04270 */
[----:B0-----:R-:W-:Y:S02]  /*3220*/  FSEL R38, R78, -INF , P2 ;  /* 0xff8000004e267808 */ /* 0x001fe40001000000 */
[----:B------:R-:W-:Y:S01]  /*3230*/  FMNMX.FTZ R81, R70, R71, !PT ;  /* 0x0000004746517209 */ /* 0x000fe20007810000 */
[----:B------:R0:W1:Y:S01]  /*3240*/  MUFU.TANH R90, R77 ;  /* 0x0000004d005a7308 */ /* 0x0000620000002400 */
[----:B------:R-:W-:Y:S01]  /*3250*/  ISETP.GT.AND P2, PT, R79, 0x88, PT ;  /* 0x000000884f00780c */ /* 0x000fe20003f44270 */
[----:B----4-:R-:W-:Y:S01]  /*3260*/  FMUL.FTZ R3, R0, R39 ;  /* 0x0000002700037220 */ /* 0x010fe20000410000 */
[----:B--2---:R-:W-:-:S02]  /*3270*/  FSEL R71, R83, -INF , P0 ;  /* 0xff80000053477808 */ /* 0x004fc40000000000 */
[----:B------:R-:W-:Y:S02]  /*3280*/  FMNMX.FTZ R76, R38, R81, !PT ;  /* 0x00000051264c7209 */ /* 0x000fe40007810000 */
[----:B------:R-:W-:Y:S01]  /*3290*/  ISETP.GT.AND P0, PT, R79, 0x89, PT ;  /* 0x000000894f00780c */ /* 0x000fe20003f04270 */
[----:B------:R-:W2:Y:S01]  /*32a0*/  MUFU.TANH R3, R3 ;  /* 0x0000000300037308 */ /* 0x000ea20000002400 */
[----:B---3--:R-:W-:Y:S02]  /*32b0*/  FSEL R39, R84, -INF , P2 ;  /* 0xff80000054277808 */ /* 0x008fe40001000000 */
[----:B------:R-:W-:Y:S02]  /*32c0*/  FMNMX.FTZ R78, R71, R76, !PT ;  /* 0x0000004c474e7209 */ /* 0x000fe40007810000 */
[----:B------:R-:W-:Y:S02]  /*32d0*/  ISETP.GT.AND P2, PT, R79, 0x90, PT ;  /* 0x000000904f00780c */ /* 0x000fe40003f44270 */
[----:B-----5:R-:W-:Y:S01]  /*32e0*/  FSEL R76, R94, -INF , P0 ;  /* 0xff8000005e4c7808 */ /* 0x020fe20000000000 */
[----:B------:R-:W-:Y:S01]  /*32f0*/  MUFU.TANH R2, R2 ;  /* 0x0000000200027308 */ /* 0x000fe20000002400 */
[----:B0-----:R-:W-:Y:S01]  /*3300*/  FMNMX.FTZ R77, R39, R78, !PT ;  /* 0x0000004e274d7209 */ /* 0x001fe20007810000 */
[----:B------:R-:W-:Y:S01]  /*3310*/  FMUL.FTZ R78, R0, R44 ;  /* 0x0000002c004e7220 */ /* 0x000fe20000410000 */
[----:B------:R-:W-:-:S02]  /*3320*/  ISETP.GT.AND P0, PT, R79, 0x91, PT ;  /* 0x000000914f00780c */ /* 0x000fc40003f04270 */
[----:B------:R-:W-:Y:S02]  /*3330*/  FSEL R44, R96, -INF , P2 ;  /* 0xff800000602c7808 */ /* 0x000fe40001000000 */
[----:B------:R-:W-:Y:S01]  /*3340*/  FMNMX.FTZ R81, R76, R77, !PT ;  /* 0x0000004d4c517209 */ /* 0x000fe20007810000 */
[----:B------:R-:W0:Y:S01]  /*3350*/  MUFU.TANH R5, R5 ;  /* 0x0000000500057308 */ /* 0x000e220000002400 */
[C---:B------:R-:W-:Y:S02]  /*3360*/  ISETP.GT.AND P2, PT, R79.reuse, 0x98, PT ;  /* 0x000000984f00780c */ /* 0x040fe40003f44270 */
[----:B------:R-:W-:Y:S02]  /*3370*/  FSEL R77, R86, -INF , P0 ;  /* 0xff800000564d7808 */ /* 0x000fe40000000000 */
[----:B------:R-:W-:Y:S01]  /*3380*/  FMNMX.FTZ R84, R44, R81, !PT ;  /* 0x000000512c547209 */ /* 0x000fe20007810000 */
[----:B------:R-:W-:Y:S01]  /*3390*/  FMUL.FTZ R81, R0, R45 ;  /* 0x0000002d00517220 */ /* 0x000fe20000410000 */
[----:B------:R-:W-:Y:S01]  /*33a0*/  ISETP.GT.AND P0, PT, R79, 0x99, PT ;  /* 0x000000994f00780c */ /* 0x000fe20003f04270 */
[----:B------:R-:W3:Y:S01]  /*33b0*/  MUFU.TANH R6, R6 ;  /* 0x0000000600067308 */ /* 0x000ee20000002400 */
[----:B-1----:R-:W-:-:S02]  /*33c0*/  FSEL R45, R90, -INF , P2 ;  /* 0xff8000005a2d7808 */ /* 0x002fc40001000000 */
[----:B------:R-:W-:Y:S02]  /*33d0*/  FMNMX.FTZ R84, R77, R84, !PT ;  /* 0x000000544d547209 */ /* 0x000fe40007810000 */
[----:B--2---:R-:W-:Y:S02]  /*33e0*/  FSEL R79, R3, -INF , P0 ;  /* 0xff800000034f7808 */ /* 0x004fe40000000000 */
[----:B------:R-:W-:Y:S01]  /*33f0*/  FMNMX.FTZ R84, R45, R84, !PT ;  /* 0x000000542d547209 */ /* 0x000fe20007810000 */
[----:B------:R-:W1:Y:S01]  /*3400*/  MUFU.TANH R7, R7 ;  /* 0x0000000700077308 */ /* 0x000e620000002400 */
[----:B------:R-:W-:Y:S02]  /*3410*/  ISETP.GT.AND P2, PT, R88, 0x1, PT ;  /* 0x000000015800780c */ /* 0x000fe40003f44270 */
[----:B------:R-:W-:Y:S02]  /*3420*/  FMNMX.FTZ R84, R79, R84, !PT ;  /* 0x000000544f547209 */ /* 0x000fe40007810000 */
[----:B0-----:R-:W-:-:S02]  /*3430*/  FSEL R5, R5, -INF , P2 ;  /* 0xff80000005057808 */ /* 0x001fc40001000000 */
[----:B------:R-:W-:Y:S01]  /*3440*/  ISETP.GT.AND P2, PT, R88, 0x10, PT ;  /* 0x000000105800780c */ /* 0x000fe20003f44270 */
[----:B------:R-:W0:Y:S01]  /*3450*/  SHFL.BFLY PT, R3, R84, 0x2, 0x1f ;  /* 0x0c401f0054037f89 */ /* 0x000e2200000e0000 */
[----:B------:R-:W2:Y:S01]  /*3460*/  MUFU.TANH R9, R9 ;  /* 0x0000000900097308 */ /* 0x000ea20000002400 */
[----:B---3--:R-:W-:-:S07]  /*3470*/  FSEL R6, R6, -INF , P3 ;  /* 0xff80000006067808 */ /* 0x008fce0001800000 */
[----:B------:R-:W3:Y:S08]  /*3480*/  MUFU.TANH R10, R10 ;  /* 0x0000000a000a7308 */ /* 0x000ef00000002400 */
[----:B------:R-:W4:Y:S01]  /*3490*/  MUFU.TANH R11, R11 ;  /* 0x0000000b000b7308 */ /* 0x000f220000002400 */
[----:B0-----:R-:W-:-:S07]  /*34a0*/  FMNMX.FTZ R83, R84, R3, !PT ;  /* 0x0000000354537209 */ /* 0x001fce0007810000 */
[----:B------:R-:W0:Y:S01]  /*34b0*/  MUFU.TANH R12, R12 ;  /* 0x0000000c000c7308 */ /* 0x000e220000002400 */
[----:B------:R-:W5:Y:S07]  /*34c0*/  SHFL.BFLY PT, R84, R83, 0x1, 0x1f ;  /* 0x0c201f0053547f89 */ /* 0x000f6e00000e0000 */
[----:B------:R-:W0:Y:S08]  /*34d0*/  MUFU.TANH R13, R13 ;  /* 0x0000000d000d7308 */ /* 0x000e300000002400 */
[----:B------:R-:W0:Y:S08]  /*34e0*/  MUFU.TANH R14, R14 ;  /* 0x0000000e000e7308 */ /* 0x000e300000002400 */
[----:B------:R-:W0:Y:S01]  /*34f0*/  MUFU.TANH R15, R15 ;  /* 0x0000000f000f7308 */ /* 0x000e220000002400 */
[----:B-----5:R-:W-:Y:S01]  /*3500*/  FMNMX.FTZ R3, R83, R84, !PT ;  /* 0x0000005453037209 */ /* 0x020fe20007810000 */
[----:B------:R-:W-:Y:S01]  /*3510*/  FMUL.FTZ R83, R0, R36 ;  /* 0x0000002400537220 */ /* 0x000fe20000410000 */
[----:B------:R-:W-:-:S02]  /*3520*/  MOV R36, UR21 ;  /* 0x0000001500247c02 */ /* 0x000fc40008000f00 */
[----:B------:R-:W-:-:S03]  /*3530*/  FSETP.NEU.FTZ.AND P0, PT, R3, -INF , PT ;  /* 0xff8000000300780b */ /* 0x000fc60003f1d000 */
[----:B------:R-:W5:Y:S01]  /*3540*/  MUFU.TANH R20, R20 ;  /* 0x0000001400147308 */ /* 0x000f620000002400 */
[----:B------:R-:W-:-:S05]  /*3550*/  FFMA.FTZ R36, R3, R36, -8 ;  /* 0xc100000003247423 */ /* 0x000fca0000010024 */
[----:B------:R-:W-:Y:S02]  /*3560*/  FSEL R36, R36, RZ, P0 ;  /* 0x000000ff24247208 */ /* 0x000fe40000000000 */
[----:B------:R-:W5:Y:S01]  /*3570*/  MUFU.TANH R21, R21 ;  /* 0x0000001500157308 */ /* 0x000f620000002400 */
[----:B------:R-:W-:Y:S02]  /*3580*/  ISETP.GT.AND P0, PT, R88, RZ, PT ;  /* 0x000000ff5800720c */ /* 0x000fe40003f04270 */
[--C-:B------:R-:W-:Y:S02]  /*3590*/  FFMA.FTZ R94, R93, UR21, -R36.reuse ;  /* 0x000000155d5e7c23 */ /* 0x100fe40008010824 */
[----:B------:R-:W-:Y:S01]  /*35a0*/  FSEL R90, R2, -INF , P0 ;  /* 0xff800000025a7808 */ /* 0x000fe20000000000 */
[--C-:B------:R-:W-:Y:S01]  /*35b0*/  FFMA.FTZ R95, R95, UR21, -R36.reuse ;  /* 0x000000155f5f7c23 */ /* 0x100fe20008010824 */
[----:B------:R-:W-:Y:S01]  /*35c0*/  ISETP.GT.AND P0, PT, R88, 0x9, PT ;  /* 0x000000095800780c */ /* 0x000fe20003f04270 */
[----:B------:R-:W5:Y:S01]  /*35d0*/  MUFU.TANH R72, R72 ;  /* 0x0000004800487308 */ /* 0x000f620000002400 */
[----:B------:R-:W-:Y:S01]  /*35e0*/  FMNMX.FTZ R91, R90, R5, !PT ;  /* 0x000000055a5b7209 */ /* 0x000fe20007810000 */
[--C-:B------:R-:W-:Y:S01]  /*35f0*/  FFMA.FTZ R96, R65, UR21, -R36.reuse ;  /* 0x0000001541607c23 */ /* 0x100fe20008010824 */
        /* <DEDUP_REMOVED lines=12> */
[----:B---3--:R-:W-:Y:S01]  /*36c0*/  FSEL R10, R10, -INF , P0 ;  /* 0xff8000000a0a7808 */ /* 0x008fe20000000000 */
[----:B------:R2:W-:Y:S01]  /*36d0*/  MUFU.EX2 R9, R95 ;  /* 0x0000005f00097308 */ /* 0x0005e20000000800 */
[----:B------:R-:W-:Y:S01]  /*36e0*/  FMNMX.FTZ R93, R91, R2, !PT ;  /* 0x000000025b5d7209 */ /* 0x000fe20007810000 */
[--C-:B------:R-:W-:Y:S01]  /*36f0*/  FFMA.FTZ R85, R87, UR21, -R36.reuse ;  /* 0x0000001557557c23 */ /* 0x100fe20008010824 */
[----:B------:R-:W-:Y:S01]  /*3700*/  ISETP.GT.AND P0, PT, R88, 0x19, PT ;  /* 0x000000195800780c */ /* 0x000fe20003f04270 */
[--C-:B------:R-:W-:Y:S01]  /*3710*/  FFMA.FTZ R86, R99, UR21, -R36.reuse ;  /* 0x0000001563567c23 */ /* 0x100fe20008010824 */
[----:B----4-:R-:W-:Y:S01]  /*3720*/  FSEL R11, R11, -INF , P2 ;  /* 0xff8000000b0b7808 */ /* 0x010fe20001000000 */
[--C-:B------:R-:W-:Y:S01]  /*3730*/  FFMA.FTZ R87, R101, UR21, -R36.reuse ;  /* 0x0000001565577c23 */ /* 0x100fe20008010824 */
[----:B------:R-:W-:Y:S01]  /*3740*/  FMNMX.FTZ R2, R10, R93, !PT ;  /* 0x0000005d0a027209 */ /* 0x000fe20007810000 */
[----:B------:R-:W3:Y:S01]  /*3750*/  MUFU.TANH R74, R74 ;  /* 0x0000004a004a7308 */ /* 0x000ee20000002400 */
[----:B------:R-:W-:Y:S01]  /*3760*/  ISETP.GT.AND P2, PT, R88, 0x20, PT ;  /* 0x000000205800780c */ /* 0x000fe20003f44270 */
[--C-:B--2---:R-:W-:Y:S01]  /*3770*/  FFMA.FTZ R95, R82, UR21, -R36.reuse ;  /* 0x00000015525f7c23 */ /* 0x104fe20008010824 */
[----:B0-----:R-:W-:Y:S01]  /*3780*/  FSEL R12, R12, -INF , P0 ;  /* 0xff8000000c0c7808 */ /* 0x001fe20000000000 */
[--C-:B------:R-:W-:Y:S01]  /*3790*/  FFMA.FTZ R103, R103, UR21, -R36.reuse ;  /* 0x0000001567677c23 */ /* 0x100fe20008010824 */
[----:B------:R-:W-:Y:S01]  /*37a0*/  FMNMX.FTZ R93, R11, R2, !PT ;  /* 0x000000020b5d7209 */ /* 0x000fe20007810000 */
[--C-:B------:R-:W-:Y:S01]  /*37b0*/  FFMA.FTZ R80, R80, UR21, -R36.reuse ;  /* 0x0000001550507c23 */ /* 0x100fe20008010824 */
[----:B------:R-:W-:Y:S01]  /*37c0*/  ISETP.GT.AND P0, PT, R88, 0x21, PT ;  /* 0x000000215800780c */ /* 0x000fe20003f04270 */
[----:B------:R-:W0:Y:S01]  /*37d0*/  MUFU.TANH R56, R56 ;  /* 0x0000003800387308 */ /* 0x000e220000002400 */
[----:B------:R-:W-:Y:S01]  /*37e0*/  FSEL R82, R13, -INF , P2 ;  /* 0xff8000000d527808 */ /* 0x000fe20001000000 */
[--C-:B------:R-:W-:Y:S01]  /*37f0*/  FFMA.FTZ R68, R68, UR21, -R36.reuse ;  /* 0x0000001544447c23 */ /* 0x100fe20008010824 */
[----:B------:R-:W-:Y:S01]  /*3800*/  FMNMX.FTZ R93, R12, R93, !PT ;  /* 0x0000005d0c5d7209 */ /* 0x000fe20007810000 */
[--C-:B------:R-:W-:Y:S01]  /*3810*/  FFMA.FTZ R26, R26, UR21, -R36.reuse ;  /* 0x000000151a1a7c23 */ /* 0x100fe20008010824 */
[----:B------:R-:W-:Y:S01]  /*3820*/  ISETP.GT.AND P2, PT, R88, 0x28, PT ;  /* 0x000000285800780c */ /* 0x000fe20003f44270 */
[--C-:B------:R-:W-:Y:S01]  /*3830*/  FFMA.FTZ R55, R55, UR21, -R36.reuse ;  /* 0x0000001537377c23 */ /* 0x100fe20008010824 */
[----:B------:R-:W-:Y:S01]  /*3840*/  FSEL R14, R14, -INF , P0 ;  /* 0xff8000000e0e7808 */ /* 0x000fe20000000000 */
[----:B------:R2:W-:Y:S01]  /*3850*/  MUFU.EX2 R13, R95 ;  /* 0x0000005f000d7308 */ /* 0x0005e20000000800 */
        /* <DEDUP_REMOVED lines=9> */
[--C-:B--2---:R-:W-:Y:S01]  /*38f0*/  FFMA.FTZ R95, R75, UR21, -R36.reuse ;  /* 0x000000154b5f7c23 */ /* 0x104fe20008010824 */
[----:B-----5:R-:W-:Y:S01]  /*3900*/  FSEL R20, R20, -INF , P0 ;  /* 0xff80000014147808 */ /* 0x020fe20000000000 */
[--C-:B------:R-:W-:Y:S01]  /*3910*/  FFMA.FTZ R34, R34, UR21, -R36.reuse ;  /* 0x0000001522227c23 */ /* 0x100fe20008010824 */
[----:B------:R-:W-:Y:S01]  /*3920*/  FMNMX.FTZ R93, R15, R2, !PT ;  /* 0x000000020f5d7209 */ /* 0x000fe20007810000 */
[--C-:B------:R-:W-:Y:S01]  /*3930*/  FFMA.FTZ R35, R35, UR21, -R36.reuse ;  /* 0x0000001523237c23 */ /* 0x100fe20008010824 */
[----:B------:R-:W-:Y:S01]  /*3940*/  ISETP.GT.AND P0, PT, R88, 0x31, PT ;  /* 0x000000315800780c */ /* 0x000fe20003f04270 */
[----:B------:R-:W2:Y:S01]  /*3950*/  MUFU.TANH R58, R58 ;  /* 0x0000003a003a7308 */ /* 0x000ea20000002400 */
[----:B------:R-:W-:Y:S01]  /*3960*/  FSEL R75, R21, -INF , P2 ;  /* 0xff800000154b7808 */ /* 0x000fe20001000000 */
[--C-:B------:R-:W-:Y:S01]  /*3970*/  FFMA.FTZ R38, R38, UR21, -R36.reuse ;  /* 0x0000001526267c23 */ /* 0x100fe20008010824 */
[----:B------:R-:W-:Y:S01]  /*3980*/  FMNMX.FTZ R2, R20, R93, !PT ;  /* 0x0000005d14027209 */ /* 0x000fe20007810000 */
[--C-:B------:R-:W-:Y:S01]  /*3990*/  FFMA.FTZ R39, R39, UR21, -R36.reuse ;  /* 0x0000001527277c23 */ /* 0x100fe20008010824 */
[----:B------:R-:W-:Y:S01]  /*39a0*/  ISETP.GT.AND P2, PT, R88, 0x38, PT ;  /* 0x000000385800780c */ /* 0x000fe20003f44270 */
[--C-:B------:R-:W-:Y:S01]  /*39b0*/  FFMA.FTZ R44, R44, UR21, -R36.reuse ;  /* 0x000000152c2c7c23 */ /* 0x100fe20008010824 */
[----:B------:R-:W-:Y:S01]  /*39c0*/  FSEL R72, R72, -INF , P0 ;  /* 0xff80000048487808 */ /* 0x000fe20000000000 */
[----:B------:R-:W5:Y:S01]  /*39d0*/  MUFU.TANH R59, R59 ;  /* 0x0000003b003b7308 */ /* 0x000f620000002400 */
[----:B------:R-:W-:Y:S01]  /*39e0*/  FMNMX.FTZ R93, R75, R2, !PT ;  /* 0x000000024b5d7209 */ /* 0x000fe20007810000 */
[----:B------:R-:W-:Y:S01]  /*39f0*/  FFMA.FTZ R45, R45, UR21, -R36 ;  /* 0x000000152d2d7c23 */ /* 0x000fe20008010824 */
[----:B------:R-:W-:-:S02]  /*3a00*/  ISETP.GT.AND P0, PT, R88, 0x39, PT ;  /* 0x000000395800780c */ /* 0x000fc40003f04270 */
[----:B-1----:R-:W-:Y:S02]  /*3a10*/  FSEL R73, R73, -INF , P2 ;  /* 0xff80000049497808 */ /* 0x002fe40001000000 */
[----:B------:R-:W-:Y:S01]  /*3a20*/  FMNMX.FTZ R2, R72, R93, !PT ;  /* 0x0000005d48027209 */ /* 0x000fe20007810000 */
[----:B------:R-:W1:Y:S01]  /*3a30*/  MUFU.TANH R60, R60 ;  /* 0x0000003c003c7308 */ /* 0x000e620000002400 */
[----:B------:R-:W-:Y:S02]  /*3a40*/  ISETP.GT.AND P2, PT, R88, 0x40, PT ;  /* 0x000000405800780c */ /* 0x000fe40003f44270 */
[----:B---3--:R-:W-:Y:S02]  /*3a50*/  FSEL R74, R74, -INF , P0 ;  /* 0xff8000004a4a7808 */ /* 0x008fe40000000000 */
[----:B------:R-:W-:Y:S02]  /*3a60*/  FMNMX.FTZ R93, R73, R2, !PT ;  /* 0x00000002495d7209 */ /* 0x000fe40007810000 */
[----:B------:R-:W-:Y:S01]  /*3a70*/  ISETP.GT.AND P0, PT, R88, 0x41, PT ;  /* 0x000000415800780c */ /* 0x000fe20003f04270 */
[----:B------:R-:W3:Y:S01]  /*3a80*/  MUFU.TANH R61, R61 ;  /* 0x0000003d003d7308 */ /* 0x000ee20000002400 */
[----:B0-----:R-:W-:-:S02]  /*3a90*/  FSEL R65, R56, -INF , P2 ;  /* 0xff80000038417808 */ /* 0x001fc40001000000 */
[----:B------:R-:W-:Y:S01]  /*3aa0*/  FMNMX.FTZ R2, R74, R93, !PT ;  /* 0x0000005d4a027209 */ /* 0x000fe20007810000 */
[----:B------:R-:W-:-:S01]  /*3ab0*/  FFMA.FTZ R93, R42, UR21, -R36 ;  /* 0x000000152a5d7c23 */ /* 0x000fc20008010824 */
[----:B------:R-:W-:Y:S01]  /*3ac0*/  ISETP.GT.AND P2, PT, R88, 0x48, PT ;  /* 0x000000485800780c */ /* 0x000fe20003f44270 */
[----:B------:R-:W-:-:S01]  /*3ad0*/  FFMA.FTZ R42, R43, UR21, -R36 ;  /* 0x000000152b2a7c23 */ /* 0x000fc20008010824 */
[----:B----4-:R-:W-:Y:S01]  /*3ae0*/  FSEL R57, R57, -INF , P0 ;  /* 0xff80000039397808 */ /* 0x010fe20000000000 */
[----:B------:R-:W0:Y:S01]  /*3af0*/  MUFU.TANH R62, R62 ;  /* 0x0000003e003e7308 */ /* 0x000e220000002400 */
[----:B------:R-:W-:Y:S02]  /*3b00*/  FMNMX.FTZ R2, R65, R2, !PT ;  /* 0x0000000241027209 */ /* 0x000fe40007810000 */
[----:B------:R-:W-:Y:S02]  /*3b10*/  ISETP.GT.AND P0, PT, R88, 0x49, PT ;  /* 0x000000495800780c */ /* 0x000fe40003f04270 */
[----:B--2---:R-:W-:-:S02]  /*3b20*/  FSEL R58, R58, -INF , P2 ;  /* 0xff8000003a3a7808 */ /* 0x004fc40001000000 */
[C---:B------:R-:W-:Y:S01]  /*3b30*/  ISETP.GT.AND P2, PT, R88.reuse, 0x50, PT ;  /* 0x000000505800780c */ /* 0x040fe20003f44270 */
[----:B------:R2:W-:Y:S01]  /*3b40*/  MUFU.EX2 R21, R95 ;  /* 0x0000005f00157308 */ /* 0x0005e20000000800 */
[----:B-----5:R-:W-:Y:S02]  /*3b50*/  FSEL R59, R59, -INF , P0 ;  /* 0xff8000003b3b7808 */ /* 0x020fe40000000000 */
[----:B------:R-:W-:Y:S02]  /*3b60*/  ISETP.GT.AND P0, PT, R88, 0x51, PT ;  /* 0x000000515800780c */ /* 0x000fe40003f04270 */
[----:B-1----:R-:W-:Y:S02]  /*3b70*/  FSEL R60, R60, -INF , P2 ;  /* 0xff8000003c3c7808 */ /* 0x002fe40001000000 */
[----:B------:R-:W-:Y:S01]  /*3b80*/  ISETP.GT.AND P2, PT, R88, 0x58, PT ;  /* 0x000000585800780c */ /* 0x000fe20003f44270 */
[----:B------:R-:W1:Y:S01]  /*3b90*/  MUFU.TANH R63, R63 ;  /* 0x0000003f003f7308 */ /* 0x000e620000002400 */
[----:B--2---:R-:W-:-:S02]  /*3ba0*/  FMNMX.FTZ R95, R57, R2, !PT ;  /* 0x00000002395f7209 */ /* 0x004fc40007810000 */
[----:B---3--:R-:W-:Y:S02]  /*3bb0*/  FSEL R61, R61, -INF , P0 ;  /* 0xff8000003d3d7808 */ /* 0x008fe40000000000 */
[----:B------:R-:W-:Y:S02]  /*3bc0*/  FMNMX.FTZ R2, R58, R95, !PT ;  /* 0x0000005f3a027209 */ /* 0x000fe40007810000 */
[----:B------:R-:W-:Y:S01]  /*3bd0*/  ISETP.GT.AND P0, PT, R88, 0x59, PT ;  /* 0x000000595800780c */ /* 0x000fe20003f04270 */
[----:B------:R-:W-:Y:S01]  /*3be0*/  MUFU.TANH R40, R40 ;  /* 0x0000002800287308 */ /* 0x000fe20000002400 */
[----:B------:R-:W-:Y:S02]  /*3bf0*/  FMNMX.FTZ R43, R59, R2, !PT ;  /* 0x000000023b2b7209 */ /* 0x000fe40007810000 */
[----:B0-----:R-:W-:Y:S02]  /*3c00*/  FSEL R62, R62, -INF , P2 ;  /* 0xff8000003e3e7808 */ /* 0x001fe40001000000 */
[----:B------:R-:W-:-:S02]  /*3c10*/  FMNMX.FTZ R2, R60, R43, !PT ;  /* 0x0000002b3c027209 */ /* 0x000fc40007810000 */
[----:B------:R-:W-:Y:S01]  /*3c20*/  ISETP.GT.AND P2, PT, R88, 0x60, PT ;  /* 0x000000605800780c */ /* 0x000fe20003f44270 */
[----:B------:R-:W0:Y:S01]  /*3c30*/  MUFU.TANH R41, R41 ;  /* 0x0000002900297308 */ /* 0x000e220000002400 */
[----:B------:R-:W-:Y:S02]  /*3c40*/  FMNMX.FTZ R95, R61, R2, !PT ;  /* 0x000000023d5f7209 */ /* 0x000fe40007810000 */
[----:B-1----:R-:W-:Y:S02]  /*3c50*/  FSEL R63, R63, -INF , P0 ;  /* 0xff8000003f3f7808 */ /* 0x002fe40000000000 */
[----:B------:R-:W-:Y:S02]  /*3c60*/  FMNMX.FTZ R2, R62, R95, !PT ;  /* 0x0000005f3e027209 */ /* 0x000fe40007810000 */
[----:B------:R-:W-:Y:S01]  /*3c70*/  ISETP.GT.AND P0, PT, R88, 0x61, PT ;  /* 0x000000615800780c */ /* 0x000fe20003f04270 */
[----:B------:R-:W1:Y:S01]  /*3c80*/  MUFU.TANH R78, R78 ;  /* 0x0000004e004e7308 */ /* 0x000e620000002400 */
[----:B------:R-:W-:-:S07]  /*3c90*/  FMNMX.FTZ R47, R63, R2, !PT ;  /* 0x000000023f2f7209 */ /* 0x000fce0007810000 */
[----:B------:R-:W2:Y:S01]  /*3ca0*/  MUFU.TANH R81, R81 ;  /* 0x0000005100517308 */ /* 0x000ea20000002400 */
[----:B0-----:R-:W-:Y:S02]  /*3cb0*/  FSEL R41, R41, -INF , P0 ;  /* 0xff80000029297808 */ /* 0x001fe40000000000 */
[----:B------:R-:W-:-:S05]  /*3cc0*/  ISETP.GT.AND P0, PT, R88, 0x69, PT ;  /* 0x000000695800780c */ /* 0x000fca0003f04270 */
[----:B------:R0:W-:Y:S08]  /*3cd0*/  MUFU.EX2 R56, R96 ;  /* 0x0000006000387308 */ /* 0x0001f00000000800 */
[----:B------:R-:W-:Y:S01]  /*3ce0*/  MUFU.TANH R48, R48 ;  /* 0x0000003000307308 */ /* 0x000fe20000002400 */
[----:B0-----:R-:W-:-:S01]  /*3cf0*/  FFMA.FTZ R96, R46, UR21, -R36 ;  /* 0x000000152e607c23 */ /* 0x001fc20008010824 */
[----:B------:R-:W-:-:S02]  /*3d00*/  FSEL R46, R40, -INF , P2 ;  /* 0xff800000282e7808 */ /* 0x000fc40001000000 */
[----:B------:R-:W-:Y:S02]  /*3d10*/  ISETP.GT.AND P2, PT, R88, 0x68, PT ;  /* 0x000000685800780c */ /* 0x000fe40003f44270 */
[----:B------:R-:W-:Y:S02]  /*3d20*/  FMNMX.FTZ R2, R46, R47, !PT ;  /* 0x0000002f2e027209 */ /* 0x000fe40007810000 */
[----:B------:R-:W0:Y:S01]  /*3d30*/  MUFU.TANH R49, R49 ;  /* 0x0000003100317308 */ /* 0x000e220000002400 */
[----:B-1----:R-:W-:Y:S02]  /*3d40*/  FSEL R78, R78, -INF , P2 ;  /* 0xff8000004e4e7808 */ /* 0x002fe40001000000 */
[----:B------:R-:W-:Y:S02]  /*3d50*/  FMNMX.FTZ R95, R41, R2, !PT ;  /* 0x00000002295f7209 */ /* 0x000fe40007810000 */
[----:B------:R-:W-:Y:S02]  /*3d60*/  ISETP.GT.AND P2, PT, R88, 0x70, PT ;  /* 0x000000705800780c */ /* 0x000fe40003f44270 */
[----:B--2---:R-:W-:Y:S01]  /*3d70*/  FSEL R81, R81, -INF , P0 ;  /* 0xff80000051517808 */ /* 0x004fe20000000000 */
[----:B------:R-:W-:Y:S01]  /*3d80*/  MUFU.TANH R52, R52 ;  /* 0x0000003400347308 */ /* 0x000fe20000002400 */
[----:B------:R-:W-:-:S02]  /*3d90*/  FMNMX.FTZ R2, R78, R95, !PT ;  /* 0x0000005f4e027209 */ /* 0x000fc40007810000 */
[----:B------:R-:W-:-:S05]  /*3da0*/  ISETP.GT.AND P0, PT, R88, 0x71, PT ;  /* 0x000000715800780c */ /* 0x000fca0003f04270 */
[----:B------:R-:W1:Y:S01]  /*3db0*/  MUFU.TANH R53, R53 ;  /* 0x0000003500357308 */ /* 0x000e620000002400 */
[----:B0-----:R-:W-:Y:S02]  /*3dc0*/  FSEL R49, R49, -INF , P0 ;  /* 0xff80000031317808 */ /* 0x001fe40000000000 */
[----:B------:R-:W-:-:S05]  /*3dd0*/  ISETP.GT.AND P0, PT, R88, 0x79, PT ;  /* 0x000000795800780c */ /* 0x000fca0003f04270 */
[----:B------:R0:W-:Y:S08]  /*3de0*/  MUFU.EX2 R43, R96 ;  /* 0x00000060002b7308 */ /* 0x0001f00000000800 */
[----:B------:R2:W-:Y:S01]  /*3df0*/  MUFU.EX2 R40, R97 ;  /* 0x0000006100287308 */ /* 0x0005e20000000800 */
[----:B0-----:R-:W-:-:S01]  /*3e00*/  FFMA.FTZ R96, R50, UR21, -R36 ;  /* 0x0000001532607c23 */ /* 0x001fc20008010824 */
[----:B------:R-:W-:-:S02]  /*3e10*/  FSEL R50, R48, -INF , P2 ;  /* 0xff80000030327808 */ /* 0x000fc40001000000 */
[----:B------:R-:W-:Y:S02]  /*3e20*/  ISETP.GT.AND P2, PT, R88, 0x78, PT ;  /* 0x000000785800780c */ /* 0x000fe40003f44270 */
[----:B-1----:R-:W-:Y:S02]  /*3e30*/  FSEL R53, R53, -INF , P0 ;  /* 0xff80000035357808 */ /* 0x002fe40000000000 */
[----:B------:R-:W0:Y:S01]  /*3e40*/  MUFU.TANH R24, R24 ;  /* 0x0000001800187308 */ /* 0x000e220000002400 */
[----:B--2---:R-:W-:-:S01]  /*3e50*/  FFMA.FTZ R97, R51, UR21, -R36 ;  /* 0x0000001533617c23 */ /* 0x004fc20008010824 */
[----:B------:R-:W-:Y:S02]  /*3e60*/  FMNMX.FTZ R51, R81, R2, !PT ;  /* 0x0000000251337209 */ /* 0x000fe40007810000 */
[----:B------:R-:W-:Y:S02]  /*3e70*/  FSEL R52, R52, -INF , P2 ;  /* 0xff80000034347808 */ /* 0x000fe40001000000 */
[----:B------:R-:W-:-:S02]  /*3e80*/  FMNMX.FTZ R2, R50, R51, !PT ;  /* 0x0000003332027209 */ /* 0x000fc40007810000 */
[----:B------:R-:W1:Y:S01]  /*3e90*/  MUFU.TANH R25, R25 ;  /* 0x0000001900197308 */ /* 0x000e620000002400 */
[C---:B------:R-:W-:Y:S02]  /*3ea0*/  ISETP.GT.AND P2, PT, R88.reuse, 0x80, PT ;  /* 0x000000805800780c */ /* 0x040fe40003f44270 */
[----:B------:R-:W-:Y:S02]  /*3eb0*/  FMNMX.FTZ R95, R49, R2, !PT ;  /* 0x00000002315f7209 */ /* 0x000fe40007810000 */
[----:B------:R-:W-:Y:S02]  /*3ec0*/  ISETP.GT.AND P0, PT, R88, 0x81, PT ;  /* 0x000000815800780c */ /* 0x000fe40003f04270 */
[----:B------:R-:W-:Y:S01]  /*3ed0*/  FMNMX.FTZ R2, R52, R95, !PT ;  /* 0x0000005f34027209 */ /* 0x000fe20007810000 */
[----:B------:R-:W2:Y:S01]  /*3ee0*/  MUFU.TANH R28, R28 ;  /* 0x0000001c001c7308 */ /* 0x000ea20000002400 */
[----:B0-----:R-:W-:Y:S02]  /*3ef0*/  FSEL R24, R24, -INF , P2 ;  /* 0xff80000018187808 */ /* 0x001fe40001000000 */
[----:B------:R-:W-:-:S02]  /*3f00*/  FMNMX.FTZ R95, R53, R2, !PT ;  /* 0x00000002355f7209 */ /* 0x000fc40007810000 */
        /* <DEDUP_REMOVED lines=19> */
[----:B------:R-:W-:Y:S01]  /*4040*/  MUFU.EX2 R48, R97 ;  /* 0x0000006100307308 */ /* 0x000fe20000000800 */
[----:B-1----:R-:W-:Y:S02]  /*4050*/  FSEL R54, R32, -INF , P2 ;  /* 0xff80000020367808 */ /* 0x002fe40001000000 */
[----:B------:R-:W-:-:S02]  /*4060*/  ISETP.GT.AND P2, PT, R88, 0x98, PT ;  /* 0x000000985800780c */ /* 0x000fc40003f44270 */
[----:B------:R-:W-:Y:S01]  /*4070*/  FMNMX.FTZ R2, R54, R95, !PT ;  /* 0x0000005f36027209 */ /* 0x000fe20007810000 */
[--C-:B------:R-:W-:Y:S01]  /*4080*/  FFMA.FTZ R95, R66, UR21, -R36.reuse ;  /* 0x00000015425f7c23 */ /* 0x100fe20008010824 */
[----:B0-----:R-:W-:Y:S01]  /*4090*/  FSEL R83, R83, -INF , P2 ;  /* 0xff80000053537808 */ /* 0x001fe20001000000 */
[----:B------:R0:W-:Y:S01]  /*40a0*/  MUFU.EX2 R32, R64 ;  /* 0x0000004000207308 */ /* 0x0001e20000000800 */
[----:B------:R-:W-:Y:S01]  /*40b0*/  FMNMX.FTZ R2, R33, R2, !PT ;  /* 0x0000000221027209 */ /* 0x000fe20007810000 */
[--C-:B------:R-:W-:Y:S01]  /*40c0*/  FFMA.FTZ R66, R70, UR21, -R36.reuse ;  /* 0x0000001546427c23 */ /* 0x100fe20008010824 */
[----:B--2---:R-:W-:Y:S01]  /*40d0*/  FSEL R37, R37, -INF , P0 ;  /* 0xff80000025257808 */ /* 0x004fe20000000000 */
[----:B------:R-:W-:Y:S01]  /*40e0*/  FFMA.FTZ R70, R76, UR21, -R36 ;  /* 0x000000154c467c23 */ /* 0x000fe20008010824 */
[----:B------:R-:W-:-:S03]  /*40f0*/  FMNMX.FTZ R2, R83, R2, !PT ;  /* 0x0000000253027209 */ /* 0x000fc60007810000 */
[----:B------:R-:W-:Y:S01]  /*4100*/  MUFU.EX2 R84, R84 ;  /* 0x0000005400547308 */ /* 0x000fe20000000800 */
[----:B------:R-:W-:Y:S01]  /*4110*/  FMNMX.FTZ R2, R37, R2, !PT ;  /* 0x0000000225027209 */ /* 0x000fe20007810000 */
[--C-:B0-----:R-:W-:Y:S01]  /*4120*/  FFMA.FTZ R64, R67, UR21, -R36.reuse ;  /* 0x0000001543407c23 */ /* 0x101fe20008010824 */
[----:B------:R-:W-:-:S01]  /*4130*/  FFMA.FTZ R67, R69, UR21, -R36 ;  /* 0x0000001545437c23 */ /* 0x000fc20008010824 */
[----:B------:R-:W-:Y:S01]  /*4140*/  FFMA.FTZ R69, R71, UR21, -R36 ;  /* 0x0000001547457c23 */ /* 0x000fe20008010824 */
[----:B------:R-:W-:Y:S01]  /*4150*/  IMAD.U32 R71, RZ, RZ, UR21 ;  /* 0x00000015ff477e24 */ /* 0x000fe2000f8e00ff */
[----:B------:R-:W0:Y:S02]  /*4160*/  SHFL.BFLY PT, R97, R2, 0x2, 0x1f ;  /* 0x0c401f0002617f89 */ /* 0x000e2400000e0000 */
[----:B------:R-:W-:Y:S08]  /*4170*/  MUFU.EX2 R85, R85 ;  /* 0x0000005500557308 */ /* 0x000ff00000000800 */
[----:B------:R-:W-:Y:S08]  /*4180*/  MUFU.EX2 R86, R86 ;  /* 0x0000005600567308 */ /* 0x000ff00000000800 */
[----:B------:R-:W1:Y:S01]  /*4190*/  MUFU.EX2 R87, R87 ;  /* 0x0000005700577308 */ /* 0x000e620000000800 */
[----:B0-----:R-:W-:-:S07]  /*41a0*/  FMNMX.FTZ R97, R2, R97, !PT ;  /* 0x0000006102617209 */ /* 0x001fce0007810000 */
[----:B------:R-:W-:Y:S01]  /*41b0*/  MUFU.EX2 R89, R103 ;  /* 0x0000006700597308 */ /* 0x000fe20000000800 */
[----:B------:R-:W0:Y:S07]  /*41c0*/  SHFL.BFLY PT, R2, R97, 0x1, 0x1f ;  /* 0x0c201f0061027f89 */ /* 0x000e2e00000e0000 */
[----:B------:R-:W-:Y:S01]  /*41d0*/  MUFU.EX2 R92, R92 ;  /* 0x0000005c005c7308 */ /* 0x000fe20000000800 */
[----:B-1----:R-:W-:-:S04]  /*41e0*/  F2FP.SATFINITE.E4M3.F32.PACK_AB_MERGE_C R153, R87, R86, RZ ;  /* 0x000000565799723e */ /* 0x002fc800048070ff */
[----:B------:R-:W-:-:S03]  /*41f0*/  F2FP.SATFINITE.E4M3.F32.PACK_AB_MERGE_C R153, R85, R84, R153 ;  /* 0x000000545599723e */ /* 0x000fc60004807099 */
[----:B------:R-:W-:Y:S08]  /*4200*/  MUFU.EX2 R47, R96 ;  /* 0x00000060002f7308 */ /* 0x000ff00000000800 */
[----:B------:R-:W1:Y:S01]  /*4210*/  MUFU.EX2 R94, R94 ;  /* 0x0000005e005e7308 */ /* 0x000e620000000800 */
[----:B0-----:R-:W-:-:S04]  /*4220*/  FMNMX.FTZ R2, R97, R2, !PT ;  /* 0x0000000261027209 */ /* 0x001fc80007810000 */
[C---:B------:R-:W-:Y:S01]  /*4230*/  FSETP.NEU.FTZ.AND P0, PT, R2.reuse, -INF , PT ;  /* 0xff8000000200780b */ /* 0x040fe20003f1d000 */
[----:B------:R-:W-:-:S01]  /*4240*/  FFMA.FTZ R88, R2, R71, -8 ;  /* 0xc100000002587423 */ /* 0x000fc20000010047 */
[--C-:B------:R-:W-:Y:S01]  /*4250*/  FFMA.FTZ R71, R77, UR21, -R36.reuse ;  /* 0x000000154d477c23 */ /* 0x100fe20008010824 */
[----:B------:R-:W-:Y:S01]  /*4260*/  MUFU.EX2 R80, R80 ;  /* 0x0000005000507308 */ /* 0x000fe20000000800 */
[----:B------:R-:W-:-:S02]  /*4270*/  FFMA.FTZ R36, R79, UR21, -R36 ;  /* 0x000000154f247c23 */ /* 0x000fc40008010824 */
[----:B------:R-:W-:Y:S02]  /*4280*/  FSEL R88, R88, RZ, P0 ;  /* 0x000000ff58587208 */ /* 0x000fe40000000000 */
[----:B------:R-:W-:Y:S02]  /*4290*/  PLOP3.LUT P0, PT, PT, PT, UP0, 0x80, 0x0 ;  /* 0x000000000000781c */ /* 0x000fe40003f0f008 */
[----:B-1----:R-:W-:Y:S01]  /*42a0*/  F2FP.SATFINITE.E4M3.F32.PACK_AB_MERGE_C R155, R94, R9, RZ ;  /* 0x000000095e9b723e */ /* 0x002fe200048070ff */
[----:B------:R-:W-:-:S01]  /*42b0*/  FFMA.FTZ R76, R90, UR21, -R88 ;  /* 0x000000155a4c7c23 */ /* 0x000fc20008010858 */
[--C-:B------:R-:W-:Y:S01]  /*42c0*/  FFMA.FTZ R5, R5, UR21, -R88.reuse ;  /* 0x0000001505057c23 */ /* 0x100fe20008010858 */
        /* <DEDUP_REMOVED lines=46> */
[----:B------:R-:W-:-:S02]  /*45b0*/  F2FP.SATFINITE.E4M3.F32.PACK_AB_MERGE_C R152, R90, R77, RZ ;  /* 0x0000004d5a98723e */ /* 0x000fc400048070ff */
[----:B------:R-:W-:Y:S02]  /*45c0*/  F2FP.SATFINITE.E4M3.F32.PACK_AB_MERGE_C R155, R92, R89, R155 ;  /* 0x000000595c9b723e */ /* 0x000fe4000480709b */
[----:B------:R-:W-:Y:S02]  /*45d0*/  F2FP.SATFINITE.E4M3.F32.PACK_AB_MERGE_C R152, R5, R76, R152 ;  /* 0x0000004c0598723e */ /* 0x000fe40004807098 */
[----:B------:R-:W2:Y:S01]  /*45e0*/  MUFU.EX2 R11, R11 ;  /* 0x0000000b000b7308 */ /* 0x000ea20000000800 */
[----:B0-----:R-:W-:-:S01]  /*45f0*/  FADD.FTZ R62, R6, R63 ;  /* 0x0000003f063e7221 */ /* 0x001fc20000010000 */
[----:B------:R-:W-:-:S06]  /*4600*/  FADD.FTZ R63, R9, R78 ;  /* 0x0000004e093f7221 */ /* 0x000fcc0000010000 */
[----:B------:R-:W0:Y:S01]  /*4610*/  MUFU.EX2 R12, R12 ;  /* 0x0000000c000c7308 */ /* 0x000e220000000800 */
[----:B-1----:R-:W-:-:S07]  /*4620*/  FADD.FTZ R62, R7, R62 ;  /* 0x0000003e073e7221 */ /* 0x002fce0000010000 */
[----:B------:R-:W1:Y:S01]  /*4630*/  MUFU.EX2 R10, R10 ;  /* 0x0000000a000a7308 */ /* 0x000e620000000800 */
[----:B--2---:R-:W-:-:S01]  /*4640*/  FADD.FTZ R75, R11, R62 ;  /* 0x0000003e0b4b7221 */ /* 0x004fc20000010000 */
[----:B------:R-:W-:Y:S01]  /*4650*/  FFMA.FTZ R62, R50, UR21, -R88 ;  /* 0x00000015323e7c23 */ /* 0x000fe20008010858 */
[----:B------:R-:W-:-:S01]  /*4660*/  FADD.FTZ R50, R94, R63 ;  /* 0x0000003f5e327221 */ /* 0x000fc20000010000 */
[----:B------:R-:W-:-:S03]  /*4670*/  FFMA.FTZ R63, R49, UR21, -R88 ;  /* 0x00000015313f7c23 */ /* 0x000fc60008010858 */
[----:B------:R-:W-:Y:S01]  /*4680*/  FADD.FTZ R79, R13, R50 ;  /* 0x000000320d4f7221 */ /* 0x000fe20000010000 */
[----:B------:R-:W2:Y:S01]  /*4690*/  MUFU.EX2 R91, R91 ;  /* 0x0000005b005b7308 */ /* 0x000ea20000000800 */
[----:B0-----:R-:W-:-:S01]  /*46a0*/  FADD.FTZ R75, R12, R75 ;  /* 0x0000004b0c4b7221 */ /* 0x001fc20000010000 */
[----:B------:R-:W-:Y:S01]  /*46b0*/  F2FP.SATFINITE.E4M3.F32.PACK_AB_MERGE_C R154, R12, R11, RZ ;  /* 0x0000000b0c9a723e */ /* 0x000fe200048070ff */
[----:B------:R-:W-:-:S03]  /*46c0*/  FADD.FTZ R78, R80, R79 ;  /* 0x0000004f504e7221 */ /* 0x000fc60000010000 */
[----:B------:R-:W-:Y:S01]  /*46d0*/  F2FP.SATFINITE.E4M3.F32.PACK_AB_MERGE_C R154, R7, R6, R154 ;  /* 0x00000006079a723e */ /* 0x000fe2000480709a */
[----:B------:R-:W-:-:S01]  /*46e0*/  FADD.FTZ R99, R21, R78 ;  /* 0x0000004e15637221 */ /* 0x000fc20000010000 */
[----:B------:R-:W0:Y:S01]  /*46f0*/  MUFU.EX2 R82, R82 ;  /* 0x0000005200527308 */ /* 0x000e220000000800 */
[----:B-1----:R-:W-:-:S01]  /*4700*/  FADD.FTZ R50, R10, R75 ;  /* 0x0000004b0a327221 */ /* 0x002fc20000010000 */
[--C-:B------:R-:W-:Y:S01]  /*4710*/  FFMA.FTZ R75, R24, UR21, -R88.reuse ;  /* 0x00000015184b7c23 */ /* 0x100fe20008010858 */
[----:B------:R-:W-:-:S05]  /*4720*/  FFMA.FTZ R78, R25, UR21, -R88 ;  /* 0x00000015194e7c23 */ /* 0x000fca0008010858 */
[----:B------:R-:W1:Y:S01]  /*4730*/  MUFU.EX2 R68, R68 ;  /* 0x0000004400447308 */ /* 0x000e620000000800 */
[----:B--2---:R-:W-:-:S01]  /*4740*/  FADD.FTZ R79, R91, R50 ;  /* 0x000000325b4f7221 */ /* 0x004fc20000010000 */
[----:B------:R-:W-:-:S06]  /*4750*/  FFMA.FTZ R50, R29, UR21, -R88 ;  /* 0x000000151d327c23 */ /* 0x000fcc0008010858 */
[----:B------:R-:W2:Y:S01]  /*4760*/  MUFU.EX2 R97, R97 ;  /* 0x0000006100617308 */ /* 0x000ea20000000800 */
[----:B0-----:R-:W-:-:S01]  /*4770*/  FADD.FTZ R96, R82, R79 ;  /* 0x0000004f52607221 */ /* 0x001fc20000010000 */
[----:B------:R-:W-:-:S06]  /*4780*/  FFMA.FTZ R79, R28, UR21, -R88 ;  /* 0x000000151c4f7c23 */ /* 0x000fcc0008010858 */
[----:B------:R-:W0:Y:S01]  /*4790*/  MUFU.EX2 R14, R14 ;  /* 0x0000000e000e7308 */ /* 0x000e220000000800 */
[----:B-1----:R-:W-:-:S01]  /*47a0*/  FADD.FTZ R99, R68, R99 ;  /* 0x0000006344637221 */ /* 0x002fc20000010000 */
[----:B------:R-:W-:-:S04]  /*47b0*/  F2FP.SATFINITE.E4M3.F32.PACK_AB_MERGE_C R149, R68, R21, RZ ;  /* 0x000000154495723e */ /* 0x000fc800048070ff */
[----:B------:R-:W-:Y:S02]  /*47c0*/  F2FP.SATFINITE.E4M3.F32.PACK_AB_MERGE_C R149, R80, R13, R149 ;  /* 0x0000000d5095723e */ /* 0x000fe40004807095 */
[----:B------:R-:W-:Y:S01]  /*47d0*/  MUFU.EX2 R93, R93 ;  /* 0x0000005d005d7308 */ /* 0x000fe20000000800 */
[----:B--2---:R-:W-:-:S01]  /*47e0*/  FADD.FTZ R29, R97, R96 ;  /* 0x00000060611d7221 */ /* 0x004fc20000010000 */
[----:B------:R-:W-:Y:S01]  /*47f0*/  FADD.FTZ R96, R56, R99 ;  /* 0x0000006338607221 */ /* 0x000fe20000010000 */
[----:B------:R-:W-:-:S04]  /*4800*/  F2FP.SATFINITE.E4M3.F32.PACK_AB_MERGE_C R148, R97, R82, RZ ;  /* 0x000000526194723e */ /* 0x000fc800048070ff */
[----:B------:R-:W-:Y:S01]  /*4810*/  F2FP.SATFINITE.E4M3.F32.PACK_AB_MERGE_C R148, R91, R10, R148 ;  /* 0x0000000a5b94723e */ /* 0x000fe20004807094 */
[----:B------:R-:W1:Y:S01]  /*4820*/  MUFU.EX2 R15, R15 ;  /* 0x0000000f000f7308 */ /* 0x000e620000000800 */
[----:B0-----:R-:W-:-:S07]  /*4830*/  FADD.FTZ R28, R14, R29 ;  /* 0x0000001d0e1c7221 */ /* 0x001fce0000010000 */
[----:B------:R-:W0:Y:S08]  /*4840*/  MUFU.EX2 R42, R42 ;  /* 0x0000002a002a7308 */ /* 0x000e300000000800 */
[----:B------:R-:W-:Y:S01]  /*4850*/  MUFU.EX2 R72, R72 ;  /* 0x0000004800487308 */ /* 0x000fe20000000800 */
[----:B-1----:R-:W-:-:S07]  /*4860*/  FADD.FTZ R29, R15, R28 ;  /* 0x0000001c0f1d7221 */ /* 0x002fce0000010000 */
[----:B------:R-:W1:Y:S01]  /*4870*/  MUFU.EX2 R73, R73 ;  /* 0x0000004900497308 */ /* 0x000e620000000800 */
[----:B0-----:R-:W-:-:S04]  /*4880*/  F2FP.SATFINITE.E4M3.F32.PACK_AB_MERGE_C R151, R43, R42, RZ ;  /* 0x0000002a2b97723e */ /* 0x001fc800048070ff */
[----:B------:R-:W-:-:S03]  /*4890*/  F2FP.SATFINITE.E4M3.F32.PACK_AB_MERGE_C R151, R93, R56, R151 ;  /* 0x000000385d97723e */ /* 0x000fc60004807097 */
[----:B------:R-:W-:Y:S08]  /*48a0*/  MUFU.EX2 R20, R20 ;  /* 0x0000001400147308 */ /* 0x000ff00000000800 */
[----:B------:R0:W-:Y:S01]  /*48b0*/  MUFU.EX2 R49, R81 ;  /* 0x0000005100317308 */ /* 0x0001e20000000800 */
[----:B-1----:R-:W-:-:S04]  /*48c0*/  F2FP.SATFINITE.E4M3.F32.PACK_AB_MERGE_C R150, R73, R72, RZ ;  /* 0x000000484996723e */ /* 0x002fc800048070ff */
[----:B------:R-:W-:-:S03]  /*48d0*/  F2FP.SATFINITE.E4M3.F32.PACK_AB_MERGE_C R150, R15, R14, R150 ;  /* 0x0000000e0f96723e */ /* 0x000fc60004807096 */
[----:B------:R-:W-:Y:S01]  /*48e0*/  MUFU.EX2 R57, R57 ;  /* 0x0000003900397308 */ /* 0x000fe20000000800 */
[----:B0-----:R-:W-:-:S04]  /*48f0*/  FADD.FTZ R81, R93, R96 ;  /* 0x000000605d517221 */ /* 0x001fc80000010000 */
[----:B------:R-:W-:-:S03]  /*4900*/  FADD.FTZ R96, R42, R81 ;  /* 0x000000512a607221 */ /* 0x000fc60000010000 */
[----:B------:R-:W-:Y:S08]  /*4910*/  MUFU.EX2 R65, R65 ;  /* 0x0000004100417308 */ /* 0x000ff00000000800 */
[----:B------:R0:W-:Y:S08]  /*4920*/  MUFU.EX2 R24, R62 ;  /* 0x0000003e00187308 */ /* 0x0001f00000000800 */
[----:B------:R1:W-:Y:S01]  /*4930*/  MUFU.EX2 R25, R63 ;  /* 0x0000003f00197308 */ /* 0x0003e20000000800 */
[----:B0-----:R-:W-:-:S04]  /*4940*/  FADD.FTZ R62, R72, R29 ;  /* 0x0000001d483e7221 */ /* 0x001fc80000010000 */
[----:B------:R-:W-:-:S03]  /*4950*/  FADD.FTZ R9, R73, R62 ;  /* 0x0000003e49097221 */ /* 0x000fc60000010000 */
[----:B------:R-:W0:Y:S01]  /*4960*/  MUFU.EX2 R74, R74 ;  /* 0x0000004a004a7308 */ /* 0x000e220000000800 */
[----:B-1----:R-:W-:-:S04]  /*4970*/  FADD.FTZ R63, R43, R96 ;  /* 0x000000602b3f7221 */ /* 0x002fc80000010000 */
[----:B------:R-:W-:-:S03]  /*4980*/  FADD.FTZ R62, R40, R63 ;  /* 0x0000003f283e7221 */ /* 0x000fc60000010000 */
[----:B------:R-:W1:Y:S01]  /*4990*/  MUFU.EX2 R26, R26 ;  /* 0x0000001a001a7308 */ /* 0x000e620000000800 */
[----:B------:R-:W-:-:S04]  /*49a0*/  FADD.FTZ R11, R47, R62 ;  /* 0x0000003e2f0b7221 */ /* 0x000fc80000010000 */
[----:B------:R-:W-:-:S03]  /*49b0*/  FADD.FTZ R12, R48, R11 ;  /* 0x0000000b300c7221 */ /* 0x000fc60000010000 */
[----:B------:R-:W2:Y:S01]  /*49c0*/  MUFU.EX2 R58, R58 ;  /* 0x0000003a003a7308 */ /* 0x000ea20000000800 */
[----:B------:R-:W-:-:S01]  /*49d0*/  FADD.FTZ R21, R51, R12 ;  /* 0x0000000c33157221 */ /* 0x000fc20000010000 */
[----:B------:R-:W-:Y:S02]  /*49e0*/  F2FP.SATFINITE.E4M3.F32.PACK_AB_MERGE_C R51, R51, R48, RZ ;  /* 0x000000303333723e */ /* 0x000fe400048070ff */
[----:B0-----:R-:W-:Y:S02]  /*49f0*/  F2FP.SATFINITE.E4M3.F32.PACK_AB_MERGE_C R144, R74, R65, RZ ;  /* 0x000000414a90723e */ /* 0x001fe400048070ff */
[----:B------:R-:W-:Y:S02]  /*4a00*/  F2FP.SATFINITE.E4M3.F32.PACK_AB_MERGE_C R145, R47, R40, R51 ;  /* 0x000000282f91723e */ /* 0x000fe40004807033 */
[----:B------:R0:W-:Y:S01]  /*4a10*/  MUFU.EX2 R28, R52 ;  /* 0x00000034001c7308 */ /* 0x0001e20000000800 */
[----:B------:R-:W-:-:S07]  /*4a20*/  F2FP.SATFINITE.E4M3.F32.PACK_AB_MERGE_C R144, R57, R20, R144 ;  /* 0x000000143990723e */ /* 0x000fce0004807090 */
[----:B------:R-:W3:Y:S01]  /*4a30*/  MUFU.EX2 R55, R55 ;  /* 0x0000003700377308 */ /* 0x000ee20000000800 */
[----:B0-----:R-:W-:-:S04]  /*4a40*/  FADD.FTZ R52, R20, R9 ;  /* 0x0000000914347221 */ /* 0x001fc80000010000 */
[----:B------:R-:W-:-:S03]  /*4a50*/  FADD.FTZ R52, R57, R52 ;  /* 0x0000003439347221 */ /* 0x000fc60000010000 */
[----:B------:R-:W0:Y:S01]  /*4a60*/  MUFU.EX2 R59, R59 ;  /* 0x0000003b003b7308 */ /* 0x000e220000000800 */
[----:B------:R-:W-:-:S01]  /*4a70*/  FADD.FTZ R11, R65, R52 ;  /* 0x00000034410b7221 */ /* 0x000fc20000010000 */
[----:B-1----:R-:W-:-:S03]  /*4a80*/  FADD.FTZ R52, R26, R21 ;  /* 0x000000151a347221 */ /* 0x002fc60000010000 */
[----:B------:R-:W-:-:S03]  /*4a90*/  FADD.FTZ R11, R74, R11 ;  /* 0x0000000b4a0b7221 */ /* 0x000fc60000010000 */
[----:B------:R-:W1:Y:S01]  /*4aa0*/  MUFU.EX2 R60, R60 ;  /* 0x0000003c003c7308 */ /* 0x000e620000000800 */
[----:B--2---:R-:W-:-:S01]  /*4ab0*/  FADD.FTZ R42, R58, R11 ;  /* 0x0000000b3a2a7221 */ /* 0x004fc20000010000 */
[----:B---3--:R-:W-:-:S04]  /*4ac0*/  FADD.FTZ R21, R55, R52 ;  /* 0x0000003437157221 */ /* 0x008fc80000010000 */
[----:B------:R-:W-:Y:S02]  /*4ad0*/  FADD.FTZ R48, R32, R21 ;  /* 0x0000001520307221 */ /* 0x000fe40000010000 */
[----:B------:R-:W2:Y:S01]  /*4ae0*/  MUFU.EX2 R27, R27 ;  /* 0x0000001b001b7308 */ /* 0x000ea20000000800 */
[----:B0-----:R-:W-:-:S07]  /*4af0*/  FADD.FTZ R11, R59, R42 ;  /* 0x0000002a3b0b7221 */ /* 0x001fce0000010000 */
[----:B------:R-:W0:Y:S01]  /*4b00*/  MUFU.EX2 R61, R61 ;  /* 0x0000003d003d7308 */ /* 0x000e220000000800 */
[----:B-1----:R-:W-:-:S07]  /*4b10*/  FADD.FTZ R42, R60, R11 ;  /* 0x0000000b3c2a7221 */ /* 0x002fce0000010000 */
[----:B------:R-:W1:Y:S01]  /*4b20*/  MUFU.EX2 R30, R30 ;  /* 0x0000001e001e7308 */ /* 0x000e620000000800 */
[C---:B--2---:R-:W-:Y:S01]  /*4b30*/  F2FP.SATFINITE.E4M3.F32.PACK_AB_MERGE_C R11, R27.reuse, R32, RZ ;  /* 0x000000201b0b723e */ /* 0x044fe200048070ff */
[----:B------:R-:W-:-:S03]  /*4b40*/  FADD.FTZ R27, R27, R48 ;  /* 0x000000301b1b7221 */ /* 0x000fc60000010000 */
[----:B------:R-:W-:-:S03]  /*4b50*/  F2FP.SATFINITE.E4M3.F32.PACK_AB_MERGE_C R147, R55, R26, R11 ;  /* 0x0000001a3793723e */ /* 0x000fc6000480700b */
[----:B------:R-:W2:Y:S01]  /*4b60*/  MUFU.EX2 R46, R46 ;  /* 0x0000002e002e7308 */ /* 0x000ea20000000800 */
[C---:B0-----:R-:W-:Y:S01]  /*4b70*/  F2FP.SATFINITE.E4M3.F32.PACK_AB_MERGE_C R60, R61.reuse, R60, RZ ;  /* 0x0000003c3d3c723e */ /* 0x041fe200048070ff */
[----:B------:R-:W-:-:S03]  /*4b80*/  FADD.FTZ R61, R61, R42 ;  /* 0x0000002a3d3d7221 */ /* 0x000fc60000010000 */
[----:B------:R-:W-:-:S03]  /*4b90*/  F2FP.SATFINITE.E4M3.F32.PACK_AB_MERGE_C R146, R59, R58, R60 ;  /* 0x0000003a3b92723e */ /* 0x000fc6000480703c */
[----:B------:R-:W0:Y:S01]  /*4ba0*/  MUFU.EX2 R95, R95 ;  /* 0x0000005f005f7308 */ /* 0x000e220000000800 */
[----:B-1----:R-:W-:-:S01]  /*4bb0*/  FADD.FTZ R42, R30, R27 ;  /* 0x0000001b1e2a7221 */ /* 0x002fc20000010000 */
[----:B------:R-:W-:-:S06]  /*4bc0*/  CS2R R26, SRZ ;  /* 0x00000000001a7805 */ /* 0x000fcc000001ff00 */
        /* <DEDUP_REMOVED lines=8> */
[----:B------:R-:W-:-:S06]  /*4c50*/  CS2R R42, SRZ ;  /* 0x00000000002a7805 */ /* 0x000fcc000001ff00 */
[----:B------:R-:W2:Y:S01]  /*4c60*/  MUFU.EX2 R34, R34 ;  /* 0x0000002200227308 */ /* 0x000ea20000000800 */
[----:B0-----:R-:W-:-:S01]  /*4c70*/  FADD.FTZ R6, R4, R5 ;  /* 0x0000000504067221 */ /* 0x001fc20000010000 */
[----:B------:R-:W-:-:S03]  /*4c80*/  F2FP.SATFINITE.E4M3.F32.PACK_AB_MERGE_C R13, R49, R4, RZ ;  /* 0x00000004310d723e */ /* 0x000fc600048070ff */
[----:B------:R-:W-:Y:S01]  /*4c90*/  FADD.FTZ R49, R49, R6 ;  /* 0x0000000631317221 */ /* 0x000fe20000010000 */
[----:B------:R-:W-:Y:S02]  /*4ca0*/  F2FP.SATFINITE.E4M3.F32.PACK_AB_MERGE_C R140, R41, R46, R13 ;  /* 0x0000002e298c723e */ /* 0x000fe4000480700d */
[----:B------:R-:W-:Y:S01]  /*4cb0*/  CS2R R40, SRZ ;  /* 0x0000000000287805 */ /* 0x000fe2000001ff00 */
[----:B------:R-:W0:Y:S01]  /*4cc0*/  MUFU.EX2 R67, R67 ;  /* 0x0000004300437308 */ /* 0x000e220000000800 */
[----:B-1----:R-:W-:-:S01]  /*4cd0*/  FADD.FTZ R7, R64, R7 ;  /* 0x0000000740077221 */ /* 0x002fc20000010000 */
[----:B------:R-:W-:Y:S01]  /*4ce0*/  FADD.FTZ R4, R24, R49 ;  /* 0x0000003118047221 */ /* 0x000fe20000010000 */
[----:B------:R-:W-:Y:S02]  /*4cf0*/  F2FP.SATFINITE.E4M3.F32.PACK_AB_MERGE_C R31, R64, R31, RZ ;  /* 0x0000001f401f723e */ /* 0x000fe400048070ff */
[----:B------:R-:W-:Y:S02]  /*4d00*/  CS2R R46, SRZ ;  /* 0x00000000002e7805 */ /* 0x000fe4000001ff00 */
[----:B------:R-:W-:Y:S01]  /*4d10*/  CS2R R48, SRZ ;  /* 0x0000000000307805 */ /* 0x000fe2000001ff00 */
[----:B------:R-:W-:Y:S01]  /*4d20*/  FADD.FTZ R5, R25, R4 ;  /* 0x0000000419057221 */ /* 0x000fe20000010000 */
[----:B------:R-:W-:Y:S01]  /*4d30*/  F2FP.SATFINITE.E4M3.F32.PACK_AB_MERGE_C R141, R95, R30, R31 ;  /* 0x0000001e5f8d723e */ /* 0x000fe2000480701f */
[----:B------:R-:W1:Y:S01]  /*4d40*/  MUFU.EX2 R35, R35 ;  /* 0x0000002300237308 */ /* 0x000e620000000800 */
[----:B--2---:R-:W-:-:S01]  /*4d50*/  FADD.FTZ R6, R34, R7 ;  /* 0x0000000722067221 */ /* 0x004fc20000010000 */
[----:B------:R-:W-:Y:S01]  /*4d60*/  FADD.FTZ R4, R28, R5 ;  /* 0x000000051c047221 */ /* 0x000fe20000010000 */
[----:B------:R-:W-:-:S05]  /*4d70*/  CS2R R30, SRZ ;  /* 0x00000000001e7805 */ /* 0x000fca000001ff00 */
[----:B------:R-:W2:Y:S01]  /*4d80*/  MUFU.EX2 R66, R66 ;  /* 0x0000004200427308 */ /* 0x000ea20000000800 */
[----:B0-----:R-:W-:-:S07]  /*4d90*/  FADD.FTZ R6, R67, R6 ;  /* 0x0000000643067221 */ /* 0x001fce0000010000 */
[----:B------:R0:W3:Y:S01]  /*4da0*/  MUFU.EX2 R29, R53 ;  /* 0x00000035001d7308 */ /* 0x0000e20000000800 */
[----:B-1----:R-:W-:-:S07]  /*4db0*/  FADD.FTZ R7, R35, R6 ;  /* 0x0000000623077221 */ /* 0x002fce0000010000 */
[----:B------:R-:W1:Y:S01]  /*4dc0*/  MUFU.EX2 R38, R38 ;  /* 0x0000002600267308 */ /* 0x000e620000000800 */
[----:B--2---:R-:W-:-:S01]  /*4dd0*/  FADD.FTZ R7, R66, R7 ;  /* 0x0000000742077221 */ /* 0x004fc20000010000 */
[----:B------:R-:W-:Y:S02]  /*4de0*/  F2FP.SATFINITE.E4M3.F32.PACK_AB_MERGE_C R35, R66, R35, RZ ;  /* 0x000000234223723e */ /* 0x000fe400048070ff */
[----:B0-----:R-:W-:Y:S02]  /*4df0*/  CS2R R52, SRZ ;  /* 0x0000000000347805 */ /* 0x001fe4000001ff00 */
[----:B------:R-:W-:Y:S02]  /*4e00*/  F2FP.SATFINITE.E4M3.F32.PACK_AB_MERGE_C R143, R67, R34, R35 ;  /* 0x00000022438f723e */ /* 0x000fe40004807023 */
[----:B------:R-:W-:Y:S01]  /*4e10*/  CS2R R34, SRZ ;  /* 0x0000000000227805 */ /* 0x000fe2000001ff00 */
[----:B------:R-:W0:Y:S01]  /*4e20*/  MUFU.EX2 R9, R75 ;  /* 0x0000004b00097308 */ /* 0x000e220000000800 */
[----:B---3--:R-:W-:-:S01]  /*4e30*/  FADD.FTZ R4, R29, R4 ;  /* 0x000000041d047221 */ /* 0x008fc20000010000 */
[----:B------:R-:W-:-:S04]  /*4e40*/  F2FP.SATFINITE.E4M3.F32.PACK_AB_MERGE_C R28, R29, R28, RZ ;  /* 0x0000001c1d1c723e */ /* 0x000fc800048070ff */
[----:B------:R-:W-:Y:S02]  /*4e50*/  F2FP.SATFINITE.E4M3.F32.PACK_AB_MERGE_C R142, R25, R24, R28 ;  /* 0x00000018198e723e */ /* 0x000fe4000480701c */
[----:B------:R-:W-:Y:S01]  /*4e60*/  CS2R R24, SRZ ;  /* 0x0000000000187805 */ /* 0x000fe2000001ff00 */
[----:B------:R-:W2:Y:S01]  /*4e70*/  MUFU.EX2 R69, R69 ;  /* 0x0000004500457308 */ /* 0x000ea20000000800 */
[----:B-1----:R-:W-:-:S01]  /*4e80*/  FADD.FTZ R10, R38, R7 ;  /* 0x00000007260a7221 */ /* 0x002fc20000010000 */
        /* <DEDUP_REMOVED lines=13> */
[----:B------:R-:W-:-:S04]  /*4f60*/  F2FP.SATFINITE.E4M3.F32.PACK_AB_MERGE_C R39, R70, R39, RZ ;  /* 0x000000274627723e */ /* 0x000fc800048070ff */
[----:B------:R-:W-:Y:S02]  /*4f70*/  F2FP.SATFINITE.E4M3.F32.PACK_AB_MERGE_C R137, R69, R38, R39 ;  /* 0x000000264589723e */ /* 0x000fe40004807027 */
[----:B------:R-:W-:Y:S01]  /*4f80*/  CS2R R38, SRZ ;  /* 0x0000000000267805 */ /* 0x000fe2000001ff00 */
[----:B------:R-:W1:Y:S01]  /*4f90*/  MUFU.EX2 R54, R54 ;  /* 0x0000003600367308 */ /* 0x000e620000000800 */
[----:B0-----:R-:W-:-:S01]  /*4fa0*/  FADD.FTZ R5, R50, R5 ;  /* 0x0000000532057221 */ /* 0x001fc20000010000 */
[----:B------:R-:W-:Y:S02]  /*4fb0*/  F2FP.SATFINITE.E4M3.F32.PACK_AB_MERGE_C R79, R50, R79, RZ ;  /* 0x0000004f324f723e */ /* 0x000fe400048070ff */
[----:B------:R-:W-:Y:S02]  /*4fc0*/  CS2R R50, SRZ ;  /* 0x0000000000327805 */ /* 0x000fe4000001ff00 */
[----:B------:R-:W-:Y:S02]  /*4fd0*/  F2FP.SATFINITE.E4M3.F32.PACK_AB_MERGE_C R136, R12, R9, R79 ;  /* 0x000000090c88723e */ /* 0x000fe4000480704f */
        /* <DEDUP_REMOVED lines=8> */
[----:B------:R-:W1:Y:S08]  /*5060*/  MUFU.EX2 R83, R83 ;  /* 0x0000005300537308 */ /* 0x000e700000000800 */
[----:B------:R2:W3:Y:S01]  /*5070*/  MUFU.EX2 R6, R37 ;  /* 0x0000002500067308 */ /* 0x0004e20000000800 */
[----:B0-----:R-:W-:Y:S01]  /*5080*/  F2FP.SATFINITE.E4M3.F32.PACK_AB_MERGE_C R9, R36, R45, RZ ;  /* 0x0000002d2409723e */ /* 0x001fe200048070ff */
[----:B------:R-:W-:-:S03]  /*5090*/  FADD.FTZ R45, R45, R10 ;  /* 0x0000000a2d2d7221 */ /* 0x000fc60000010000 */
[----:B------:R-:W-:Y:S01]  /*50a0*/  F2FP.SATFINITE.E4M3.F32.PACK_AB_MERGE_C R139, R71, R44, R9 ;  /* 0x0000002c478b723e */ /* 0x000fe20004807009 */
[----:B-1----:R-:W-:-:S01]  /*50b0*/  FADD.FTZ R5, R83, R4 ;  /* 0x0000000453057221 */ /* 0x002fc20000010000 */
[----:B------:R-:W-:Y:S01]  /*50c0*/  FADD.FTZ R4, R36, R45 ;  /* 0x0000002d24047221 */ /* 0x000fe20000010000 */
[----:B--2---:R-:W-:Y:S02]  /*50d0*/  CS2R R36, SRZ ;  /* 0x0000000000247805 */ /* 0x004fe4000001ff00 */
[----:B------:R-:W-:Y:S02]  /*50e0*/  CS2R R44, SRZ ;  /* 0x00000000002c7805 */ /* 0x000fe4000001ff00 */
[C---:B---3--:R-:W-:Y:S01]  /*50f0*/  F2FP.SATFINITE.E4M3.F32.PACK_AB_MERGE_C R7, R6.reuse, R83, RZ ;  /* 0x000000530607723e */ /* 0x048fe200048070ff */
[----:B------:R-:W-:-:S03]  /*5100*/  FADD.FTZ R5, R6, R5 ;  /* 0x0000000506057221 */ /* 0x000fc60000010000 */
[----:B------:R-:W-:Y:S02]  /*5110*/  F2FP.SATFINITE.E4M3.F32.PACK_AB_MERGE_C R138, R33, R54, R7 ;  /* 0x00000036218a723e */ /* 0x000fe40004807007 */
        /* <DEDUP_REMOVED lines=19> */
[----:B------:R-:W-:-:S06]  /*5250*/  ULDC UR21, c[0x0][0x988] ;  /* 0x0002620000157ab9 */ /* 0x000fcc0000000800 */
.L_x_2077:
[----:B------:R-:W-:-:S04]  /*5260*/  UIADD3 UR24, UR46, 0x1, URZ ;  /* 0x000000012e187890 */ /* 0x000fc8000fffe03f */
[----:B------:R-:W-:-:S04]  /*5270*/  UISETP.NE.AND UP0, UPT, UR24, 0x2, UPT ;  /* 0x000000021800788c */ /* 0x000fc8000bf05270 */
[----:B------:R-:W-:Y:S02]  /*5280*/  USEL UR23, URZ, 0x1, UP0 ;  /* 0x000000013f177887 */ /* 0x000fe40008000000 */
[----:B------:R-:W-:Y:S02]  /*5290*/  USEL UR24, UR24, URZ, UP0 ;  /* 0x0000003f18187287 */ /* 0x000fe40008000000 */
[----:B------:R-:W-:Y:S01]  /*52a0*/  ULOP3.LUT UR23, UR47, UR23, URZ, 0x3c, !UPT ;  /* 0x000000172f177292 */ /* 0x000fe2000f8e3c3f */
[----:B------:R-:W-:Y:S11]  /*52b0*/  @!P1 BRA `(.L_x_2067) ;  /* 0x0000000000049947 */ /* 0x000ff60003800000 */
[----:B------:R-:W-:Y:S01]  /*52c0*/  BPT.TRAP 0x1 ;  /* 0x000000040000795c */ /* 0x000fe20000300000 */
.L_x_2067:
[----:B------:R-:W-:Y:S01]  /*52d0*/  ULEA UR22, UR24, UR45, 0x3 ;  /* 0x0000002d18167291 */ /* 0x000fe2000f8e183f */
[----:B------:R-:W-:-:S05]  /*52e0*/  IMAD.U32 R6, RZ, RZ, UR23 ;  /* 0x00000017ff067e24 */ /* 0x000fca000f8e00ff */
[----:B------:R-:W-:-:S04]  /*52f0*/  SHF.L.U32 R6, R6, 0x1f, RZ ;  /* 0x0000001f06067819 */ /* 0x000fc800000006ff */
[----:B------:R0:W1:Y:S01]  /*5300*/  SYNCS.PHASECHK.TRANS64.TRYWAIT P0, [UR22+0x13230], R6 ;  /* 0x01323006ff0075a7 */ /* 0x0000620008000156 */
[----:B------:R-:W-:Y:S05]  /*5310*/  @!P1 BRA `(.L_x_2068) ;  /* 0x0000000000049947 */ /* 0x000fea0003800000 */
[----:B------:R-:W-:Y:S01]  /*5320*/  BPT.TRAP 0x1 ;  /* 0x000000040000795c */ /* 0x000fe20000300000 */
.L_x_2068:
[----:B-1----:R-:W-:Y:S05]  /*5330*/  @P0 BRA `(.L_x_2069) ;  /* 0x0000000000080947 */ /* 0x002fea0003800000 */
[----:B------:R-:W1:Y:S02]  /*5340*/  SYNCS.PHASECHK.TRANS64.TRYWAIT P0, [UR22+0x13230], R6 ;  /* 0x01323006ff0075a7 */ /* 0x000e640008000156 */
[----:B-1----:R-:W-:Y:S05]  /*5350*/  @!P0 BRA `(.L_x_2070) ;  /* 0x0000010800888947 */ /* 0x002fea0003800000 */
.L_x_2069:
        /* <DEDUP_REMOVED lines=64> */
.L_x_2071:
[----:B------:R-:W-:Y:S01]  /*5760*/  ULEA UR11, UR46, UR45, 0x3 ;  /* 0x0000002d2e0b7291 */ /* 0x000fe2000f8e183f */
[----:B01----:R-:W-:-:S05]  /*5770*/  IMAD.U32 R6, RZ, RZ, UR47 ;  /* 0x0000002fff067e24 */ /* 0x003fca000f8e00ff */
[----:B------:R-:W-:-:S04]  /*5780*/  SHF.L.U32 R6, R6, 0x1f, RZ ;  /* 0x0000001f06067819 */ /* 0x000fc800000006ff */
[----:B------:R0:W1:Y:S01]  /*5790*/  SYNCS.PHASECHK.TRANS64.TRYWAIT P0, [UR11+0x13250], R6 ;  /* 0x01325006ff0075a7 */ /* 0x000062000800014b */
[----:B------:R-:W-:Y:S05]  /*57a0*/  @!P1 BRA `(.L_x_2072) ;  /* 0x0000000000049947 */ /* 0x000fea0003800000 */
[----:B------:R-:W-:Y:S01]  /*57b0*/  BPT.TRAP 0x1 ;  /* 0x000000040000795c */ /* 0x000fe20000300000 */
.L_x_2072:
[----:B-1----:R-:W-:Y:S05]  /*57c0*/  @P0 BRA `(.L_x_2073) ;  /* 0x0000000000080947 */ /* 0x002fea0003800000 */
[----:B------:R-:W1:Y:S02]  /*57d0*/  SYNCS.PHASECHK.TRANS64.TRYWAIT P0, [UR11+0x13250], R6 ;  /* 0x01325006ff0075a7 */ /* 0x000e64000800014b */
[----:B-1----:R-:W-:Y:S05]  /*57e0*/  @!P0 BRA `(.L_x_2074) ;  /* 0x00000104007c8947 */ /* 0x002fea0003800000 */
.L_x_2073:
        /* <DEDUP_REMOVED lines=32> */
.L_x_2075:
[----:B------:R-:W-:Y:S01]  /*59f0*/  UISETP.NE.AND UP0, UPT, UR52, URZ, UPT ;  /* 0x0000003f3400728c */ /* 0x000fe2000bf05270 */
[C---:B------:R-:W-:Y:S01]  /*5a00*/  FMUL.FTZ R14, R0.reuse, R127 ;  /* 0x0000007f000e7220 */ /* 0x040fe20000410000 */
[----:B------:R-:W-:Y:S02]  /*5a10*/  VIADD R127, R17, UR40 ;  /* 0x00000028117f7c36 */ /* 0x000fe40008000000 */
[C---:B------:R-:W-:Y:S01]  /*5a20*/  FMUL.FTZ R13, R0.reuse, R126 ;  /* 0x0000007e000d7220 */ /* 0x040fe20000410000 */
[C---:B------:R-:W-:Y:S01]  /*5a30*/  FMUL.FTZ R12, R0.reuse, R125 ;  /* 0x0000007d000c7220 */ /* 0x040fe20000410000 */
[C---:B------:R-:W-:Y:S01]  /*5a40*/  FMUL.FTZ R125, R0.reuse, R80 ;  /* 0x00000050007d7220 */ /* 0x040fe20000410000 */
[----:B------:R-:W-:Y:S01]  /*5a50*/  PLOP3.LUT P0, PT, PT, PT, UP0, 0x80, 0x0 ;  /* 0x000000000000781c */ /* 0x000fe20003f0f008 */
[----:B------:R-:W-:Y:S01]  /*5a60*/  IMAD.MOV.U32 R80, RZ, RZ, R127 ;  /* 0x000000ffff507224 */ /* 0x000fe200078e007f */
[----:B------:R-:W-:Y:S01]  /*5a70*/  PLOP3.LUT P2, PT, PT, PT, UP0, 0x80, 0x0 ;  /* 0x000000000000781c */ /* 0x000fe20003f4f008 */
[C---:B------:R-:W-:Y:S01]  /*5a80*/  FMUL.FTZ R20, R0.reuse, R129 ;  /* 0x0000008100147220 */ /* 0x040fe20000410000 */
[C---:B01----:R-:W-:Y:S01]  /*5a90*/  FMUL.FTZ R6, R0.reuse, R120 ;  /* 0x0000007800067220 */ /* 0x043fe20000410000 */
[----:B------:R-:W-:Y:S01]  /*5aa0*/  @UP0 ULDC UR6, c[0x0][0x44c] ;  /* 0x0001130000060ab9 */ /* 0x000fe20000000800 */
[C---:B------:R-:W-:Y:S01]  /*5ab0*/  FMUL.FTZ R15, R0.reuse, R128 ;  /* 0x00000080000f7220 */ /* 0x040fe20000410000 */
[----:B------:R-:W-:Y:S01]  /*5ac0*/  FMUL.FTZ R7, R0, R121 ;  /* 0x0000007900077220 */ /* 0x000fe20000410000 */
[----:B------:R-:W-:-:S02]  /*5ad0*/  IMAD.U32 R128, RZ, RZ, UR51 ;  /* 0x00000033ff807e24 */ /* 0x000fc4000f8e00ff */
[C---:B------:R-:W-:Y:S01]  /*5ae0*/  FMUL.FTZ R11, R0.reuse, R124 ;  /* 0x0000007c000b7220 */ /* 0x040fe20000410000 */
[----:B------:R-:W0:Y:S01]  /*5af0*/  MUFU.TANH R6, R6 ;  /* 0x0000000600067308 */ /* 0x000e220000002400 */
        /* <DEDUP_REMOVED lines=10> */
[----:B------:R-:W1:Y:S01]  /*5ba0*/  MUFU.TANH R7, R7 ;  /* 0x0000000700077308 */ /* 0x000e620000002400 */
[C---:B------:R-:W-:Y:S01]  /*5bb0*/  FMUL.FTZ R108, R0.reuse, R108 ;  /* 0x0000006c006c7220 */ /* 0x040fe20000410000 */
[----:B------:R-:W2:Y:S01]  /*5bc0*/  SHFL.IDX PT, R129, R80, RZ, 0x1c1f ;  /* 0x001c1fff50817589 */ /* 0x000ea200000e0000 */
[----:B------:R-:W-:Y:S01]  /*5bd0*/  FMUL.FTZ R109, R0, R109 ;  /* 0x0000006d006d7220 */ /* 0x000fe20000410000 */
[----:B------:R-:W-:-:S02]  /*5be0*/  IMAD.U32 R127, RZ, RZ, UR6 ;  /* 0x00000006ff7f7e24 */ /* 0x000fc4000f8e00ff */
[C---:B------:R-:W-:Y:S01]  /*5bf0*/  FMUL.FTZ R112, R0.reuse, R112 ;  /* 0x0000007000707220 */ /* 0x040fe20000410000 */
[C---:B------:R-:W-:Y:S01]  /*5c00*/  FMUL.FTZ R113, R0.reuse, R113 ;  /* 0x0000007100717220 */ /* 0x040fe20000410000 */
[----:B------:R-:W-:Y:S01]  /*5c10*/  FMUL.FTZ R116, R0, R116 ;  /* 0x0000007400747220 */ /* 0x000fe20000410000 */
[----:B------:R-:W3:Y:S01]  /*5c20*/  MUFU.TANH R11, R11 ;  /* 0x0000000b000b7308 */ /* 0x000ee20000002400 */
[----:B------:R-:W-:Y:S01]  /*5c30*/  IADD3 R127, -R16, 0x1, R127 ;  /* 0x00000001107f7810 */ /* 0x000fe20007ffe17f */
[C---:B------:R-:W-:Y:S01]  /*5c40*/  FMUL.FTZ R117, R0.reuse, R117 ;  /* 0x0000007500757220 */ /* 0x040fe20000410000 */
[C---:B------:R-:W-:Y:S01]  /*5c50*/  FMUL.FTZ R88, R0.reuse, R88 ;  /* 0x0000005800587220 */ /* 0x040fe20000410000 */
[----:B------:R-:W-:Y:S01]  /*5c60*/  FMUL.FTZ R89, R0, R89 ;  /* 0x0000005900597220 */ /* 0x000fe20000410000 */
[----:B------:R-:W-:Y:S01]  /*5c70*/  IADD3 R56, -R128, UR50, R127 ;  /* 0x0000003280387c10 */ /* 0x000fe2000fffe17f */
        /* <DEDUP_REMOVED lines=11> */
[----:B------:R-:W-:Y:S01]  /*5d30*/  FMUL.FTZ R73, R0, R73 ;  /* 0x0000004900497220 */ /* 0x000fe20000410000 */
[----:B--2---:R-:W-:-:S02]  /*5d40*/  IMAD.IADD R57, R56, 0x1, R129 ;  /* 0x0000000138397824 */ /* 0x004fc400078e0281 */
[C---:B------:R-:W-:Y:S01]  /*5d50*/  FMUL.FTZ R76, R0.reuse, R76 ;  /* 0x0000004c004c7220 */ /* 0x040fe20000410000 */
[C---:B------:R-:W-:Y:S01]  /*5d60*/  FMUL.FTZ R77, R0.reuse, R77 ;  /* 0x0000004d004d7220 */ /* 0x040fe20000410000 */
[C---:B------:R-:W-:Y:S01]  /*5d70*/  FMUL.FTZ R81, R0.reuse, R81 ;  /* 0x0000005100517220 */ /* 0x040fe20000410000 */
[C---:B------:R-:W-:Y:S01]  /*5d80*/  FMUL.FTZ R84, R0.reuse, R84 ;  /* 0x0000005400547220 */ /* 0x040fe20000410000 */
[C---:B------:R-:W-:Y:S01]  /*5d90*/  ISETP.GT.AND P2, PT, R57.reuse, RZ, PT ;  /* 0x000000ff3900720c */ /* 0x040fe20003f44270 */
[----:B------:R-:W2:Y:S01]  /*5da0*/  MUFU.TANH R20, R20 ;  /* 0x0000001400147308 */ /* 0x000ea20000002400 */
[C---:B------:R-:W-:Y:S01]  /*5db0*/  ISETP.GT.AND P3, PT, R57.reuse, 0x1, PT ;  /* 0x000000013900780c */ /* 0x040fe20003f64270 */
[----:B------:R-:W-:Y:S01]  /*5dc0*/  FMUL.FTZ R85, R0, R85 ;  /* 0x0000005500557220 */ /* 0x000fe20000410000 */
[----:B0-----:R-:W-:Y:S01]  /*5dd0*/  FSEL R129, R6, -INF , P2 ;  /* 0xff80000006817808 */ /* 0x001fe20001000000 */
[C---:B------:R-:W-:Y:S01]  /*5de0*/  FMUL.FTZ R127, R0.reuse, R119 ;  /* 0x00000077007f7220 */ /* 0x040fe20000410000 */
[----:B------:R-:W-:Y:S01]  /*5df0*/  ISETP.GT.AND P4, PT, R57, 0x8, PT ;  /* 0x000000083900780c */ /* 0x000fe20003f84270 */
[C---:B------:R-:W-:Y:S01]  /*5e00*/  FMUL.FTZ R60, R0.reuse, R60 ;  /* 0x0000003c003c7220 */ /* 0x040fe20000410000 */
[----:B-1----:R-:W-:Y:S01]  /*5e10*/  FSEL R7, R7, -INF , P3 ;  /* 0xff80000007077808 */ /* 0x002fe20001800000 */
[----:B------:R-:W0:Y:S01]  /*5e20*/  MUFU.TANH R121, R121 ;  /* 0x0000007900797308 */ /* 0x000e220000002400 */
[----:B------:R-:W-:Y:S01]  /*5e30*/  FMNMX.FTZ R6, R129, R2, !PT ;  /* 0x0000000281067209 */ /* 0x000fe20007810000 */
[C---:B------:R-:W-:Y:S01]  /*5e40*/  FMUL.FTZ R61, R0.reuse, R61 ;  /* 0x0000003d003d7220 */ /* 0x040fe20000410000 */
[----:B------:R-:W-:Y:S01]  /*5e50*/  ISETP.GT.AND P5, PT, R57, 0x9, PT ;  /* 0x000000093900780c */ /* 0x000fe20003fa4270 */
[C---:B------:R-:W-:Y:S01]  /*5e60*/  FMUL.FTZ R64, R0.reuse, R64 ;  /* 0x0000004000407220 */ /* 0x040fe20000410000 */
[----:B---3--:R-:W-:Y:S01]  /*5e70*/  FSEL R11, R11, -INF , P4 ;  /* 0xff8000000b0b7808 */ /* 0x008fe20002000000 */
[C---:B------:R-:W-:Y:S01]  /*5e80*/  FMUL.FTZ R65, R0.reuse, R65 ;  /* 0x0000004100417220 */ /* 0x040fe20000410000 */
[----:B------:R-:W-:Y:S01]  /*5e90*/  FMNMX.FTZ R6, R7, R6, !PT ;  /* 0x0000000607067209 */ /* 0x000fe20007810000 */
[----:B------:R-:W1:Y:S01]  /*5ea0*/  MUFU.TANH R122, R122 ;  /* 0x0000007a007a7308 */ /* 0x000e620000002400 */
[----:B------:R-:W-:Y:S01]  /*5eb0*/  ISETP.GT.AND P6, PT, R57, 0x10, PT ;  /* 0x000000103900780c */ /* 0x000fe20003fc4270 */
[----:B------:R-:W-:Y:S01]  /*5ec0*/  FMUL.FTZ R10, R0, R123 ;  /* 0x0000007b000a7220 */ /* 0x000fe20000410000 */
[----:B----4-:R-:W-:Y:S01]  /*5ed0*/  FSEL R12, R12, -INF , P5 ;  /* 0xff8000000c0c7808 */ /* 0x010fe20002800000 */
[C---:B------:R-:W-:Y:S01]  /*5ee0*/  FMUL.FTZ R21, R0.reuse, R130 ;  /* 0x0000008200157220 */ /* 0x040fe20000410000 */
[----:B------:R-:W-:Y:S01]  /*5ef0*/  FMNMX.FTZ R131, R11, R6, !PT ;  /* 0x000000060b837209 */ /* 0x000fe20007810000 */
[C---:B------:R-:W-:Y:S01]  /*5f00*/  FMUL.FTZ R123, R0.reuse, R134 ;  /* 0x00000086007b7220 */ /* 0x040fe20000410000 */
[C---:B------:R-:W-:Y:S01]  /*5f10*/  ISETP.GT.AND P0, PT, R57.reuse, 0x11, PT ;  /* 0x000000113900780c */ /* 0x040fe20003f04270 */
[----:B------:R-:W3:Y:S01]  /*5f20*/  MUFU.TANH R104, R104 ;  /* 0x0000006800687308 */ /* 0x000ee20000002400 */
[C---:B------:R-:W-:Y:S01]  /*5f30*/  ISETP.GT.AND P2, PT, R57.reuse, 0x18, PT ;  /* 0x000000183900780c */ /* 0x040fe20003f44270 */
[C---:B------:R-:W-:Y:S01]  /*5f40*/  FMUL.FTZ R124, R0.reuse, R135 ;  /* 0x00000087007c7220 */ /* 0x040fe20000410000 */
[C---:B------:R-:W-:Y:S01]  /*5f50*/  ISETP.GT.AND P3, PT, R57.reuse, 0x19, PT ;  /* 0x000000193900780c */ /* 0x040fe20003f64270 */
[C---:B------:R-:W-:Y:S01]  /*5f60*/  FMUL.FTZ R106, R0.reuse, R106 ;  /* 0x0000006a006a7220 */ /* 0x040fe20000410000 */
[C---:B------:R-:W-:Y:S01]  /*5f70*/  ISETP.GT.AND P4, PT, R57.reuse, 0x20, PT ;  /* 0x000000203900780c */ /* 0x040fe20003f84270 */
[C---:B------:R-:W-:Y:S01]  /*5f80*/  FMUL.FTZ R110, R0.reuse, R110 ;  /* 0x0000006e006e7220 */ /* 0x040fe20000410000 */
[----:B------:R-:W-:Y:S01]  /*5f90*/  ISETP.GT.AND P5, PT, R57, 0x21, PT ;  /* 0x000000213900780c */ /* 0x000fe20003fa4270 */
[----:B------:R-:W4:Y:S01]  /*5fa0*/  MUFU.TANH R105, R105 ;  /* 0x0000006900697308 */ /* 0x000f220000002400 */
[----:B-----5:R-:W-:Y:S01]  /*5fb0*/  FSEL R15, R15, -INF , P6 ;  /* 0xff8000000f0f7808 */ /* 0x020fe20003000000 */
[----:B------:R-:W-:Y:S01]  /*5fc0*/  FMUL.FTZ R111, R0, R111 ;  /* 0x0000006f006f7220 */ /* 0x000fe20000410000 */
[----:B------:R-:W-:Y:S01]  /*5fd0*/  FMNMX.FTZ R6, R12, R131, !PT ;  /* 0x000000830c067209 */ /* 0x000fe20007810000 */
[----:B------:R-:W-:Y:S01]  /*5fe0*/  FMUL.FTZ R114, R0, R114 ;  /* 0x0000007200727220 */ /* 0x000fe20000410000 */
[----:B--2---:R-:W-:Y:S01]  /*5ff0*/  FSEL R20, R20, -INF , P0 ;  /* 0xff80000014147808 */ /* 0x004fe20000000000 */
[----:B------:R-:W-:Y:S01]  /*6000*/  FMUL.FTZ R115, R0, R115 ;  /* 0x0000007300737220 */ /* 0x000fe20000410000 */
[----:B0-----:R-:W-:Y:S01]  /*6010*/  FSEL R121, R121, -INF , P2 ;  /* 0xff80000079797808 */ /* 0x001fe20001000000 */
[----:B------:R-:W0:Y:S01]  /*6020*/  MUFU.TANH R108, R108 ;  /* 0x0000006c006c7308 */ /* 0x000e220000002400 */
[----:B-1----:R-:W-:Y:S01]  /*6030*/  FSEL R122, R122, -INF , P3 ;  /* 0xff8000007a7a7808 */ /* 0x002fe20001800000 */
[----:B------:R-:W-:Y:S01]  /*6040*/  FMUL.FTZ R118, R0, R118 ;  /* 0x0000007600767220 */ /* 0x000fe20000410000 */
[----:B---3--:R-:W-:Y:S01]  /*6050*/  FSEL R104, R104, -INF , P4 ;  /* 0xff80000068687808 */ /* 0x008fe20002000000 */
[C---:B------:R-:W-:Y:S01]  /*6060*/  FMUL.FTZ R107, R0.reuse, R107 ;  /* 0x0000006b006b7220 */ /* 0x040fe20000410000 */
[----:B------:R-:W-:Y:S01]  /*6070*/  FMNMX.FTZ R131, R15, R6, !PT ;  /* 0x000000060f837209 */ /* 0x000fe20007810000 */
[C---:B------:R-:W-:Y:S01]  /*6080*/  FMUL.FTZ R74, R0.reuse, R74 ;  /* 0x0000004a004a7220 */ /* 0x040fe20000410000 */
[----:B------:R-:W-:Y:S01]  /*6090*/  ISETP.GT.AND P6, PT, R57, 0x28, PT ;  /* 0x000000283900780c */ /* 0x000fe20003fc4270 */
[----:B------:R-:W1:Y:S01]  /*60a0*/  MUFU.TANH R109, R109 ;  /* 0x0000006d006d7308 */ /* 0x000e620000002400 */
[----:B----4-:R-:W-:Y:S01]  /*60b0*/  FSEL R105, R105, -INF , P5 ;  /* 0xff80000069697808 */ /* 0x010fe20002800000 */
[C---:B------:R-:W-:Y:S01]  /*60c0*/  FMUL.FTZ R75, R0.reuse, R75 ;  /* 0x0000004b004b7220 */ /* 0x040fe20000410000 */
[C---:B------:R-:W-:Y:S01]  /*60d0*/  ISETP.GT.AND P0, PT, R57.reuse, 0x29, PT ;  /* 0x000000293900780c */ /* 0x040fe20003f04270 */
[C---:B------:R-:W-:Y:S01]  /*60e0*/  FMUL.FTZ R78, R0.reuse, R78 ;  /* 0x0000004e004e7220 */ /* 0x040fe20000410000 */
[C---:B------:R-:W-:Y:S01]  /*60f0*/  ISETP.GT.AND P2, PT, R57.reuse, 0x30, PT ;  /* 0x000000303900780c */ /* 0x040fe20003f44270 */
[C---:B------:R-:W-:Y:S01]  /*6100*/  FMUL.FTZ R83, R0.reuse, R83 ;  /* 0x0000005300537220 */ /* 0x040fe20000410000 */
[C---:B------:R-:W-:Y:S01]  /*6110*/  ISETP.GT.AND P3, PT, R57.reuse, 0x31, PT ;  /* 0x000000313900780c */ /* 0x040fe20003f64270 */
[----:B------:R-:W2:Y:S01]  /*6120*/  MUFU.TANH R112, R112 ;  /* 0x0000007000707308 */ /* 0x000ea20000002400 */
[C---:B------:R-:W-:Y:S01]  /*6130*/  ISETP.GT.AND P4, PT, R57.reuse, 0x38, PT ;  /* 0x000000383900780c */ /* 0x040fe20003f84270 */
[C---:B------:R-:W-:Y:S01]  /*6140*/  FMUL.FTZ R86, R0.reuse, R86 ;  /* 0x0000005600567220 */ /* 0x040fe20000410000 */
[----:B------:R-:W-:Y:S01]  /*6150*/  ISETP.GT.AND P5, PT, R57, 0x39, PT ;  /* 0x000000393900780c */ /* 0x000fe20003fa4270 */
[----:B------:R-:W-:Y:S01]  /*6160*/  FMUL.FTZ R87, R0, R87 ;  /* 0x0000005700577220 */ /* 0x000fe20000410000 */
[----:B------:R-:W-:Y:S01]  /*6170*/  FMNMX.FTZ R6, R20, R131, !PT ;  /* 0x0000008314067209 */ /* 0x000fe20007810000 */
[----:B------:R-:W-:Y:S01]  /*6180*/  FMUL.FTZ R58, R0, R58 ;  /* 0x0000003a003a7220 */ /* 0x000fe20000410000 */
[----:B0-----:R-:W-:Y:S01]  /*6190*/  FSEL R108, R108, -INF , P6 ;  /* 0xff8000006c6c7808 */ /* 0x001fe20003000000 */
[----:B------:R-:W0:Y:S01]  /*61a0*/  MUFU.TANH R113, R113 ;  /* 0x0000007100717308 */ /* 0x000e220000002400 */
[----:B-1----:R-:W-:Y:S01]  /*61b0*/  FSEL R109, R109, -INF , P0 ;  /* 0xff8000006d6d7808 */ /* 0x002fe20000000000 */
[C---:B------:R-:W-:Y:S01]  /*61c0*/  FMUL.FTZ R59, R0.reuse, R59 ;  /* 0x0000003b003b7220 */ /* 0x040fe20000410000 */
[C---:B------:R-:W-:Y:S01]  /*61d0*/  ISETP.GT.AND P6, PT, R57.reuse, 0x40, PT ;  /* 0x000000403900780c */ /* 0x040fe20003fc4270 */
[C---:B------:R-:W-:Y:S01]  /*61e0*/  FMUL.FTZ R62, R0.reuse, R62 ;  /* 0x0000003e003e7220 */ /* 0x040fe20000410000 */
[----:B------:R-:W-:Y:S01]  /*61f0*/  ISETP.GT.AND P0, PT, R57, 0x41, PT ;  /* 0x000000413900780c */ /* 0x000fe20003f04270 */
[----:B------:R-:W-:Y:S01]  /*6200*/  FMUL.FTZ R63, R0, R63 ;  /* 0x0000003f003f7220 */ /* 0x000fe20000410000 */
[----:B------:R-:W-:Y:S01]  /*6210*/  FMNMX.FTZ R131, R121, R6, !PT ;  /* 0x0000000679837209 */ /* 0x000fe20007810000 */
[----:B------:R-:W1:Y:S01]  /*6220*/  MUFU.TANH R116, R116 ;  /* 0x0000007400747308 */ /* 0x000e620000002400 */
[----:B--2---:R-:W-:Y:S01]  /*6230*/  FSEL R112, R112, -INF , P2 ;  /* 0xff80000070707808 */ /* 0x004fe20001000000 */
[C---:B------:R-:W-:Y:S01]  /*6240*/  FMUL.FTZ R66, R0.reuse, R66 ;  /* 0x0000004200427220 */ /* 0x040fe20000410000 */
[----:B------:R-:W-:Y:S01]  /*6250*/  ISETP.GT.AND P2, PT, R57, 0x48, PT ;  /* 0x000000483900780c */ /* 0x000fe20003f44270 */
[----:B------:R-:W-:Y:S01]  /*6260*/  FMUL.FTZ R67, R0, R67 ;  /* 0x0000004300437220 */ /* 0x000fe20000410000 */
[----:B------:R-:W-:Y:S01]  /*6270*/  FMNMX.FTZ R131, R122, R131, !PT ;  /* 0x000000837a837209 */ /* 0x000fe20007810000 */
[C---:B------:R-:W-:Y:S01]  /*6280*/  FMUL.FTZ R70, R0.reuse, R70 ;  /* 0x0000004600467220 */ /* 0x040fe20000410000 */
[----:B------:R-:W-:Y:S01]  /*6290*/  FMUL.FTZ R71, R0, R71 ;  /* 0x0000004700477220 */ /* 0x000fe20000410000 */
[----:B------:R-:W2:Y:S01]  /*62a0*/  MUFU.TANH R117, R117 ;  /* 0x0000007500757308 */ /* 0x000ea20000002400 */
[----:B0-----:R-:W-:Y:S01]  /*62b0*/  FSEL R113, R113, -INF , P3 ;  /* 0xff80000071717808 */ /* 0x001fe20001800000 */
[----:B------:R-:W-:Y:S01]  /*62c0*/  UIADD3 UR22, UR22, 0x13240, URZ ;  /* 0x0001324016167890 */ /* 0x000fe2000fffe03f */
[----:B------:R-:W-:-:S02]  /*62d0*/  ISETP.GT.AND P3, PT, R57, 0x49, PT ;  /* 0x000000493900780c */ /* 0x000fc40003f64270 */
[----:B------:R-:W-:Y:S01]  /*62e0*/  FMNMX.FTZ R6, R104, R131, !PT ;  /* 0x0000008368067209 */ /* 0x000fe20007810000 */
[----:B------:R-:W-:Y:S02]  /*62f0*/  UPRMT UR22, UR44, 0x654, UR22 ;  /* 0x000006542c167896 */ /* 0x000fe40008000016 */
[----:B------:R-:W0:Y:S01]  /*6300*/  MUFU.TANH R88, R88 ;  /* 0x0000005800587308 */ /* 0x000e220000002400 */
[----:B-1----:R-:W-:Y:S02]  /*6310*/  FSEL R116, R116, -INF , P4 ;  /* 0xff80000074747808 */ /* 0x002fe40002000000 */
[----:B------:R-:W-:Y:S02]  /*6320*/  ISETP.GT.AND P4, PT, R57, 0x50, PT ;  /* 0x000000503900780c */ /* 0x000fe40003f84270 */
[----:B------:R-:W-:Y:S02]  /*6330*/  FMNMX.FTZ R131, R105, R6, !PT ;  /* 0x0000000669837209 */ /* 0x000fe40007810000 */
[----:B------:R-:W-:Y:S01]  /*6340*/  SYNCS.ARRIVE.TRANS64.RED.A1T0 RZ, [UR22], RZ ;  /* 0x000000ffffff79a7 */ /* 0x000fe20008100416 */
[----:B------:R-:W1:Y:S01]  /*6350*/  MUFU.TANH R89, R89 ;  /* 0x0000005900597308 */ /* 0x000e620000002400 */
[----:B--2---:R-:W-:-:S02]  /*6360*/  FSEL R117, R117, -INF , P5 ;  /* 0xff80000075757808 */ /* 0x004fc40002800000 */
[----:B------:R-:W-:Y:S02]  /*6370*/  ISETP.GT.AND P5, PT, R57, 0x51, PT ;  /* 0x000000513900780c */ /* 0x000fe40003fa4270 */
[----:B------:R-:W-:-:S03]  /*6380*/  FMNMX.FTZ R6, R108, R131, !PT ;  /* 0x000000836c067209 */ /* 0x000fc60007810000 */
[----:B------:R-:W2:Y:S01]  /*6390*/  MUFU.TANH R92, R92 ;  /* 0x0000005c005c7308 */ /* 0x000ea20000002400 */
[----:B0-----:R-:W-:Y:S02]  /*63a0*/  FSEL R88, R88, -INF , P6 ;  /* 0xff80000058587808 */ /* 0x001fe40003000000 */
[----:B------:R-:W-:-:S05]  /*63b0*/  ISETP.GT.AND P6, PT, R57, 0x58, PT ;  /* 0x000000583900780c */ /* 0x000fca0003fc4270 */
[----:B------:R-:W0:Y:S01]  /*63c0*/  MUFU.TANH R93, R93 ;  /* 0x0000005d005d7308 */ /* 0x000e220000002400 */
[----:B-1----:R-:W-:Y:S02]  /*63d0*/  FSEL R89, R89, -INF , P0 ;  /* 0xff80000059597808 */ /* 0x002fe40000000000 */
[----:B------:R-:W-:-:S05]  /*63e0*/  ISETP.GT.AND P0, PT, R57, 0x59, PT ;  /* 0x000000593900780c */ /* 0x000fca0003f04270 */
[----:B------:R-:W1:Y:S01]  /*63f0*/  MUFU.TANH R96, R96 ;  /* 0x0000006000607308 */ /* 0x000e620000002400 */
[----:B--2---:R-:W-:Y:S02]  /*6400*/  FSEL R92, R92, -INF , P2 ;  /* 0xff8000005c5c7808 */ /* 0x004fe40001000000 */
[----:B------:R-:W-:-:S05]  /*6410*/  ISETP.GT.AND P2, PT, R57, 0x60, PT ;  /* 0x000000603900780c */ /* 0x000fca0003f44270 */
        /* <DEDUP_REMOVED lines=44> */
[----:B------:R-:W-:Y:S01]  /*66e0*/  ISETP.GT.AND P5, PT, R57, 0x99, PT ;  /* 0x000000993900780c */ /* 0x000fe20003fa4270 */
[C---:B------:R-:W-:Y:S01]  /*66f0*/  FMUL.FTZ R57, R0.reuse, R90 ;  /* 0x0000005a00397220 */ /* 0x040fe20000410000 */
[C---:B------:R-:W-:Y:S01]  /*6700*/  FMUL.FTZ R90, R0.reuse, R91 ;  /* 0x0000005b005a7220 */ /* 0x040fe20000410000 */
[C---:B------:R-:W-:Y:S01]  /*6710*/  FMUL.FTZ R91, R0.reuse, R94 ;  /* 0x0000005e005b7220 */ /* 0x040fe20000410000 */
[C---:B------:R-:W-:Y:S01]  /*6720*/  FMUL.FTZ R94, R0.reuse, R95 ;  /* 0x0000005f005e7220 */ /* 0x040fe20000410000 */
[C---:B------:R-:W-:Y:S01]  /*6730*/  FMUL.FTZ R95, R0.reuse, R98 ;  /* 0x00000062005f7220 */ /* 0x040fe20000410000 */
[----:B------:R-:W-:Y:S01]  /*6740*/  FMUL.FTZ R98, R0, R99 ;  /* 0x0000006300627220 */ /* 0x000fe20000410000 */
[----:B------:R-:W-:Y:S01]  /*6750*/  FMNMX.FTZ R99, R109, R6, !PT ;  /* 0x000000066d637209 */ /* 0x000fe20007810000 */
[----:B------:R-:W2:Y:S01]  /*6760*/  MUFU.TANH R64, R64 ;  /* 0x0000004000407308 */ /* 0x000ea20000002400 */
[----:B0-----:R-:W-:-:S02]  /*6770*/  FSEL R60, R60, -INF , P6 ;  /* 0xff8000003c3c7808 */ /* 0x001fc40003000000 */
[----:B------:R-:W-:Y:S01]  /*6780*/  FMNMX.FTZ R6, R112, R99, !PT ;  /* 0x0000006370067209 */ /* 0x000fe20007810000 */
[C---:B------:R-:W-:Y:S01]  /*6790*/  FMUL.FTZ R99, R0.reuse, R102 ;  /* 0x0000006600637220 */ /* 0x040fe20000410000 */
[----:B------:R-:W-:Y:S01]  /*67a0*/  FMUL.FTZ R102, R0, R103 ;  /* 0x0000006700667220 */ /* 0x000fe20000410000 */
[----:B-1----:R-:W-:Y:S02]  /*67b0*/  FSEL R61, R61, -INF , P0 ;  /* 0xff8000003d3d7808 */ /* 0x002fe40000000000 */
[----:B------:R-:W-:Y:S01]  /*67c0*/  FMNMX.FTZ R131, R113, R6, !PT ;  /* 0x0000000671837209 */ /* 0x000fe20007810000 */
[----:B------:R-:W0:Y:S03]  /*67d0*/  MUFU.TANH R65, R65 ;  /* 0x0000004100417308 */ /* 0x000e260000002400 */
[----:B------:R-:W-:Y:S02]  /*67e0*/  FMNMX.FTZ R6, R116, R131, !PT ;  /* 0x0000008374067209 */ /* 0x000fe40007810000 */
[----:B------:R-:W1:Y:S02]  /*67f0*/  SHFL.IDX PT, R131, R80, 0x1, 0x1c1f ;  /* 0x003c1f0050837f89 */ /* 0x000e6400000e0000 */
[----:B------:R-:W-:Y:S01]  /*6800*/  FMNMX.FTZ R103, R117, R6, !PT ;  /* 0x0000000675677209 */ /* 0x000fe20007810000 */
[----:B------:R-:W3:Y:S01]  /*6810*/  MUFU.TANH R9, R9 ;  /* 0x0000000900097308 */ /* 0x000ee20000002400 */
[----:B--2---:R-:W-:-:S02]  /*6820*/  FSEL R64, R64, -INF , P2 ;  /* 0xff80000040407808 */ /* 0x004fc40001000000 */
[----:B------:R-:W-:-:S04]  /*6830*/  FMNMX.FTZ R6, R88, R103, !PT ;  /* 0x0000006758067209 */ /* 0x000fc80007810000 */
[----:B------:R-:W-:Y:S01]  /*6840*/  FMNMX.FTZ R103, R89, R6, !PT ;  /* 0x0000000659677209 */ /* 0x000fe20007810000 */
[----:B------:R-:W2:Y:S01]  /*6850*/  MUFU.TANH R10, R10 ;  /* 0x0000000a000a7308 */ /* 0x000ea20000002400 */
[----:B0-----:R-:W-:Y:S02]  /*6860*/  FSEL R65, R65, -INF , P3 ;  /* 0xff80000041417808 */ /* 0x001fe40001800000 */
[----:B------:R-:W-:-:S04]  /*6870*/  FMNMX.FTZ R6, R92, R103, !PT ;  /* 0x000000675c067209 */ /* 0x000fc80007810000 */
[----:B------:R-:W-:Y:S01]  /*6880*/  FMNMX.FTZ R103, R93, R6, !PT ;  /* 0x000000065d677209 */ /* 0x000fe20007810000 */
[----:B------:R-:W0:Y:S03]  /*6890*/  MUFU.TANH R13, R13 ;  /* 0x0000000d000d7308 */ /* 0x000e260000002400 */
[----:B------:R-:W-:Y:S01]  /*68a0*/  FMNMX.FTZ R6, R96, R103, !PT ;  /* 0x0000006760067209 */ /* 0x000fe20007810000 */
[----:B-1----:R-:W-:-:S03]  /*68b0*/  IMAD.IADD R56, R56, 0x1, R131 ;  /* 0x0000000138387824 */ /* 0x002fc600078e0283 */
[----:B------:R-:W-:Y:S01]  /*68c0*/  FMNMX.FTZ R103, R97, R6, !PT ;  /* 0x0000000661677209 */ /* 0x000fe20007810000 */
[----:B------:R-:W-:Y:S01]  /*68d0*/  MUFU.TANH R21, R21 ;  /* 0x0000001500157308 */ /* 0x000fe20000002400 */
[----:B------:R-:W-:Y:S02]  /*68e0*/  ISETP.GT.AND P6, PT, R56, RZ, PT ;  /* 0x000000ff3800720c */ /* 0x000fe40003fc4270 */
[----:B------:R-:W-:Y:S02]  /*68f0*/  FMNMX.FTZ R6, R100, R103, !PT ;  /* 0x0000006764067209 */ /* 0x000fe40007810000 */
[C---:B------:R-:W-:Y:S02]  /*6900*/  ISETP.GT.AND P2, PT, R56.reuse, 0x1, PT ;  /* 0x000000013800780c */ /* 0x040fe40003f44270 */
[----:B------:R-:W-:Y:S01]  /*6910*/  FMNMX.FTZ R103, R101, R6, !PT ;  /* 0x0000000665677209 */ /* 0x000fe20007810000 */
[----:B------:R-:W-:Y:S01]  /*6920*/  MUFU.TANH R120, R120 ;  /* 0x0000007800787308 */ /* 0x000fe20000002400 */
[----:B------:R-:W-:-:S02]  /*6930*/  ISETP.GT.AND P3, PT, R56, 0x8, PT ;  /* 0x000000083800780c */ /* 0x000fc40003f64270 */
[----:B------:R-:W-:Y:S02]  /*6940*/  FMNMX.FTZ R6, R72, R103, !PT ;  /* 0x0000006748067209 */ /* 0x000fe40007810000 */
[----:B---3--:R-:W-:Y:S01]  /*6950*/  FSEL R80, R9, -INF , P6 ;  /* 0xff80000009507808 */ /* 0x008fe20003000000 */
[----:B------:R-:W-:Y:S01]  /*6960*/  IMAD.U32 R9, RZ, RZ, UR21 ;  /* 0x00000015ff097e24 */ /* 0x000fe2000f8e00ff */
[----:B------:R-:W-:Y:S01]  /*6970*/  FMNMX.FTZ R103, R73, R6, !PT ;  /* 0x0000000649677209 */ /* 0x000fe20007810000 */
[----:B------:R-:W1:Y:S01]  /*6980*/  MUFU.TANH R123, R123 ;  /* 0x0000007b007b7308 */ /* 0x000e620000002400 */
[----:B--2---:R-:W-:Y:S02]  /*6990*/  FSEL R10, R10, -INF , P2 ;  /* 0xff8000000a0a7808 */ /* 0x004fe40001000000 */
[----:B------:R-:W-:Y:S02]  /*69a0*/  FMNMX.FTZ R6, R76, R103, !PT ;  /* 0x000000674c067209 */ /* 0x000fe40007810000 */
[----:B0-----:R-:W-:-:S02]  /*69b0*/  FSEL R13, R13, -INF , P3 ;  /* 0xff8000000d0d7808 */ /* 0x001fc40001800000 */
[----:B------:R-:W-:Y:S01]  /*69c0*/  FMNMX.FTZ R6, R77, R6, !PT ;  /* 0x000000064d067209 */ /* 0x000fe20007810000 */
[----:B------:R-:W0:Y:S01]  /*69d0*/  MUFU.TANH R124, R124 ;  /* 0x0000007c007c7308 */ /* 0x000e220000002400 */
[C---:B------:R-:W-:Y:S02]  /*69e0*/  ISETP.GT.AND P6, PT, R56.reuse, 0x18, PT ;  /* 0x000000183800780c */ /* 0x040fe40003fc4270 */
[----:B------:R-:W-:Y:S02]  /*69f0*/  FMNMX.FTZ R6, R125, R6, !PT ;  /* 0x000000067d067209 */ /* 0x000fe40007810000 */
[----:B------:R-:W-:Y:S02]  /*6a00*/  ISETP.GT.AND P2, PT, R56, 0x19, PT ;  /* 0x000000193800780c */ /* 0x000fe40003f44270 */
[----:B------:R-:W-:Y:S01]  /*6a10*/  FMNMX.FTZ R103, R81, R6, !PT ;  /* 0x0000000651677209 */ /* 0x000fe20007810000 */
[----:B------:R-:W-:Y:S01]  /*6a20*/  FMUL.FTZ R6, R0, R68 ;  /* 0x0000004400067220 */ /* 0x000fe20000410000 */
[----:B------:R-:W2:Y:S01]  /*6a30*/  MUFU.TANH R106, R106 ;  /* 0x0000006a006a7308 */ /* 0x000ea20000002400 */
[----:B------:R-:W-:-:S02]  /*6a40*/  ISETP.GT.AND P3, PT, R56, 0x20, PT ;  /* 0x000000203800780c */ /* 0x000fc40003f64270 */
[----:B------:R-:W-:Y:S02]  /*6a50*/  FMNMX.FTZ R128, R84, R103, !PT ;  /* 0x0000006754807209 */ /* 0x000fe40007810000 */
[----:B-1----:R-:W-:Y:S02]  /*6a60*/  FSEL R123, R123, -INF , P6 ;  /* 0xff8000007b7b7808 */ /* 0x002fe40003000000 */
[----:B------:R-:W-:Y:S01]  /*6a70*/  FMNMX.FTZ R103, R85, R128, !PT ;  /* 0x0000008055677209 */ /* 0x000fe20007810000 */
[----:B------:R-:W1:Y:S01]  /*6a80*/  MUFU.TANH R6, R6 ;  /* 0x0000000600067308 */ /* 0x000e620000002400 */
[----:B0-----:R-:W-:Y:S02]  /*6a90*/  FSEL R124, R124, -INF , P2 ;  /* 0xff8000007c7c7808 */ /* 0x001fe40001000000 */
[----:B------:R-:W-:Y:S01]  /*6aa0*/  FMNMX.FTZ R68, R126, R103, !PT ;  /* 0x000000677e447209 */ /* 0x000fe20007810000 */
[----:B------:R-:W-:Y:S01]  /*6ab0*/  FMUL.FTZ R103, R0, R69 ;  /* 0x0000004500677220 */ /* 0x000fe20000410000 */
[----:B------:R-:W-:-:S02]  /*6ac0*/  ISETP.GT.AND P6, PT, R56, 0x30, PT ;  /* 0x000000303800780c */ /* 0x000fc40003fc4270 */
[----:B------:R-:W-:Y:S01]  /*6ad0*/  FMNMX.FTZ R69, R119, R68, !PT ;  /* 0x0000004477457209 */ /* 0x000fe20007810000 */
[C---:B------:R-:W-:Y:S01]  /*6ae0*/  FMUL.FTZ R68, R0.reuse, R79 ;  /* 0x0000004f00447220 */ /* 0x040fe20000410000 */
[----:B------:R-:W-:Y:S01]  /*6af0*/  FMUL.FTZ R79, R0, R82 ;  /* 0x00000052004f7220 */ /* 0x000fe20000410000 */
[----:B------:R-:W0:Y:S01]  /*6b00*/  MUFU.TANH R103, R103 ;  /* 0x0000006700677308 */ /* 0x000e220000002400 */
[----:B------:R-:W-:Y:S02]  /*6b10*/  FMNMX.FTZ R128, R60, R69, !PT ;  /* 0x000000453c807209 */ /* 0x000fe40007810000 */
[----:B--2---:R-:W-:Y:S02]  /*6b20*/  FSEL R106, R106, -INF , P3 ;  /* 0xff8000006a6a7808 */ /* 0x004fe40001800000 */
[----:B------:R-:W-:Y:S02]  /*6b30*/  FMNMX.FTZ R69, R61, R128, !PT ;  /* 0x000000803d457209 */ /* 0x000fe40007810000 */
[----:B------:R-:W-:Y:S01]  /*6b40*/  ISETP.GT.AND P2, PT, R56, 0x31, PT ;  /* 0x000000313800780c */ /* 0x000fe20003f44270 */
[----:B------:R-:W2:Y:S01]  /*6b50*/  MUFU.TANH R110, R110 ;  /* 0x0000006e006e7308 */ /* 0x000ea20000002400 */
[----:B------:R-:W-:-:S02]  /*6b60*/  FMNMX.FTZ R128, R64, R69, !PT ;  /* 0x0000004540807209 */ /* 0x000fc40007810000 */
[----:B-1----:R-:W-:Y:S02]  /*6b70*/  FSEL R69, R6, -INF , P4 ;  /* 0xff80000006457808 */ /* 0x002fe40002000000 */
[----:B------:R-:W-:Y:S02]  /*6b80*/  FMNMX.FTZ R128, R65, R128, !PT ;  /* 0x0000008041807209 */ /* 0x000fe40007810000 */
[C---:B------:R-:W-:Y:S01]  /*6b90*/  ISETP.GT.AND P4, PT, R56.reuse, 0x10, PT ;  /* 0x000000103800780c */ /* 0x040fe20003f84270 */
[----:B------:R-:W1:Y:S01]  /*6ba0*/  MUFU.TANH R111, R111 ;  /* 0x0000006f006f7308 */ /* 0x000e620000002400 */
[----:B0-----:R-:W-:Y:S02]  /*6bb0*/  FSEL R82, R103, -INF , P5 ;  /* 0xff80000067527808 */ /* 0x001fe40002800000 */
[----:B------:R-:W-:Y:S02]  /*6bc0*/  FMNMX.FTZ R103, R69, R128, !PT ;  /* 0x0000008045677209 */ /* 0x000fe40007810000 */
[----:B------:R-:W-:-:S02]  /*6bd0*/  ISETP.GT.AND P5, PT, R56, 0x11, PT ;  /* 0x000000113800780c */ /* 0x000fc40003fa4270 */
[----:B------:R-:W-:Y:S01]  /*6be0*/  FMNMX.FTZ R6, R82, R103, !PT ;  /* 0x0000006752067209 */ /* 0x000fe20007810000 */
[----:B------:R-:W0:Y:S01]  /*6bf0*/  MUFU.TANH R114, R114 ;  /* 0x0000007200727308 */ /* 0x000e220000002400 */
[----:B------:R-:W-:Y:S02]  /*6c00*/  FSEL R21, R21, -INF , P4 ;  /* 0xff80000015157808 */ /* 0x000fe40002000000 */
[----:B------:R-:W-:Y:S01]  /*6c10*/  FSEL R120, R120, -INF , P5 ;  /* 0xff80000078787808 */ /* 0x000fe20002800000 */
[----:B------:R-:W3:Y:S01]  /*6c20*/  SHFL.BFLY PT, R103, R6, 0x2, 0x1f ;  /* 0x0c401f0006677f89 */ /* 0x000ee200000e0000 */
[C---:B------:R-:W-:Y:S02]  /*6c30*/  ISETP.GT.AND P4, PT, R56.reuse, 0x28, PT ;  /* 0x000000283800780c */ /* 0x040fe40003f84270 */
[C---:B------:R-:W-:Y:S01]  /*6c40*/  ISETP.GT.AND P5, PT, R56.reuse, 0x29, PT ;  /* 0x000000293800780c */ /* 0x040fe20003fa4270 */
[----:B------:R-:W4:Y:S01]  /*6c50*/  MUFU.TANH R115, R115 ;  /* 0x0000007300737308 */ /* 0x000f220000002400 */
[----:B------:R-:W-:-:S02]  /*6c60*/  ISETP.GT.AND P3, PT, R56, 0x38, PT ;  /* 0x000000383800780c */ /* 0x000fc40003f64270 */
[----:B------:R-:W-:Y:S02]  /*6c70*/  ISETP.GT.AND P0, PT, R56, 0x9, PT ;  /* 0x000000093800780c */ /* 0x000fe40003f04270 */
[----:B--2---:R-:W-:Y:S02]  /*6c80*/  FSEL R110, R110, -INF , P4 ;  /* 0xff8000006e6e7808 */ /* 0x004fe40002000000 */
[----:B-1----:R-:W-:Y:S01]  /*6c90*/  FSEL R111, R111, -INF , P5 ;  /* 0xff8000006f6f7808 */ /* 0x002fe20002800000 */
[----:B------:R-:W1:Y:S01]  /*6ca0*/  MUFU.TANH R118, R118 ;  /* 0x0000007600767308 */ /* 0x000e620000002400 */
[----:B0-----:R-:W-:Y:S02]  /*6cb0*/  FSEL R114, R114, -INF , P6 ;  /* 0xff80000072727808 */ /* 0x001fe40003000000 */
[C---:B------:R-:W-:Y:S02]  /*6cc0*/  ISETP.GT.AND P4, PT, R56.reuse, 0x39, PT ;  /* 0x000000393800780c */ /* 0x040fe40003f84270 */
[----:B------:R-:W-:-:S02]  /*6cd0*/  ISETP.GT.AND P5, PT, R56, 0x40, PT ;  /* 0x000000403800780c */ /* 0x000fc40003fa4270 */
[C---:B------:R-:W-:Y:S01]  /*6ce0*/  ISETP.GT.AND P6, PT, R56.reuse, 0x41, PT ;  /* 0x000000413800780c */ /* 0x040fe20003fc4270 */
[----:B------:R-:W0:Y:S01]  /*6cf0*/  MUFU.TANH R14, R14 ;  /* 0x0000000e000e7308 */ /* 0x000e220000002400 */
[----:B----4-:R-:W-:Y:S02]  /*6d00*/  FSEL R115, R115, -INF , P2 ;  /* 0xff80000073737808 */ /* 0x010fe40001000000 */
[----:B------:R-:W-:Y:S02]  /*6d10*/  ISETP.GT.AND P2, PT, R56, 0x48, PT ;  /* 0x000000483800780c */ /* 0x000fe40003f44270 */
[----:B---3--:R-:W-:-:S03]  /*6d20*/  FMNMX.FTZ R103, R6, R103, !PT ;  /* 0x0000006706677209 */ /* 0x008fc60007810000 */
[----:B------:R-:W2:Y:S01]  /*6d30*/  MUFU.TANH R127, R127 ;  /* 0x0000007f007f7308 */ /* 0x000ea20000002400 */
[----:B-1----:R-:W-:Y:S01]  /*6d40*/  FSEL R118, R118, -INF , P3 ;  /* 0xff80000076767808 */ /* 0x002fe20001800000 */
[----:B------:R-:W1:Y:S01]  /*6d50*/  SHFL.BFLY PT, R6, R103, 0x1, 0x1f ;  /* 0x0c201f0067067f89 */ /* 0x000e6200000e0000 */
[----:B------:R-:W-:-:S05]  /*6d60*/  ISETP.GT.AND P3, PT, R56, 0x49, PT ;  /* 0x000000493800780c */ /* 0x000fca0003f64270 */
[----:B------:R-:W3:Y:S01]  /*6d70*/  MUFU.TANH R57, R57 ;  /* 0x0000003900397308 */ /* 0x000ee20000002400 */
[----:B0-----:R-:W-:Y:S02]  /*6d80*/  FSEL R14, R14, -INF , P0 ;  /* 0xff8000000e0e7808 */ /* 0x001fe40000000000 */
[----:B------:R-:W-:-:S05]  /*6d90*/  ISETP.GT.AND P0, PT, R56, 0x21, PT ;  /* 0x000000213800780c */ /* 0x000fca0003f04270 */
[----:B------:R-:W0:Y:S01]  /*6da0*/  MUFU.TANH R90, R90 ;  /* 0x0000005a005a7308 */ /* 0x000e220000002400 */
[----:B--2---:R-:W-:Y:S02]  /*6db0*/  FSEL R127, R127, -INF , P4 ;  /* 0xff8000007f7f7808 */ /* 0x004fe40002000000 */
[----:B------:R-:W-:-:S05]  /*6dc0*/  ISETP.GT.AND P4, PT, R56, 0x50, PT ;  /* 0x000000503800780c */ /* 0x000fca0003f84270 */
[----:B------:R-:W2:Y:S01]  /*6dd0*/  MUFU.TANH R91, R91 ;  /* 0x0000005b005b7308 */ /* 0x000ea20000002400 */
[----:B---3--:R-:W-:Y:S02]  /*6de0*/  FSEL R57, R57, -INF , P5 ;  /* 0xff80000039397808 */ /* 0x008fe40002800000 */
[----:B-1----:R-:W-:Y:S02]  /*6df0*/  FMNMX.FTZ R6, R103, R6, !PT ;  /* 0x0000000667067209 */ /* 0x002fe40007810000 */
[----:B------:R-:W-:-:S03]  /*6e00*/  ISETP.GT.AND P5, PT, R56, 0x51, PT ;  /* 0x000000513800780c */ /* 0x000fc60003fa4270 */
[----:B------:R-:W1:Y:S01]  /*6e10*/  MUFU.TANH R94, R94 ;  /* 0x0000005e005e7308 */ /* 0x000e620000002400 */
[----:B0-----:R-:W-:Y:S01]  /*6e20*/  FSEL R90, R90, -INF , P6 ;  /* 0xff8000005a5a7808 */ /* 0x001fe20003000000 */
[----:B------:R-:W-:-:S01]  /*6e30*/  FFMA.FTZ R128, R6, R9, -8 ;  /* 0xc100000006807423 */ /* 0x000fc20000010009 */
[----:B------:R-:W-:-:S05]  /*6e40*/  ISETP.GT.AND P6, PT, R56, 0x58, PT ;  /* 0x000000583800780c */ /* 0x000fca0003fc4270 */
[----:B------:R-:W0:Y:S01]  /*6e50*/  MUFU.TANH R107, R107 ;  /* 0x0000006b006b7308 */ /* 0x000e220000002400 */
[----:B--2---:R-:W-:Y:S02]  /*6e60*/  FSEL R91, R91, -INF , P2 ;  /* 0xff8000005b5b7808 */ /* 0x004fe40001000000 */
[----:B------:R-:W-:-:S05]  /*6e70*/  ISETP.GT.AND P2, PT, R56, 0x59, PT ;  /* 0x000000593800780c */ /* 0x000fca0003f44270 */
[----:B------:R-:W2:Y:S01]  /*6e80*/  MUFU.TANH R95, R95 ;  /* 0x0000005f005f7308 */ /* 0x000ea20000002400 */
[----:B-1----:R-:W-:Y:S02]  /*6e90*/  FSEL R94, R94, -INF , P3 ;  /* 0xff8000005e5e7808 */ /* 0x002fe40001800000 */
[----:B------:R-:W-:-:S05]  /*6ea0*/  ISETP.GT.AND P3, PT, R56, 0x60, PT ;  /* 0x000000603800780c */ /* 0x000fca0003f64270 */
[----:B------:R-:W1:Y:S01]  /*6eb0*/  MUFU.TANH R98, R98 ;  /* 0x0000006200627308 */ /* 0x000e620000002400 */
[----:B0-----:R-:W-:Y:S02]  /*6ec0*/  FSEL R107, R107, -INF , P0 ;  /* 0xff8000006b6b7808 */ /* 0x001fe40000000000 */
[----:B------:R-:W-:-:S04]  /*6ed0*/  FSETP.NEU.FTZ.AND P0, PT, R6, -INF , PT ;  /* 0xff8000000600780b */ /* 0x000fc80003f1d000 */
[----:B------:R-:W-:Y:S01]  /*6ee0*/  FSEL R128, R128, RZ, P0 ;  /* 0x000000ff80807208 */ /* 0x000fe20000000000 */
[----:B------:R-:W0:Y:S01]  /*6ef0*/  MUFU.TANH R99, R99 ;  /* 0x0000006300637308 */ /* 0x000e220000002400 */
[----:B--2---:R-:W-:Y:S02]  /*6f00*/  FSEL R95, R95, -INF , P4 ;  /* 0xff8000005f5f7808 */ /* 0x004fe40002000000 */
[----:B------:R-:W-:Y:S01]  /*6f10*/  ISETP.GT.AND P4, PT, R56, 0x61, PT ;  /* 0x000000613800780c */ /* 0x000fe20003f84270 */
[----:B------:R-:W-:-:S01]  /*6f20*/  FFMA.FTZ R9, R11, UR21, -R128 ;  /* 0x000000150b097c23 */ /* 0x000fc20008010880 */
[----:B------:R-:W-:Y:S01]  /*6f30*/  FMNMX.FTZ R11, R80, R3, !PT ;  /* 0x00000003500b7209 */ /* 0x000fe20007810000 */
[----:B------:R-:W-:-:S01]  /*6f40*/  FFMA.FTZ R121, R121, UR21, -R128 ;  /* 0x0000001579797c23 */ /* 0x000fc20008010880 */
[--C-:B------:R-:W-:Y:S01]  /*6f50*/  FFMA.FTZ R130, R129, UR21, -R128.reuse ;  /* 0x0000001581827c23 */ /* 0x100fe20008010880 */
[----:B------:R-:W2:Y:S01]  /*6f60*/  MUFU.TANH R102, R102 ;  /* 0x0000006600667308 */ /* 0x000ea20000002400 */
[----:B-1----:R-:W-:Y:S01]  /*6f70*/  FSEL R98, R98, -INF , P5 ;  /* 0xff80000062627808 */ /* 0x002fe20002800000 */
[--C-:B------:R-:W-:Y:S01]  /*6f80*/  FFMA.FTZ R7, R7, UR21, -R128.reuse ;  /* 0x0000001507077c23 */ /* 0x100fe20008010880 */
[----:B------:R-:W-:Y:S01]  /*6f90*/  ISETP.GT.AND P5, PT, R56, 0x68, PT ;  /* 0x000000683800780c */ /* 0x000fe20003fa4270 */
[--C-:B------:R-:W-:Y:S01]  /*6fa0*/  FFMA.FTZ R12, R12, UR21, -R128.reuse ;  /* 0x000000150c0c7c23 */ /* 0x100fe20008010880 */
[----:B------:R-:W-:Y:S01]  /*6fb0*/  FSEL R129, R6, RZ, P0 ;  /* 0x000000ff06817208 */ /* 0x000fe20000000000 */
[--C-:B------:R-:W-:Y:S01]  /*6fc0*/  FFMA.FTZ R15, R15, UR21, -R128.reuse ;  /* 0x000000150f0f7c23 */ /* 0x100fe20008010880 */
[----:B------:R-:W-:-:S01]  /*6fd0*/  FFMA.FTZ R20, R20, UR21, -R128 ;  /* 0x0000001514147c23 */ /* 0x000fc20008010880 */
[----:B------:R-:W1:Y:S01]  /*6fe0*/  MUFU.TANH R74, R74 ;  /* 0x0000004a004a7308 */ /* 0x000e620000002400 */
[----:B0-----:R-:W-:Y:S01]  /*6ff0*/  FSEL R99, R99, -INF , P6 ;  /* 0xff80000063637808 */ /* 0x001fe20003000000 */
[----:B------:R-:W-:Y:S01]  /*7000*/  FADD.FTZ R129, -R129, R2 ;  /* 0x0000000281817221 */ /* 0x000fe20000010100 */
[----:B------:R-:W-:Y:S01]  /*7010*/  ISETP.GT.AND P6, PT, R56, 0x69, PT ;  /* 0x000000693800780c */ /* 0x000fe20003fc4270 */
[--C-:B------:R-:W-:Y:S01]  /*7020*/  FFMA.FTZ R104, R104, UR21, -R128.reuse ;  /* 0x0000001568687c23 */ /* 0x100fe20008010880 */
[----:B------:R-:W-:-:S01]  /*7030*/  FFMA.FTZ R105, R105, UR21, -R128 ;  /* 0x0000001569697c23 */ /* 0x000fc20008010880 */
[--C-:B------:R-:W-:Y:S01]  /*7040*/  FFMA.FTZ R108, R108, UR21, -R128.reuse ;  /* 0x000000156c6c7c23 */ /* 0x100fe20008010880 */
[----:B------:R-:W-:-:S01]  /*7050*/  FFMA.FTZ R109, R109, UR21, -R128 ;  /* 0x000000156d6d7c23 */ /* 0x000fc20008010880 */
[----:B------:R-:W0:Y:S01]  /*7060*/  MUFU.TANH R75, R75 ;  /* 0x0000004b004b7308 */ /* 0x000e220000002400 */
[----:B--2---:R-:W-:Y:S01]  /*7070*/  FSEL R102, R102, -INF , P2 ;  /* 0xff80000066667808 */ /* 0x004fe20001000000 */
[--C-:B------:R-:W-:Y:S01]  /*7080*/  FFMA.FTZ R112, R112, UR21, -R128.reuse ;  /* 0x0000001570707c23 */ /* 0x100fe20008010880 */
[----:B------:R-:W-:Y:S01]  /*7090*/  ISETP.GT.AND P2, PT, R56, 0x70, PT ;  /* 0x000000703800780c */ /* 0x000fe20003f44270 */
[--C-:B------:R-:W-:Y:S01]  /*70a0*/  FFMA.FTZ R113, R113, UR21, -R128.reuse ;  /* 0x0000001571717c23 */ /* 0x100fe20008010880 */
[----:B------:R-:W-:-:S01]  /*70b0*/  FFMA.FTZ R116, R116, UR21, -R128 ;  /* 0x0000001574747c23 */ /* 0x000fc20008010880 */
[--C-:B------:R-:W-:Y:S01]  /*70c0*/  FFMA.FTZ R117, R117, UR21, -R128.reuse ;  /* 0x0000001575757c23 */ /* 0x100fe20008010880 */
[----:B------:R-:W-:-:S01]  /*70d0*/  FFMA.FTZ R88, R88, UR21, -R128 ;  /* 0x0000001558587c23 */ /* 0x000fc20008010880 */
[----:B------:R-:W2:Y:S01]  /*70e0*/  MUFU.TANH R78, R78 ;  /* 0x0000004e004e7308 */ /* 0x000ea20000002400 */
[----:B-1----:R-:W-:Y:S01]  /*70f0*/  FSEL R74, R74, -INF , P3 ;  /* 0xff8000004a4a7808 */ /* 0x002fe20001800000 */
[--C-:B------:R-:W-:Y:S01]  /*7100*/  FFMA.FTZ R89, R89, UR21, -R128.reuse ;  /* 0x0000001559597c23 */ /* 0x100fe20008010880 */
[----:B------:R-:W-:Y:S01]  /*7110*/  ISETP.GT.AND P3, PT, R56, 0x71, PT ;  /* 0x000000713800780c */ /* 0x000fe20003f64270 */
[--C-:B------:R-:W-:Y:S01]  /*7120*/  FFMA.FTZ R92, R92, UR21, -R128.reuse ;  /* 0x000000155c5c7c23 */ /* 0x100fe20008010880 */
[----:B------:R-:W-:-:S01]  /*7130*/  FFMA.FTZ R93, R93, UR21, -R128 ;  /* 0x000000155d5d7c23 */ /* 0x000fc20008010880 */
[--C-:B------:R-:W-:Y:S01]  /*7140*/  FFMA.FTZ R96, R96, UR21, -R128.reuse ;  /* 0x0000001560607c23 */ /* 0x100fe20008010880 */
[----:B------:R-:W-:-:S01]  /*7150*/  FFMA.FTZ R97, R97, UR21, -R128 ;  /* 0x0000001561617c23 */ /* 0x000fc20008010880 */
[----:B------:R-:W1:Y:S01]  /*7160*/  MUFU.TANH R68, R68 ;  /* 0x0000004400447308 */ /* 0x000e620000002400 */
[----:B0-----:R-:W-:Y:S01]  /*7170*/  FSEL R75, R75, -INF , P4 ;  /* 0xff8000004b4b7808 */ /* 0x001fe20002000000 */
[--C-:B------:R-:W-:Y:S01]  /*7180*/  FFMA.FTZ R100, R100, UR21, -R128.reuse ;  /* 0x0000001564647c23 */ /* 0x100fe20008010880 */
        /* <DEDUP_REMOVED lines=15> */
[----:B------:R-:W-:Y:S01]  /*7280*/  FFMA.FTZ R82, R82, UR21, -R128 ;  /* 0x0000001552527c23 */ /* 0x000fe20008010880 */
[----:B------:R-:W-:-:S05]  /*7290*/  ISETP.GT.AND P6, PT, R56, 0x80, PT ;  /* 0x000000803800780c */ /* 0x000fca0003fc4270 */
[----:B------:R-:W1:Y:S01]  /*72a0*/  MUFU.TANH R86, R86 ;  /* 0x0000005600567308 */ /* 0x000e620000002400 */
[----:B0-----:R-:W-:Y:S02]  /*72b0*/  FSEL R79, R79, -INF , P2 ;  /* 0xff8000004f4f7808 */ /* 0x001fe40001000000 */
        /* <DEDUP_REMOVED lines=16> */
[----:B------:R-:W-:Y:S01]  /*73c0*/  MUFU.TANH R66, R66 ;  /* 0x0000004200427308 */ /* 0x000fe20000002400 */
[----:B0-----:R-:W-:Y:S02]  /*73d0*/  FSEL R62, R62, -INF , P3 ;  /* 0xff8000003e3e7808 */ /* 0x001fe40001800000 */
[----:B------:R-:W-:Y:S01]  /*73e0*/  ISETP.GT.AND P3, PT, R56, 0x99, PT ;  /* 0x000000993800780c */ /* 0x000fe20003f64270 */
[----:B------:R-:W-:-:S01]  /*73f0*/  FFMA.FTZ R56, R122, UR21, -R128 ;  /* 0x000000157a387c23 */ /* 0x000fc20008010880 */
[----:B------:R-:W-:-:S03]  /*7400*/  FMNMX.FTZ R122, R10, R11, !PT ;  /* 0x0000000b0a7a7209 */ /* 0x000fc60007810000 */
[----:B------:R-:W0:Y:S01]  /*7410*/  MUFU.TANH R67, R67 ;  /* 0x0000004300437308 */ /* 0x000e220000002400 */
[----:B------:R-:W-:Y:S02]  /*7420*/  FMNMX.FTZ R11, R13, R122, !PT ;  /* 0x0000007a0d0b7209 */ /* 0x000fe40007810000 */
[----:B--2---:R-:W-:Y:S02]  /*7430*/  FSEL R63, R63, -INF , P4 ;  /* 0xff8000003f3f7808 */ /* 0x004fe40002000000 */
[----:B------:R-:W-:-:S03]  /*7440*/  FMNMX.FTZ R122, R14, R11, !PT ;  /* 0x0000000b0e7a7209 */ /* 0x000fc60007810000 */
[----:B------:R-:W1:Y:S01]  /*7450*/  MUFU.TANH R70, R70 ;  /* 0x0000004600467308 */ /* 0x000e620000002400 */
[----:B------:R-:W-:-:S04]  /*7460*/  FMNMX.FTZ R11, R21, R122, !PT ;  /* 0x0000007a150b7209 */ /* 0x000fc80007810000 */
[----:B------:R-:W-:-:S03]  /*7470*/  FMNMX.FTZ R122, R120, R11, !PT ;  /* 0x0000000b787a7209 */ /* 0x000fc60007810000 */
[----:B------:R-:W2:Y:S01]  /*7480*/  MUFU.TANH R71, R71 ;  /* 0x0000004700477308 */ /* 0x000ea20000002400 */
[----:B------:R-:W-:Y:S02]  /*7490*/  FMNMX.FTZ R11, R123, R122, !PT ;  /* 0x0000007a7b0b7209 */ /* 0x000fe40007810000 */
[----:B0-----:R-:W-:Y:S02]  /*74a0*/  FSEL R67, R67, -INF , P6 ;  /* 0xff80000043437808 */ /* 0x001fe40003000000 */
[----:B------:R-:W-:-:S03]  /*74b0*/  FMNMX.FTZ R11, R124, R11, !PT ;  /* 0x0000000b7c0b7209 */ /* 0x000fc60007810000 */
[----:B------:R0:W-:Y:S01]  /*74c0*/  MUFU.EX2 R59, R121 ;  /* 0x00000079003b7308 */ /* 0x0001e20000000800 */
[----:B------:R-:W-:Y:S02]  /*74d0*/  FMNMX.FTZ R122, R106, R11, !PT ;  /* 0x0000000b6a7a7209 */ /* 0x000fe40007810000 */
[----:B-1----:R-:W-:Y:S02]  /*74e0*/  FSEL R70, R70, -INF , P2 ;  /* 0xff80000046467808 */ /* 0x002fe40001000000 */
[----:B------:R-:W-:-:S03]  /*74f0*/  FMNMX.FTZ R11, R107, R122, !PT ;  /* 0x0000007a6b0b7209 */ /* 0x000fc60007810000 */
[----:B------:R-:W-:Y:S01]  /*7500*/  MUFU.EX2 R130, R130 ;  /* 0x0000008200827308 */ /* 0x000fe20000000800 */
[----:B------:R-:W-:Y:S01]  /*7510*/  FMNMX.FTZ R122, R110, R11, !PT ;  /* 0x0000000b6e7a7209 */ /* 0x000fe20007810000 */
[----:B0-----:R-:W-:Y:S01]  /*7520*/  FFMA.FTZ R121, R72, UR21, -R128 ;  /* 0x0000001548797c23 */ /* 0x001fe20008010880 */
[----:B------:R-:W-:Y:S02]  /*7530*/  FSEL R72, R66, -INF , P5 ;  /* 0xff80000042487808 */ /* 0x000fe40002800000 */
[----:B------:R-:W-:Y:S02]  /*7540*/  FMNMX.FTZ R11, R111, R122, !PT ;  /* 0x0000007a6f0b7209 */ /* 0x000fe40007810000 */
[----:B--2---:R-:W-:Y:S01]  /*7550*/  FSEL R71, R71, -INF , P3 ;  /* 0xff80000047477808 */ /* 0x004fe20001800000 */
[----:B------:R0:W-:Y:S01]  /*7560*/  MUFU.EX2 R66, R121 ;  /* 0x0000007900427308 */ /* 0x0001e20000000800 */
[----:B------:R-:W-:-:S04]  /*7570*/  FMNMX.FTZ R122, R114, R11, !PT ;  /* 0x0000000b727a7209 */ /* 0x000fc80007810000 */
[----:B------:R-:W-:-:S03]  /*7580*/  FMNMX.FTZ R11, R115, R122, !PT ;  /* 0x0000007a730b7209 */ /* 0x000fc60007810000 */
[----:B------:R-:W-:Y:S01]  /*7590*/  MUFU.EX2 R7, R7 ;  /* 0x0000000700077308 */ /* 0x000fe20000000800 */
[----:B------:R-:W-:Y:S01]  /*75a0*/  FMNMX.FTZ R122, R118, R11, !PT ;  /* 0x0000000b767a7209 */ /* 0x000fe20007810000 */
[----:B0-----:R-:W-:-:S03]  /*75b0*/  FFMA.FTZ R121, R125, UR21, -R128 ;  /* 0x000000157d797c23 */ /* 0x001fc60008010880 */
        /* <DEDUP_REMOVED lines=36> */
[----:B------:R-:W-:Y:S01]  /*7800*/  FMNMX.FTZ R11, R71, R122, !PT ;  /* 0x0000007a470b7209 */ /* 0x000fe20007810000 */
[----:B------:R-:W-:-:S01]  /*7810*/  FFMA.FTZ R122, R81, UR21, -R128 ;  /* 0x00000015517a7c23 */ /* 0x000fc20008010880 */
[--C-:B------:R-:W-:Y:S01]  /*7820*/  FFMA.FTZ R81, R84, UR21, -R128.reuse ;  /* 0x0000001554517c23 */ /* 0x100fe20008010880 */
[----:B------:R-:W-:-:S01]  /*7830*/  FFMA.FTZ R84, R85, UR21, -R128 ;  /* 0x0000001555547c23 */ /* 0x000fc20008010880 */
[--C-:B------:R-:W-:Y:S01]  /*7840*/  FFMA.FTZ R85, R126, UR21, -R128.reuse ;  /* 0x000000157e557c23 */ /* 0x100fe20008010880 */
[----:B------:R-:W0:Y:S01]  /*7850*/  SHFL.BFLY PT, R132, R11, 0x2, 0x1f ;  /* 0x0c401f000b847f89 */ /* 0x000e2200000e0000 */
[----:B------:R-:W-:-:S01]  /*7860*/  FFMA.FTZ R126, R119, UR21, -R128 ;  /* 0x00000015777e7c23 */ /* 0x000fc20008010880 */
        /* <DEDUP_REMOVED lines=9> */
[----:B0-----:R-:W-:-:S02]  /*7900*/  FMNMX.FTZ R11, R125, R132, !PT ;  /* 0x000000847d0b7209 */ /* 0x001fc40007810000 */
[----:B------:R-:W-:Y:S02]  /*7910*/  MOV R132, UR21 ;  /* 0x0000001500847c02 */ /* 0x000fe40008000f00 */
[----:B------:R-:W-:-:S03]  /*7920*/  FSETP.NEU.FTZ.AND P2, PT, R11, -INF , PT ;  /* 0xff8000000b00780b */ /* 0x000fc60003f5d000 */
[----:B------:R-:W-:Y:S01]  /*7930*/  MUFU.EX2 R100, R100 ;  /* 0x0000006400647308 */ /* 0x000fe20000000800 */
[----:B------:R-:W-:-:S05]  /*7940*/  FFMA.FTZ R119, R11, R132, -8 ;  /* 0xc10000000b777423 */ /* 0x000fca0000010084 */
[----:B------:R-:W-:Y:S02]  /*7950*/  FSEL R119, R119, RZ, P2 ;  /* 0x000000ff77777208 */ /* 0x000fe40001000000 */
[----:B------:R-:W-:Y:S03]  /*7960*/  MUFU.EX2 R101, R101 ;  /* 0x0000006500657308 */ /* 0x000fe60000000800 */
[----:B------:R-:W-:-:S01]  /*7970*/  FFMA.FTZ R2, R94, UR21, -R119 ;  /* 0x000000155e027c23 */ /* 0x000fc20008010877 */
[----:B------:R-:W-:Y:S01]  /*7980*/  FSEL R94, R11, RZ, P2 ;  /* 0x000000ff0b5e7208 */ /* 0x000fe20001000000 */
[----:B------:R-:W-:-:S01]  /*7990*/  FFMA.FTZ R125, R80, UR21, -R119 ;  /* 0x00000015507d7c23 */ /* 0x000fc20008010877 */
[--C-:B------:R-:W-:Y:S01]  /*79a0*/  FFMA.FTZ R10, R10, UR21, -R119.reuse ;  /* 0x000000150a0a7c23 */ /* 0x100fe20008010877 */
[----:B------:R-:W-:-:S01]  /*79b0*/  FFMA.FTZ R13, R13, UR21, -R119 ;  /* 0x000000150d0d7c23 */ /* 0x000fc20008010877 */
[----:B------:R-:W-:Y:S01]  /*79c0*/  FFMA.FTZ R14, R14, UR21, -R119 ;  /* 0x000000150e0e7c23 */ /* 0x000fe20008010877 */
[----:B------:R-:W-:-:S01]  /*79d0*/  FADD.FTZ R94, -R94, R3 ;  /* 0x000000035e5e7221 */ /* 0x000fc20000010100 */
[----:B------:R-:W-:Y:S01]  /*79e0*/  FMUL.FTZ R3, R129, UR21 ;  /* 0x0000001581037c20 */ /* 0x000fe20008410000 */
[----:B------:R-:W-:Y:S01]  /*79f0*/  MUFU.EX2 R125, R125 ;  /* 0x0000007d007d7308 */ /* 0x000fe20000000800 */
[----:B------:R-:W-:-:S01]  /*7a00*/  FFMA.FTZ R80, R120, UR21, -R119 ;  /* 0x0000001578507c23 */ /* 0x000fc20008010877 */
[----:B------:R-:W-:Y:S01]  /*7a10*/  FMUL.FTZ R94, R94, UR21 ;  /* 0x000000155e5e7c20 */ /* 0x000fe20008410000 */
        /* <DEDUP_REMOVED lines=30> */
[----:B------:R-:W-:-:S01]  /*7c00*/  FFMA.FTZ R58, R58, UR21, -R119 ;  /* 0x000000153a3a7c23 */ /* 0x000fc20008010877 */
[--C-:B------:R-:W-:Y:S01]  /*7c10*/  FFMA.FTZ R103, R103, UR21, -R119.reuse ;  /* 0x0000001567677c23 */ /* 0x100fe20008010877 */
[----:B------:R-:W-:-:S01]  /*7c20*/  FFMA.FTZ R62, R62, UR21, -R119 ;  /* 0x000000153e3e7c23 */ /* 0x000fc20008010877 */
[--C-:B------:R-:W-:Y:S01]  /*7c30*/  FFMA.FTZ R63, R63, UR21, -R119.reuse ;  /* 0x000000153f3f7c23 */ /* 0x100fe20008010877 */
[----:B------:R-:W-:-:S01]  /*7c40*/  FFMA.FTZ R72, R72, UR21, -R119 ;  /* 0x0000001548487c23 */ /* 0x000fc20008010877 */
[--C-:B------:R-:W-:Y:S01]  /*7c50*/  FFMA.FTZ R67, R67, UR21, -R119.reuse ;  /* 0x0000001543437c23 */ /* 0x100fe20008010877 */
[----:B------:R-:W-:-:S01]  /*7c60*/  FFMA.FTZ R70, R70, UR21, -R119 ;  /* 0x0000001546467c23 */ /* 0x000fc20008010877 */
[----:B------:R-:W4:Y:S01]  /*7c70*/  MUFU.EX2 R14, R14 ;  /* 0x0000000e000e7308 */ /* 0x000f220000000800 */
[----:B------:R-:W-:-:S07]  /*7c80*/  FFMA.FTZ R71, R71, UR21, -R119 ;  /* 0x0000001547477c23 */ /* 0x000fce0008010877 */
[----:B------:R0:W-:Y:S08]  /*7c90*/  MUFU.EX2 R79, R124 ;  /* 0x0000007c004f7308 */ /* 0x0001f00000000800 */
[----:B------:R-:W5:Y:S01]  /*7ca0*/  MUFU.EX2 R21, R21 ;  /* 0x0000001500157308 */ /* 0x000f620000000800 */
[----:B0-----:R-:W-:-:S01]  /*7cb0*/  FFMA.FTZ R124, R3, R5, R130 ;  /* 0x00000005037c7223 */ /* 0x001fc20000010082 */
[----:B-1----:R-:W-:-:S03]  /*7cc0*/  FFMA.FTZ R5, R94, R4, R125 ;  /* 0x000000045e057223 */ /* 0x002fc6000001007d */
[----:B------:R-:W-:Y:S01]  /*7cd0*/  FADD.FTZ R124, R7, R124 ;  /* 0x0000007c077c7221 */ /* 0x000fe20000010000 */
[----:B--2---:R-:W-:-:S02]  /*7ce0*/  FADD.FTZ R4, R10, R5 ;  /* 0x000000050a047221 */ /* 0x004fc40000010000 */
[----:B------:R-:W0:Y:S01]  /*7cf0*/  MUFU.EX2 R80, R80 ;  /* 0x0000005000507308 */ /* 0x000e220000000800 */
[----:B------:R-:W-:-:S01]  /*7d00*/  FADD.FTZ R5, R9, R124 ;  /* 0x0000007c09057221 */ /* 0x000fc20000010000 */
[----:B---3--:R-:W-:-:S03]  /*7d10*/  FADD.FTZ R119, R13, R4 ;  /* 0x000000040d777221 */ /* 0x008fc60000010000 */
[----:B------:R-:W-:Y:S01]  /*7d20*/  FADD.FTZ R4, R12, R5 ;  /* 0x000000050c047221 */ /* 0x000fe20000010000 */
[----:B----4-:R-:W-:-:S02]  /*7d30*/  FADD.FTZ R124, R14, R119 ;  /* 0x000000770e7c7221 */ /* 0x010fc40000010000 */
[----:B------:R-:W1:Y:S01]  /*7d40*/  MUFU.EX2 R120, R120 ;  /* 0x0000007800787308 */ /* 0x000e620000000800 */
[----:B------:R-:W-:-:S01]  /*7d50*/  FADD.FTZ R5, R15, R4 ;  /* 0x000000040f057221 */ /* 0x000fc20000010000 */
[----:B-----5:R-:W-:-:S03]  /*7d60*/  FADD.FTZ R119, R21, R124 ;  /* 0x0000007c15777221 */ /* 0x020fc60000010000 */
[----:B------:R-:W-:-:S03]  /*7d70*/  FADD.FTZ R4, R20, R5 ;  /* 0x0000000514047221 */ /* 0x000fc60000010000 */
        /* <DEDUP_REMOVED lines=24> */
[----:B------:R-:W-:-:S06]  /*7f00*/  FADD.FTZ R4, R88, R5 ;  /* 0x0000000558047221 */ /* 0x000fcc0000010000 */
        /* <DEDUP_REMOVED lines=15> */
[----:B------:R1:W-:Y:S01]  /*8000*/  MUFU.EX2 R119, R68 ;  /* 0x0000004400777308 */ /* 0x0003e20000000800 */
[----:B--2---:R-:W-:-:S04]  /*8010*/  FADD.FTZ R4, R2, R5 ;  /* 0x0000000502047221 */ /* 0x004fc80000010000 */
[----:B------:R-:W-:-:S03]  /*8020*/  FADD.FTZ R5, R79, R4 ;  /* 0x000000044f057221 */ /* 0x000fc60000010000 */
[----:B------:R-:W2:Y:S01]  /*8030*/  MUFU.EX2 R99, R99 ;  /* 0x0000006300637308 */ /* 0x000ea20000000800 */
[----:B-1----:R-:W-:-:S01]  /*8040*/  FADD.FTZ R68, R92, R129 ;  /* 0x000000815c447221 */ /* 0x002fc20000010000 */
[----:B0-----:R-:W-:-:S06]  /*8050*/  FADD.FTZ R4, R98, R5 ;  /* 0x0000000562047221 */ /* 0x001fcc0000010000 */
[----:B------:R0:W-:Y:S08]  /*8060*/  MUFU.EX2 R124, R83 ;  /* 0x00000053007c7308 */ /* 0x0001f00000000800 */
[----:B------:R-:W1:Y:S01]  /*8070*/  MUFU.EX2 R102, R102 ;  /* 0x0000006600667308 */ /* 0x000e620000000800 */
[----:B0-----:R-:W-:-:S01]  /*8080*/  FADD.FTZ R83, R93, R68 ;  /* 0x000000445d537221 */ /* 0x001fc20000010000 */
[----:B--2---:R-:W-:-:S03]  /*8090*/  FADD.FTZ R5, R99, R4 ;  /* 0x0000000463057221 */ /* 0x004fc60000010000 */
[----:B------:R-:W-:-:S03]  /*80a0*/  FADD.FTZ R68, R96, R83 ;  /* 0x0000005360447221 */ /* 0x000fc60000010000 */
[----:B------:R-:W0:Y:S01]  /*80b0*/  MUFU.EX2 R74, R74 ;  /* 0x0000004a004a7308 */ /* 0x000e220000000800 */
[----:B------:R-:W-:-:S04]  /*80c0*/  FADD.FTZ R83, R97, R68 ;  /* 0x0000004461537221 */ /* 0x000fc80000010000 */
[----:B------:R-:W-:-:S03]  /*80d0*/  FADD.FTZ R68, R100, R83 ;  /* 0x0000005364447221 */ /* 0x000fc60000010000 */
[----:B------:R-:W2:Y:S01]  /*80e0*/  MUFU.EX2 R73, R73 ;  /* 0x0000004900497308 */ /* 0x000ea20000000800 */
[----:B------:R-:W-:-:S01]  /*80f0*/  FADD.FTZ R83, R101, R68 ;  /* 0x0000004465537221 */ /* 0x000fc20000010000 */
[----:B-1----:R-:W-:-:S03]  /*8100*/  FADD.FTZ R5, R102, R5 ;  /* 0x0000000566057221 */ /* 0x002fc60000010000 */
        /* <DEDUP_REMOVED lines=57> */
[----:B0-----:R-:W-:-:S03]  /*84a0*/  FADD.FTZ R5, R82, R83 ;  /* 0x0000005352057221 */ /* 0x001fc60000010000 */
[----:B--2---:R-:W-:Y:S01]  /*84b0*/  FADD.FTZ R4, R71, R4 ;  /* 0x0000000447047221 */ /* 0x004fe20000010000 */
[----:B------:R-:W-:Y:S06]  /*84c0*/  @!P1 BRA `(.L_x_2076) ;  /* 0x0000000000049947 */ /* 0x000fec0003800000 */
[----:B------:R-:W-:Y:S01]  /*84d0*/  BPT.TRAP 0x1 ;  /* 0x000000040000795c */ /* 0x000fe20000300000 */
.L_x_2076:
        /* <DEDUP_REMOVED lines=84> */
[----:B------:R-:W-:Y:S01]  /*8a20*/  UMOV UR46, UR24 ;  /* 0x00000018002e7c82 */ /* 0x000fe20008000000 */
[----:B------:R-:W-:Y:S01]  /*8a30*/  IMAD.MOV.U32 R2, RZ, RZ, R6 ;  /* 0x000000ffff027224 */ /* 0x000fe200078e0006 */
[----:B------:R-:W-:-:S06]  /*8a40*/  UMOV UR47, UR23 ;  /* 0x00000017002f7c82 */ /* 0x000fcc0008000000 */
.L_x_2066:
        /* <DEDUP_REMOVED lines=8> */
.L_x_2089:
[----:B------:R-:W-:-:S04]  /*8ad0*/  UIADD3 UR46, UR22, 0x1, URZ ;  /* 0x00000001162e7890 */ /* 0x000fc8000fffe03f */
[----:B------:R-:W-:-:S04]  /*8ae0*/  UISETP.NE.AND UP0, UPT, UR46, 0x2, UPT ;  /* 0x000000022e00788c */ /* 0x000fc8000bf05270 */
[----:B------:R-:W-:Y:S02]  /*8af0*/  USEL UR47, URZ, 0x1, UP0 ;  /* 0x000000013f2f7887 */ /* 0x000fe40008000000 */
[----:B------:R-:W-:Y:S02]  /*8b00*/  USEL UR46, UR46, URZ, UP0 ;  /* 0x0000003f2e2e7287 */ /* 0x000fe40008000000 */
[----:B------:R-:W-:Y:S01]  /*8b10*/  ULOP3.LUT UR47, UR23, UR47, URZ, 0x3c, !UPT ;  /* 0x0000002f172f7292 */ /* 0x000fe2000f8e3c3f */
[----:B------:R-:W-:Y:S11]  /*8b20*/  @!P1 BRA `(.L_x_2079) ;  /* 0x0000000000049947 */ /* 0x000ff60003800000 */
[----:B------:R-:W-:Y:S01]  /*8b30*/  BPT.TRAP 0x1 ;  /* 0x000000040000795c */ /* 0x000fe20000300000 */
.L_x_2079:
[----:B------:R-:W-:Y:S01]  /*8b40*/  ULEA UR6, UR46, UR45, 0x3 ;  /* 0x0000002d2e067291 */ /* 0x000fe2000f8e183f */
[----:B------:R-:W-:-:S05]  /*8b50*/  IMAD.U32 R2, RZ, RZ, UR47 ;  /* 0x0000002fff027e24 */ /* 0x000fca000f8e00ff */
[----:B------:R-:W-:-:S04]  /*8b60*/  SHF.L.U32 R2, R2, 0x1f, RZ ;  /* 0x0000001f02027819 */ /* 0x000fc800000006ff */
[----:B------:R0:W1:Y:S01]  /*8b70*/  SYNCS.PHASECHK.TRANS64.TRYWAIT P0, [UR6+0x13230], R2 ;  /* 0x01323002ff0075a7 */ /* 0x0000620008000146 */
[----:B------:R-:W-:Y:S05]  /*8b80*/  @!P1 BRA `(.L_x_2080) ;  /* 0x0000000000049947 */ /* 0x000fea0003800000 */
[----:B------:R-:W-:Y:S01]  /*8b90*/  BPT.TRAP 0x1 ;  /* 0x000000040000795c */ /* 0x000fe20000300000 */
.L_x_2080:
[----:B-1----:R-:W-:Y:S05]  /*8ba0*/  @P0 BRA `(.L_x_2081) ;  /* 0x0000000000080947 */ /* 0x002fea0003800000 */
[----:B------:R-:W1:Y:S02]  /*8bb0*/  SYNCS.PHASECHK.TRANS64.TRYWAIT P0, [UR6+0x13230], R2 ;  /* 0x01323002ff0075a7 */ /* 0x000e640008000146 */
[----:B-1----:R-:W-:Y:S05]  /*8bc0*/  @!P0 BRA `(.L_x_2082) ;  /* 0x000000d0009c8947 */ /* 0x002fea0003800000 */
.L_x_2081:
        /* <DEDUP_REMOVED lines=64> */
.L_x_2083:
[----:B------:R-:W-:Y:S01]  /*8fd0*/  ULEA UR11, UR22, UR45, 0x3 ;  /* 0x0000002d160b7291 */ /* 0x000fe2000f8e183f */
[----:B01----:R-:W-:-:S05]  /*8fe0*/  IMAD.U32 R2, RZ, RZ, UR23 ;  /* 0x00000017ff027e24 */ /* 0x003fca000f8e00ff */
[----:B------:R-:W-:-:S04]  /*8ff0*/  SHF.L.U32 R2, R2, 0x1f, RZ ;  /* 0x0000001f02027819 */ /* 0x000fc800000006ff */
[----:B------:R0:W1:Y:S01]  /*9000*/  SYNCS.PHASECHK.TRANS64.TRYWAIT P0, [UR11+0x13250], R2 ;  /* 0x01325002ff0075a7 */ /* 0x000062000800014b */
[----:B------:R-:W-:Y:S05]  /*9010*/  @!P1 BRA `(.L_x_2084) ;  /* 0x0000000000049947 */ /* 0x000fea0003800000 */
[----:B------:R-:W-:Y:S01]  /*9020*/  BPT.TRAP 0x1 ;  /* 0x000000040000795c */ /* 0x000fe20000300000 */
.L_x_2084:
[----:B-1----:R-:W-:Y:S05]  /*9030*/  @P0 BRA `(.L_x_2085) ;  /* 0x0000000000080947 */ /* 0x002fea0003800000 */
[----:B------:R-:W1:Y:S02]  /*9040*/  SYNCS.PHASECHK.TRANS64.TRYWAIT P0, [UR11+0x13250], R2 ;  /* 0x01325002ff0075a7 */ /* 0x000e64000800014b */
[----:B-1----:R-:W-:Y:S05]  /*9050*/  @!P0 BRA `(.L_x_2086) ;  /* 0x000000cc00908947 */ /* 0x002fea0003800000 */
.L_x_2085:
        /* <DEDUP_REMOVED lines=32> */
.L_x_2087:
        /* <DEDUP_REMOVED lines=101> */
[----:B------:R-:W-:Y:S01]  /*98b0*/  ULEA UR6, UR46, UR45, 0x3 ;  /* 0x0000002d2e067291 */ /* 0x000fe2000f8e183f */
[----:B------:R-:W1:Y:S01]  /*98c0*/  MUFU.TANH R123, R123 ;  /* 0x0000007b007b7308 */ /* 0x000e620000002400 */
[----:B0-----:R-:W-:-:S02]  /*98d0*/  FMNMX.FTZ R2, R120, R3, !PT ;  /* 0x0000000378027209 */ /* 0x001fc40007810000 */
[----:B------:R-:W-:-:S04]  /*98e0*/  UIADD3 UR6, UR6, 0x13240, URZ ;  /* 0x0001324006067890 */ /* 0x000fc8000fffe03f */
[----:B------:R-:W-:Y:S01]  /*98f0*/  UPRMT UR6, UR44, 0x654, UR6 ;  /* 0x000006542c067896 */ /* 0x000fe20008000006 */
[----:B------:R-:W0:Y:S01]  /*9900*/  MUFU.TANH R125, R125 ;  /* 0x0000007d007d7308 */ /* 0x000e220000002400 */
[----:B--2---:R-:W-:Y:S01]  /*9910*/  FMNMX.FTZ R56, R122, R129, !PT ;  /* 0x000000817a387209 */ /* 0x004fe20007810000 */
[----:B------:R-:W-:-:S06]  /*9920*/  FMUL.FTZ R129, R0, R58 ;  /* 0x0000003a00817220 */ /* 0x000fcc0000410000 */
[----:B------:R-:W2:Y:S01]  /*9930*/  MUFU.TANH R124, R124 ;  /* 0x0000007c007c7308 */ /* 0x000ea20000002400 */
[----:B-1----:R-:W-:Y:S01]  /*9940*/  FMNMX.FTZ R3, R123, R2, !PT ;  /* 0x000000027b037209 */ /* 0x002fe20007810000 */
[----:B------:R-:W-:Y:S06]  /*9950*/  SYNCS.ARRIVE.TRANS64.RED.A1T0 RZ, [UR6], RZ ;  /* 0x000000ffffff79a7 */ /* 0x000fec0008100406 */
        /* <DEDUP_REMOVED lines=130> */
[----:B-1----:R-:W-:-:S05]  /*a180*/  FMNMX.FTZ R57, R69, R2, !PT ;  /* 0x0000000245397209 */ /* 0x002fca0007810000 */
[----:B------:R-:W1:Y:S01]  /*a190*/  SHFL.BFLY PT, R2, R57, 0x2, 0x1f ;  /* 0x0c401f0039027f89 */ /* 0x000e6200000e0000 */
[----:B0-----:R-:W-:-:S05]  /*a1a0*/  FMNMX.FTZ R56, R137, R56, !PT ;  /* 0x0000003889387209 */ /* 0x001fca0007810000 */
[----:B------:R-:W0:Y:S01]  /*a1b0*/  SHFL.BFLY PT, R3, R56, 0x2, 0x1f ;  /* 0x0c401f0038037f89 */ /* 0x000e2200000e0000 */
[----:B-1----:R-:W-:Y:S01]  /*a1c0*/  FMNMX.FTZ R58, R57, R2, !PT ;  /* 0x00000002393a7209 */ /* 0x002fe20007810000 */
[----:B------:R-:W-:Y:S01]  /*a1d0*/  IMAD.U32 R57, RZ, RZ, UR21 ;  /* 0x00000015ff397e24 */ /* 0x000fe2000f8e00ff */
[----:B0-----:R-:W-:-:S03]  /*a1e0*/  FMNMX.FTZ R60, R56, R3, !PT ;  /* 0x00000003383c7209 */ /* 0x001fc60007810000 */
        /* <DEDUP_REMOVED lines=8> */
[----:B------:R-:W-:Y:S02]  /*a270*/  IMAD.U32 R68, RZ, RZ, UR21 ;  /* 0x00000015ff447e24 */ /* 0x000fe4000f8e00ff */
[----:B------:R-:W-:-:S01]  /*a280*/  FADD.FTZ R6, -R3, R6 ;  /* 0x0000000603067221 */ /* 0x000fc20000010100 */
[--C-:B------:R-:W-:Y:S01]  /*a290*/  FFMA.FTZ R57, R113, UR21, -R138.reuse ;  /* 0x0000001571397c23 */ /* 0x100fe2000801088a */
[----:B------:R-:W-:Y:S01]  /*a2a0*/  FMUL.FTZ R59, R7, UR21 ;  /* 0x00000015073b7c20 */ /* 0x000fe20008410000 */
[----:B------:R-:W-:Y:S01]  /*a2b0*/  FFMA.FTZ R113, R3, R68, -8 ;  /* 0xc100000003717423 */ /* 0x000fe20000010044 */
[----:B------:R-:W-:Y:S01]  /*a2c0*/  FMUL.FTZ R7, R6, UR21 ;  /* 0x0000001506077c20 */ /* 0x000fe20008410000 */
[--C-:B------:R-:W-:Y:S01]  /*a2d0*/  FFMA.FTZ R6, R9, UR21, -R138.reuse ;  /* 0x0000001509067c23 */ /* 0x100fe2000801088a */
        /* <DEDUP_REMOVED lines=28> */
[----:B------:R-:W1:Y:S01]  /*a4a0*/  MUFU.EX2 R11, R11 ;  /* 0x0000000b000b7308 */ /* 0x000e620000000800 */
[----:B0-----:R-:W-:-:S01]  /*a4b0*/  FFMA.FTZ R78, R59, R5, R6 ;  /* 0x000000053b4e7223 */ /* 0x001fc20000010006 */
[----:B------:R-:W-:Y:S01]  /*a4c0*/  FFMA.FTZ R121, R125, UR21, -R113 ;  /* 0x000000157d797c23 */ /* 0x000fe20008010871 */
[----:B------:R-:W-:-:S01]  /*a4d0*/  FFMA.FTZ R93, R101, UR21, -R138 ;  /* 0x00000015655d7c23 */ /* 0x000fc2000801088a */
[--C-:B------:R-:W-:Y:S01]  /*a4e0*/  FFMA.FTZ R58, R88, UR21, -R138.reuse ;  /* 0x00000015583a7c23 */ /* 0x100fe2000801088a */
        /* <DEDUP_REMOVED lines=17> */
[--C-:B------:R-:W-:Y:S01]  /*a600*/  FFMA.FTZ R68, R107, UR21, -R113.reuse ;  /* 0x000000156b447c23 */ /* 0x100fe20008010871 */
[----:B------:R-:W-:-:S01]  /*a610*/  FFMA.FTZ R91, R75, UR21, -R113 ;  /* 0x000000154b5b7c23 */ /* 0x000fc20008010871 */
[----:B------:R-:W1:Y:S01]  /*a620*/  MUFU.EX2 R139, R139 ;  /* 0x0000008b008b7308 */ /* 0x000e620000000800 */
        /* <DEDUP_REMOVED lines=8> */
[----:B--2---:R-:W-:-:S01]  /*a6b0*/  FADD.FTZ R5, R12, R5 ;  /* 0x000000050c057221 */ /* 0x004fc20000010000 */
[--C-:B------:R-:W-:Y:S01]  /*a6c0*/  FFMA.FTZ R111, R119, UR21, -R113.reuse ;  /* 0x00000015776f7c23 */ /* 0x100fe20008010871 */
[----:B------:R-:W-:-:S01]  /*a6d0*/  FFMA.FTZ R94, R94, UR21, -R113 ;  /* 0x000000155e5e7c23 */ /* 0x000fc20008010871 */
[--C-:B------:R-:W-:Y:S01]  /*a6e0*/  FFMA.FTZ R95, R95, UR21, -R113.reuse ;  /* 0x000000155f5f7c23 */ /* 0x100fe20008010871 */
[----:B------:R-:W-:-:S01]  /*a6f0*/  FFMA.FTZ R102, R102, UR21, -R113 ;  /* 0x0000001566667c23 */ /* 0x000fc20008010871 */
[--C-:B------:R-:W-:Y:S01]  /*a700*/  FFMA.FTZ R103, R103, UR21, -R113.reuse ;  /* 0x0000001567677c23 */ /* 0x100fe20008010871 */
[----:B------:R-:W-:-:S01]  /*a710*/  FFMA.FTZ R90, R74, UR21, -R113 ;  /* 0x000000154a5a7c23 */ /* 0x000fc20008010871 */
[----:B------:R-:W2:Y:S01]  /*a720*/  MUFU.EX2 R140, R140 ;  /* 0x0000008c008c7308 */ /* 0x000ea20000000800 */
[----:B-1----:R-:W-:-:S01]  /*a730*/  FADD.FTZ R79, R139, R78 ;  /* 0x0000004e8b4f7221 */ /* 0x002fc20000010000 */
        /* <DEDUP_REMOVED lines=14> */
[----:B------:R-:W-:Y:S01]  /*a820*/  MUFU.EX2 R10, R10 ;  /* 0x0000000a000a7308 */ /* 0x000fe20000000800 */
[----:B--2---:R-:W-:-:S01]  /*a830*/  FADD.FTZ R79, R140, R79 ;  /* 0x0000004f8c4f7221 */ /* 0x004fc20000010000 */
        /* <DEDUP_REMOVED lines=8> */
[--C-:B------:R-:W-:Y:S01]  /*a8c0*/  FFMA.FTZ R73, R128, UR21, -R138.reuse ;  /* 0x0000001580497c23 */ /* 0x100fe2000801088a */
[----:B------:R-:W-:-:S05]  /*a8d0*/  FFMA.FTZ R85, R131, UR21, -R138 ;  /* 0x0000001583557c23 */ /* 0x000fca000801088a */
[----:B------:R-:W-:Y:S08]  /*a8e0*/  MUFU.EX2 R13, R13 ;  /* 0x0000000d000d7308 */ /* 0x000ff00000000800 */
        /* <DEDUP_REMOVED lines=9> */
[----:B------:R2:W-:Y:S01]  /*a980*/  MUFU.EX2 R75, R114 ;  /* 0x00000072004b7308 */ /* 0x0005e20000000800 */
[----:B-1----:R-:W-:-:S07]  /*a990*/  FADD.FTZ R4, R122, R5 ;  /* 0x000000057a047221 */ /* 0x002fce0000010000 */
[----:B------:R-:W1:Y:S01]  /*a9a0*/  MUFU.EX2 R65, R65 ;  /* 0x0000004100417308 */ /* 0x000e620000000800 */
[----:B--2---:R-:W-:-:S04]  /*a9b0*/  FADD.FTZ R114, R10, R79 ;  /* 0x0000004f0a727221 */ /* 0x004fc80000010000 */
[----:B------:R-:W-:-:S03]  /*a9c0*/  FADD.FTZ R79, R13, R114 ;  /* 0x000000720d4f7221 */ /* 0x000fc60000010000 */
[----:B------:R-:W2:Y:S01]  /*a9d0*/  MUFU.EX2 R21, R21 ;  /* 0x0000001500157308 */ /* 0x000ea20000000800 */
[----:B------:R-:W-:-:S04]  /*a9e0*/  FADD.FTZ R114, R120, R79 ;  /* 0x0000004f78727221 */ /* 0x000fc80000010000 */
[----:B------:R-:W-:-:S03]  /*a9f0*/  FADD.FTZ R113, R123, R114 ;  /* 0x000000727b717221 */ /* 0x000fc60000010000 */
[----:B------:R-:W3:Y:S01]  /*aa00*/  MUFU.EX2 R68, R68 ;  /* 0x0000004400447308 */ /* 0x000ee20000000800 */
[----:B0-----:R-:W-:-:S01]  /*aa10*/  FADD.FTZ R114, R14, R113 ;  /* 0x000000710e727221 */ /* 0x001fc20000010000 */
[----:B-1----:R-:W-:-:S06]  /*aa20*/  FADD.FTZ R5, R65, R4 ;  /* 0x0000000441057221 */ /* 0x002fcc0000010000 */
[----:B------:R-:W0:Y:S01]  /*aa30*/  MUFU.EX2 R104, R104 ;  /* 0x0000006800687308 */ /* 0x000e220000000800 */
[----:B--2---:R-:W-:-:S07]  /*aa40*/  FADD.FTZ R113, R21, R114 ;  /* 0x0000007215717221 */ /* 0x004fce0000010000 */
[----:B------:R-:W1:Y:S01]  /*aa50*/  MUFU.EX2 R106, R106 ;  /* 0x0000006a006a7308 */ /* 0x000e620000000800 */
[----:B---3--:R-:W-:-:S07]  /*aa60*/  FADD.FTZ R5, R68, R5 ;  /* 0x0000000544057221 */ /* 0x008fce0000010000 */
[----:B------:R-:W2:Y:S01]  /*aa70*/  MUFU.EX2 R105, R105 ;  /* 0x0000006900697308 */ /* 0x000ea20000000800 */
[----:B0-----:R-:W-:-:S07]  /*aa80*/  FADD.FTZ R4, R104, R113 ;  /* 0x0000007168047221 */ /* 0x001fce0000010000 */
[----:B------:R-:W0:Y:S08]  /*aa90*/  MUFU.EX2 R107, R107 ;  /* 0x0000006b006b7308 */ /* 0x000e300000000800 */
[----:B------:R-:W3:Y:S08]  /*aaa0*/  MUFU.EX2 R56, R56 ;  /* 0x0000003800387308 */ /* 0x000ef00000000800 */
[----:B------:R-:W4:Y:S08]  /*aab0*/  MUFU.EX2 R69, R69 ;  /* 0x0000004500457308 */ /* 0x000f300000000800 */
[----:B------:R-:W-:Y:S08]  /*aac0*/  MUFU.EX2 R57, R57 ;  /* 0x0000003900397308 */ /* 0x000ff00000000800 */
[----:B------:R-:W5:Y:S08]  /*aad0*/  MUFU.EX2 R76, R76 ;  /* 0x0000004c004c7308 */ /* 0x000f700000000800 */
[----:B------:R-:W-:Y:S08]  /*aae0*/  MUFU.EX2 R108, R108 ;  /* 0x0000006c006c7308 */ /* 0x000ff00000000800 */
[----:B------:R-:W5:Y:S08]  /*aaf0*/  MUFU.EX2 R110, R110 ;  /* 0x0000006e006e7308 */ /* 0x000f700000000800 */
[----:B------:R1:W-:Y:S08]  /*ab00*/  MUFU.EX2 R78, R90 ;  /* 0x0000005a004e7308 */ /* 0x0003f00000000800 */
[----:B------:R-:W-:Y:S01]  /*ab10*/  MUFU.EX2 R109, R109 ;  /* 0x0000006d006d7308 */ /* 0x000fe20000000800 */
[----:B-1----:R-:W-:-:S01]  /*ab20*/  FADD.FTZ R90, R106, R5 ;  /* 0x000000056a5a7221 */ /* 0x002fc20000010000 */
[----:B--2---:R-:W-:-:S03]  /*ab30*/  FADD.FTZ R5, R105, R4 ;  /* 0x0000000469057221 */ /* 0x004fc60000010000 */
[----:B0-----:R-:W-:Y:S01]  /*ab40*/  FADD.FTZ R90, R107, R90 ;  /* 0x0000005a6b5a7221 */ /* 0x001fe20000010000 */
[----:B---3--:R-:W-:-:S02]  /*ab50*/  FADD.FTZ R4, R56, R5 ;  /* 0x0000000538047221 */ /* 0x008fc40000010000 */
[----:B------:R-:W0:Y:S01]  /*ab60*/  MUFU.EX2 R111, R111 ;  /* 0x0000006f006f7308 */ /* 0x000e220000000800 */
[----:B----4-:R-:W-:-:S04]  /*ab70*/  FADD.FTZ R5, R69, R90 ;  /* 0x0000005a45057221 */ /* 0x010fc80000010000 */
[----:B-----5:R-:W-:-:S03]  /*ab80*/  FADD.FTZ R5, R76, R5 ;  /* 0x000000054c057221 */ /* 0x020fc60000010000 */
[----:B------:R-:W-:Y:S01]  /*ab90*/  MUFU.EX2 R58, R58 ;  /* 0x0000003a003a7308 */ /* 0x000fe20000000800 */
[----:B------:R-:W-:-:S07]  /*aba0*/  FADD.FTZ R90, R110, R5 ;  /* 0x000000056e5a7221 */ /* 0x000fce0000010000 */
[----:B------:R-:W1:Y:S01]  /*abb0*/  MUFU.EX2 R77, R77 ;  /* 0x0000004d004d7308 */ /* 0x000e620000000800 */
[----:B0-----:R-:W-:-:S07]  /*abc0*/  FADD.FTZ R90, R111, R90 ;  /* 0x0000005a6f5a7221 */ /* 0x001fce0000010000 */
[----:B------:R-:W0:Y:S08]  /*abd0*/  MUFU.EX2 R60, R60 ;  /* 0x0000003c003c7308 */ /* 0x000e300000000800 */
[----:B------:R2:W-:Y:S08]  /*abe0*/  MUFU.EX2 R79, R91 ;  /* 0x0000005b004f7308 */ /* 0x0005f00000000800 */
[----:B------:R-:W3:Y:S01]  /*abf0*/  MUFU.EX2 R80, R80 ;  /* 0x0000005000507308 */ /* 0x000ee20000000800 */
[----:B--2---:R-:W-:-:S04]  /*ac00*/  FADD.FTZ R91, R57, R4 ;  /* 0x00000004395b7221 */ /* 0x004fc80000010000 */
[----:B------:R-:W-:Y:S01]  /*ac10*/  FADD.FTZ R4, R108, R91 ;  /* 0x0000005b6c047221 */ /* 0x000fe20000010000 */
[----:B-1----:R-:W-:-:S02]  /*ac20*/  FADD.FTZ R91, R77, R90 ;  /* 0x0000005a4d5b7221 */ /* 0x002fc40000010000 */
[----:B------:R-:W1:Y:S01]  /*ac30*/  MUFU.EX2 R88, R88 ;  /* 0x0000005800587308 */ /* 0x000e620000000800 */
[----:B------:R-:W-:-:S04]  /*ac40*/  FADD.FTZ R5, R109, R4 ;  /* 0x000000046d057221 */ /* 0x000fc80000010000 */
[----:B------:R-:W-:-:S03]  /*ac50*/  FADD.FTZ R5, R58, R5 ;  /* 0x000000053a057221 */ /* 0x000fc60000010000 */
[----:B------:R-:W2:Y:S01]  /*ac60*/  MUFU.EX2 R94, R94 ;  /* 0x0000005e005e7308 */ /* 0x000ea20000000800 */
[----:B0-----:R-:W-:-:S01]  /*ac70*/  FADD.FTZ R5, R60, R5 ;  /* 0x000000053c057221 */ /* 0x001fc20000010000 */
[----:B---3--:R-:W-:-:S06]  /*ac80*/  FADD.FTZ R91, R80, R91 ;  /* 0x0000005b505b7221 */ /* 0x008fcc0000010000 */
        /* <DEDUP_REMOVED lines=22> */
[----:B--2---:R-:W-:-:S04]  /*adf0*/  FADD.FTZ R91, R103, R90 ;  /* 0x0000005a675b7221 */ /* 0x004fc80000010000 */
[----:B------:R-:W-:-:S03]  /*ae00*/  FADD.FTZ R90, R78, R91 ;  /* 0x0000005b4e5a7221 */ /* 0x000fc60000010000 */
        /* <DEDUP_REMOVED lines=61> */
.L_x_2088:
        /* <DEDUP_REMOVED lines=11> */
[----:B------:R-:W-:Y:S01]  /*b290*/  F2FP.SATFINITE.E4M3.F32.PACK_AB_MERGE_C R85, R73, R72, R85 ;  /* 0x000000484955723e */ /* 0x000fe20004807055 */
[-C--:B------:R-:W-:Y:S01]  /*b2a0*/  FMUL.FTZ R26, R26, R7.reuse ;  /* 0x000000071a1a7220 */ /* 0x080fe20000410000 */
[----:B------:R-:W-:Y:S01]  /*b2b0*/  F2FP.SATFINITE.E4M3.F32.PACK_AB_MERGE_C R116, R117, R116, RZ ;  /* 0x000000747574723e */ /* 0x000fe200048070ff */
[----:B------:R-:W-:Y:S01]  /*b2c0*/  FMUL.FTZ R27, R27, R7 ;  /* 0x000000071b1b7220 */ /* 0x000fe20000410000 */
        /* <DEDUP_REMOVED lines=30> */
[----:B------:R-:W-:Y:S01]  /*b4b0*/  F2FP.SATFINITE.E4M3.F32.PACK_AB_MERGE_C R152, R9, R6, R139 ;  /* 0x000000060998723e */ /* 0x000fe2000480708b */
        /* <DEDUP_REMOVED lines=36> */
[----:B------:R-:W-:Y:S01]  /*b700*/  MOV R6, R3 ;  /* 0x0000000300067202 */ /* 0x000fe20000000f00 */
[----:B------:R-:W-:Y:S06]  /*b710*/  @P0 BRA `(.L_x_2089) ;  /* 0xffffffd000ec0947 */ /* 0x000fec000383ffff */
.L_x_2078:
[----:B------:R-:W-:Y:S06]  /*b720*/  BAR.ARV 0x8, 0x200 ;  /* 0x0208000000007b1d */ /* 0x000fec0000002000 */
[----:B------:R-:W-:Y:S05]  /*b730*/  @!P1 BRA `(.L_x_2090) ;  /* 0x0000000000049947 */ /* 0x000fea0003800000 */
[----:B------:R-:W-:Y:S01]  /*b740*/  BPT.TRAP 0x1 ;  /* 0x000000040000795c */ /* 0x000fe20000300000 */
.L_x_2090:
[----:B------:R-:W-:Y:S01]  /*b750*/  ULEA UR5, UR46, UR45, 0x3 ;  /* 0x0000002d2e057291 */ /* 0x000fe2000f8e183f */
[----:B------:R-:W-:-:S05]  /*b760*/  IMAD.U32 R0, RZ, RZ, UR47 ;  /* 0x0000002fff007e24 */ /* 0x000fca000f8e00ff */
[----:B------:R-:W-:-:S04]  /*b770*/  SHF.L.U32 R0, R0, 0x1f, RZ ;  /* 0x0000001f00007819 */ /* 0x000fc800000006ff */
[----:B------:R0:W1:Y:S01]  /*b780*/  SYNCS.PHASECHK.TRANS64.TRYWAIT P0, [UR5+0x13250], R0 ;  /* 0x01325000ff0075a7 */ /* 0x0000620008000145 */
[----:B------:R-:W-:Y:S05]  /*b790*/  @!P1 BRA `(.L_x_2091) ;  /* 0x0000000000049947 */ /* 0x000fea0003800000 */
[----:B------:R-:W-:Y:S01]  /*b7a0*/  BPT.TRAP 0x1 ;  /* 0x000000040000795c */ /* 0x000fe20000300000 */
.L_x_2091:
[----:B-1----:R-:W-:Y:S05]  /*b7b0*/  @P0 BRA `(.L_x_2092) ;  /* 0x0000000000080947 */ /* 0x002fea0003800000 */
[----:B------:R-:W1:Y:S02]  /*b7c0*/  SYNCS.PHASECHK.TRANS64.TRYWAIT P0, [UR5+0x13250], R0 ;  /* 0x01325000ff0075a7 */ /* 0x000e640008000145 */
[----:B-1----:R-:W-:Y:S05]  /*b7d0*/  @!P0 BRA `(.L_x_2093) ;  /* 0x000000a400c88947 */ /* 0x002fea0003800000 */
.L_x_2092:
        /* <DEDUP_REMOVED lines=14> */
[C---:B01----:R-:W-:Y:S02]  /*b8c0*/  @P0 IMAD R0, R8.reuse, UR38, RZ ;  /* 0x0000002608000c24 */ /* 0x043fe4000f8e02ff */
[----:B------:R-:W-:-:S04]  /*b8d0*/  @P0 IMAD.WIDE.U32 R6, R8, UR37, RZ ;  /* 0x0000002508060c25 */ /* 0x000fc8000f8e00ff */
[----:B------:R-:W-:Y:S02]  /*b8e0*/  @P0 IMAD R9, R9, UR37, R0 ;  /* 0x0000002509090c24 */ /* 0x000fe4000f8e0200 */
[----:B------:R-:W-:Y:S02]  /*b8f0*/  IMAD.MOV.U32 R0, RZ, RZ, 0x3f800000 ;  /* 0x3f800000ff007424 */ /* 0x000fe400078e00ff */
[----:B------:R-:W-:Y:S02]  /*b900*/  @P0 IMAD.IADD R7, R7, 0x1, R9 ;  /* 0x0000000107070824 */ /* 0x000fe400078e0209 */
        /* <DEDUP_REMOVED lines=51> */
[----:B------:R-:W-:Y:S01]  /*bc40*/  IMAD.MOV.U32 R56, RZ, RZ, -0x800000 ;  /* 0xff800000ff387424 */ /* 0x000fe200078e00ff */
[----:B------:R-:W-:Y:S01]  /*bc50*/  MOV R57, 0xff800000 ;  /* 0xff80000000397802 */ /* 0x000fe20000000f00 */
[----:B--2---:R-:W-:Y:S01]  /*bc60*/  FMUL.FTZ R5, R5, R0 ;  /* 0x0000000005057220 */ /* 0x004fe20000410000 */
[----:B------:R-:W-:Y:S01]  /*bc70*/  @P2 FFMA.FTZ R56, R7, R2, R4 ;  /* 0x0000000207382223 */ /* 0x000fe20000010004 */
[----:B------:R-:W-:-:S01]  /*bc80*/  @P3 FFMA.FTZ R57, R13, R3, R6 ;  /* 0x000000030d393223 */ /* 0x000fc20000010006 */
[----:B---3--:R-:W-:Y:S01]  /*bc90*/  FMUL.FTZ R0, R9, R0 ;  /* 0x0000000009007220 */ /* 0x008fe20000410000 */
[----:B------:R-:W-:-:S02]  /*bca0*/  WARPGROUP.DEPBAR.LE gsb0, 0x0 ;  /* 0x00008000000079c5 */ /* 0x000fc40000010000 */
[----:B------:R-:W-:Y:S05]  /*bcb0*/  @!P1 BRA `(.L_x_2094) ;  /* 0x0000000000049947 */ /* 0x000fea0003800000 */
[----:B------:R-:W-:Y:S01]  /*bcc0*/  BPT.TRAP 0x1 ;  /* 0x000000040000795c */ /* 0x000fe20000300000 */
.L_x_2094:
        /* <DEDUP_REMOVED lines=18> */
[-C--:B------:R-:W-:Y:S01]  /*bdf0*/  FMUL.FTZ R41, R41, R5.reuse ;  /* 0x0000000529297220 */ /* 0x080fe20000410000 */
[-C--:B------:R-:W-:Y:S01]  /*be00*/  FMUL.FTZ R52, R52, R5.reuse ;  /* 0x0000000534347220 */ /* 0x080fe20000410000 */
[----:B------:R-:W-:Y:S01]  /*be10*/  FMUL.FTZ R49, R49, R5 ;  /* 0x0000000531317220 */ /* 0x000fe20000410000 */
[----:B------:R-:W-:Y:S01]  /*be20*/  USEL UR4, URZ, 0x1, UP0 ;  /* 0x000000013f047887 */ /* 0x000fe20008000000 */
        /* <DEDUP_REMOVED lines=20> */
.L_x_2058:
        /* <DEDUP_REMOVED lines=14> */
[----:B------:R-:W-:Y:S01]  /*c050*/  ULDC.64 UR10, c[0x0][0xc00] ;  /* 0x00030000000a7ab9 */ /* 0x000fe20000000a00 */
[----:B------:R-:W2:Y:S01]  /*c060*/  LDL R12, [R1+0x38] ;  /* 0x00003800010c7983 */ /* 0x000ea20000100800 */
[----:B0-----:R-:W-:-:S05]  /*c070*/  IMAD.SHL.U32 R2, R10, 0x4, RZ ;  /* 0x000000040a027824 */ /* 0x001fca00078e00ff */
[----:B------:R-:W-:Y:S01]  /*c080*/  LOP3.LUT R2, R2, 0xc, RZ, 0xc0, !PT ;  /* 0x0000000c02027812 */ /* 0x000fe200078ec0ff */
[----:B------:R-:W-:Y:S03]  /*c090*/  BAR.SYNC.DEFER_BLOCKING 0x1, 0x180 ;  /* 0x0046000000007b1d */ /* 0x000fe60000010000 */
[----:B------:R-:W-:-:S05]  /*c0a0*/  IADD3 R2, P0, R2, UR8, RZ ;  /* 0x0000000802027c10 */ /* 0x000fca000ff1e0ff */
[----:B------:R-:W-:Y:S01]  /*c0b0*/  IMAD.X R3, RZ, RZ, UR9, P0 ;  /* 0x00000009ff037e24 */ /* 0x000fe200080e06ff */
[----:B------:R-:W0:Y:S01]  /*c0c0*/  S2R R13, SR_SWINHI ;  /* 0x00000000000d7919 */ /* 0x000e220000002f00 */
[----:B------:R-:W-:-:S03]  /*c0d0*/  ULDC.64 UR8, c[0x0][0xc00] ;  /* 0x0003000000087ab9 */ /* 0x000fc60000000a00 */
[----:B------:R2:W3:Y:S01]  /*c0e0*/  LDG.E.CONSTANT R11, desc[UR54][R2.64] ;  /* 0x00000036020b7981 */ /* 0x0004e2000c1e9900 */
[----:B------:R-:W-:Y:S01]  /*c0f0*/  LOP3.LUT P0, R10, R10, 0x3, RZ, 0xc0, !PT ;  /* 0x000000030a0a7812 */ /* 0x000fe2000780c0ff */
[----:B------:R-:W-:-:S03]  /*c100*/  UIMAD.WIDE UR8, UR37, 0x4, UR8 ;  /* 0x00000004250878a5 */ /* 0x000fc6000f8e0208 */
[----:B------:R-:W-:-:S04]  /*c110*/  ISETP.EQ.OR P0, PT, R10, 0x3, !P0 ;  /* 0x000000030a00780c */ /* 0x000fc80004702670 */
        /* <DEDUP_REMOVED lines=10> */
[----:B------:R-:W-:Y:S02]  /*c1c0*/  MOV R42, R0 ;  /* 0x00000000002a7202 */ /* 0x000fe40000000f00 */
[----:B0-----:R-:W-:-:S02]  /*c1d0*/  MOV R43, R13 ;  /* 0x0000000d002b7202 */ /* 0x001fc40000000f00 */
        /* <DEDUP_REMOVED lines=21> */
[----:B--2---:R-:W-:Y:S01]  /*c330*/  IMAD.WIDE R2, R12, 0x2, R42 ;  /* 0x000000020c027825 */ /* 0x004fe200078e022a */
[----:B------:R-:W-:Y:S02]  /*c340*/  SEL R12, R38, R39, P0 ;  /* 0x00000027260c7207 */ /* 0x000fe40000000000 */
[C---:B------:R-:W-:Y:S02]  /*c350*/  IADD3 R9, P3, R2.reuse, 0x20, RZ ;  /* 0x0000002002097810 */ /* 0x040fe40007f7e0ff */
[----:B------:R-:W-:-:S02]  /*c360*/  LOP3.LUT R7, R2, 0x380, RZ, 0xc0, !PT ;  /* 0x0000038002077812 */ /* 0x000fc400078ec0ff */
[C---:B------:R-:W-:Y:S02]  /*c370*/  IADD3 R13, P2, R2.reuse, 0x40, RZ ;  /* 0x00000040020d7810 */ /* 0x040fe40007f5e0ff */
[----:B------:R-:W-:Y:S02]  /*c380*/  LOP3.LUT R8, R9, 0x380, RZ, 0xc0, !PT ;  /* 0x0000038009087812 */ /* 0x000fe400078ec0ff */
[----:B------:R-:W-:Y:S02]  /*c390*/  IADD3 R30, P1, R2, 0x60, RZ ;  /* 0x00000060021e7810 */ /* 0x000fe40007f3e0ff */
[----:B------:R-:W-:Y:S02]  /*c3a0*/  SHF.R.U64 R7, R7, 0x3, RZ ;  /* 0x0000000307077819 */ /* 0x000fe400000012ff */
[----:B------:R-:W-:Y:S01]  /*c3b0*/  LOP3.LUT R4, R13, 0x380, RZ, 0xc0, !PT ;  /* 0x000003800d047812 */ /* 0x000fe200078ec0ff */
[----:B------:R-:W-:Y:S01]  /*c3c0*/  IMAD.X R5, RZ, RZ, R3, P1 ;  /* 0x000000ffff057224 */ /* 0x000fe200008e0603 */
[----:B------:R-:W-:-:S02]  /*c3d0*/  SHF.R.U64 R8, R8, 0x3, RZ ;  /* 0x0000000308087819 */ /* 0x000fc400000012ff */
[----:B------:R-:W-:Y:S02]  /*c3e0*/  LOP3.LUT R15, R30, 0x380, RZ, 0xc0, !PT ;  /* 0x000003801e0f7812 */ /* 0x000fe400078ec0ff */
[----:B------:R-:W-:Y:S01]  /*c3f0*/  LOP3.LUT R2, R7, R2, RZ, 0x3c, !PT ;  /* 0x0000000207027212 */ /* 0x000fe200078e3cff */
[--C-:B------:R-:W-:Y:S01]  /*c400*/  IMAD.X R7, RZ, RZ, R3.reuse, P2 ;  /* 0x000000ffff077224 */ /* 0x100fe200010e0603 */
[----:B------:R-:W-:Y:S02]  /*c410*/  SHF.R.U64 R4, R4, 0x3, RZ ;  /* 0x0000000304047819 */ /* 0x000fe400000012ff */
[----:B------:R-:W-:Y:S01]  /*c420*/  LOP3.LUT R8, R8, R9, RZ, 0x3c, !PT ;  /* 0x0000000908087212 */ /* 0x000fe200078e3cff */
[----:B------:R-:W-:Y:S01]  /*c430*/  IMAD.X R9, RZ, RZ, R3, P3 ;  /* 0x000000ffff097224 */ /* 0x000fe200018e0603 */
[----:B------:R-:W-:Y:S02]  /*c440*/  SHF.R.U64 R15, R15, 0x3, RZ ;  /* 0x000000030f0f7819 */ /* 0x000fe400000012ff */
[----:B------:R-:W-:-:S02]  /*c450*/  MOV R67, R2 ;  /* 0x0000000200437202 */ /* 0x000fc40000000f00 */
[----:B------:R-:W-:Y:S02]  /*c460*/  LOP3.LUT R6, R4, R13, RZ, 0x3c, !PT ;  /* 0x0000000d04067212 */ /* 0x000fe400078e3cff */
[----:B------:R-:W-:Y:S02]  /*c470*/  LOP3.LUT R4, R15, R30, RZ, 0x3c, !PT ;  /* 0x0000001e0f047212 */ /* 0x000fe400078e3cff */
[----:B------:R-:W-:Y:S02]  /*c480*/  MOV R30, R6 ;  /* 0x00000006001e7202 */ /* 0x000fe40000000f00 */
[----:B------:R-:W-:Y:S02]  /*c490*/  MOV R65, R4 ;  /* 0x0000000400417202 */ /* 0x000fe40000000f00 */
[----:B------:R-:W-:Y:S02]  /*c4a0*/  MOV R66, R8 ;  /* 0x0000000800427202 */ /* 0x000fe40000000f00 */
[----:B---3--:R-:W-:Y:S01]  /*c4b0*/  LOP3.LUT R3, R11, 0x2, RZ, 0x3c, !PT ;  /* 0x000000020b037812 */ /* 0x008fe200078e3cff */
[----:B------:R-:W-:Y:S04]  /*c4c0*/  SHFL.IDX PT, R46, R96, R11, 0x1c1f ;  /* 0x001c1f0b602e7589 */ /* 0x000fe800000e0000 */
[----:B------:R-:W0:Y:S04]  /*c4d0*/  SHFL.IDX PT, R47, R92, R3, 0x1c1f ;  /* 0x001c1f035c2f7589 */ /* 0x000e2800000e0000 */
[----:B------:R-:W-:Y:S04]  /*c4e0*/  SHFL.IDX PT, R38, R68, R11, 0x1c1f ;  /* 0x001c1f0b44267589 */ /* 0x000fe800000e0000 */
[----:B------:R-:W-:Y:S04]  /*c4f0*/  SHFL.IDX PT, R39, R48, R3, 0x1c1f ;  /* 0x001c1f0330277589 */ /* 0x000fe800000e0000 */
[----:B------:R-:W-:Y:S04]  /*c500*/  SHFL.IDX PT, R52, R88, R11, 0x1c1f ;  /* 0x001c1f0b58347589 */ /* 0x000fe800000e0000 */
[----:B------:R-:W1:Y:S04]  /*c510*/  SHFL.IDX PT, R53, R84, R3, 0x1c1f ;  /* 0x001c1f0354357589 */ /* 0x000e6800000e0000 */
[----:B------:R0:W-:Y:S04]  /*c520*/  SHFL.IDX PT, R34, R44, R11, 0x1c1f ;  /* 0x001c1f0b2c227589 */ /* 0x0001e800000e0000 */
[----:B------:R-:W-:Y:S04]  /*c530*/  SHFL.IDX PT, R35, R58, R3, 0x1c1f ;  /* 0x001c1f033a237589 */ /* 0x000fe800000e0000 */
[----:B------:R-:W-:Y:S01]  /*c540*/  SHFL.IDX PT, R2, R98, R11, 0x1c1f ;  /* 0x001c1f0b62027589 */ /* 0x000fe200000e0000 */
[----:B0-----:R-:W-:-:S03]  /*c550*/  SEL R44, R46, R47, P0 ;  /* 0x0000002f2e2c7207 */ /* 0x001fc60000000000 */
[----:B------:R-:W-:Y:S01]  /*c560*/  SHFL.IDX PT, R50, R80, R11, 0x1c1f ;  /* 0x001c1f0b50327589 */ /* 0x000fe200000e0000 */
[----:B------:R-:W-:-:S03]  /*c570*/  SEL R46, R47, R46, P0 ;  /* 0x0000002e2f2e7207 */ /* 0x000fc60000000000 */
[----:B------:R-:W0:Y:S04]  /*c580*/  SHFL.IDX PT, R5, R94, R3, 0x1c1f ;  /* 0x001c1f035e057589 */ /* 0x000e2800000e0000 */
[----:B------:R-:W-:Y:S01]  /*c590*/  SHFL.IDX PT, R10, R10, R11, 0x1c1f ;  /* 0x001c1f0b0a0a7589 */ /* 0x000fe200000e0000 */
[----:B-1----:R-:W-:Y:S02]  /*c5a0*/  SEL R48, R52, R53, P0 ;  /* 0x0000003534307207 */ /* 0x002fe40000000000 */
[----:B------:R-:W-:Y:S01]  /*c5b0*/  SEL R52, R53, R52, P0 ;  /* 0x0000003435347207 */ /* 0x000fe20000000000 */
[----:B------:R-:W1:Y:S04]  /*c5c0*/  SHFL.IDX PT, R51, R76, R3, 0x1c1f ;  /* 0x001c1f034c337589 */ /* 0x000e6800000e0000 */
[----:B------:R-:W-:Y:S04]  /*c5d0*/  SHFL.IDX PT, R28, R28, R11, 0x1c1f ;  /* 0x001c1f0b1c1c7589 */ /* 0x000fe800000e0000 */
[----:B------:R-:W2:Y:S04]  /*c5e0*/  SHFL.IDX PT, R15, R64, R3, 0x1c1f ;  /* 0x001c1f03400f7589 */ /* 0x000ea800000e0000 */
[----:B------:R3:W-:Y:S04]  /*c5f0*/  SHFL.IDX PT, R29, R36, R3, 0x1c1f ;  /* 0x001c1f03241d7589 */ /* 0x0007e800000e0000 */
[----:B------:R-:W-:Y:S01]  /*c600*/  SHFL.IDX PT, R4, R90, R11, 0x1c1f ;  /* 0x001c1f0b5a047589 */ /* 0x000fe200000e0000 */
[----:B0-----:R-:W-:-:S02]  /*c610*/  SEL R45, R2, R5, P0 ;  /* 0x00000005022d7207 */ /* 0x001fc40000000000 */
[----:B------:R-:W-:Y:S01]  /*c620*/  SEL R47, R5, R2, P0 ;  /* 0x00000002052f7207 */ /* 0x000fe20000000000 */
[----:B------:R-:W-:Y:S01]  /*c630*/  SHFL.IDX PT, R60, R60, R11, 0x1c1f ;  /* 0x001c1f0b3c3c7589 */ /* 0x000fe200000e0000 */
[----:B---3--:R-:W-:-:S03]  /*c640*/  SEL R36, R34, R35, P0 ;  /* 0x0000002322247207 */ /* 0x008fc60000000000 */
[----:B------:R-:W0:Y:S01]  /*c650*/  SHFL.IDX PT, R7, R86, R3, 0x1c1f ;  /* 0x001c1f0356077589 */ /* 0x000e2200000e0000 */
[----:B-1----:R-:W-:Y:S02]  /*c660*/  SEL R54, R50, R51, P0 ;  /* 0x0000003332367207 */ /* 0x002fe40000000000 */
[----:B------:R-:W-:Y:S01]  /*c670*/  SEL R34, R35, R34, P0 ;  /* 0x0000002223227207 */ /* 0x000fe20000000000 */
[----:B------:R-:W-:Y:S01]  /*c680*/  SHFL.IDX PT, R12, R12, R11, 0x1c1f ;  /* 0x001c1f0b0c0c7589 */ /* 0x000fe200000e0000 */
[----:B------:R-:W-:-:S03]  /*c690*/  SEL R50, R51, R50, P0 ;  /* 0x0000003233327207 */ /* 0x000fc60000000000 */
[----:B------:R-:W1:Y:S01]  /*c6a0*/  SHFL.IDX PT, R61, R70, R3, 0x1c1f ;  /* 0x001c1f03463d7589 */ /* 0x000e6200000e0000 */
[----:B--2---:R-:W-:-:S03]  /*c6b0*/  SEL R41, R10, R15, P0 ;  /* 0x0000000f0a297207 */ /* 0x004fc60000000000 */
[----:B------:R2:W3:Y:S04]  /*c6c0*/  SHFL.IDX PT, R21, R62, R3, 0x1c1f ;  /* 0x001c1f033e157589 */ /* 0x0004e800000e0000 */
[----:B------:R-:W-:Y:S04]  /*c6d0*/  SHFL.IDX PT, R6, R82, R11, 0x1c1f ;  /* 0x001c1f0b52067589 */ /* 0x000fe800000e0000 */
[----:B------:R-:W4:Y:S01]  /*c6e0*/  SHFL.IDX PT, R9, R78, R3, 0x1c1f ;  /* 0x001c1f034e097589 */ /* 0x000f2200000e0000 */
[----:B--2---:R-:W-:-:S03]  /*c6f0*/  IMAD.U32 R62, RZ, RZ, UR8 ;  /* 0x00000008ff3e7e24 */ /* 0x004fc6000f8e00ff */
[----:B------:R-:W-:Y:S01]  /*c700*/  SHFL.IDX PT, R14, R14, R11, 0x1c1f ;  /* 0x001c1f0b0e0e7589 */ /* 0x000fe200000e0000 */
[----:B0-----:R-:W-:Y:S02]  /*c710*/  SEL R49, R4, R7, P0 ;  /* 0x0000000704317207 */ /* 0x001fe40000000000 */
[----:B------:R-:W-:Y:S01]  /*c720*/  SEL R53, R7, R4, P0 ;  /* 0x0000000407357207 */ /* 0x000fe20000000000 */
[----:B------:R0:W2:Y:S01]  /*c730*/  SHFL.IDX PT, R25, R40, R3, 0x1c1f ;  /* 0x001c1f0328197589 */ /* 0x0000a200000e0000 */
[----:B------:R-:W-:-:S03]  /*c740*/  F2FP.BF16.F32.PACK_AB R4, R45, R44 ;  /* 0x0000002c2d04723e */ /* 0x000fc600000010ff */
[----:B------:R-:W-:Y:S01]  /*c750*/  SHFL.IDX PT, R8, R74, R11, 0x1c1f ;  /* 0x001c1f0b4a087589 */ /* 0x000fe200000e0000 */
[----:B-1----:R-:W-:Y:S02]  /*c760*/  SEL R58, R60, R61, P0 ;  /* 0x0000003d3c3a7207 */ /* 0x002fe40000000000 */
[----:B------:R-:W-:Y:S01]  /*c770*/  SEL R60, R61, R60, P0 ;  /* 0x0000003c3d3c7207 */ /* 0x000fe20000000000 */
[----:B------:R-:W-:Y:S01]  /*c780*/  SHFL.IDX PT, R24, R24, R11, 0x1c1f ;  /* 0x001c1f0b18187589 */ /* 0x000fe200000e0000 */
[----:B---3--:R-:W-:Y:S02]  /*c790*/  SEL R37, R12, R21, P0 ;  /* 0x000000150c257207 */ /* 0x008fe40000000000 */
[----:B0-----:R-:W-:Y:S01]  /*c7a0*/  SEL R40, R38, R39, P0 ;  /* 0x0000002726287207 */ /* 0x001fe20000000000 */
[----:B------:R-:W0:Y:S01]  /*c7b0*/  SHFL.IDX PT, R13, R72, R3, 0x1c1f ;  /* 0x001c1f03480d7589 */ /* 0x000e2200000e0000 */
[----:B------:R-:W-:Y:S02]  /*c7c0*/  SEL R38, R39, R38, P0 ;  /* 0x0000002627267207 */ /* 0x000fe40000000000 */
[----:B------:R-:W-:Y:S01]  /*c7d0*/  SEL R39, R15, R10, P0 ;  /* 0x0000000a0f277207 */ /* 0x000fe20000000000 */
[----:B------:R-:W-:Y:S01]  /*c7e0*/  SHFL.IDX PT, R26, R26, R11, 0x1c1f ;  /* 0x001c1f0b1a1a7589 */ /* 0x000fe200000e0000 */
[----:B------:R-:W-:-:S02]  /*c7f0*/  SEL R35, R21, R12, P0 ;  /* 0x0000000c15237207 */ /* 0x000fc40000000000 */
[----:B----4-:R-:W-:Y:S01]  /*c800*/  SEL R55, R6, R9, P0 ;  /* 0x0000000906377207 */ /* 0x010fe20000000000 */
[----:B------:R1:W3:Y:S01]  /*c810*/  SHFL.IDX PT, R27, R32, R3, 0x1c1f ;  /* 0x001c1f03201b7589 */ /* 0x0002e200000e0000 */
[----:B------:R-:W-:Y:S02]  /*c820*/  SEL R51, R9, R6, P0 ;  /* 0x0000000609337207 */ /* 0x000fe40000000000 */
[----:B------:R-:W-:Y:S01]  /*c830*/  F2FP.BF16.F32.PACK_AB R5, R41, R40 ;  /* 0x000000282905723e */ /* 0x000fe200000010ff */
[----:B------:R4:W4:Y:S01]  /*c840*/  SHFL.IDX PT, R63, R20, R3, 0x1c1f ;  /* 0x001c1f03143f7589 */ /* 0x00092200000e0000 */
[----:B--2---:R-:W-:Y:S02]  /*c850*/  SEL R33, R14, R25, P0 ;  /* 0x000000190e217207 */ /* 0x004fe40000000000 */
[----:B------:R-:W-:Y:S02]  /*c860*/  F2FP.BF16.F32.PACK_AB R6, R47, R46 ;  /* 0x0000002e2f06723e */ /* 0x000fe400000010ff */
[----:B------:R-:W-:-:S02]  /*c870*/  F2FP.BF16.F32.PACK_AB R7, R39, R38 ;  /* 0x000000262707723e */ /* 0x000fc400000010ff */
[----:B-1----:R-:W-:Y:S02]  /*c880*/  SEL R32, R28, R29, P0 ;  /* 0x0000001d1c207207 */ /* 0x002fe40000000000 */
[----:B------:R-:W-:Y:S01]  /*c890*/  SEL R28, R29, R28, P0 ;  /* 0x0000001c1d1c7207 */ /* 0x000fe20000000000 */
[----:B------:R-:W-:Y:S01]  /*c8a0*/  STSM.16.M88.4 [R67], R4 ;  /* 0x0000000443007844 */ /* 0x000fe20000000200 */
[----:B------:R-:W-:Y:S02]  /*c8b0*/  SEL R29, R25, R14, P0 ;  /* 0x0000000e191d7207 */ /* 0x000fe40000000000 */
[----:B0-----:R-:W-:Y:S02]  /*c8c0*/  SEL R59, R8, R13, P0 ;  /* 0x0000000d083b7207 */ /* 0x001fe40000000000 */
[----:B------:R-:W-:Y:S02]  /*c8d0*/  SEL R61, R13, R8, P0 ;  /* 0x000000080d3d7207 */ /* 0x000fe40000000000 */
[----:B------:R-:W-:-:S02]  /*c8e0*/  F2FP.BF16.F32.PACK_AB R8, R49, R48 ;  /* 0x000000303108723e */ /* 0x000fc400000010ff */
[----:B------:R-:W-:Y:S02]  /*c8f0*/  F2FP.BF16.F32.PACK_AB R9, R37, R36 ;  /* 0x000000242509723e */ /* 0x000fe400000010ff */
[----:B---3--:R-:W-:Y:S02]  /*c900*/  SEL R21, R24, R27, P0 ;  /* 0x0000001b18157207 */ /* 0x008fe40000000000 */
[----:B----4-:R-:W-:Y:S02]  /*c910*/  SEL R3, R27, R24, P0 ;  /* 0x000000181b037207 */ /* 0x010fe40000000000 */
[----:B------:R-:W-:Y:S02]  /*c920*/  SEL R20, R26, R63, P0 ;  /* 0x0000003f1a147207 */ /* 0x000fe40000000000 */
[----:B------:R-:W-:Y:S01]  /*c930*/  SEL R2, R63, R26, P0 ;  /* 0x0000001a3f027207 */ /* 0x000fe20000000000 */
[----:B------:R-:W-:Y:S01]  /*c940*/  IMAD.U32 R63, RZ, RZ, UR9 ;  /* 0x00000009ff3f7e24 */ /* 0x000fe2000f8e00ff */
[----:B------:R-:W-:Y:S01]  /*c950*/  F2FP.BF16.F32.PACK_AB R10, R53, R52 ;  /* 0x00000034350a723e */ /* 0x000fe200000010ff */
[----:B------:R-:W-:Y:S01]  /*c960*/  ULDC.64 UR8, c[0x0][0xc08] ;  /* 0x0003020000087ab9 */ /* 0x000fe20000000a00 */
[----:B------:R-:W-:-:S02]  /*c970*/  F2FP.BF16.F32.PACK_AB R11, R35, R34 ;  /* 0x00000022230b723e */ /* 0x000fc400000010ff */
[----:B------:R-:W-:Y:S02]  /*c980*/  F2FP.BF16.F32.PACK_AB R12, R55, R54 ;  /* 0x00000036370c723e */ /* 0x000fe400000010ff */
[----:B------:R-:W-:Y:S01]  /*c990*/  F2FP.BF16.F32.PACK_AB R13, R33, R32 ;  /* 0x00000020210d723e */ /* 0x000fe200000010ff */
[----:B------:R-:W-:Y:S01]  /*c9a0*/  STSM.16.M88.4 [R66], R8 ;  /* 0x0000000842007844 */ /* 0x000fe20000000200 */
[----:B------:R-:W-:Y:S02]  /*c9b0*/  F2FP.BF16.F32.PACK_AB R14, R51, R50 ;  /* 0x00000032330e723e */ /* 0x000fe400000010ff */
[----:B------:R-:W-:Y:S02]  /*c9c0*/  F2FP.BF16.F32.PACK_AB R15, R29, R28 ;  /* 0x0000001c1d0f723e */ /* 0x000fe400000010ff */
[----:B------:R-:W-:Y:S02]  /*c9d0*/  F2FP.BF16.F32.PACK_AB R24, R59, R58 ;  /* 0x0000003a3b18723e */ /* 0x000fe400000010ff */
[----:B------:R-:W-:Y:S01]  /*c9e0*/  F2FP.BF16.F32.PACK_AB R25, R21, R20 ;  /* 0x000000141519723e */ /* 0x000fe200000010ff */
[----:B------:R-:W-:Y:S01]  /*c9f0*/  STSM.16.M88.4 [R30], R12 ;  /* 0x0000000c1e007844 */ /* 0x000fe20000000200 */
[----:B------:R-:W-:-:S02]  /*ca00*/  F2FP.BF16.F32.PACK_AB R26, R61, R60 ;  /* 0x0000003c3d1a723e */ /* 0x000fc400000010ff */
[----:B------:R-:W-:Y:S02]  /*ca10*/  F2FP.BF16.F32.PACK_AB R27, R3, R2 ;  /* 0x00000002031b723e */ /* 0x000fe400000010ff */
[----:B------:R-:W-:-:S03]  /*ca20*/  ISETP.NE.U32.AND P0, PT, RZ, UR10, PT ;  /* 0x0000000aff007c0c */ /* 0x000fc6000bf05070 */
[----:B------:R0:W-:Y:S01]  /*ca30*/  STSM.16.M88.4 [R65], R24 ;  /* 0x0000001841007844 */ /* 0x0001e20000000200 */
[----:B------:R-:W-:Y:S01]  /*ca40*/  BAR.SYNC.DEFER_BLOCKING 0x1, 0x180 ;  /* 0x0046000000007b1d */ /* 0x000fe20000010000 */
[----:B------:R-:W-:-:S07]  /*ca50*/  ISETP.NE.AND.EX P0, PT, RZ, UR11, PT, P0 ;  /* 0x0000000bff007c0c */ /* 0x000fce000bf05300 */
[----:B0-----:R-:W0:Y:S06]  /*ca60*/  LDC R65, c[0x0][0xbe8] ;  /* 0x0002fa00ff417b82 */ /* 0x001e2c0000000800 */
[----:B------:R-:W2:Y:S01]  /*ca70*/  @P0 LDG.E R64, desc[UR54][R62.64] ;  /* 0x000000363e400981 */ /* 0x000ea2000c1e1900 */
[----:B------:R-:W-:Y:S01]  /*ca80*/  UISETP.NE.U32.AND UP0, UPT, UR8, URZ, UPT ;  /* 0x0000003f0800728c */ /* 0x000fe2000bf05070 */
[----:B------:R-:W-:-:S03]  /*ca90*/  ULDC UR4, c[0x0][0xa88] ;  /* 0x0002a20000047ab9 */ /* 0x000fc60000000800 */
[----:B------:R-:W-:Y:S01]  /*caa0*/  UISETP.NE.AND.EX UP0, UPT, UR9, URZ, UPT, UP0 ;  /* 0x0000003f0900728c */ /* 0x000fe2000bf05300 */
[----:B------:R-:W-:Y:S01]  /*cab0*/  IMAD.U32 R30, RZ, RZ, UR4 ;  /* 0x00000004ff1e7e24 */ /* 0x000fe2000f8e00ff */
[----:B------:R-:W-:-:S04]  /*cac0*/  UMOV UR16, 0x9b8 ;  /* 0x000009b800107882 */ /* 0x000fc80000000000 */
[----:B------:R-:W-:Y:S02]  /*cad0*/  PLOP3.LUT P4, PT, PT, PT, UP0, 0x80, 0x0 ;  /* 0x000000000000781c */ /* 0x000fe40003f8f008 */
[----:B0-----:R-:W-:-:S03]  /*cae0*/  ISETP.NE.AND P1, PT, R65, 0x1, PT ;  /* 0x000000014100780c */ /* 0x001fc60003f25270 */
[----:B------:R-:W-:-:S04]  /*caf0*/  @UP0 ULEA UR8, UP1, UR37, UR8, 0x2 ;  /* 0x0000000825080291 */ /* 0x000fc8000f82103f */
[----:B------:R-:W-:-:S06]  /*cb00*/  @UP0 ULEA.HI.X UR9, UR37, UR9, UR38, 0x2, UP1 ;  /* 0x0000000925090291 */ /* 0x000fcc00088f1426 */
[----:B------:R-:W0:Y:S01]  /*cb10*/  @P1 LDC R6, c[0x0][0xbec] ;  /* 0x0002fb00ff061b82 */ /* 0x000e220000000800 */
[----:B------:R-:W-:Y:S01]  /*cb20*/  UISETP.GT.AND UP1, UPT, UR42, 0x1, UPT ;  /* 0x000000012a00788c */ /* 0x000fe2000bf24270 */
[----:B------:R-:W-:-:S06]  /*cb30*/  IMAD.U32 R4, RZ, RZ, UR8 ;  /* 0x00000008ff047e24 */ /* 0x000fcc000f8e00ff */
[----:B------:R-:W1:Y:S01]  /*cb40*/  @P1 LDC R9, c[0x0][0xbf0] ;  /* 0x0002fc00ff091b82 */ /* 0x000e620000000800 */
[----:B------:R-:W-:Y:S01]  /*cb50*/  USEL UR16, UR16, 0x978, UP1 ;  /* 0x0000097810107887 */ /* 0x000fe20008800000 */
[----:B------:R-:W-:Y:S01]  /*cb60*/  IMAD.U32 R5, RZ, RZ, UR9 ;  /* 0x00000009ff057e24 */ /* 0x000fe2000f8e00ff */
[----:B------:R-:W-:Y:S01]  /*cb70*/  UISETP.NE.U32.AND UP0, UPT, UR10, URZ, UPT ;  /* 0x0000003f0a00728c */ /* 0x000fe2000bf05070 */
[----:B------:R-:W-:Y:S01]  /*cb80*/  IADD3 R13, R17, UR40, RZ ;  /* 0x00000028110d7c10 */ /* 0x000fe2000fffe0ff */
[----:B------:R-:W-:Y:S02]  /*cb90*/  UMOV UR4, URZ ;  /* 0x0000003f00047c82 */ /* 0x000fe40008000000 */
[----:B------:R-:W-:Y:S01]  /*cba0*/  UISETP.NE.AND.EX UP0, UPT, UR11, URZ, UPT, UP0 ;  /* 0x0000003f0b00728c */ /* 0x000fe2000bf05300 */
[----:B------:R0:W5:Y:S01]  /*cbb0*/  @P4 LDG.E R30, desc[UR54][R4.64] ;  /* 0x00000036041e4981 */ /* 0x000162000c1e1900 */
[----:B------:R-:W-:Y:S01]  /*cbc0*/  USEL UR7, UR41, URZ, UP1 ;  /* 0x0000003f29077287 */ /* 0x000fe20008800000 */
[----:B------:R-:W-:Y:S01]  /*cbd0*/  IMAD.MOV.U32 R7, RZ, RZ, R13 ;  /* 0x000000ffff077224 */ /* 0x000fe200078e000d */
[----:B------:R-:W-:-:S02]  /*cbe0*/  USEL UR37, UR37, URZ, !UP0 ;  /* 0x0000003f25257287 */ /* 0x000fc4000c000000 */
[----:B------:R-:W-:Y:S01]  /*cbf0*/  ULDC.64 UR10, c[0x0][UR16+0x218] ;  /* 0x00008600100a7abb */ /* 0x000fe20008000a00 */
[----:B------:R-:W-:Y:S01]  /*cc00*/  ULDC.64 UR14, c[0x0][UR16+0x228] ;  /* 0x00008a00100e7abb */ /* 0x000fe20008000a00 */
[----:B------:R-:W-:Y:S01]  /*cc10*/  ULDC.64 UR12, c[0x0][UR16+0x220] ;  /* 0x00008800100c7abb */ /* 0x000fe20008000a00 */
[----:B------:R-:W-:Y:S02]  /*cc20*/  UIMAD.WIDE.U32 UR8, UR10, UR39, URZ ;  /* 0x000000270a0872a5 */ /* 0x000fe4000f8e003f */
[----:B------:R-:W-:Y:S01]  /*cc30*/  UIMAD.WIDE.U32 UR18, UR14, UR7, URZ ;  /* 0x000000070e1272a5 */ /* 0x000fe2000f8e003f */
[----:B0-----:R-:W-:Y:S01]  /*cc40*/  @P1 IMAD.HI.U32 R4, R13, R6, RZ ;  /* 0x000000060d041227 */ /* 0x001fe200078e00ff */
[----:B------:R-:W-:Y:S02]  /*cc50*/  UIMAD UR10, UR11, UR39, URZ ;  /* 0x000000270b0a72a4 */ /* 0x000fe4000f8e023f */
[----:B------:R-:W-:Y:S02]  /*cc60*/  UIMAD UR14, UR15, UR7, URZ ;  /* 0x000000070f0e72a4 */ /* 0x000fe4000f8e023f */
[----:B------:R-:W-:Y:S01]  /*cc70*/  USEL UR38, UR38, URZ, !UP0 ;  /* 0x0000003f26267287 */ /* 0x000fe2000c000000 */
[----:B-1----:R-:W-:Y:S01]  /*cc80*/  @P1 SHF.R.U32.HI R7, RZ, R9, R4 ;  /* 0x00000009ff071219 */ /* 0x002fe20000011604 */
[----:B------:R-:W-:Y:S01]  /*cc90*/  UIMAD UR7, UR13, UR37, URZ ;  /* 0x000000250d0772a4 */ /* 0x000fe2000f8e023f */
[----:B------:R-:W-:Y:S01]  /*cca0*/  IMAD.U32 R4, RZ, RZ, UR18 ;  /* 0x00000012ff047e24 */ /* 0x000fe2000f8e00ff */
[----:B------:R-:W-:Y:S01]  /*ccb0*/  UIADD3 UR9, UR9, UR10, URZ ;  /* 0x0000000a09097290 */ /* 0x000fe2000fffe03f */
[----:B------:R-:W-:Y:S01]  /*ccc0*/  IMAD.U32 R5, RZ, RZ, UR19 ;  /* 0x00000013ff057e24 */ /* 0x000fe2000f8e00ff */
[----:B------:R-:W-:Y:S01]  /*ccd0*/  UIMAD.WIDE.U32 UR10, UR12, UR37, URZ ;  /* 0x000000250c0a72a5 */ /* 0x000fe2000f8e003f */
[--C-:B------:R-:W-:Y:S01]  /*cce0*/  IMAD.MOV R6, RZ, RZ, -R7.reuse ;  /* 0x000000ffff067224 */ /* 0x100fe200078e0a07 */
[----:B------:R-:W-:Y:S01]  /*ccf0*/  UIMAD UR7, UR12, UR38, UR7 ;  /* 0x000000260c0772a4 */ /* 0x000fe2000f8e0207 */
[----:B------:R-:W-:Y:S01]  /*cd00*/  SHF.R.S32.HI R5, RZ, 0x1f, R7 ;  /* 0x0000001fff057819 */ /* 0x000fe20000011407 */
[----:B------:R-:W-:Y:S01]  /*cd10*/  UIADD3 UR14, UR19, UR14, URZ ;  /* 0x0000000e130e7290 */ /* 0x000fe2000fffe03f */
[----:B------:R-:W-:Y:S01]  /*cd20*/  IMAD R9, R65, R6, R13 ;  /* 0x0000000641097224 */ /* 0x000fe200078e020d */
[----:B------:R-:W-:-:S04]  /*cd30*/  UIADD3 UR7, UR11, UR7, URZ ;  /* 0x000000070b077290 */ /* 0x000fc8000fffe03f */
[----:B------:R-:W-:Y:S01]  /*cd40*/  IMAD.U32 R8, RZ, RZ, UR14 ;  /* 0x0000000eff087e24 */ /* 0x000fe2000f8e00ff */
        /* <DEDUP_REMOVED lines=13> */
[----:B------:R-:W-:-:S04]  /*ce20*/  IMAD.WIDE.U32 R4, R9, UR8, R4 ;  /* 0x0000000809047c25 */ /* 0x000fc8000f8e0004 */
[----:B------:R-:W-:Y:S01]  /*ce30*/  IMAD.IADD R5, R5, 0x1, R7 ;  /* 0x0000000105057824 */ /* 0x000fe200078e0207 */
[----:B------:R-:W-:-:S04]  /*ce40*/  LEA R8, P2, R4, UR10, 0x2 ;  /* 0x0000000a04087c11 */ /* 0x000fc8000f8410ff */
[----:B------:R-:W-:Y:S01]  /*ce50*/  LEA.HI.X R10, R4, UR11, R5, 0x2, P2 ;  /* 0x0000000b040a7c11 */ /* 0x000fe200090f1405 */
[----:B------:R-:W-:Y:S08]  /*ce60*/  @P4 BRA `(.L_x_2097) ;  /* 0x0000000000104947 */ /* 0x000ff00003800000 */
[----:B------:R-:W-:Y:S05]  /*ce70*/  @!P0 BRA `(.L_x_2097) ;  /* 0x00000000000c8947 */ /* 0x000fea0003800000 */
[----:B------:R-:W2:Y:S04]  /*ce80*/  LDG.E R5, desc[UR54][R62.64] ;  /* 0x000000363e057981 */ /* 0x000ea8000c1e1900 */
[----:B-----5:R-:W2:Y:S02]  /*ce90*/  LDG.E R30, desc[UR54][R62.64+0x4] ;  /* 0x000004363e1e7981 */ /* 0x020ea4000c1e1900 */
[----:B--2---:R-:W-:-:S07]  /*cea0*/  IMAD.IADD R30, R30, 0x1, -R5 ;  /* 0x000000011e1e7824 */ /* 0x004fce00078e0a05 */
.L_x_2097:
        /* <DEDUP_REMOVED lines=14> */
[----:B--2---:R-:W-:-:S05]  /*cf90*/  VIADD R11, R11, UR40 ;  /* 0x000000280b0b7c36 */ /* 0x004fca0008000000 */
[C---:B------:R-:W-:Y:S02]  /*cfa0*/  IADD3 R9, R11.reuse, 0x8, RZ ;  /* 0x000000080b097810 */ /* 0x040fe40007ffe0ff */
[-C--:B------:R-:W-:Y:S02]  /*cfb0*/  ISETP.GE.OR P2, PT, R11, R30.reuse, P0 ;  /* 0x0000001e0b00720c */ /* 0x080fe40000746670 */
[----:B------:R-:W-:-:S11]  /*cfc0*/  ISETP.GE.OR P0, PT, R9, R30, P0 ;  /* 0x0000001e0900720c */ /* 0x000fd60000706670 */
        /* <DEDUP_REMOVED lines=11> */
[----:B------:R-:W-:-:S05]  /*d080*/  SHF.R.S32.HI R62, RZ, 0x3, R62 ;  /* 0x00000003ff3e7819 */ /* 0x000fca000001143e */
[----:B------:R-:W-:-:S04]  /*d090*/  IMAD R3, R62, 0x40, R19 ;  /* 0x000000403e037824 */ /* 0x000fc800078e0213 */
        /* <DEDUP_REMOVED lines=21> */
[----:B------:R-:W-:Y:S02]  /*d1f0*/  IMAD.X R25, RZ, RZ, R43, P0 ;  /* 0x000000ffff197224 */ /* 0x000fe400000e062b */
[----:B------:R-:W-:-:S04]  /*d200*/  SHF.R.U64 R2, R2, 0x3, RZ ;  /* 0x0000000302027819 */ /* 0x000fc800000012ff */
[----:B------:R-:W-:Y:S02]  /*d210*/  LOP3.LUT R24, R2, R3, RZ, 0x3c, !PT ;  /* 0x0000000302187212 */ /* 0x000fe400078e3cff */
[----:B------:R-:W0:Y:S01]  /*d220*/  @P1 LDC R3, c[0x0][0xbf0] ;  /* 0x0002fc00ff031b82 */ /* 0x000e220000000800 */
[----:B------:R-:W-:Y:S02]  /*d230*/  UIMAD.WIDE.U32 UR8, UR4, UR10, URZ ;  /* 0x0000000a040872a5 */ /* 0x000fe4000f8e003f */
[----:B------:R-:W-:Y:S01]  /*d240*/  UIMAD UR7, UR4, UR11, UR7 ;  /* 0x0000000b040772a4 */ /* 0x000fe2000f8e0207 */
[----:B------:R-:W-:Y:S01]  /*d250*/  IMAD R2, R18, 0x30, R62 ;  /* 0x0000003012027824 */ /* 0x000fe200078e023e */
[----:B------:R-:W5:Y:S01]  /*d260*/  LD.E.128 R24, desc[UR54][R24.64] ;  /* 0x0000003618187980 */ /* 0x000f62000c101d00 */
[----:B------:R-:W-:Y:S01]  /*d270*/  ULDC.64 UR10, c[0x0][0xae8] ;  /* 0x0002ba00000a7ab9 */ /* 0x000fe20000000a00 */
[----:B------:R-:W-:Y:S01]  /*d280*/  UIADD3 UR9, UR9, UR7, URZ ;  /* 0x0000000709097290 */ /* 0x000fe2000fffe03f */
[----:B------:R-:W-:Y:S01]  /*d290*/  VIADD R29, R2, UR40 ;  /* 0x00000028021d7c36 */ /* 0x000fe20008000000 */
[----:B------:R-:W-:Y:S01]  /*d2a0*/  USHF.R.S32.HI UR4, URZ, 0x1f, UR37 ;  /* 0x0000001f3f047899 */ /* 0x000fe20008011425 */
[----:B------:R-:W-:Y:S01]  /*d2b0*/  @!PT LDS RZ, [RZ] ;  /* 0x00000000fffff984 */ /* 0x000fe20000000800 */
[----:B------:R-:W-:Y:S01]  /*d2c0*/  @!PT LDS RZ, [RZ] ;  /* 0x00000000fffff984 */ /* 0x000fe20000000800 */
[----:B------:R-:W-:Y:S01]  /*d2d0*/  @!PT LDS RZ, [RZ] ;  /* 0x00000000fffff984 */ /* 0x000fe20000000800 */
[----:B------:R-:W-:Y:S01]  /*d2e0*/  @!PT LDS RZ, [RZ] ;  /* 0x00000000fffff984 */ /* 0x000fe20000000800 */
[----:B------:R1:W-:Y:S06]  /*d2f0*/  MEMBAR.ALL.CTA ;  /* 0x0000000000007992 */ /* 0x0003ec0000008000 */
[----:B-1----:R-:W1:Y:S01]  /*d300*/  FENCE.VIEW.ASYNC.S ;  /* 0x00000000000073c6 */ /* 0x002e620000000000 */
[----:B------:R-:W-:Y:S01]  /*d310*/  UIMAD.WIDE.U32 UR8, UR39, UR10, UR8 ;  /* 0x0000000a270872a5 */ /* 0x000fe2000f8e0008 */
[----:B--2---:R-:W-:-:S03]  /*d320*/  @P1 IMAD.HI.U32 R2, R29, R20, RZ ;  /* 0x000000141d021227 */ /* 0x004fc600078e00ff */
[----:B------:R-:W-:Y:S01]  /*d330*/  UIMAD UR9, UR39, UR11, UR9 ;  /* 0x0000000b270972a4 */ /* 0x000fe2000f8e0209 */
[----:B------:R-:W-:Y:S02]  /*d340*/  IMAD.MOV.U32 R21, RZ, RZ, R29 ;  /* 0x000000ffff157224 */ /* 0x000fe400078e001d */
[----:B------:R-:W-:Y:S01]  /*d350*/  ULDC.64 UR10, c[0x0][0xaf0] ;  /* 0x0002bc00000a7ab9 */ /* 0x000fe20000000a00 */
[----:B------:R-:W-:Y:S01]  /*d360*/  VIADD R0, R0, 0x13220 ;  /* 0x0001322000007836 */ /* 0x000fe20000000000 */
[----:B------:R-:W-:Y:S02]  /*d370*/  UIMAD UR4, UR4, UR10, URZ ;  /* 0x0000000a040472a4 */ /* 0x000fe4000f8e023f */
[----:B------:R-:W-:Y:S01]  /*d380*/  UIMAD.WIDE.U32 UR8, UR37, UR10, UR8 ;  /* 0x0000000a250872a5 */ /* 0x000fe2000f8e0008 */
[----:B0-----:R-:W-:Y:S01]  /*d390*/  @P1 SHF.R.U32.HI R21, RZ, R3, R2 ;  /* 0x00000003ff151219 */ /* 0x001fe20000011602 */
[----:B------:R-:W-:Y:S01]  /*d3a0*/  UIMAD UR4, UR37, UR11, UR4 ;  /* 0x0000000b250472a4 */ /* 0x000fe2000f8e0204 */
[----:B------:R-:W-:-:S02]  /*d3b0*/  PRMT R0, RZ, 0x654, R0 ;  /* 0x00000654ff007816 */ /* 0x000fc40000000000 */
[--C-:B------:R-:W-:Y:S01]  /*d3c0*/  SHF.R.S32.HI R20, RZ, 0x1f, R21.reuse ;  /* 0x0000001fff147819 */ /* 0x100fe20000011415 */
[----:B------:R-:W-:Y:S01]  /*d3d0*/  UIADD3 UR4, UR9, UR4, URZ ;  /* 0x0000000409047290 */ /* 0x000fe2000fffe03f */
[----:B------:R-:W-:Y:S01]  /*d3e0*/  IMAD.MOV R28, RZ, RZ, -R21 ;  /* 0x000000ffff1c7224 */ /* 0x000fe200078e0a15 */
[----:B------:R-:W-:Y:S01]  /*d3f0*/  ULDC.64 UR10, c[0x0][0xae0] ;  /* 0x0002b800000a7ab9 */ /* 0x000fe20000000a00 */
[----:B------:R-:W-:Y:S01]  /*d400*/  MOV R3, UR9 ;  /* 0x0000000900037c02 */ /* 0x000fe20008000f00 */
[----:B------:R-:W-:Y:S01]  /*d410*/  IMAD R20, R20, UR10, RZ ;  /* 0x0000000a14147c24 */ /* 0x000fe2000f8e02ff */
[----:B-1----:R2:W-:Y:S01]  /*d420*/  SYNCS.ARRIVE.TRANS64.RED.A1T0 RZ, [R0+URZ], RZ ;  /* 0x000000ff00ff79a7 */ /* 0x0025e2000810043f */
[----:B------:R-:W-:Y:S02]  /*d430*/  IMAD R29, R65, R28, R29 ;  /* 0x0000001c411d7224 */ /* 0x000fe400078e021d */
[----:B------:R-:W-:Y:S01]  /*d440*/  IMAD.U32 R2, RZ, RZ, UR8 ;  /* 0x00000008ff027e24 */ /* 0x000fe2000f8e00ff */
[----:B------:R-:W-:Y:S01]  /*d450*/  ULDC.64 UR8, c[0x0][0xad8] ;  /* 0x0002b60000087ab9 */ /* 0x000fe20000000a00 */
        /* <DEDUP_REMOVED lines=9> */
[----:B------:R-:W-:Y:S01]  /*d4f0*/  ULDC.64 UR8, c[0x0][0xa80] ;  /* 0x0002a00000087ab9 */ /* 0x000fe20000000a00 */
[----:B------:R-:W-:Y:S01]  /*d500*/  VIADD R33, R62, UR40 ;  /* 0x000000283e217c36 */ /* 0x000fe20008000000 */
[C---:B------:R-:W-:Y:S01]  /*d510*/  LEA R32, P0, R2.reuse, UR8, 0x1 ;  /* 0x0000000802207c11 */ /* 0x040fe2000f8008ff */
[----:B------:R-:W-:Y:S01]  /*d520*/  IMAD.IADD R3, R3, 0x1, R21 ;  /* 0x0000000103037824 */ /* 0x000fe200078e0215 */
[----:B------:R-:W-:Y:S01]  /*d530*/  SHF.R.S32.HI R62, RZ, 0x1f, R19 ;  /* 0x0000001fff3e7819 */ /* 0x000fe20000011413 */
[C---:B------:R-:W-:Y:S02]  /*d540*/  VIADD R21, R33.reuse, 0x60 ;  /* 0x0000006021157836 */ /* 0x040fe40000000000 */
[----:B------:R-:W0:Y:S01]  /*d550*/  SHFL.IDX PT, R20, R32, 0x1, 0x181f ;  /* 0x00381f0020147f89 */ /* 0x000e2200000e0000 */
[----:B------:R-:W-:Y:S01]  /*d560*/  LEA.HI.X R34, R2, UR9, R3, 0x1, P0 ;  /* 0x0000000902227c11 */ /* 0x000fe200080f0c03 */
[----:B------:R-:W-:Y:S01]  /*d570*/  VIADD R3, R33, 0x30 ;  /* 0x0000003021037836 */ /* 0x000fe20000000000 */
[----:B------:R-:W-:Y:S01]  /*d580*/  ISETP.GE.AND P0, PT, R19, UR4, PT ;  /* 0x0000000413007c0c */ /* 0x000fe2000bf06270 */
[----:B------:R-:W1:Y:S03]  /*d590*/  SHFL.IDX PT, R2, R32, RZ, 0x181f ;  /* 0x00181fff20027589 */ /* 0x000e6600000e0000 */
        /* <DEDUP_REMOVED lines=25> */
.L_x_2098:
[----:B------:R-:W-:Y:S01]  /*d730*/  ULDC.64 UR10, c[0x0][0xb08] ;  /* 0x0002c200000a7ab9 */ /* 0x000fe20000000a00 */
[----:B0-----:R-:W0:Y:S01]  /*d740*/  @P1 LDC R4, c[0x0][0xbec] ;  /* 0x0002fb00ff041b82 */ /* 0x001e220000000800 */
[----:B------:R-:W-:Y:S01]  /*d750*/  UIMAD UR7, UR12, UR10, URZ ;  /* 0x0000000a0c0772a4 */ /* 0x000fe2000f8e023f */
[----:B------:R-:W-:Y:S01]  /*d760*/  IMAD.MOV.U32 R7, RZ, RZ, R13 ;  /* 0x000000ffff077224 */ /* 0x000fe200078e000d */
[----:B------:R-:W-:Y:S01]  /*d770*/  UIMAD.WIDE.U32 UR8, UR4, UR10, URZ ;  /* 0x0000000a040872a5 */ /* 0x000fe2000f8e003f */
[C---:B------:R-:W-:Y:S01]  /*d780*/  VIADD R43, R16.reuse, 0x18 ;  /* 0x00000018102b7836 */ /* 0x040fe20000000000 */
[----:B------:R-:W-:Y:S01]  /*d790*/  UIMAD UR7, UR4, UR11, UR7 ;  /* 0x0000000b040772a4 */ /* 0x000fe2000f8e0207 */
[C---:B------:R-:W-:Y:S01]  /*d7a0*/  VIADD R57, R16.reuse, 0x10 ;  /* 0x0000001010397836 */ /* 0x040fe20000000000 */
[----:B------:R-:W-:Y:S01]  /*d7b0*/  USHF.R.S32.HI UR4, URZ, 0x1f, UR37 ;  /* 0x0000001f3f047899 */ /* 0x000fe20008011425 */
[----:B------:R-:W1:Y:S01]  /*d7c0*/  @P1 LDC R5, c[0x0][0xbf0] ;  /* 0x0002fc00ff051b82 */ /* 0x000e620000000800 */
[----:B------:R-:W-:Y:S01]  /*d7d0*/  UIADD3 UR9, UR9, UR7, URZ ;  /* 0x0000000709097290 */ /* 0x000fe2000fffe03f */
[C---:B------:R-:W-:Y:S01]  /*d7e0*/  IADD3 R63, R16.reuse, 0x8, RZ ;  /* 0x00000008103f7810 */ /* 0x040fe20007ffe0ff */
[----:B------:R-:W-:Y:S01]  /*d7f0*/  ULDC.64 UR10, c[0x0][0xb38] ;  /* 0x0002ce00000a7ab9 */ /* 0x000fe20000000a00 */
[----:B------:R-:W-:Y:S01]  /*d800*/  BSSY B1, `(.L_x_2100) ;  /* 0x0000051000017945 */ /* 0x000fe20003800000 */
[----:B------:R-:W-:Y:S01]  /*d810*/  UIMAD.WIDE.U32 UR8, UR39, UR10, UR8 ;  /* 0x0000000a270872a5 */ /* 0x000fe2000f8e0008 */
[----:B------:R-:W-:Y:S01]  /*d820*/  SHF.R.S32.HI R26, RZ, 0x1f, R22 ;  /* 0x0000001fff1a7819 */ /* 0x000fe20000011416 */
[C---:B------:R-:W-:Y:S01]  /*d830*/  VIADD R25, R16.reuse, 0x18 ;  /* 0x0000001810197836 */ /* 0x040fe20000000000 */
[----:B------:R-:W-:Y:S01]  /*d840*/  SHF.R.S32.HI R27, RZ, 0x1f, R23 ;  /* 0x0000001fff1b7819 */ /* 0x000fe20000011417 */
[----:B------:R-:W-:Y:S01]  /*d850*/  UIMAD UR9, UR39, UR11, UR9 ;  /* 0x0000000b270972a4 */ /* 0x000fe2000f8e0209 */
[----:B------:R-:W-:Y:S01]  /*d860*/  SHF.R.S32.HI R30, RZ, 0x1f, R156 ;  /* 0x0000001fff1e7819 */ /* 0x000fe2000001149c */
[----:B------:R-:W-:Y:S01]  /*d870*/  VIADD R56, R16, 0x10 ;  /* 0x0000001010387836 */ /* 0x000fe20000000000 */
[----:B------:R-:W-:Y:S01]  /*d880*/  ULDC.64 UR10, c[0x0][0xb40] ;  /* 0x0002d000000a7ab9 */ /* 0x000fe20000000a00 */
[----:B------:R-:W-:Y:S01]  /*d890*/  SHF.R.S32.HI R42, RZ, 0x1f, R157 ;  /* 0x0000001fff2a7819 */ /* 0x000fe2000001149d */
[----:B------:R-:W-:Y:S01]  /*d8a0*/  UIMAD UR4, UR4, UR10, URZ ;  /* 0x0000000a040472a4 */ /* 0x000fe2000f8e023f */
[----:B------:R-:W-:Y:S01]  /*d8b0*/  SHF.R.S32.HI R43, RZ, 0x1f, R43 ;  /* 0x0000001fff2b7819 */ /* 0x000fe2000001142b */
[----:B------:R-:W-:Y:S01]  /*d8c0*/  UIMAD.WIDE.U32 UR8, UR37, UR10, UR8 ;  /* 0x0000000a250872a5 */ /* 0x000fe2000f8e0008 */
[----:B0-----:R-:W-:Y:S01]  /*d8d0*/  @P1 IMAD.HI.U32 R4, R13, R4, RZ ;  /* 0x000000040d041227 */ /* 0x001fe200078e00ff */
[----:B------:R-:W-:Y:S01]  /*d8e0*/  UIMAD UR4, UR37, UR11, UR4 ;  /* 0x0000000b250472a4 */ /* 0x000fe2000f8e0204 */
[----:B------:R-:W-:-:S02]  /*d8f0*/  SHF.R.S32.HI R57, RZ, 0x1f, R57 ;  /* 0x0000001fff397819 */ /* 0x000fc40000011439 */
[----:B------:R-:W-:Y:S01]  /*d900*/  ULDC.64 UR10, c[0x0][0xb48] ;  /* 0x0002d200000a7ab9 */ /* 0x000fe20000000a00 */
[----:B------:R-:W-:Y:S01]  /*d910*/  UIADD3 UR9, UR9, UR4, URZ ;  /* 0x0000000409097290 */ /* 0x000fe2000fffe03f */
[----:B------:R-:W-:Y:S01]  /*d920*/  VIADD R62, R16, 0x8 ;  /* 0x00000008103e7836 */ /* 0x000fe20000000000 */
[----:B-1----:R-:W-:Y:S02]  /*d930*/  @P1 SHF.R.U32.HI R7, RZ, R5, R4 ;  /* 0x00000005ff071219 */ /* 0x002fe40000011604 */
[----:B------:R-:W-:Y:S01]  /*d940*/  UIMAD.WIDE.U32 UR8, UR41, UR10, UR8 ;  /* 0x0000000a290872a5 */ /* 0x000fe2000f8e0008 */
[----:B------:R-:W-:Y:S02]  /*d950*/  SHF.R.S32.HI R63, RZ, 0x1f, R63 ;  /* 0x0000001fff3f7819 */ /* 0x000fe4000001143f */
[--C-:B------:R-:W-:Y:S01]  /*d960*/  IMAD.MOV R6, RZ, RZ, -R7.reuse ;  /* 0x000000ffff067224 */ /* 0x100fe200078e0a07 */
[----:B------:R-:W-:Y:S01]  /*d970*/  SHF.R.S32.HI R4, RZ, 0x1f, R7 ;  /* 0x0000001fff047819 */ /* 0x000fe20000011407 */
[----:B------:R-:W-:-:S02]  /*d980*/  UIMAD UR41, UR41, UR11, UR9 ;  /* 0x0000000b292972a4 */ /* 0x000fc4000f8e0209 */
[----:B------:R-:W-:Y:S01]  /*d990*/  IMAD.U32 R5, RZ, RZ, UR9 ;  /* 0x00000009ff057e24 */ /* 0x000fe2000f8e00ff */
[----:B------:R-:W-:Y:S01]  /*d9a0*/  ULDC.64 UR10, c[0x0][0xb30] ;  /* 0x0002cc00000a7ab9 */ /* 0x000fe20000000a00 */
[----:B------:R-:W-:Y:S02]  /*d9b0*/  IMAD R9, R65, R6, R13 ;  /* 0x0000000641097224 */ /* 0x000fe400078e020d */
[----:B------:R-:W-:Y:S01]  /*d9c0*/  IMAD R6, R4, UR10, RZ ;  /* 0x0000000a04067c24 */ /* 0x000fe2000f8e02ff */
[----:B------:R-:W-:Y:S01]  /*d9d0*/  MOV R4, UR8 ;  /* 0x0000000800047c02 */ /* 0x000fe20008000f00 */
        /* <DEDUP_REMOVED lines=20> */
[----:B------:R-:W-:Y:S02]  /*db20*/  ISETP.GE.AND P3, PT, R16, UR4, PT ;  /* 0x0000000410007c0c */ /* 0x000fe4000bf66270 */
[----:B------:R-:W-:Y:S02]  /*db30*/  ISETP.GE.AND P1, PT, R62, UR4, PT ;  /* 0x000000043e007c0c */ /* 0x000fe4000bf26270 */
[----:B------:R-:W-:Y:S02]  /*db40*/  ISETP.GE.AND P5, PT, R56, UR4, PT ;  /* 0x0000000438007c0c */ /* 0x000fe4000bfa6270 */
[----:B------:R-:W-:-:S07]  /*db50*/  ISETP.GE.AND P4, PT, R25, UR4, PT ;  /* 0x0000000419007c0c */ /* 0x000fce000bf86270 */
[----:B0-2---:R-:W-:Y:S02]  /*db60*/  @!P3 IMAD.WIDE R4, R16, 0x4, R6 ;  /* 0x000000041004b825 */ /* 0x005fe400078e0206 */
[-C--:B------:R-:W-:Y:S02]  /*db70*/  @!P1 LEA R8, P6, R62, R6.reuse, 0x2 ;  /* 0x000000063e089211 */ /* 0x080fe400078c10ff */
        /* <DEDUP_REMOVED lines=25> */
.L_x_2101:
[----:B------:R-:W-:Y:S05]  /*dd10*/  BSYNC B1 ;  /* 0x0000000000017941 */ /* 0x000fea0003800000 */
.L_x_2100:
[----:B--23--:R4:W2:Y:S04]  /*dd20*/  SHFL.IDX PT, R7, R24, 0x1, 0x1c1f ;  /* 0x003c1f0018077f89 */ /* 0x00c8a800000e0000 */
        /* <DEDUP_REMOVED lines=9> */
[-C--:B------:R-:W-:Y:S02]  /*ddc0*/  @!P4 LEA R8, P0, R62, R6.reuse, 0x2 ;  /* 0x000000063e08c211 */ /* 0x080fe400078010ff */
[----:B------:R-:W-:Y:S01]  /*ddd0*/  @!P5 LEA R10, P6, R56, R6, 0x2 ;  /* 0x00000006380ad211 */ /* 0x000fe200078c10ff */
[----:B------:R0:W-:Y:S01]  /*dde0*/  @!P1 ST.E.64 desc[UR54][R4.64], R40 ;  /* 0x0000002804009985 */ /* 0x0001e2000c101b36 */
[-C--:B------:R-:W-:Y:S02]  /*ddf0*/  @!P4 LEA.HI.X R9, R62, R7.reuse, R63, 0x2, P0 ;  /* 0x000000073e09c211 */ /* 0x080fe400000f143f */
[----:B------:R-:W-:Y:S02]  /*de00*/  ISETP.GE.AND P1, PT, R156, UR4, PT ;  /* 0x000000049c007c0c */ /* 0x000fe4000bf26270 */
[----:B------:R-:W-:Y:S01]  /*de10*/  ISETP.GE.AND P0, PT, R23, UR4, PT ;  /* 0x0000000417007c0c */ /* 0x000fe2000bf06270 */
[----:B------:R2:W-:Y:S01]  /*de20*/  @!P4 ST.E.64 desc[UR54][R8.64], R38 ;  /* 0x000000260800c985 */ /* 0x0005e2000c101b36 */
[----:B------:R-:W-:-:S02]  /*de30*/  @!P5 LEA.HI.X R11, R56, R7, R57, 0x2, P6 ;  /* 0x00000007380bd211 */ /* 0x000fc400030f1439 */
[-C--:B------:R-:W-:Y:S02]  /*de40*/  @!P3 LEA R12, P6, R25, R6.reuse, 0x2 ;  /* 0x00000006190cb211 */ /* 0x080fe400078c10ff */
[-C--:B------:R-:W-:Y:S01]  /*de50*/  @!P2 LEA R14, P4, R157, R6.reuse, 0x2 ;  /* 0x000000069d0ea211 */ /* 0x080fe200078810ff */
        /* <DEDUP_REMOVED lines=17> */
.L_x_2096:
        /* <DEDUP_REMOVED lines=14> */
[----:B------:R-:W-:-:S03]  /*e050*/  IMAD.U32 R0, RZ, RZ, UR4 ;  /* 0x00000004ff007e24 */ /* 0x000fc6000f8e00ff */
        /* <DEDUP_REMOVED lines=16> */
.L_x_2102:
[----:B------:R-:W-:Y:S01]  /*e160*/  USEL UR37, UR37, URZ, !UP0 ;  /* 0x0000003f25257287 */ /* 0x000fe2000c000000 */
[----:B------:R-:W-:Y:S01]  /*e170*/  BSSY B1, `(.L_x_2103) ;  /* 0x0000037000017945 */ /* 0x000fe20003800000 */
[----:B------:R-:W-:-:S03]  /*e180*/  USEL UR38, UR38, URZ, !UP0 ;  /* 0x0000003f26267287 */ /* 0x000fc6000c000000 */
[----:B------:R-:W-:Y:S09]  /*e190*/  @P0 BRA `(.L_x_2104) ;  /* 0x0000000000d00947 */ /* 0x000ff20003800000 */
[----:B------:R-:W0:Y:S01]  /*e1a0*/  LDC R9, c[0x0][0xbe8] ;  /* 0x0002fa00ff097b82 */ /* 0x000e220000000800 */
[----:B------:R-:W-:-:S05]  /*e1b0*/  IMAD.U32 R4, RZ, RZ, UR40 ;  /* 0x00000028ff047e24 */ /* 0x000fca000f8e00ff */
[----:B------:R-:W-:Y:S01]  /*e1c0*/  IADD3 R4, R4, -0x80, R7 ;  /* 0xffffff8004047810 */ /* 0x000fe20007ffe007 */
[----:B0----5:R-:W-:-:S05]  /*e1d0*/  IMAD R2, R0, R9, RZ ;  /* 0x0000000900027224 */ /* 0x021fca00078e02ff */
        /* <DEDUP_REMOVED lines=29> */
[----:B------:R-:W-:Y:S01]  /*e3b0*/  ULDC.64 UR8, c[0x0][UR17+0x210] ;  /* 0x0000840011087abb */ /* 0x000fe20008000a00 */
[----:B------:R-:W-:Y:S01]  /*e3c0*/  MOV R2, UR20 ;  /* 0x0000001400027c02 */ /* 0x000fe20008000f00 */
        /* <DEDUP_REMOVED lines=17> */
.L_x_2104:
[----:B------:R-:W-:Y:S05]  /*e4e0*/  BSYNC B1 ;  /* 0x0000000000017941 */ /* 0x000fea0003800000 */
.L_x_2103:
[----:B------:R-:W-:-:S06]  /*e4f0*/  UISETP.GT.AND UP0, UPT, UR42, 0x1, UPT ;  /* 0x000000012a00788c */ /* 0x000fcc000bf04270 */
[----:B------:R-:W-:-:S13]  /*e500*/  PLOP3.LUT P0, PT, PT, PT, UP0, 0x80, 0x0 ;  /* 0x000000000000781c */ /* 0x000fda0003f0f008 */
[----:B------:R-:W-:Y:S05]  /*e510*/  @P0 BRA `(.L_x_2099) ;  /* 0x0000000400340947 */ /* 0x000fea0003800000 */
[----:B------:R-:W1:Y:S01]  /*e520*/  LDC R11, c[0x0][0xbe8] ;  /* 0x0002fa00ff0b7b82 */ /* 0x000e620000000800 */
[----:B------:R-:W-:Y:S01]  /*e530*/  SHF.R.S32.HI R6, RZ, 0x1f, R8 ;  /* 0x0000001fff067819 */ /* 0x000fe20000011408 */
[----:B------:R-:W-:Y:S01]  /*e540*/  ULDC.64 UR10, c[0x0][0xaa0] ;  /* 0x0002a800000a7ab9 */ /* 0x000fe20000000a00 */
[----:B------:R-:W-:Y:S01]  /*e550*/  SHF.R.S32.HI R13, RZ, 0x1f, R19 ;  /* 0x0000001fff0d7819 */ /* 0x000fe20000011413 */
[----:B------:R-:W-:Y:S01]  /*e560*/  UIMAD UR7, UR16, UR10, URZ ;  /* 0x0000000a100772a4 */ /* 0x000fe2000f8e023f */
[----:B------:R-:W-:Y:S01]  /*e570*/  LEA.HI R6, R6, R8, RZ, 0x3 ;  /* 0x0000000806067211 */ /* 0x000fe200078f18ff */
[----:B------:R-:W-:Y:S02]  /*e580*/  UIMAD.WIDE.U32 UR8, UR4, UR10, URZ ;  /* 0x0000000a040872a5 */ /* 0x000fe4000f8e003f */
[----:B------:R-:W-:Y:S01]  /*e590*/  UIMAD UR7, UR4, UR11, UR7 ;  /* 0x0000000b040772a4 */ /* 0x000fe2000f8e0207 */
[----:B------:R-:W-:Y:S02]  /*e5a0*/  SHF.R.S32.HI R6, RZ, 0x3, R6 ;  /* 0x00000003ff067819 */ /* 0x000fe40000011406 */
[----:B------:R-:W-:Y:S01]  /*e5b0*/  ULDC.64 UR10, c[0x0][0xae8] ;  /* 0x0002ba00000a7ab9 */ /* 0x000fe20000000a00 */
[----:B------:R-:W-:-:S02]  /*e5c0*/  UIADD3 UR9, UR9, UR7, URZ ;  /* 0x0000000709097290 */ /* 0x000fc4000fffe03f */
[----:B------:R-:W-:Y:S02]  /*e5d0*/  IMAD R2, R18, 0x30, R6 ;  /* 0x0000003012027824 */ /* 0x000fe400078e0206 */
[----:B------:R-:W-:Y:S01]  /*e5e0*/  UIMAD.WIDE.U32 UR8, UR39, UR10, UR8 ;  /* 0x0000000a270872a5 */ /* 0x000fe2000f8e0008 */
[----:B------:R-:W-:Y:S02]  /*e5f0*/  VIADD R30, R6, UR40 ;  /* 0x00000028061e7c36 */ /* 0x000fe40008000000 */
[----:B0-----:R-:W-:Y:S01]  /*e600*/  VIADD R4, R2, UR40 ;  /* 0x0000002802047c36 */ /* 0x001fe20008000000 */
        /* <DEDUP_REMOVED lines=25> */
[----:B------:R-:W-:Y:S01]  /*e7a0*/  IMAD R4, R4, UR8, RZ ;  /* 0x0000000804047c24 */ /* 0x000fe2000f8e02ff */
[----:B------:R-:W-:Y:S01]  /*e7b0*/  IADD3 R3, R3, R9, RZ ;  /* 0x0000000903037210 */ /* 0x000fe20007ffe0ff */
[----:B-----5:R-:W-:Y:S02]  /*e7c0*/  IMAD R11, R0, R11, RZ ;  /* 0x0000000b000b7224 */ /* 0x020fe400078e02ff */
[C---:B------:R-:W-:Y:S02]  /*e7d0*/  IMAD R5, R7.reuse, UR9, R4 ;  /* 0x0000000907057c24 */ /* 0x040fe4000f8e0204 */
[----:B------:R-:W-:Y:S01]  /*e7e0*/  IMAD.WIDE.U32 R2, R7, UR8, R2 ;  /* 0x0000000807027c25 */ /* 0x000fe2000f8e0002 */
[----:B------:R-:W-:-:S03]  /*e7f0*/  ULDC.64 UR8, c[0x0][0xa80] ;  /* 0x0002a00000087ab9 */ /* 0x000fc60000000a00 */
[----:B------:R-:W-:Y:S01]  /*e800*/  IMAD.IADD R3, R3, 0x1, R5 ;  /* 0x0000000103037824 */ /* 0x000fe200078e0205 */
[----:B------:R-:W-:Y:S01]  /*e810*/  LEA R4, P0, R2, UR8, 0x1 ;  /* 0x0000000802047c11 */ /* 0x000fe2000f8008ff */
[----:B------:R-:W-:-:S03]  /*e820*/  VIADD R0, R30, 0x30 ;  /* 0x000000301e007836 */ /* 0x000fc60000000000 */
        /* <DEDUP_REMOVED lines=28> */
.L_x_2099:
[----:B------:R-:W-:Y:S05]  /*e9f0*/  BSYNC B0 ;  /* 0x0000000000007941 */ /* 0x000fea0003800000 */
.L_x_2095:
[----:B------:R-:W-:Y:S02]  /*ea00*/  ULDC UR4, c[0x0][0xc3c] ;  /* 0x00030f0000047ab9 */ /* 0x000fe40000000800 */
[----:B------:R-:W-:-:S13]  /*ea10*/  ISETP.GE.AND P0, PT, R31, UR4, PT ;  /* 0x000000041f007c0c */ /* 0x000fda000bf06270 */
[----:B------:R-:W-:Y:S05]  /*ea20*/  @!P0 BRA `(.L_x_2105) ;  /* 0xffffff2000f48947 */ /* 0x000fea000383ffff */
[----:B------:R-:W-:Y:S05]  /*ea30*/  EXIT ;  /* 0x000000000000794d */ /* 0x000fea0003800000 */
.L_x_2052:
        /* <DEDUP_REMOVED lines=53> */
[----:B------:R-:W0:Y:S02]  /*ed90*/  LDC R4, c[0x0][0xc38] ;  /* 0x00030e00ff047b82 */ /* 0x000e240000000800 */
[----:B------:R-:W-:-:S05]  /*eda0*/  IADD3 R5, R2, R5, RZ ;  /* 0x0000000502057210 */ /* 0x000fca0007ffe0ff */
        /* <DEDUP_REMOVED lines=8> */
.L_x_2109:
        /* <DEDUP_REMOVED lines=35> */
.L_x_2107:
        /* <DEDUP_REMOVED lines=8> */
[----:B------:R-:W-:Y:S01]  /*f0e0*/  MOV R2, UR5 ;  /* 0x0000000500027c02 */ /* 0x000fe20008000f00 */
[----:B------:R-:W-:-:S04]  /*f0f0*/  IMAD.U32 R9, RZ, RZ, UR5 ;  /* 0x00000005ff097e24 */ /* 0x000fc8000f8e00ff */
[----:B------:R-:W0:Y:S04]  /*f100*/  SHFL.IDX PT, R7, R7, R2, 0x1f ;  /* 0x00001f0207077589 */ /* 0x000e2800000e0000 */
[----:B------:R1:W2:Y:S01]  /*f110*/  SHFL.IDX PT, R6, R6, R9, 0x1f ;  /* 0x00001f0906067589 */ /* 0x0002a200000e0000 */
[----:B0-----:R-:W-:Y:S01]  /*f120*/  ISETP.NE.AND P1, PT, R7, 0x1, PT ;  /* 0x000000010700780c */ /* 0x001fe20003f25270 */
[----:B-1----:R-:W-:-:S12]  /*f130*/  @!P0 BRA `(.L_x_2110) ;  /* 0x00000000000c8947 */ /* 0x002fd80003800000 */
[----:B------:R-:W-:-:S06]  /*f140*/  UIADD3 UR4, UR5, -0x1, URZ ;  /* 0xffffffff05047890 */ /* 0x000fcc000fffe03f */
[----:B------:R-:W-:-:S05]  /*f150*/  IMAD.U32 R2, RZ, RZ, UR4 ;  /* 0x00000004ff027e24 */ /* 0x000fca000f8e00ff */
[----:B------:R0:W1:Y:S02]  /*f160*/  SHFL.IDX PT, R3, R5, R2, 0x1f ;  /* 0x00001f0205037589 */ /* 0x00006400000e0000 */
.L_x_2110:
        /* <DEDUP_REMOVED lines=23> */
[----:B------:R-:W-:Y:S01]  /*f2e0*/  @!P1 IMAD.IADD R3, R3, 0x1, -R8 ;  /* 0x0000000103039824 */ /* 0x000fe200078e0a08 */
[----:B------:R-:W-:Y:S02]  /*f2f0*/  @!P1 IADD3 R2, R2, 0x1, RZ ;  /* 0x0000000102029810 */ /* 0x000fe40007ffe0ff */
        /* <DEDUP_REMOVED lines=38> */
.L_x_2111:
        /* <DEDUP_REMOVED lines=16> */
[----:B------:R-:W-:Y:S01]  /*f660*/  IMAD.HI.U32 R2, R3, R11, R2 ;  /* 0x0000000b03027227 */ /* 0x000fe200078e0002 */
[----:B------:R-:W-:-:S05]  /*f670*/  IADD3 R3, RZ, -R14, RZ ;  /* 0x8000000eff037210 */ /* 0x000fca0007ffe0ff */
        /* <DEDUP_REMOVED lines=20> */
[----:B------:R-:W0:Y:S02]  /*f7c0*/  I2F.RP R10, R7 ;  /* 0x00000007000a7306 */ /* 0x000e240000209400 */
[----:B------:R-:W-:-:S06]  /*f7d0*/  IADD3 R8, RZ, -R8, RZ ;  /* 0x80000008ff087210 */ /* 0x000fcc0007ffe0ff */
        /* <DEDUP_REMOVED lines=24> */
.L_x_2112:
[----:B01----:R-:W-:-:S05]  /*f960*/  LOP3.LUT R3, RZ, R2, RZ, 0x33, !PT ;  /* 0x00000002ff037212 */ /* 0x003fca00078e33ff */
[----:B------:R-:W-:-:S05]  /*f970*/  IMAD.IADD R2, R6, 0x1, R3 ;  /* 0x0000000106027824 */ /* 0x000fca00078e0203 */
[----:B------:R0:W-:Y:S01]  /*f980*/  STL [R1+0x14], R2 ;  /* 0x0000140201007387 */ /* 0x0001e20000100800 */
[----:B------:R-:W-:Y:S05]  /*f990*/  BRA `(.L_x_2113) ;  /* 0x0000000000107947 */ /* 0x000fea0003800000 */
.L_x_2108:
[----:B------:R1:W-:Y:S01]  /*f9a0*/  STL [R1+0x10], R8 ;  /* 0x0000100801007387 */ /* 0x0003e20000100800 */
[----:B------:R-:W-:-:S03]  /*f9b0*/  ULDC UR40, c[0x0][0xc3c] ;  /* 0x00030f0000287ab9 */ /* 0x000fc60000000800 */
[----:B------:R1:W-:Y:S04]  /*f9c0*/  STL [R1+0x14], RZ ;  /* 0x000014ff01007387 */ /* 0x0003e80000100800 */
[----:B------:R1:W-:Y:S02]  /*f9d0*/  STL [R1+0x18], RZ ;  /* 0x000018ff01007387 */ /* 0x0003e40000100800 */
.L_x_2113:
        /* <DEDUP_REMOVED lines=11> */
.L_x_2106:
        /* <DEDUP_REMOVED lines=15> */
[C---:B--2---:R-:W-:Y:S01]  /*fb80*/  SHF.L.U32 R3, R10.reuse, 0x6, RZ ;  /* 0x000000060a037819 */ /* 0x044fe200000006ff */
[C---:B------:R-:W-:Y:S01]  /*fb90*/  IMAD.SHL.U32 R2, R10.reuse, 0x20, RZ ;  /* 0x000000200a027824 */ /* 0x040fe200078e00ff */
[--C-:B0-----:R-:W-:Y:S01]  /*fba0*/  SHF.R.U32.HI R5, RZ, 0x1, R10.reuse ;  /* 0x00000001ff057819 */ /* 0x101fe2000001160a */
[C---:B------:R-:W-:Y:S01]  /*fbb0*/  IMAD.SHL.U32 R4, R10.reuse, 0x8, RZ ;  /* 0x000000080a047824 */ /* 0x040fe200078e00ff */
[----:B------:R-:W-:Y:S01]  /*fbc0*/  LOP3.LUT R0, R3, 0x180, RZ, 0xc0, !PT ;  /* 0x0000018003007812 */ /* 0x000fe200078ec0ff */
[----:B------:R-:W-:Y:S01]  /*fbd0*/  IMAD.SHL.U32 R9, R10, 0x4, RZ ;  /* 0x000000040a097824 */ /* 0x000fe200078e00ff */
[----:B------:R-:W-:Y:S01]  /*fbe0*/  LOP3.LUT R6, R2, 0x80, RZ, 0xc0, !PT ;  /* 0x0000008002067812 */ /* 0x000fe200078ec0ff */
[----:B-1----:R-:W-:Y:S01]  /*fbf0*/  IMAD.SHL.U32 R8, R10, 0x2, RZ ;  /* 0x000000020a087824 */ /* 0x002fe200078e00ff */
[----:B------:R-:W-:Y:S01]  /*fc00*/  LOP3.LUT R5, R0, 0x30, R5, 0xf8, !PT ;  /* 0x0000003000057812 */ /* 0x000fe200078ef805 */
[----:B------:R-:W-:Y:S01]  /*fc10*/  IMAD.SHL.U32 R0, R10, 0x10, RZ ;  /* 0x000000100a007824 */ /* 0x000fe200078e00ff */
[----:B------:R-:W-:-:S02]  /*fc20*/  LOP3.LUT R6, R6, 0x10, R10, 0xf8, !PT ;  /* 0x0000001006067812 */ /* 0x000fc400078ef80a */
[----:B------:R-:W-:Y:S02]  /*fc30*/  LOP3.LUT R4, R5, 0x30, R4, 0x78, !PT ;  /* 0x0000003005047812 */ /* 0x000fe400078e7804 */
[----:B------:R-:W-:Y:S02]  /*fc40*/  LOP3.LUT R7, R0, 0x600, RZ, 0xc0, !PT ;  /* 0x0000060000077812 */ /* 0x000fe400078ec0ff */
[----:B------:R-:W-:Y:S02]  /*fc50*/  LOP3.LUT R6, R6, 0x10, R9, 0x78, !PT ;  /* 0x0000001006067812 */ /* 0x000fe400078e7809 */
[--C-:B------:R-:W-:Y:S02]  /*fc60*/  LOP3.LUT R7, R7, 0x60, R2.reuse, 0xf8, !PT ;  /* 0x0000006007077812 */ /* 0x100fe400078ef802 */
[----:B------:R-:W-:Y:S02]  /*fc70*/  LOP3.LUT R3, R4, 0x640, R3, 0xf8, !PT ;  /* 0x0000064004037812 */ /* 0x000fe400078ef803 */
[----:B------:R-:W-:-:S02]  /*fc80*/  LOP3.LUT R7, R7, 0x100, R2, 0xf8, !PT ;  /* 0x0000010007077812 */ /* 0x000fc400078ef802 */
        /* <DEDUP_REMOVED lines=19> */
.L_x_2190:
[----:B------:R-:W-:Y:S01]  /*fdc0*/  ULDC.64 UR4, c[0x0][0xc88] ;  /* 0x0003220000047ab9 */ /* 0x000fe20000000a00 */
[----:B------:R-:W-:Y:S01]  /*fdd0*/  ULDC.64 UR8, c[0x0][0xa28] ;  /* 0x00028a0000087ab9 */ /* 0x000fe20000000a00 */
[----:B------:R-:W-:Y:S01]  /*fde0*/  UIMAD.WIDE UR4, UR40, 0x4, UR4 ;  /* 0x00000004280478a5 */ /* 0x000fe2000f8e0204 */
[----:B------:R-:W-:-:S05]  /*fdf0*/  ULDC.64 UR6, c[0x0][0xa00] ;  /* 0x0002800000067ab9 */ /* 0x000fca0000000a00 */
[----:B0--3--:R-:W-:Y:S01]  /*fe00*/  IMAD.U32 R2, RZ, RZ, UR4 ;  /* 0x00000004ff027e24 */ /* 0x009fe2000f8e00ff */
[----:B------:R-:W-:-:S05]  /*fe10*/  MOV R3, UR5 ;  /* 0x0000000500037c02 */ /* 0x000fca0008000f00 */
[----:B--2---:R-:W2:Y:S01]  /*fe20*/  LDG.E R2, desc[UR54][R2.64] ;  /* 0x0000003602027981 */ /* 0x004ea2000c1e1900 */
[----:B------:R-:W-:Y:S02]  /*fe30*/  UISETP.NE.U32.AND UP0, UPT, UR8, URZ, UPT ;  /* 0x0000003f0800728c */ /* 0x000fe4000bf05070 */
[----:B------:R-:W-:Y:S02]  /*fe40*/  UISETP.NE.U32.AND UP1, UPT, UR6, URZ, UPT ;  /* 0x0000003f0600728c */ /* 0x000fe4000bf25070 */
[----:B------:R-:W-:Y:S02]  /*fe50*/  UISETP.NE.AND.EX UP0, UPT, UR9, URZ, UPT, UP0 ;  /* 0x0000003f0900728c */ /* 0x000fe4000bf05300 */
[----:B------:R-:W-:-:S04]  /*fe60*/  UISETP.NE.AND.EX UP2, UPT, UR7, URZ, UPT, UP1 ;  /* 0x0000003f0700728c */ /* 0x000fc8000bf45310 */
[----:B------:R-:W-:Y:S01]  /*fe70*/  PLOP3.LUT P0, PT, PT, PT, UP0, 0x80, 0x0 ;  /* 0x000000000000781c */ /* 0x000fe20003f0f008 */
[----:B-1----:R-:W-:Y:S01]  /*fe80*/  IMAD.MOV.U32 R24, RZ, RZ, RZ ;  /* 0x000000ffff187224 */ /* 0x002fe200078e00ff */
[----:B------:R-:W-:Y:S01]  /*fe90*/  PLOP3.LUT P1, PT, PT, PT, UP2, 0x80, 0x0 ;  /* 0x000000000000781c */ /* 0x000fe20003f2f028 */
[----:B------:R-:W-:Y:S01]  /*fea0*/  UMOV UR37, URZ ;  /* 0x0000003f00257c82 */ /* 0x000fe20008000000 */
[----:B--2---:R-:W-:Y:S01]  /*feb0*/  R2UR UR42, R2 ;  /* 0x00000000022a72ca */ /* 0x004fe200000e0000 */
[----:B------:R-:W-:-:S12]  /*fec0*/  UP2UR UR43, UPR, URZ, 0x4 ;  /* 0x000000043f2b7883 */ /* 0x000fd80008000000 */
[----:B------:R-:W-:Y:S02]  /*fed0*/  USHF.R.S32.HI UR41, URZ, 0x1f, UR42 ;  /* 0x0000001f3f297899 */ /* 0x000fe4000801142a */
[----:B------:R-:W-:Y:S02]  /*fee0*/  USHF.L.U32 UR38, UR42, 0x2, URZ ;  /* 0x000000022a267899 */ /* 0x000fe4000800063f */
[----:B------:R-:W-:Y:S02]  /*fef0*/  USHF.L.U64.HI UR39, UR42, 0x2, UR41 ;  /* 0x000000022a277899 */ /* 0x000fe40008010229 */
[----:B------:R-:W-:-:S04]  /*ff00*/  UIADD3 UR5, UP1, UR38, UR6, URZ ;  /* 0x0000000626057290 */ /* 0x000fc8000ff3e03f */
[----:B------:R-:W-:Y:S02]  /*ff10*/  UIADD3.X UR6, UR39, UR7, URZ, UP1, !UPT ;  /* 0x0000000727067290 */ /* 0x000fe40008ffe43f */
[----:B------:R-:W-:Y:S01]  /*ff20*/  @UP0 ULEA UR4, UP1, UR42, UR8, 0x2 ;  /* 0x000000082a040291 */ /* 0x000fe2000f82103f */
[----:B------:R-:W-:-:S03]  /*ff30*/  IMAD.U32 R2, RZ, RZ, UR5 ;  /* 0x00000005ff027e24 */ /* 0x000fc6000f8e00ff */
[----:B------:R-:W-:Y:S01]  /*ff40*/  @UP0 ULEA.HI.X UR5, UR42, UR9, UR41, 0x2, UP1 ;  /* 0x000000092a050291 */ /* 0x000fe200088f1429 */
[----:B------:R-:W-:Y:S02]  /*ff50*/  IMAD.U32 R3, RZ, RZ, UR6 ;  /* 0x00000006ff037e24 */ /* 0x000fe4000f8e00ff */
[----:B------:R-:W-:-:S03]  /*ff60*/  IMAD.U32 R4, RZ, RZ, UR4 ;  /* 0x00000004ff047e24 */ /* 0x000fc6000f8e00ff */
[----:B------:R-:W-:Y:S01]  /*ff70*/  IMAD.U32 R5, RZ, RZ, UR5 ;  /* 0x00000005ff057e24 */ /* 0x000fe2000f8e00ff */
[----:B------:R-:W-:Y:S01]  /*ff80*/  ULDC.64 UR4, c[0x0][0xa18] ;  /* 0x0002860000047ab9 */ /* 0x000fe20000000a00 */
[----:B------:R-:W2:Y:S01]  /*ff90*/  @P1 LDG.E R0, desc[UR54][R2.64] ;  /* 0x0000003602001981 */ /* 0x000ea2000c1e1900 */
[----:B------:R-:W-:-:S03]  /*ffa0*/  UISETP.NE.U32.AND UP0, UPT, UR4, URZ, UPT ;  /* 0x0000003f0400728c */ /* 0x000fc6000bf05070 */
[----:B------:R0:W3:Y:S01]  /*ffb0*/  @P0 LDG.E R24, desc[UR54][R4.64] ;  /* 0x0000003604180981 */ /* 0x0000e2000c1e1900 */
[----:B------:R-:W-:-:S06]  /*ffc0*/  UISETP.NE.AND.EX UP0, UPT, UR5, URZ, UPT, UP0 ;  /* 0x0000003f0500728c */ /* 0x000fcc000bf05300 */
[----:B------:R-:W-:Y:S01]  /*ffd0*/  PLOP3.LUT P1, PT, PT, PT, UP0, 0x80, 0x0 ;  /* 0x000000000000781c */ /* 0x000fe20003f2f008 */
[----:B0-----:R-:W0:Y:S04]  /*ffe0*/  LDC.64 R4, c[0x0][0x418] ;  /* 0x00010600ff047b82 */ /* 0x001e280000000a00 */
[----:B------:R-:W-:-:S04]  /*fff0*/  @UP0 UIADD3 UR4, UP1, UR38, UR4, URZ ;  /* 0x0000000426040290 */ /* 0x000fc8000ff3e03f */
[----:B------:R-:W-:Y:S02]  /*10000*/  @UP0 UIADD3.X UR5, UR39, UR5, URZ, UP1, !UPT ;  /* 0x0000000527050290 */ /* 0x000fe40008ffe43f */
[----:B------:R-:W-:-:S04]  /*10010*/  IMAD.U32 R22, RZ, RZ, UR4 ;  /* 0x00000004ff167e24 */ /* 0x000fc8000f8e00ff */
[----:B------:R-:W-:-:S05]  /*10020*/  IMAD.U32 R23, RZ, RZ, UR5 ;  /* 0x00000005ff177e24 */ /* 0x000fca000f8e00ff */
[----:B-----5:R1:W5:Y:S01]  /*10030*/  @P1 LDG.E R22, desc[UR54][R22.64] ;  /* 0x0000003616161981 */ /* 0x020362000c1e1900 */
[----:B------:R-:W-:Y:S02]  /*10040*/  PLOP3.LUT P2, PT, PT, PT, UP2, 0x80, 0x0 ;  /* 0x000000000000781c */ /* 0x000fe40003f4f028 */
[----:B0-----:R-:W-:-:S04]  /*10050*/  ISETP.NE.U32.AND P0, PT, R4, RZ, PT ;  /* 0x000000ff0400720c */ /* 0x001fc80003f05070 */
[----:B------:R-:W-:Y:S02]  /*10060*/  ISETP.NE.AND.EX P0, PT, R5, RZ, PT, P0 ;  /* 0x000000ff0500720c */ /* 0x000fe40003f05300 */
[----:B------:R-:W0:Y:S05]  /*10070*/  LDC R5, c[0x0][0x2f0] ;  /* 0x0000bc00ff057b82 */ /* 0x000e2a0000000800 */
[----:B--2---:R-:W-:-:S03]  /*10080*/  @P2 R2UR UR37, R0 ;  /* 0x00000000002522ca */ /* 0x004fc600000e0000 */
[----:B------:R-:W2:Y:S01]  /*10090*/  LDC R0, c[0x0][0x424] ;  /* 0x00010900ff007b82 */ /* 0x000ea20000000800 */
[----:B---3--:R1:W-:Y:S01]  /*100a0*/  STL [R1+0x8], R24 ;  /* 0x0000081801007387 */ /* 0x0083e20000100800 */
[----:B0-----:R-:W-:Y:S10]  /*100b0*/  @P1 BRA `(.L_x_2115) ;  /* 0x00000000001c1947 */ /* 0x001ff40003800000 */
[----:B------:R-:W-:Y:S01]  /*100c0*/  UISETP.NE.AND UP0, UPT, UR43, URZ, UPT ;  /* 0x0000003f2b00728c */ /* 0x000fe2000bf05270 */
[----:B-----5:R-:W0:Y:S05]  /*100d0*/  LDC R22, c[0x0][0x288] ;  /* 0x0000a200ff167b82 */ /* 0x020e2a0000000800 */
[----:B------:R-:W-:-:S13]  /*100e0*/  PLOP3.LUT P1, PT, PT, PT, UP0, 0x40, 0x0 ;  /* 0x000000000000781c */ /* 0x000fda0003f2e808 */
[----:B------:R-:W-:Y:S05]  /*100f0*/  @P1 BRA `(.L_x_2115) ;  /* 0x00000000000c1947 */ /* 0x000fea0003800000 */
[----:B------:R-:W3:Y:S04]  /*10100*/  LDG.E R7, desc[UR54][R2.64] ;  /* 0x0000003602077981 */ /* 0x000ee8000c1e1900 */
[----:B0-----:R-:W3:Y:S02]  /*10110*/  LDG.E R22, desc[UR54][R2.64+0x4] ;  /* 0x0000043602167981 */ /* 0x001ee4000c1e1900 */
[----:B---3--:R-:W-:-:S07]  /*10120*/  IMAD.IADD R22, R22, 0x1, -R7 ;  /* 0x0000000116167824 */ /* 0x008fce00078e0a07 */
.L_x_2115:
[----:B------:R-:W-:Y:S01]  /*10130*/  ULDC.64 UR4, c[0x0][0xa20] ;  /* 0x0002880000047ab9 */ /* 0x000fe20000000a00 */
[----:B--2---:R-:W-:Y:S01]  /*10140*/  SEL R0, R0, 0x1, P0 ;  /* 0x0000000100007807 */ /* 0x004fe20000000000 */
        /* <DEDUP_REMOVED lines=8> */
[----:B------:R-:W-:-:S05]  /*101d0*/  MOV R3, UR5 ;  /* 0x0000000500037c02 */ /* 0x000fca0008000f00 */
[----:B------:R2:W5:Y:S01]  /*101e0*/  LDG.E R18, desc[UR54][R2.64] ;  /* 0x0000003602127981 */ /* 0x000562000c1e1900 */
[----:B------:R-:W-:Y:S05]  /*101f0*/  BRA `(.L_x_2117) ;  /* 0x0000000000247947 */ /* 0x000fea0003800000 */
.L_x_2116:
[----:B------:R-:W-:Y:S02]  /*10200*/  ULDC.64 UR4, c[0x0][0xa08] ;  /* 0x0002820000047ab9 */ /* 0x000fe40000000a00 */
[----:B------:R-:W-:-:S04]  /*10210*/  ISETP.NE.U32.AND P0, PT, RZ, UR4, PT ;  /* 0x00000004ff007c0c */ /* 0x000fc8000bf05070 */
[----:B------:R-:W-:-:S13]  /*10220*/  ISETP.NE.AND.EX P0, PT, RZ, UR5, PT, P0 ;  /* 0x00000005ff007c0c */ /* 0x000fda000bf05300 */
[----:B------:R-:W-:Y:S05]  /*10230*/  @!P0 BRA `(.L_x_2117) ;  /* 0x0000000000148947 */ /* 0x000fea0003800000 */
[----:B------:R-:W2:Y:S02]  /*10240*/  LDC.64 R2, c[0x0][0xa08] ;  /* 0x00028200ff027b82 */ /* 0x000ea40000000a00 */
[----:B--2---:R-:W-:-:S05]  /*10250*/  IMAD.WIDE R2, R29, 0x4, R2 ;  /* 0x000000041d027825 */ /* 0x004fca00078e0202 */
[----:B------:R-:W2:Y:S04]  /*10260*/  LDG.E R18, desc[UR54][R2.64] ;  /* 0x0000003602127981 */ /* 0x000ea8000c1e1900 */
[----:B------:R-:W2:Y:S02]  /*10270*/  LDG.E R5, desc[UR54][R2.64+0x4] ;  /* 0x0000043602057981 */ /* 0x000ea4000c1e1900 */
[----:B--2---:R-:W-:-:S07]  /*10280*/  IMAD.IADD R18, R5, 0x1, -R18 ;  /* 0x0000000105127824 */ /* 0x004fce00078e0a12 */
.L_x_2117:
[----:B------:R-:W3:Y:S01]  /*10290*/  LDL R0, [R1+0x14] ;  /* 0x0000140001007983 */ /* 0x000ee20000100800 */
[----:B--2---:R-:W2:Y:S03]  /*102a0*/  LDC R2, c[0x0][0x448] ;  /* 0x00011200ff027b82 */ /* 0x004ea60000000800 */
[----:B------:R-:W4:Y:S04]  /*102b0*/  LDL.LU R19, [R1+0x4] ;  /* 0x0000040001137983 */ /* 0x000f280000300800 */
[----:B------:R-:W4:Y:S01]  /*102c0*/  LDL R17, [R1+0x18] ;  /* 0x0000180001117983 */ /* 0x000f220000100800 */
[----:B--2---:R-:W-:-:S13]  /*102d0*/  ISETP.NE.AND P0, PT, R2, 0x1, PT ;  /* 0x000000010200780c */ /* 0x004fda0003f05270 */
[----:B------:R-:W2:Y:S08]  /*102e0*/  @P0 LDC R3, c[0x0][0x44c] ;  /* 0x00011300ff030b82 */ /* 0x000eb00000000800 */
[----:B------:R-:W0:Y:S01]  /*102f0*/  @P0 LDC R2, c[0x0][0x450] ;  /* 0x00011400ff020b82 */ /* 0x000e220000000800 */
[----:B-----5:R-:W-:Y:S02]  /*10300*/  IMAD.IADD R18, R18, 0x1, -R24 ;  /* 0x0000000112127824 */ /* 0x020fe400078e0a18 */
[----:B---3--:R-:W-:-:S04]  /*10310*/  IMAD R0, R0, 0xc0, RZ ;  /* 0x000000c000007824 */ /* 0x008fc800078e02ff */
[----:B------:R-:W-:-:S04]  /*10320*/  VIADD R0, R0, 0xbf ;  /* 0x000000bf00007836 */ /* 0x000fc80000000000 */
[----:B--2---:R-:W-:-:S05]  /*10330*/  @P0 IMAD.HI.U32 R3, R0, R3, RZ ;  /* 0x0000000300030227 */ /* 0x004fca00078e00ff */
[----:B0-----:R-:W-:Y:S02]  /*10340*/  @P0 SHF.R.U32.HI R0, RZ, R2, R3 ;  /* 0x00000002ff000219 */ /* 0x001fe40000011603 */
[----:B------:R-:W-:-:S05]  /*10350*/  IADD3 R3, R18, 0xa0, -R22 ;  /* 0x000000a012037810 */ /* 0x000fca0007ffe816 */
[----:B------:R-:W-:-:S04]  /*10360*/  IMAD.IADD R0, R3, 0x1, R0 ;  /* 0x0000000103007824 */ /* 0x000fc800078e0200 */
[----:B------:R-:W-:-:S04]  /*10370*/  IMAD.HI R2, R0, 0x66666667, RZ ;  /* 0x6666666700027827 */ /* 0x000fc800078e02ff */
[----:B------:R-:W-:Y:S01]  /*10380*/  VIADD R0, R18, 0x9f ;  /* 0x0000009f12007836 */ /* 0x000fe20000000000 */
[----:B------:R-:W-:-:S03]  /*10390*/  SHF.R.U32.HI R3, RZ, 0x1f, R2 ;  /* 0x0000001fff037819 */ /* 0x000fc60000011602 */
[----:B------:R-:W-:Y:S01]  /*103a0*/  IMAD.HI R0, R0, 0x66666667, RZ ;  /* 0x6666666700007827 */ /* 0x000fe200078e02ff */
[----:B----4-:R-:W-:Y:S02]  /*103b0*/  LOP3.LUT R19, R19, 0xffffffdf, RZ, 0xc0, !PT ;  /* 0xffffffdf13137812 */ /* 0x010fe400078ec0ff */
[----:B------:R-:W-:Y:S02]  /*103c0*/  LEA.HI.SX32 R5, R2, R3, 0x1a ;  /* 0x0000000302057211 */ /* 0x000fe400078fd2ff */
[----:B------:R-:W-:Y:S02]  /*103d0*/  SHF.R.U32.HI R3, RZ, 0x1f, R0 ;  /* 0x0000001fff037819 */ /* 0x000fe40000011600 */
[----:B------:R-:W-:Y:S02]  /*103e0*/  @P0 LOP3.LUT R19, R19, 0x20, RZ, 0xfc, !PT ;  /* 0x0000002013130812 */ /* 0x000fe400078efcff */
[----:B------:R-:W-:-:S03]  /*103f0*/  LEA.HI.SX32 R0, R0, R3, 0x1a ;  /* 0x0000000300007211 */ /* 0x000fc600078fd2ff */
[----:B------:R0:W-:Y:S01]  /*10400*/  STL [R1+0x4], R19 ;  /* 0x0000041301007387 */ /* 0x0001e20000100800 */
[----:B------:R-:W-:-:S04]  /*10410*/  VIMNMX R0, R0, R5, PT ;  /* 0x0000000500007248 */ /* 0x000fc80003fe0100 */
[----:B------:R-:W-:Y:S02]  /*10420*/  ISETP.GE.AND P0, PT, R0, 0x1, PT ;  /* 0x000000010000780c */ /* 0x000fe40003f06270 */
[C---:B------:R-:W-:Y:S02]  /*10430*/  LOP3.LUT R2, R17.reuse, 0xff000000, RZ, 0xc0, !PT ;  /* 0xff00000011027812 */ /* 0x040fe400078ec0ff */
[----:B------:R-:W-:Y:S02]  /*10440*/  LOP3.LUT R3, R17, 0xff0000, RZ, 0xc0, !PT ;  /* 0x00ff000011037812 */ /* 0x000fe400078ec0ff */
[----:B------:R-:W-:-:S04]  /*10450*/  SHF.R.U32.HI R2, RZ, 0x8, R2 ;  /* 0x00000008ff027819 */ /* 0x000fc80000011602 */
[----:B------:R-:W-:Y:S01]  /*10460*/  LEA.HI R4, R3, R2, RZ, 0x10 ;  /* 0x0000000203047211 */ /* 0x000fe200078f80ff */
[----:B------:R-:W-:Y:S02]  /*10470*/  IMAD.MOV.U32 R3, RZ, RZ, RZ ;  /* 0x000000ffff037224 */ /* 0x000fe400078e00ff */
[----:B0-----:R-:W-:Y:S05]  /*10480*/  @!P0 BRA `(.L_x_2118) ;  /* 0x0000000000748947 */ /* 0x001fea0003800000 */
[----:B------:R-:W-:-:S04]  /*10490*/  SHF.R.U32.HI R5, RZ, 0x10, R4 ;  /* 0x00000010ff057819 */ /* 0x000fc80000011604 */
[----:B------:R-:W-:-:S13]  /*104a0*/  ISETP.NE.AND P0, PT, R5, RZ, PT ;  /* 0x000000ff0500720c */ /* 0x000fda0003f05270 */
[----:B------:R-:W0:Y:S02]  /*104b0*/  @!P0 LDC R5, c[0x0][0x9f0] ;  /* 0x00027c00ff058b82 */ /* 0x000e240000000800 */
[----:B0-----:R-:W-:Y:S02]  /*104c0*/  IABS R7, R5 ;  /* 0x0000000500077213 */ /* 0x001fe40000000000 */
[----:B------:R-:W-:Y:S02]  /*104d0*/  IADD3 R6, R5, -0x1, R0 ;  /* 0xffffffff05067810 */ /* 0x000fe40007ffe000 */
[----:B------:R-:W0:Y:S08]  /*104e0*/  I2F.RP R2, R7 ;  /* 0x0000000700027306 */ /* 0x000e300000209400 */
[----:B0-----:R-:W0:Y:S02]  /*104f0*/  MUFU.RCP R2, R2 ;  /* 0x0000000200027308 */ /* 0x001e240000001000 */
[----:B0-----:R-:W-:-:S06]  /*10500*/  VIADD R2, R2, 0xffffffe ;  /* 0x0ffffffe02027836 */ /* 0x001fcc0000000000 */
[----:B------:R0:W2:Y:S02]  /*10510*/  F2I.FTZ.U32.TRUNC.NTZ R3, R2 ;  /* 0x0000000200037305 */ /* 0x0000a4000021f000 */
[----:B0-----:R-:W-:-:S04]  /*10520*/  LOP3.LUT R2, R6, R5, RZ, 0x3c, !PT ;  /* 0x0000000506027212 */ /* 0x001fc800078e3cff */
[----:B------:R-:W-:Y:S01]  /*10530*/  ISETP.GE.AND P2, PT, R2, RZ, PT ;  /* 0x000000ff0200720c */ /* 0x000fe20003f46270 */
[----:B--2---:R-:W-:-:S04]  /*10540*/  IMAD.MOV R2, RZ, RZ, -R3 ;  /* 0x000000ffff027224 */ /* 0x004fc800078e0a03 */
        /* <DEDUP_REMOVED lines=9> */
[-C--:B------:R-:W-:Y:S01]  /*105e0*/  @!P1 IADD3 R2, R2, -R7.reuse, RZ ;  /* 0x8000000702029210 */ /* 0x080fe20007ffe0ff */
[----:B------:R-:W-:Y:S01]  /*105f0*/  @!P1 VIADD R8, R8, 0x1 ;  /* 0x0000000108089836 */ /* 0x000fe20000000000 */
[----:B------:R-:W-:Y:S02]  /*10600*/  ISETP.NE.AND P1, PT, R5, RZ, PT ;  /* 0x000000ff0500720c */ /* 0x000fe40003f25270 */
[----:B------:R-:W-:-:S13]  /*10610*/  ISETP.GE.U32.AND P0, PT, R2, R7, PT ;  /* 0x000000070200720c */ /* 0x000fda0003f06070 */
[----:B------:R-:W-:-:S04]  /*10620*/  @P0 VIADD R8, R8, 0x1 ;  /* 0x0000000108080836 */ /* 0x000fc80000000000 */
[----:B------:R-:W-:-:S04]  /*10630*/  IMAD.MOV.U32 R3, RZ, RZ, R8 ;  /* 0x000000ffff037224 */ /* 0x000fc800078e0008 */
[----:B------:R-:W-:Y:S01]  /*10640*/  @!P2 IMAD.MOV R3, RZ, RZ, -R3 ;  /* 0x000000ffff03a224 */ /* 0x000fe200078e0a03 */
[----:B------:R-:W-:-:S07]  /*10650*/  @!P1 LOP3.LUT R3, RZ, R5, RZ, 0x33, !PT ;  /* 0x00000005ff039212 */ /* 0x000fce00078e33ff */
.L_x_2118:
[----:B------:R-:W-:Y:S01]  /*10660*/  LOP3.LUT R4, R4, 0xff, RZ, 0xc0, !PT ;  /* 0x000000ff04047812 */ /* 0x000fe200078ec0ff */
[----:B------:R-:W-:Y:S04]  /*10670*/  BSSY B7, `(.L_x_2119) ;  /* 0x000040f000077945 */ /* 0x000fe80003800000 */
[----:B------:R-:W-:-:S05]  /*10680*/  IMAD R2, R4, R3, RZ ;  /* 0x0000000304027224 */ /* 0x000fca00078e02ff */
        /* <DEDUP_REMOVED lines=20> */
[----:B0-----:R-:W-:-:S05]  /*107d0*/  IADD3 R0, R0, UR46, R7 ;  /* 0x0000002e00007c10 */ /* 0x001fca000fffe007 */
[----:B------:R2:W-:Y:S01]  /*107e0*/  STL [R1+0x10], R0 ;  /* 0x0000100001007387 */ /* 0x0005e20000100800 */
[----:B------:R-:W-:Y:S05]  /*107f0*/  BRA `(.L_x_2121) ;  /* 0x0000003c00d87947 */ /* 0x000fea0003800000 */
.L_x_2120:
        /* <DEDUP_REMOVED lines=19> */
[----:B01----:R-:W-:Y:S05]  /*10930*/  CALL.ABS.NOINC R2 ;  /* 0x0000000002007343 */ /* 0x003fea0003c00000 */
.L_x_2123:
[----:B------:R-:W-:Y:S05]  /*10940*/  BSYNC B6 ;  /* 0x0000000000067941 */ /* 0x000fea0003800000 */
.L_x_2122:
[----:B------:R-:W-:Y:S01]  /*10950*/  VIADD R0, R16, 0x6000 ;  /* 0x0000600010007836 */ /* 0x000fe20000000000 */
[----:B------:R-:W-:Y:S01]  /*10960*/  LOP3.LUT R19, R19, 0xfffffffe, RZ, 0xc0, !PT ;  /* 0xfffffffe13137812 */ /* 0x000fe200078ec0ff */
[----:B------:R-:W-:Y:S03]  /*10970*/  BSSY B6, `(.L_x_2124) ;  /* 0x0000015000067945 */ /* 0x000fe60003800000 */
[----:B------:R-:W-:-:S13]  /*10980*/  LOP3.LUT P0, RZ, R0, 0x1bf, RZ, 0xc0, !PT ;  /* 0x000001bf00ff7812 */ /* 0x000fda000780c0ff */
        /* <DEDUP_REMOVED lines=9> */
[----:B------:R-:W2:Y:S01]  /*10a20*/  LDC.64 R2, c[0x4][R2] ;  /* 0x0100000002027b82 */ /* 0x000ea20000000a00 */
        /* <DEDUP_REMOVED lines=9> */
.L_x_2125:
[----:B------:R-:W-:Y:S05]  /*10ac0*/  BSYNC B6 ;  /* 0x0000000000067941 */ /* 0x000fea0003800000 */
.L_x_2124:
        /* <DEDUP_REMOVED lines=20> */
.L_x_2127:
[----:B------:R-:W-:Y:S05]  /*10c10*/  BSYNC B6 ;  /* 0x0000000000067941 */ /* 0x000fea0003800000 */
.L_x_2126:
[----:B-1----:R-:W-:Y:S01]  /*10c20*/  IMAD.MOV.U32 R23, RZ, RZ, R19 ;  /* 0x000000ffff177224 */ /* 0x002fe200078e0013 */
        /* <DEDUP_REMOVED lines=8> */
[----:B------:R-:W-:Y:S01]  /*10cb0*/  MOV R13, RZ ;  /* 0x000000ff000d7202 */ /* 0x000fe20000000f00 */
[----:B------:R-:W1:Y:S01]  /*10cc0*/  LDC.64 R2, c[0x4][R2] ;  /* 0x0100000002027b82 */ /* 0x000e620000000a00 */
[----:B------:R-:W-:Y:S02]  /*10cd0*/  IMAD.U32 R5, RZ, RZ, UR7 ;  /* 0x00000007ff057e24 */ /* 0x000fe4000f8e00ff */
[----:B------:R-:W-:Y:S02]  /*10ce0*/  IMAD.U32 R6, RZ, RZ, UR8 ;  /* 0x00000008ff067e24 */ /* 0x000fe4000f8e00ff */
[----:B------:R-:W-:-:S02]  /*10cf0*/  IMAD.U32 R7, RZ, RZ, UR9 ;  /* 0x00000009ff077e24 */ /* 0x000fc4000f8e00ff */
[----:B------:R-:W-:Y:S02]  /*10d00*/  IMAD.U32 R10, RZ, RZ, UR4 ;  /* 0x00000004ff0a7e24 */ /* 0x000fe4000f8e00ff */
[----:B------:R-:W-:Y:S02]  /*10d10*/  IMAD.U32 R11, RZ, RZ, UR5 ;  /* 0x00000005ff0b7e24 */ /* 0x000fe4000f8e00ff */
[----:B------:R-:W-:Y:S02]  /*10d20*/  IMAD.MOV.U32 R8, RZ, RZ, 0x70 ;  /* 0x00000070ff087424 */ /* 0x000fe400078e00ff */
[----:B------:R-:W-:-:S07]  /*10d30*/  IMAD.MOV.U32 R12, RZ, RZ, 0x1 ;  /* 0x00000001ff0c7424 */ /* 0x000fce00078e00ff */
[----:B------:R-:W-:-:S07]  /*10d40*/  LEPC R20, `(.L_x_2129) ;  /* 0x000000001014794e */ /* 0x000fce0000000000 */
[----:B01----:R-:W-:Y:S05]  /*10d50*/  CALL.ABS.NOINC R2 ;  /* 0x0000000002007343 */ /* 0x003fea0003c00000 */
.L_x_2129:
[----:B------:R-:W-:Y:S05]  /*10d60*/  BSYNC B6 ;  /* 0x0000000000067941 */ /* 0x000fea0003800000 */
.L_x_2128:
        /* <DEDUP_REMOVED lines=16> */
.L_x_2210:
[----:B------:R-:W0:Y:S01]  /*10e70*/  S2R R0, SR_TID.X ;  /* 0x0000000000007919 */ /* 0x000e220000002100 */
[----:B------:R-:W-:Y:S01]  /*10e80*/  UMOV UR4, 0xa0 ;  /* 0x000000a000047882 */ /* 0x000fe20000000000 */
[----:B------:R-:W2:Y:S01]  /*10e90*/  @P2 LDC R5, c[0x0][0x434] ;  /* 0x00010d00ff052b82 */ /* 0x000ea20000000800 */
[----:B------:R-:W-:Y:S01]  /*10ea0*/  UIMAD UR4, UR47, UR4, -0xa0 ;  /* 0xffffff602f0474a4 */ /* 0x000fe2000f8e0204 */
[----:B------:R-:W3:Y:S01]  /*10eb0*/  S2R R13, SR_TID.X ;  /* 0x00000000000d7919 */ /* 0x000ee20000002100 */
[----:B-----5:R-:W-:Y:S01]  /*10ec0*/  SHF.R.S32.HI R12, RZ, 0x1f, R29 ;  /* 0x0000001fff0c7819 */ /* 0x020fe2000001141d */
[----:B------:R-:W-:-:S04]  /*10ed0*/  IMAD.MOV.U32 R10, RZ, RZ, R23 ;  /* 0x000000ffff0a7224 */ /* 0x000fc800078e0017 */
[----:B------:R-:W4:Y:S01]  /*10ee0*/  @P2 LDC R4, c[0x0][0x438] ;  /* 0x00010e00ff042b82 */ /* 0x000f220000000800 */
[----:B0-----:R-:W-:Y:S01]  /*10ef0*/  LOP3.LUT R0, R0, 0x7f, RZ, 0xc0, !PT ;  /* 0x0000007f00007812 */ /* 0x001fe200078ec0ff */
[----:B------:R0:W-:Y:S01]  /*10f00*/  STL [R1+0x1c], R12 ;  /* 0x00001c0c01007387 */ /* 0x0001e20000100800 */
[C---:B---3--:R-:W-:Y:S02]  /*10f10*/  IMAD.SHL.U32 R11, R13.reuse, 0x20, RZ ;  /* 0x000000200d0b7824 */ /* 0x048fe400078e00ff */
[----:B------:R-:W-:Y:S01]  /*10f20*/  SHF.R.U32.HI R14, RZ, 0x2, R0 ;  /* 0x00000002ff0e7819 */ /* 0x000fe20000011600 */
[----:B------:R-:W-:-:S03]  /*10f30*/  IMAD.SHL.U32 R13, R13, 0x20, RZ ;  /* 0x000000200d0d7824 */ /* 0x000fc600078e00ff */
[C---:B------:R-:W-:Y:S02]  /*10f40*/  LOP3.LUT R11, R14.reuse, 0x60, R11, 0xf8, !PT ;  /* 0x000000600e0b7812 */ /* 0x040fe400078ef80b */
[----:B------:R-:W-:Y:S02]  /*10f50*/  LOP3.LUT R13, R14, 0x60, R13, 0xf8, !PT ;  /* 0x000000600e0d7812 */ /* 0x000fe400078ef80d */
[----:B------:R-:W-:-:S05]  /*10f60*/  LOP3.LUT R11, R11, 0x80, RZ, 0xfc, !PT ;  /* 0x000000800b0b7812 */ /* 0x000fca00078efcff */
[----:B------:R-:W-:-:S05]  /*10f70*/  VIADD R9, R11, UR4 ;  /* 0x000000040b097c36 */ /* 0x000fca0008000000 */
[C---:B------:R-:W-:Y:S01]  /*10f80*/  ISETP.GE.AND P0, PT, R9.reuse, R18, PT ;  /* 0x000000120900720c */ /* 0x040fe20003f06270 */
[----:B------:R-:W-:-:S03]  /*10f90*/  IMAD.IADD R9, R9, 0x1, R24 ;  /* 0x0000000109097824 */ /* 0x000fc600078e0218 */
[----:B------:R-:W-:Y:S01]  /*10fa0*/  ISETP.GT.U32.OR P0, PT, R11, 0x9f, P0 ;  /* 0x0000009f0b00780c */ /* 0x000fe20000704470 */
[----:B--2---:R-:W-:-:S04]  /*10fb0*/  @P2 IMAD.HI.U32 R5, R9, R5, RZ ;  /* 0x0000000509052227 */ /* 0x004fc800078e00ff */
[----:B------:R-:W-:Y:S01]  /*10fc0*/  IMAD.MOV.U32 R0, RZ, RZ, R9 ;  /* 0x000000ffff007224 */ /* 0x000fe200078e0009 */
[----:B----4-:R-:W-:-:S07]  /*10fd0*/  @P2 SHF.R.U32.HI R0, RZ, R4, R5 ;  /* 0x00000004ff002219 */ /* 0x010fce0000011605 */
[----:B-1----:R-:W1:Y:S01]  /*10fe0*/  @!P0 LDC.64 R2, c[0x0][0x428] ;  /* 0x00010a00ff028b82 */ /* 0x002e620000000a00 */
[--C-:B------:R-:W-:Y:S01]  /*10ff0*/  @!P0 SHF.R.S32.HI R7, RZ, 0x1f, R0.reuse ;  /* 0x0000001fff078819 */ /* 0x100fe20000011400 */
[----:B------:R-:W-:-:S06]  /*11000*/  @!P0 IMAD.MOV.U32 R6, RZ, RZ, R0 ;  /* 0x000000ffff068224 */ /* 0x000fcc00078e0000 */
[----:B------:R-:W2:Y:S01]  /*11010*/  @!P0 LDC.64 R4, c[0x0][0x418] ;  /* 0x00010600ff048b82 */ /* 0x000ea20000000a00 */
[----:B-1----:R-:W-:-:S04]  /*11020*/  @!P0 IMAD R8, R12, R2, RZ ;  /* 0x000000020c088224 */ /* 0x002fc800078e02ff */
[C---:B------:R-:W-:Y:S02]  /*11030*/  @!P0 IMAD R8, R29.reuse, R3, R8 ;  /* 0x000000031d088224 */ /* 0x040fe400078e0208 */
[----:B------:R-:W-:-:S04]  /*11040*/  @!P0 IMAD.WIDE.U32 R2, R29, R2, R6 ;  /* 0x000000021d028225 */ /* 0x000fc800078e0006 */
[----:B------:R-:W-:Y:S01]  /*11050*/  @!P0 IMAD.IADD R8, R8, 0x1, R3 ;  /* 0x0000000108088824 */ /* 0x000fe200078e0203 */
[C---:B--2---:R-:W-:Y:S02]  /*11060*/  @!P0 LEA R6, P1, R2.reuse, R4, 0x2 ;  /* 0x0000000402068211 */ /* 0x044fe400078210ff */
[----:B------:R-:W-:Y:S02]  /*11070*/  MOV R4, RZ ;  /* 0x000000ff00047202 */ /* 0x000fe40000000f00 */
[----:B------:R-:W-:Y:S01]  /*11080*/  @!P0 LEA.HI.X R7, R2, R5, R8, 0x2, P1 ;  /* 0x0000000502078211 */ /* 0x000fe200008f1408 */
[----:B------:R-:W-:-:S04]  /*11090*/  VIADD R8, R13, UR4 ;  /* 0x000000040d087c36 */ /* 0x000fc80008000000 */
[----:B------:R1:W5:Y:S01]  /*110a0*/  @!P0 LDG.E R4, desc[UR54][R6.64] ;  /* 0x0000003606048981 */ /* 0x000362000c1e1900 */
[C---:B------:R-:W-:Y:S01]  /*110b0*/  ISETP.GE.AND P0, PT, R8.reuse, R18, PT ;  /* 0x000000120800720c */ /* 0x040fe20003f06270 */
[----:B------:R-:W-:Y:S02]  /*110c0*/  IMAD.IADD R8, R8, 0x1, R24 ;  /* 0x0000000108087824 */ /* 0x000fe400078e0218 */
[----:B------:R-:W-:Y:S02]  /*110d0*/  IMAD.MOV R0, RZ, RZ, -R0 ;  /* 0x000000ffff007224 */ /* 0x000fe400078e0a00 */
[----:B------:R-:W-:Y:S02]  /*110e0*/  IMAD.MOV.U32 R5, RZ, RZ, R8 ;  /* 0x000000ffff057224 */ /* 0x000fe400078e0008 */
[----:B------:R-:W-:Y:S01]  /*110f0*/  IMAD R9, R19, R0, R9 ;  /* 0x0000000013097224 */ /* 0x000fe200078e0209 */
[----:B-1----:R-:W1:Y:S08]  /*11100*/  @P2 LDC R7, c[0x0][0x434] ;  /* 0x00010d00ff072b82 */ /* 0x002e700000000800 */
[----:B------:R-:W2:Y:S08]  /*11110*/  @P2 LDC R6, c[0x0][0x438] ;  /* 0x00010e00ff062b82 */ /* 0x000eb00000000800 */
[----:B------:R-:W3:Y:S01]  /*11120*/  @!P0 LDC.64 R2, c[0x0][0x428] ;  /* 0x00010a00ff028b82 */ /* 0x000ee20000000a00 */
[----:B-1----:R-:W-:-:S05]  /*11130*/  @P2 IMAD.HI.U32 R7, R8, R7, RZ ;  /* 0x0000000708072227 */ /* 0x002fca00078e00ff */
[----:B--2---:R-:W-:-:S04]  /*11140*/  @P2 SHF.R.U32.HI R5, RZ, R6, R7 ;  /* 0x00000006ff052219 */ /* 0x004fc80000011607 */
[--C-:B------:R-:W-:Y:S01]  /*11150*/  @!P0 SHF.R.S32.HI R7, RZ, 0x1f, R5.reuse ;  /* 0x0000001fff078819 */ /* 0x100fe20000011405 */
[----:B------:R-:W-:Y:S02]  /*11160*/  @!P0 IMAD.MOV.U32 R6, RZ, RZ, R5 ;  /* 0x000000ffff068224 */ /* 0x000fe400078e0005 */
[-C--:B---3--:R-:W-:Y:S02]  /*11170*/  @!P0 IMAD R0, R12, R2.reuse, RZ ;  /* 0x000000020c008224 */ /* 0x088fe400078e02ff */
[----:B------:R-:W-:-:S04]  /*11180*/  @!P0 IMAD.WIDE.U32 R6, R29, R2, R6 ;  /* 0x000000021d068225 */ /* 0x000fc800078e0006 */
[----:B------:R-:W-:Y:S02]  /*11190*/  @!P0 IMAD R0, R29, R3, R0 ;  /* 0x000000031d008224 */ /* 0x000fe400078e0200 */
[----:B------:R-:W1:Y:S02]  /*111a0*/  @!P0 LDC.64 R2, c[0x0][0x418] ;  /* 0x00010600ff028b82 */ /* 0x000e640000000a00 */
[----:B------:R-:W-:Y:S01]  /*111b0*/  @!P0 IMAD.IADD R0, R7, 0x1, R0 ;  /* 0x0000000107008824 */ /* 0x000fe200078e0200 */
[----:B------:R-:W-:Y:S02]  /*111c0*/  LOP3.LUT R10, R10, 0xfffffffd, RZ, 0xc0, !PT ;  /* 0xfffffffd0a0a7812 */ /* 0x000fe400078ec0ff */
[----:B-1----:R-:W-:-:S04]  /*111d0*/  @!P0 LEA R2, P1, R6, R2, 0x2 ;  /* 0x0000000206028211 */ /* 0x002fc800078210ff */
[----:B------:R-:W-:Y:S01]  /*111e0*/  @!P0 LEA.HI.X R3, R6, R3, R0, 0x2, P1 ;  /* 0x0000000306038211 */ /* 0x000fe200008f1400 */
[----:B------:R-:W-:Y:S02]  /*111f0*/  IMAD.MOV.U32 R6, RZ, RZ, RZ ;  /* 0x000000ffff067224 */ /* 0x000fe400078e00ff */
[----:B------:R-:W-:-:S04]  /*11200*/  IMAD.U32 R0, RZ, RZ, UR44 ;  /* 0x0000002cff007e24 */ /* 0x000fc8000f8e00ff */
[----:B------:R0:W5:Y:S01]  /*11210*/  @!P0 LDG.E R6, desc[UR54][R2.64] ;  /* 0x0000003602068981 */ /* 0x000162000c1e1900 */
[----:B------:R-:W-:Y:S01]  /*11220*/  ISETP.GT.U32.AND P0, PT, R11, 0x9f, PT ;  /* 0x0000009f0b00780c */ /* 0x000fe20003f04070 */
[----:B------:R-:W-:Y:S01]  /*11230*/  IMAD.MOV R5, RZ, RZ, -R5 ;  /* 0x000000ffff057224 */ /* 0x000fe200078e0a05 */
[----:B------:R-:W-:Y:S02]  /*11240*/  ISETP.NE.AND P2, PT, R0, 0x3, PT ;  /* 0x000000030000780c */ /* 0x000fe40003f45270 */
[----:B------:R-:W-:Y:S01]  /*11250*/  LOP3.LUT R17, R17, 0xffff, RZ, 0xc0, !PT ;  /* 0x0000ffff11117812 */ /* 0x000fe200078ec0ff */
[----:B------:R-:W-:Y:S02]  /*11260*/  IMAD R5, R19, R5, R8 ;  /* 0x0000000513057224 */ /* 0x000fe400078e0208 */
[----:B------:R-:W-:-:S05]  /*11270*/  IMAD.U32 R8, RZ, RZ, UR47 ;  /* 0x0000002fff087e24 */ /* 0x000fca000f8e00ff */
[----:B------:R-:W-:Y:S02]  /*11280*/  IADD3 R8, R8, -0x1, RZ ;  /* 0xffffffff08087810 */ /* 0x000fe40007ffe0ff */
[----:B------:R-:W-:-:S04]  /*11290*/  @P0 LOP3.LUT R10, R10, 0x2, RZ, 0xfc, !PT ;  /* 0x000000020a0a0812 */ /* 0x000fc800078efcff */
[----:B------:R-:W-:-:S04]  /*112a0*/  LOP3.LUT R10, R10, 0xfffffffb, RZ, 0xc0, !PT ;  /* 0xfffffffb0a0a7812 */ /* 0x000fc800078ec0ff */
[----:B------:R-:W-:-:S05]  /*112b0*/  @P2 LOP3.LUT R10, R10, 0x4, RZ, 0xfc, !PT ;  /* 0x000000040a0a2812 */ /* 0x000fca00078efcff */
[----:B------:R0:W-:Y:S01]  /*112c0*/  STL [R1+0x4], R10 ;  /* 0x0000040a01007387 */ /* 0x0001e20000100800 */
[----:B------:R-:W-:Y:S05]  /*112d0*/  @!P2 BRA `(.L_x_2131) ;  /* 0x000000000004a947 */ /* 0x000fea0003800000 */
[----:B------:R-:W-:Y:S01]  /*112e0*/  BPT.TRAP 0x1 ;  /* 0x000000040000795c */ /* 0x000fe20000300000 */
.L_x_2131:
[----:B------:R-:W2:Y:S01]  /*112f0*/  LDL R0, [R1] ;  /* 0x0000000001007983 */ /* 0x000ea20000100800 */
[----:B------:R-:W-:Y:S01]  /*11300*/  IMAD R7, R27, 0x8, R16 ;  /* 0x000000081b077824 */ /* 0x000fe200078e0210 */
[----:B------:R-:W-:Y:S01]  /*11310*/  BSSY B0, `(.L_x_2132) ;  /* 0x0000006000007945 */ /* 0x000fe20003800000 */
[----:B------:R-:W-:Y:S02]  /*11320*/  SHF.R.S32.HI R24, RZ, 0x1f, R5 ;  /* 0x0000001fff187819 */ /* 0x000fe40000011405 */
[----:B--2---:R-:W-:-:S04]  /*11330*/  SHF.L.U32 R0, R0, 0x1f, RZ ;  /* 0x0000001f00007819 */ /* 0x004fc800000006ff */
[----:B------:R-:W1:Y:S01]  /*11340*/  SYNCS.PHASECHK.TRANS64.TRYWAIT P0, [R7+URZ+0x13280], R0 ;  /* 0x01328000070075a7 */ /* 0x000e62000800017f */
[----:B------:R2:W-:Y:S02]  /*11350*/  STL [R1+0x18], R0 ;  /* 0x0000180001007387 */ /* 0x0005e40000100800 */
[----:B-12---:R-:W-:Y:S05]  /*11360*/  @!P0 BRA `(.L_x_2133) ;  /* 0x0000004c00288947 */ /* 0x006fea0003800000 */
.L_x_2211:
[----:B------:R-:W-:Y:S05]  /*11370*/  BSYNC B0 ;  /* 0x0000000000007941 */ /* 0x000fea0003800000 */
.L_x_2132:
[----:B------:R-:W2:Y:S01]  /*11380*/  S2R R15, SR_TID.X ;  /* 0x00000000000f7919 */ /* 0x000ea20000002100 */
[----:B------:R-:W3:Y:S01]  /*11390*/  LDC R14, c[0x0][0x2f4] ;  /* 0x0000bd00ff0e7b82 */ /* 0x000ee20000000800 */
[----:B------:R-:W-:Y:S01]  /*113a0*/  ULDC.64 UR4, c[0x0][0x328] ;  /* 0x0000ca0000047ab9 */ /* 0x000fe20000000a00 */
[----:B------:R-:W4:Y:S01]  /*113b0*/  LDL.LU R11, [R1+0x4] ;  /* 0x00000400010b7983 */ /* 0x000f220000300800 */
[----:B-1----:R-:W-:Y:S01]  /*113c0*/  IMAD R0, R24, UR4, RZ ;  /* 0x0000000418007c24 */ /* 0x002fe2000f8e02ff */
[----:B-----5:R-:W-:Y:S01]  /*113d0*/  SHF.R.S32.HI R26, RZ, 0x1f, R6 ;  /* 0x0000001fff1a7819 */ /* 0x020fe20000011406 */
[----:B0-----:R-:W-:Y:S01]  /*113e0*/  IMAD.WIDE.U32 R2, R5, UR4, RZ ;  /* 0x0000000405027c25 */ /* 0x001fe2000f8e00ff */
[----:B------:R-:W-:-:S03]  /*113f0*/  ULDC.64 UR6, c[0x0][0x338] ;  /* 0x0000ce0000067ab9 */ /* 0x000fc60000000a00 */
[----:B------:R-:W-:Y:S02]  /*11400*/  IMAD R0, R5, UR5, R0 ;  /* 0x0000000505007c24 */ /* 0x000fe4000f8e0200 */
[----:B------:R-:W-:Y:S02]  /*11410*/  IMAD R18, R8, -0xa0, R18 ;  /* 0xffffff6008127824 */ /* 0x000fe400078e0212 */
[----:B------:R-:W-:Y:S02]  /*11420*/  IMAD.IADD R3, R3, 0x1, R0 ;  /* 0x0000000103037824 */ /* 0x000fe400078e0200 */
[----:B------:R-:W-:Y:S01]  /*11430*/  IMAD R0, R26, UR6, RZ ;  /* 0x000000061a007c24 */ /* 0x000fe2000f8e02ff */
[----:B------:R-:W-:Y:S01]  /*11440*/  SHF.R.S32.HI R25, RZ, 0x1f, R9 ;  /* 0x0000001fff197819 */ /* 0x000fe20000011409 */
[----:B------:R-:W-:-:S04]  /*11450*/  IMAD.WIDE.U32 R2, R6, UR6, R2 ;  /* 0x0000000606027c25 */ /* 0x000fc8000f8e0002 */
[----:B------:R-:W-:Y:S01]  /*11460*/  IMAD R0, R6, UR7, R0 ;  /* 0x0000000706007c24 */ /* 0x000fe2000f8e0200 */
[----:B------:R-:W-:Y:S01]  /*11470*/  SHF.R.S32.HI R28, RZ, 0x1f, R4 ;  /* 0x0000001fff1c7819 */ /* 0x000fe20000011404 */
[----:B------:R-:W-:Y:S02]  /*11480*/  IMAD.MOV.U32 R12, RZ, RZ, R2 ;  /* 0x000000ffff0c7224 */ /* 0x000fe400078e0002 */
[----:B------:R-:W-:Y:S02]  /*11490*/  IMAD.IADD R13, R3, 0x1, R0 ;  /* 0x00000001030d7824 */ /* 0x000fe400078e0200 */
[----:B--2---:R-:W-:-:S05]  /*114a0*/  IMAD.SHL.U32 R19, R15, 0x10, RZ ;  /* 0x000000100f137824 */ /* 0x004fca00078e00ff */
[----:B------:R-:W-:-:S04]  /*114b0*/  LOP3.LUT R19, R19, 0x30, RZ, 0xc0, !PT ;  /* 0x0000003013137812 */ /* 0x000fc800078ec0ff */
[CC--:B---3--:R-:W-:Y:S02]  /*114c0*/  ISETP.GE.AND P1, PT, R19.reuse, R14.reuse, PT ;  /* 0x0000000e1300720c */ /* 0x0c8fe40003f26270 */
[----:B------:R-:W-:Y:S02]  /*114d0*/  ISETP.GE.AND P0, PT, R19, R14, PT ;  /* 0x0000000e1300720c */ /* 0x000fe40003f06270 */
[----:B------:R-:W2:Y:S01]  /*114e0*/  LDL R14, [R1+0x28] ;  /* 0x00002800010e7983 */ /* 0x000ea20000100800 */
[----:B------:R-:W-:Y:S01]  /*114f0*/  IMAD R0, R25, UR4, RZ ;  /* 0x0000000419007c24 */ /* 0x000fe2000f8e02ff */
[----:B------:R-:W-:Y:S01]  /*11500*/  LOP3.LUT R15, R15, 0x7f, RZ, 0xc0, !PT ;  /* 0x0000007f0f0f7812 */ /* 0x000fe200078ec0ff */
[----:B------:R-:W-:-:S03]  /*11510*/  IMAD.WIDE.U32 R2, R9, UR4, RZ ;  /* 0x0000000409027c25 */ /* 0x000fc6000f8e00ff */
[----:B------:R-:W-:Y:S01]  /*11520*/  SHF.R.U32.HI R15, RZ, 0x2, R15 ;  /* 0x00000002ff0f7819 */ /* 0x000fe2000001160f */
[----:B------:R-:W-:Y:S01]  /*11530*/  IMAD R0, R9, UR5, R0 ;  /* 0x0000000509007c24 */ /* 0x000fe2000f8e0200 */
[----:B------:R-:W-:Y:S02]  /*11540*/  ULDC.64 UR4, c[0x0][0x330] ;  /* 0x0000cc0000047ab9 */ /* 0x000fe40000000a00 */
[----:B------:R-:W-:Y:S02]  /*11550*/  IMAD R8, R17, UR5, RZ ;  /* 0x0000000511087c24 */ /* 0x000fe4000f8e02ff */
[----:B------:R-:W-:Y:S02]  /*11560*/  IMAD.IADD R3, R3, 0x1, R0 ;  /* 0x0000000103037824 */ /* 0x000fe400078e0200 */
[----:B------:R-:W-:Y:S02]  /*11570*/  IMAD R0, R28, UR6, RZ ;  /* 0x000000061c007c24 */ /* 0x000fe4000f8e02ff */
[----:B------:R-:W-:-:S04]  /*11580*/  IMAD.WIDE.U32 R2, R4, UR6, R2 ;  /* 0x0000000604027c25 */ /* 0x000fc8000f8e0002 */
[----:B------:R-:W-:Y:S01]  /*11590*/  IMAD R0, R4, UR7, R0 ;  /* 0x0000000704007c24 */ /* 0x000fe2000f8e0200 */
[----:B------:R-:W-:Y:S01]  /*115a0*/  ULDC.64 UR6, c[0x0][0x318] ;  /* 0x0000c60000067ab9 */ /* 0x000fe20000000a00 */
[----:B------:R-:W-:Y:S01]  /*115b0*/  IMAD.MOV.U32 R10, RZ, RZ, R2 ;  /* 0x000000ffff0a7224 */ /* 0x000fe200078e0002 */
[----:B----4-:R-:W-:-:S04]  /*115c0*/  LOP3.LUT R11, R11, 0xfffffffe, RZ, 0xc0, !PT ;  /* 0xfffffffe0b0b7812 */ /* 0x010fc800078ec0ff */
[----:B------:R-:W-:-:S05]  /*115d0*/  @P1 LOP3.LUT R11, R11, 0x1, RZ, 0xfc, !PT ;  /* 0x000000010b0b1812 */ /* 0x000fca00078efcff */
[----:B------:R0:W-:Y:S02]  /*115e0*/  STL [R1+0x4], R11 ;  /* 0x0000040b01007387 */ /* 0x0001e40000100800 */
[----:B0-----:R-:W-:Y:S02]  /*115f0*/  IMAD.IADD R11, R3, 0x1, R0 ;  /* 0x00000001030b7824 */ /* 0x001fe400078e0200 */
[----:B------:R-:W-:-:S04]  /*11600*/  IMAD.WIDE.U32 R2, R17, UR4, R12 ;  /* 0x0000000411027c25 */ /* 0x000fc8000f8e000c */
[----:B------:R-:W-:Y:S01]  /*11610*/  IMAD.WIDE.U32 R10, R17, UR4, R10 ;  /* 0x00000004110a7c25 */ /* 0x000fe2000f8e000a */
[----:B------:R-:W-:Y:S01]  /*11620*/  IADD3 R0, P1, R2, UR6, RZ ;  /* 0x0000000602007c10 */ /* 0x000fe2000ff3e0ff */
[----:B------:R-:W-:-:S03]  /*11630*/  UMOV UR4, 0xffffffff ;  /* 0xffffffff00047882 */ /* 0x000fc60000000000 */
[----:B------:R-:W-:Y:S02]  /*11640*/  IADD3.X R2, R3, UR7, R8, P1, !PT ;  /* 0x0000000703027c10 */ /* 0x000fe40008ffe408 */
[----:B------:R-:W-:-:S04]  /*11650*/  IADD3 R23, P1, R10, UR6, RZ ;  /* 0x000000060a177c10 */ /* 0x000fc8000ff3e0ff */
[----:B------:R-:W-:Y:S01]  /*11660*/  IADD3.X R21, R8, UR7, R11, P1, !PT ;  /* 0x0000000708157c10 */ /* 0x000fe20008ffe40b */
[----:B------:R-:W-:Y:S02]  /*11670*/  IMAD.IADD R8, R18, 0x1, -R15 ;  /* 0x0000000112087824 */ /* 0x000fe400078e0a0f */
[----:B--2---:R-:W-:-:S03]  /*11680*/  IMAD R20, R27, 0x2800, R14 ;  /* 0x000028001b147824 */ /* 0x004fc600078e020e */
[----:B------:R-:W-:Y:S01]  /*11690*/  ISETP.GE.AND P5, PT, R8, 0x1, PT ;  /* 0x000000010800780c */ /* 0x000fe20003fa6270 */
[----:B------:R-:W-:-:S12]  /*116a0*/  BRA.DIV UR4, `(.L_x_2134) ;  /* 0x0000004a04707947 */ /* 0x000fd8000b800000 */
[----:B------:R-:W2:Y:S01]  /*116b0*/  LDL.LU R14, [R1+0x4] ;  /* 0x00000400010e7983 */ /* 0x000ea20000300800 */
[----:B------:R-:W0:Y:S03]  /*116c0*/  S2R R11, SR_TID.X ;  /* 0x00000000000b7919 */ /* 0x000e260000002100 */
[----:B------:R-:W1:Y:S04]  /*116d0*/  SHFL.IDX PT, R10, R0, RZ, 0x1c1f ;  /* 0x001c1fff000a7589 */ /* 0x000e6800000e0000 */
[----:B------:R-:W3:Y:S01]  /*116e0*/  SHFL.IDX PT, R3, R2, RZ, 0x1c1f ;  /* 0x001c1fff02037589 */ /* 0x000ee200000e0000 */
[----:B0-----:R-:W-:-:S05]  /*116f0*/  IMAD.SHL.U32 R15, R11, 0x10, RZ ;  /* 0x000000100b0f7824 */ /* 0x001fca00078e00ff */
[----:B------:R-:W-:-:S04]  /*11700*/  LOP3.LUT R15, R15, 0x30, RZ, 0xc0, !PT ;  /* 0x000000300f0f7812 */ /* 0x000fc800078ec0ff */
[----:B-1----:R-:W-:-:S04]  /*11710*/  IADD3 R10, P1, R15, R10, RZ ;  /* 0x0000000a0f0a7210 */ /* 0x002fc80007f3e0ff */
[----:B---3--:R-:W-:Y:S02]  /*11720*/  IADD3.X R11, RZ, R3, RZ, P1, !PT ;  /* 0x00000003ff0b7210 */ /* 0x008fe40000ffe4ff */
[----:B------:R-:W-:Y:S01]  /*11730*/  ISETP.LT.OR P1, PT, R8, 0x1, P0 ;  /* 0x000000010800780c */ /* 0x000fe20000721670 */
[----:B------:R-:W-:Y:S01]  /*11740*/  IMAD.IADD R3, R16, 0x1, R20 ;  /* 0x0000000110037824 */ /* 0x000fe200078e0214 */
[----:B------:R-:W0:Y:S11]  /*11750*/  SHFL.IDX PT, R12, R0, 0x1, 0x1c1f ;  /* 0x003c1f00000c7f89 */ /* 0x000e3600000e0000 */
[----:B------:R1:W-:Y:S04]  /*11760*/  LDGSTS.E.BYPASS.LTC128B.128 [R3+0x6000], desc[UR54][R10.64], !P1 ;  /* 0x060000000a037fae */ /* 0x0003e8000c901d76 */
[----:B-1----:R-:W1:Y:S01]  /*11770*/  SHFL.IDX PT, R10, R2, 0x1, 0x1c1f ;  /* 0x003c1f00020a7f89 */ /* 0x002e6200000e0000 */
        /* <DEDUP_REMOVED lines=12> */
[----:B------:R-:W-:Y:S01]  /*11840*/  LDGSTS.E.BYPASS.LTC128B.128 [R3+0x7000], desc[UR54][R12.64], !P1 ;  /* 0x070000000c037fae */ /* 0x000fe2000c901d76 */
[----:B-1----:R-:W-:-:S05]  /*11850*/  IADD3 R10, P1, R15, R0, RZ ;  /* 0x000000000f0a7210 */ /* 0x002fca0007f3e0ff */
[----:B---3--:R-:W-:Y:S01]  /*11860*/  IMAD.X R11, RZ, RZ, R2, P1 ;  /* 0x000000ffff0b7224 */ /* 0x008fe200008e0602 */
        /* <DEDUP_REMOVED lines=10> */
.L_x_2223:
        /* <DEDUP_REMOVED lines=12> */
.L_x_2135:
        /* <DEDUP_REMOVED lines=11> */
.L_x_2136:
[----:B------:R3:W-:Y:S01]  /*11a80*/  SYNCS.ARRIVE.TRANS64.A1T0 RZ, [R7+URZ+0x13270], RZ ;  /* 0x013270ff07ff79a7 */ /* 0x0007e2000810003f */
[----:B------:R-:W-:Y:S05]  /*11a90*/  @!P6 BRA `(.L_x_2137) ;  /* 0x000000000004e947 */ /* 0x000fea0003800000 */
[----:B------:R-:W-:Y:S01]  /*11aa0*/  BPT.TRAP 0x1 ;  /* 0x000000040000795c */ /* 0x000fe20000300000 */
.L_x_2137:
[----:B------:R-:W4:Y:S01]  /*11ab0*/  LDL R0, [R1+0x18] ;  /* 0x0000180001007983 */ /* 0x000f220000100800 */
[----:B------:R-:W-:Y:S01]  /*11ac0*/  BSSY B0, `(.L_x_2138) ;  /* 0x0000003000007945 */ /* 0x000fe20003800000 */
[----:B----4-:R-:W4:Y:S03]  /*11ad0*/  SYNCS.PHASECHK.TRANS64.TRYWAIT P0, [R7+URZ+0x13240], R0 ;  /* 0x01324000070075a7 */ /* 0x010f26000800017f */
[----:B----4-:R-:W-:Y:S05]  /*11ae0*/  @!P0 BRA `(.L_x_2139) ;  /* 0x0000004c00148947 */ /* 0x010fea0003800000 */
.L_x_2224:
[----:B------:R-:W-:Y:S05]  /*11af0*/  BSYNC B0 ;  /* 0x0000000000007941 */ /* 0x000fea0003800000 */
.L_x_2138:
[----:B------:R-:W-:Y:S01]  /*11b00*/  ULDC.64 UR4, c[0x0][0x300] ;  /* 0x0000c00000047ab9 */ /* 0x000fe20000000a00 */
[----:B------:R-:W-:Y:S01]  /*11b10*/  ULDC.64 UR6, c[0x0][0x310] ;  /* 0x0000c40000067ab9 */ /* 0x000fe20000000a00 */
[----:B----4-:R-:W-:Y:S02]  /*11b20*/  IMAD R0, R24, UR4, RZ ;  /* 0x0000000418007c24 */ /* 0x010fe4000f8e02ff */
[----:B--2---:R-:W-:-:S04]  /*11b30*/  IMAD.WIDE.U32 R10, R5, UR4, RZ ;  /* 0x00000004050a7c25 */ /* 0x004fc8000f8e00ff */
[----:B------:R-:W-:Y:S02]  /*11b40*/  IMAD R0, R5, UR5, R0 ;  /* 0x0000000505007c24 */ /* 0x000fe4000f8e0200 */
[----:B------:R-:W-:Y:S02]  /*11b50*/  IMAD R26, R26, UR6, RZ ;  /* 0x000000061a1a7c24 */ /* 0x000fe4000f8e02ff */
[----:B------:R-:W-:Y:S02]  /*11b60*/  IMAD.IADD R11, R11, 0x1, R0 ;  /* 0x000000010b0b7824 */ /* 0x000fe400078e0200 */
[----:B------:R-:W-:Y:S02]  /*11b70*/  IMAD R0, R25, UR4, RZ ;  /* 0x0000000419007c24 */ /* 0x000fe4000f8e02ff */
[----:B------:R-:W-:Y:S02]  /*11b80*/  IMAD R12, R28, UR6, RZ ;  /* 0x000000061c0c7c24 */ /* 0x000fe4000f8e02ff */
[----:B------:R-:W-:-:S02]  /*11b90*/  IMAD R0, R9, UR5, R0 ;  /* 0x0000000509007c24 */ /* 0x000fc4000f8e0200 */
[----:B------:R-:W-:Y:S01]  /*11ba0*/  IMAD.WIDE.U32 R8, R9, UR4, RZ ;  /* 0x0000000409087c25 */ /* 0x000fe2000f8e00ff */
[----:B------:R-:W-:-:S03]  /*11bb0*/  ULDC.64 UR4, c[0x0][0x308] ;  /* 0x0000c20000047ab9 */ /* 0x000fc60000000a00 */
[----:B------:R-:W-:Y:S02]  /*11bc0*/  IMAD.IADD R9, R9, 0x1, R0 ;  /* 0x0000000109097824 */ /* 0x000fe400078e0200 */
[----:B------:R-:W-:-:S04]  /*11bd0*/  IMAD.WIDE.U32 R10, R6, UR6, R10 ;  /* 0x00000006060a7c25 */ /* 0x000fc8000f8e000a */
[----:B------:R-:W-:Y:S02]  /*11be0*/  IMAD R26, R6, UR7, R26 ;  /* 0x00000007061a7c24 */ /* 0x000fe4000f8e021a */
[C---:B------:R-:W-:Y:S02]  /*11bf0*/  IMAD R12, R4.reuse, UR7, R12 ;  /* 0x00000007040c7c24 */ /* 0x040fe4000f8e020c */
[----:B------:R-:W-:Y:S01]  /*11c00*/  IMAD.WIDE.U32 R4, R4, UR6, R8 ;  /* 0x0000000604047c25 */ /* 0x000fe2000f8e0008 */
[----:B------:R-:W-:-:S03]  /*11c10*/  ULDC.64 UR6, c[0x0][0x2e8] ;  /* 0x0000ba0000067ab9 */ /* 0x000fc60000000a00 */
[----:B------:R-:W-:Y:S01]  /*11c20*/  IMAD.IADD R11, R11, 0x1, R26 ;  /* 0x000000010b0b7824 */ /* 0x000fe200078e021a */
[----:B------:R-:W-:Y:S01]  /*11c30*/  IADD3 R5, R5, R12, RZ ;  /* 0x0000000c05057210 */ /* 0x000fe20007ffe0ff */
[C---:B------:R-:W-:Y:S02]  /*11c40*/  IMAD R6, R17.reuse, UR5, RZ ;  /* 0x0000000511067c24 */ /* 0x040fe4000f8e02ff */
[----:B------:R-:W-:-:S04]  /*11c50*/  IMAD.WIDE.U32 R10, R17, UR4, R10 ;  /* 0x00000004110a7c25 */ /* 0x000fc8000f8e000a */
[----:B------:R-:W-:Y:S01]  /*11c60*/  IMAD.WIDE.U32 R4, R17, UR4, R4 ;  /* 0x0000000411047c25 */ /* 0x000fe2000f8e0004 */
[----:B------:R-:W-:Y:S01]  /*11c70*/  IADD3 R2, P0, R10, UR6, RZ ;  /* 0x000000060a027c10 */ /* 0x000fe2000ff1e0ff */
[----:B------:R-:W-:-:S03]  /*11c80*/  UMOV UR4, 0xffffffff ;  /* 0xffffffff00047882 */ /* 0x000fc60000000000 */
[----:B------:R-:W-:Y:S02]  /*11c90*/  IADD3.X R0, R11, UR7, R6, P0, !PT ;  /* 0x000000070b007c10 */ /* 0x000fe400087fe406 */
[----:B------:R-:W-:-:S04]  /*11ca0*/  IADD3 R8, P0, R4, UR6, RZ ;  /* 0x0000000604087c10 */ /* 0x000fc8000ff1e0ff */
[----:B------:R-:W-:Y:S01]  /*11cb0*/  IADD3.X R6, R6, UR7, R5, P0, !PT ;  /* 0x0000000706067c10 */ /* 0x000fe200087fe405 */
[----:B------:R-:W-:Y:S08]  /*11cc0*/  BRA.DIV UR4, `(.L_x_2140) ;  /* 0x0000004a04b47947 */ /* 0x000ff0000b800000 */
[----:B------:R-:W2:Y:S01]  /*11cd0*/  S2R R5, SR_TID.X ;  /* 0x0000000000057919 */ /* 0x000ea20000002100 */
[----:B------:R-:W4:Y:S01]  /*11ce0*/  LDC R10, c[0x0][0x2f4] ;  /* 0x0000bd00ff0a7b82 */ /* 0x000f220000000800 */
[----:B------:R-:W-:Y:S04]  /*11cf0*/  SHFL.IDX PT, R4, R0, RZ, 0x1c1f ;  /* 0x001c1fff00047589 */ /* 0x000fe800000e0000 */
[----:B------:R-:W-:Y:S01]  /*11d00*/  SHFL.IDX PT, R6, R6, RZ, 0x1c1f ;  /* 0x001c1fff06067589 */ /* 0x000fe200000e0000 */
[----:B--2---:R-:W-:-:S03]  /*11d10*/  IMAD.SHL.U32 R9, R5, 0x10, RZ ;  /* 0x0000001005097824 */ /* 0x004fc600078e00ff */
[----:B------:R-:W2:Y:S02]  /*11d20*/  SHFL.IDX PT, R5, R2, RZ, 0x1c1f ;  /* 0x001c1fff02057589 */ /* 0x000ea400000e0000 */
[----:B------:R-:W-:-:S04]  /*11d30*/  LOP3.LUT R9, R9, 0x30, RZ, 0xc0, !PT ;  /* 0x0000003009097812 */ /* 0x000fc800078ec0ff */
[C---:B----4-:R-:W-:Y:S02]  /*11d40*/  ISETP.GE.AND P2, PT, R9.reuse, R10, PT ;  /* 0x0000000a0900720c */ /* 0x050fe40003f46270 */
[----:B--2---:R-:W-:-:S05]  /*11d50*/  @P5 IADD3 R5, P0, R9, R5, RZ ;  /* 0x0000000509055210 */ /* 0x004fca0007f1e0ff */
[----:B------:R-:W-:-:S05]  /*11d60*/  @P5 IMAD.X R4, RZ, RZ, R4, P0 ;  /* 0x000000ffff045224 */ /* 0x000fca00000e0604 */
[----:B------:R-:W-:-:S04]  /*11d70*/  @P5 LOP3.LUT R5, R5, R4, RZ, 0x3c, !PT ;  /* 0x0000000405055212 */ /* 0x000fc800078e3cff */
[----:B------:R-:W-:-:S04]  /*11d80*/  @P5 LOP3.LUT R4, R5, R4, RZ, 0x3c, !PT ;  /* 0x0000000405045212 */ /* 0x000fc800078e3cff */
[----:B------:R-:W-:-:S05]  /*11d90*/  @P5 LOP3.LUT R5, R5, R4, RZ, 0x3c, !PT ;  /* 0x0000000405055212 */ /* 0x000fca00078e3cff */
[----:B------:R2:W-:Y:S04]  /*11da0*/  @P5 LDGSTS.E.BYPASS.LTC128B.128 [R3+0xe000], desc[UR54][R4.64], !P2 ;  /* 0x0e00000004035fae */ /* 0x0005e8000d101d76 */
[----:B--2---:R-:W2:Y:S04]  /*11db0*/  SHFL.IDX PT, R5, R2, 0x1, 0x1c1f ;  /* 0x003c1f0002057f89 */ /* 0x004ea800000e0000 */
[----:B------:R-:W4:Y:S01]  /*11dc0*/  SHFL.IDX PT, R4, R0, 0x1, 0x1c1f ;  /* 0x003c1f0000047f89 */ /* 0x000f2200000e0000 */
[----:B--2---:R-:W-:-:S05]  /*11dd0*/  @P4 IADD3 R5, P0, R9, R5, RZ ;  /* 0x0000000509054210 */ /* 0x004fca0007f1e0ff */
[----:B----4-:R-:W-:-:S05]  /*11de0*/  @P4 IMAD.X R4, RZ, RZ, R4, P0 ;  /* 0x000000ffff044224 */ /* 0x010fca00000e0604 */
[----:B------:R-:W-:-:S04]  /*11df0*/  @P4 LOP3.LUT R5, R5, R4, RZ, 0x3c, !PT ;  /* 0x0000000405054212 */ /* 0x000fc800078e3cff */
[----:B------:R-:W-:-:S04]  /*11e00*/  @P4 LOP3.LUT R4, R5, R4, RZ, 0x3c, !PT ;  /* 0x0000000405044212 */ /* 0x000fc800078e3cff */
[----:B------:R-:W-:-:S05]  /*11e10*/  @P4 LOP3.LUT R5, R5, R4, RZ, 0x3c, !PT ;  /* 0x0000000405054212 */ /* 0x000fca00078e3cff */
[----:B------:R2:W-:Y:S04]  /*11e20*/  @P4 LDGSTS.E.BYPASS.LTC128B.128 [R3+0xe800], desc[UR54][R4.64], !P2 ;  /* 0x0e80000004034fae */ /* 0x0005e8000d101d76 */
[----:B--2---:R-:W2:Y:S04]  /*11e30*/  SHFL.IDX PT, R5, R2, 0x2, 0x1c1f ;  /* 0x005c1f0002057f89 */ /* 0x004ea800000e0000 */
[----:B------:R-:W4:Y:S04]  /*11e40*/  SHFL.IDX PT, R4, R0, 0x2, 0x1c1f ;  /* 0x005c1f0000047f89 */ /* 0x000f2800000e0000 */
[----:B------:R-:W5:Y:S04]  /*11e50*/  SHFL.IDX PT, R2, R2, 0x3, 0x1c1f ;  /* 0x007c1f0002027f89 */ /* 0x000f6800000e0000 */
[----:B------:R-:W0:Y:S01]  /*11e60*/  SHFL.IDX PT, R0, R0, 0x3, 0x1c1f ;  /* 0x007c1f0000007f89 */ /* 0x000e2200000e0000 */
[----:B--2---:R-:W-:-:S05]  /*11e70*/  @P3 IADD3 R5, P0, R9, R5, RZ ;  /* 0x0000000509053210 */ /* 0x004fca0007f1e0ff */
[----:B----4-:R-:W-:Y:S01]  /*11e80*/  @P3 IMAD.X R4, RZ, RZ, R4, P0 ;  /* 0x000000ffff043224 */ /* 0x010fe200000e0604 */
[----:B-----5:R-:W-:-:S04]  /*11e90*/  @P1 IADD3 R2, P0, R9, R2, RZ ;  /* 0x0000000209021210 */ /* 0x020fc80007f1e0ff */
[----:B------:R-:W-:Y:S01]  /*11ea0*/  @P3 LOP3.LUT R5, R5, R4, RZ, 0x3c, !PT ;  /* 0x0000000405053212 */ /* 0x000fe200078e3cff */
[----:B0-----:R-:W-:-:S03]  /*11eb0*/  @P1 IMAD.X R0, RZ, RZ, R0, P0 ;  /* 0x000000ffff001224 */ /* 0x001fc600000e0600 */
[----:B------:R-:W-:-:S04]  /*11ec0*/  @P3 LOP3.LUT R4, R5, R4, RZ, 0x3c, !PT ;  /* 0x0000000405043212 */ /* 0x000fc800078e3cff */
[----:B------:R-:W-:-:S05]  /*11ed0*/  @P3 LOP3.LUT R5, R5, R4, RZ, 0x3c, !PT ;  /* 0x0000000405053212 */ /* 0x000fca00078e3cff */
[----:B------:R0:W-:Y:S02]  /*11ee0*/  @P3 LDGSTS.E.BYPASS.LTC128B.128 [R3+0xf000], desc[UR54][R4.64], !P2 ;  /* 0x0f00000004033fae */ /* 0x0001e4000d101d76 */
[----:B0-----:R-:W-:Y:S02]  /*11ef0*/  @P1 IMAD.MOV.U32 R4, RZ, RZ, R2 ;  /* 0x000000ffff041224 */ /* 0x001fe400078e0002 */
[----:B------:R-:W-:-:S05]  /*11f00*/  @P1 IMAD.MOV.U32 R5, RZ, RZ, R0 ;  /* 0x000000ffff051224 */ /* 0x000fca00078e0000 */
[----:B------:R0:W-:Y:S04]  /*11f10*/  @P1 LDGSTS.E.BYPASS.LTC128B.128 [R3+0xf800], desc[UR54][R4.64], !P2 ;  /* 0x0f80000004031fae */ /* 0x0001e8000d101d76 */
[----:B0-----:R0:W2:Y:S02]  /*11f20*/  SHFL.IDX PT, R4, R8, RZ, 0x1c1f ;  /* 0x001c1fff08047589 */ /* 0x0010a400000e0000 */
.L_x_2236:
[----:B------:R-:W4:Y:S01]  /*11f30*/  LDL R0, [R1+0x4] ;  /* 0x0000040001007983 */ /* 0x000f220000100800 */
[----:B------:R-:W-:Y:S01]  /*11f40*/  BSSY B0, `(.L_x_2141) ;  /* 0x000000e000007945 */ /* 0x000fe20003800000 */
[----:B----4-:R-:W-:-:S13]  /*11f50*/  LOP3.LUT P0, RZ, R0, 0x10, RZ, 0xc0, !PT ;  /* 0x0000001000ff7812 */ /* 0x010fda000780c0ff */
[----:B------:R-:W-:Y:S05]  /*11f60*/  @!P0 BRA `(.L_x_2142) ;  /* 0x00000000002c8947 */ /* 0x000fea0003800000 */
[----:B------:R-:W4:Y:S01]  /*11f70*/  S2R R0, SR_TID.X ;  /* 0x0000000000007919 */ /* 0x000f220000002100 */
[----:B------:R-:W5:Y:S01]  /*11f80*/  LDC R2, c[0x0][0x2f4] ;  /* 0x0000bd00ff027b82 */ /* 0x000f620000000800 */
[----:B----4-:R-:W-:-:S05]  /*11f90*/  IMAD.SHL.U32 R0, R0, 0x10, RZ ;  /* 0x0000001000007824 */ /* 0x010fca00078e00ff */
[----:B------:R-:W-:-:S04]  /*11fa0*/  LOP3.LUT R0, R0, 0x30, RZ, 0xc0, !PT ;  /* 0x0000003000007812 */ /* 0x000fc800078ec0ff */
[C---:B-----5:R-:W-:Y:S02]  /*11fb0*/  ISETP.GE.AND P1, PT, R0.reuse, R2, PT ;  /* 0x000000020000720c */ /* 0x060fe40003f26270 */
[----:B--2---:R-:W-:-:S05]  /*11fc0*/  IADD3 R4, P0, R0, R4, RZ ;  /* 0x0000000400047210 */ /* 0x004fca0007f1e0ff */
[----:B------:R-:W-:-:S06]  /*11fd0*/  IMAD.X R5, RZ, RZ, R6, P0 ;  /* 0x000000ffff057224 */ /* 0x000fcc00000e0606 */
[----:B------:R-:W-:Y:S01]  /*11fe0*/  @!PT LDS RZ, [RZ] ;  /* 0x00000000fffff984 */ /* 0x000fe20000000800 */
[----:B------:R-:W-:Y:S01]  /*11ff0*/  @!PT LDS RZ, [RZ] ;  /* 0x00000000fffff984 */ /* 0x000fe20000000800 */
[----:B------:R-:W-:Y:S01]  /*12000*/  @!PT LDS RZ, [RZ] ;  /* 0x00000000fffff984 */ /* 0x000fe20000000800 */
[----:B------:R4:W-:Y:S02]  /*12010*/  LDGSTS.E.BYPASS.LTC128B.128 [R3+0x10000], desc[UR54][R4.64], !P1 ;  /* 0x1000000004037fae */ /* 0x0009e4000c901d76 */
.L_x_2142:
[----:B------:R-:W-:Y:S05]  /*12020*/  BSYNC B0 ;  /* 0x0000000000007941 */ /* 0x000fea0003800000 */
.L_x_2141:
[----:B------:R-:W-:Y:S01]  /*12030*/  NOP ;  /* 0x0000000000007918 */ /* 0x000fe20000000000 */
[----:B------:R-:W-:-:S13]  /*12040*/  PLOP3.LUT P0, PT, PT, PT, PT, 0x80, 0x0 ;  /* 0x000000000000781c */ /* 0x000fda0003f0f070 */
.L_x_2143:
        /* <DEDUP_REMOVED lines=11> */
.L_x_2144:
[----:B------:R0:W-:Y:S02]  /*12100*/  SYNCS.ARRIVE.TRANS64.A1T0 RZ, [R7+URZ+0x13230], RZ ;  /* 0x013230ff07ff79a7 */ /* 0x0001e4000810003f */
[----:B------:R-:W-:Y:S05]  /*12110*/  WARPSYNC.ALL ;  /* 0x0000000000007948 */ /* 0x000fea0003800000 */
[----:B------:R-:W-:Y:S01]  /*12120*/  IADD3 R0, R16, 0xb000, RZ ;  /* 0x0000b00010007810 */ /* 0x000fe20007ffe0ff */
[----:B------:R-:W-:Y:S01]  /*12130*/  USHF.R.S32.HI UR4, URZ, 0x1f, UR37 ;  /* 0x0000001f3f047899 */ /* 0x000fe20008011425 */
[----:B------:R-:W-:Y:S01]  /*12140*/  BAR.SYNC.DEFER_BLOCKING 0x8, 0x200 ;  /* 0x0208000000007b1d */ /* 0x000fe20000010000 */
[----:B------:R-:W-:Y:S01]  /*12150*/  UISETP.NE.AND UP0, UPT, UR43, URZ, UPT ;  /* 0x0000003f2b00728c */ /* 0x000fe2000bf05270 */
[----:B------:R-:W-:-:S03]  /*12160*/  LOP3.LUT P0, RZ, R0, 0x1bf, RZ, 0xc0, !PT ;  /* 0x000001bf00ff7812 */ /* 0x000fc6000780c0ff */
[----:B------:R-:W-:Y:S01]  /*12170*/  USEL UR41, UR41, URZ, !UP0 ;  /* 0x0000003f29297287 */ /* 0x000fe2000c000000 */
[----:B------:R-:W-:Y:S01]  /*12180*/  BSSY B6, `(.L_x_2145) ;  /* 0x0000018000067945 */ /* 0x000fe20003800000 */
[----:B------:R-:W-:Y:S02]  /*12190*/  ULDC.64 UR6, c[0x0][0x298] ;  /* 0x0000a60000067ab9 */ /* 0x000fe40000000a00 */
[----:B------:R-:W-:Y:S02]  /*121a0*/  UIMAD UR4, UR4, UR6, URZ ;  /* 0x00000006040472a4 */ /* 0x000fe4000f8e023f */
[----:B------:R-:W-:Y:S02]  /*121b0*/  UIMAD.WIDE.U32 UR38, UR37, UR6, URZ ;  /* 0x00000006252672a5 */ /* 0x000fe4000f8e003f */
[----:B------:R-:W-:Y:S02]  /*121c0*/  UIMAD UR4, UR37, UR7, UR4 ;  /* 0x00000007250472a4 */ /* 0x000fe4000f8e0204 */
[----:B------:R-:W-:-:S02]  /*121d0*/  USEL UR37, UR42, URZ, !UP0 ;  /* 0x0000003f2a257287 */ /* 0x000fc4000c000000 */
[----:B------:R-:W-:Y:S01]  /*121e0*/  UIADD3 UR43, UR39, UR4, URZ ;  /* 0x00000004272b7290 */ /* 0x000fe2000fffe03f */
[----:B------:R-:W-:Y:S11]  /*121f0*/  @!P0 BRA `(.L_x_2146) ;  /* 0x0000000000408947 */ /* 0x000ff60003800000 */
[----:B------:R-:W-:Y:S01]  /*12200*/  MOV R2, 0x0 ;  /* 0x0000000000027802 */ /* 0x000fe20000000f00 */
[----:B------:R-:W-:Y:S01]  /*12210*/  ULDC.64 UR6, c[0x4][0x98] ;  /* 0x0100260000067ab9 */ /* 0x000fe20000000a00 */
[----:B------:R-:W-:Y:S01]  /*12220*/  ULDC.64 UR8, c[0x4][0xa0] ;  /* 0x0100280000087ab9 */ /* 0x000fe20000000a00 */
[----:B------:R-:W-:Y:S01]  /*12230*/  ULDC.64 UR4, c[0x4][0x28] ;  /* 0x01000a0000047ab9 */ /* 0x000fe20000000a00 */
[----:B--2-4-:R-:W-:Y:S02]  /*12240*/  IMAD.U32 R4, RZ, RZ, UR6 ;  /* 0x00000006ff047e24 */ /* 0x014fe4000f8e00ff */
[----:B------:R-:W2:Y:S01]  /*12250*/  LDC.64 R2, c[0x4][R2] ;  /* 0x0100000002027b82 */ /* 0x000ea20000000a00 */
[----:B------:R-:W-:Y:S02]  /*12260*/  IMAD.U32 R5, RZ, RZ, UR7 ;  /* 0x00000007ff057e24 */ /* 0x000fe4000f8e00ff */
[----:B------:R-:W-:Y:S02]  /*12270*/  IMAD.U32 R6, RZ, RZ, UR8 ;  /* 0x00000008ff067e24 */ /* 0x000fe4000f8e00ff */
[----:B0--3--:R-:W-:-:S02]  /*12280*/  IMAD.U32 R7, RZ, RZ, UR9 ;  /* 0x00000009ff077e24 */ /* 0x009fc4000f8e00ff */
[----:B------:R-:W-:Y:S02]  /*12290*/  IMAD.U32 R10, RZ, RZ, UR4 ;  /* 0x00000004ff0a7e24 */ /* 0x000fe4000f8e00ff */
[----:B------:R-:W-:Y:S02]  /*122a0*/  IMAD.U32 R11, RZ, RZ, UR5 ;  /* 0x00000005ff0b7e24 */ /* 0x000fe4000f8e00ff */
[----:B------:R-:W-:Y:S02]  /*122b0*/  IMAD.MOV.U32 R8, RZ, RZ, 0x70 ;  /* 0x00000070ff087424 */ /* 0x000fe400078e00ff */
[----:B------:R-:W-:Y:S02]  /*122c0*/  IMAD.MOV.U32 R12, RZ, RZ, 0x1 ;  /* 0x00000001ff0c7424 */ /* 0x000fe400078e00ff */
[----:B------:R-:W-:-:S07]  /*122d0*/  IMAD.MOV.U32 R13, RZ, RZ, RZ ;  /* 0x000000ffff0d7224 */ /* 0x000fce00078e00ff */
[----:B-1----:R-:W-:-:S07]  /*122e0*/  LEPC R20, `(.L_x_2146) ;  /* 0x000000001014794e */ /* 0x002fce0000000000 */
[----:B--2---:R-:W-:Y:S05]  /*122f0*/  CALL.ABS.NOINC R2 ;  /* 0x0000000002007343 */ /* 0x004fea0003c00000 */
.L_x_2146:
[----:B------:R-:W-:Y:S05]  /*12300*/  BSYNC B6 ;  /* 0x0000000000067941 */ /* 0x000fea0003800000 */
.L_x_2145:
[----:B------:R-:W2:Y:S01]  /*12310*/  LDL R19, [R1+0x14] ;  /* 0x0000140001137983 */ /* 0x000ea20000100800 */
[----:B-1----:R-:W1:Y:S03]  /*12320*/  LDC R20, c[0x0][0x448] ;  /* 0x00011200ff147b82 */ /* 0x002e660000000800 */
[----:B------:R1:W5:Y:S01]  /*12330*/  LDL R10, [R1+0x38] ;  /* 0x00003800010a7983 */ /* 0x0003620000100800 */
[----:B------:R-:W3:Y:S01]  /*12340*/  S2R R2, SR_TID.X ;  /* 0x0000000000027919 */ /* 0x000ee20000002100 */
[----:B------:R-:W-:-:S03]  /*12350*/  R2UR UR4, R17 ;  /* 0x00000000110472ca */ /* 0x000fc600000e0000 */
[----:B0-----:R-:W0:Y:S01]  /*12360*/  LDC R8, c[0x0][0x448] ;  /* 0x00011200ff087b82 */ /* 0x001e220000000800 */
[----:B------:R-:W-:Y:S01]  /*12370*/  R2UR UR10, R17 ;  /* 0x00000000110a72ca */ /* 0x000fe200000e0000 */
[----:B------:R-:W-:Y:S01]  /*12380*/  ULDC.64 UR6, c[0x0][0x2d8] ;  /* 0x0000b60000067ab9 */ /* 0x000fe20000000a00 */
[----:B------:R-:W-:Y:S01]  /*12390*/  UMOV UR42, UR38 ;  /* 0x00000026002a7c82 */ /* 0x000fe20008000000 */
[----:B------:R-:W-:Y:S01]  /*123a0*/  ULDC.64 UR8, c[0x0][0x2e0] ;  /* 0x0000b80000087ab9 */ /* 0x000fe20000000a00 */
[----:B-1----:R-:W-:-:S13]  /*123b0*/  ISETP.NE.AND P6, PT, R20, 0x1, PT ;  /* 0x000000011400780c */ /* 0x002fda0003fc5270 */
[----:B----4-:R-:W1:Y:S01]  /*123c0*/  @P6 LDC R3, c[0x0][0x44c] ;  /* 0x00011300ff036b82 */ /* 0x010e620000000800 */
[C---:B---3--:R-:W-:Y:S01]  /*123d0*/  LOP3.LUT R18, R2.reuse, 0x7f, RZ, 0xc0, !PT ;  /* 0x0000007f02127812 */ /* 0x048fe200078ec0ff */
[----:B------:R-:W-:-:S03]  /*123e0*/  IMAD.SHL.U32 R2, R2, 0x20, RZ ;  /* 0x0000002002027824 */ /* 0x000fc600078e00ff */
[----:B------:R-:W-:-:S03]  /*123f0*/  SHF.R.U32.HI R18, RZ, 0x2, R18 ;  /* 0x00000002ff127819 */ /* 0x000fc60000011612 */
[----:B------:R-:W3:Y:S01]  /*12400*/  @P6 LDC R0, c[0x0][0x450] ;  /* 0x00011400ff006b82 */ /* 0x000ee20000000800 */
[----:B------:R-:W-:Y:S01]  /*12410*/  LOP3.LUT R2, R18, 0x60, R2, 0xf8, !PT ;  /* 0x0000006012027812 */ /* 0x000fe200078ef802 */
[----:B------:R-:W-:Y:S02]  /*12420*/  UIMAD.WIDE.U32 UR4, UR4, UR6, UR42 ;  /* 0x00000006040472a5 */ /* 0x000fe4000f8e002a */
[----:B------:R-:W-:Y:S02]  /*12430*/  UIMAD UR6, UR41, UR8, URZ ;  /* 0x00000008290672a4 */ /* 0x000fe4000f8e023f */
[----:B------:R-:W-:Y:S02]  /*12440*/  UIMAD UR5, UR10, UR7, UR5 ;  /* 0x000000070a0572a4 */ /* 0x000fe4000f8e0205 */
[----:B------:R-:W-:Y:S02]  /*12450*/  UIMAD UR6, UR37, UR9, UR6 ;  /* 0x00000009250672a4 */ /* 0x000fe4000f8e0206 */
[----:B------:R-:W-:Y:S01]  /*12460*/  UIMAD.WIDE.U32 UR4, UR37, UR8, UR4 ;  /* 0x00000008250472a5 */ /* 0x000fe2000f8e0004 */
[----:B------:R-:W-:-:S02]  /*12470*/  ULDC.64 UR10, c[0x0][0x280] ;  /* 0x0000a000000a7ab9 */ /* 0x000fc40000000a00 */
[----:B------:R-:W-:Y:S01]  /*12480*/  ULDC.64 UR8, c[0x0][0x2d0] ;  /* 0x0000b40000087ab9 */ /* 0x000fe20000000a00 */
[----:B------:R-:W-:Y:S01]  /*12490*/  UIADD3 UR5, UR5, UR6, URZ ;  /* 0x0000000605057290 */ /* 0x000fe2000fffe03f */
[----:B------:R-:W-:Y:S02]  /*124a0*/  IMAD.U32 R5, RZ, RZ, UR8 ;  /* 0x00000008ff057e24 */ /* 0x000fe4000f8e00ff */
[----:B------:R-:W-:Y:S01]  /*124b0*/  ULDC.64 UR6, c[0x0][0x2c8] ;  /* 0x0000b20000067ab9 */ /* 0x000fe20000000a00 */
[----:B------:R-:W4:Y:S02]  /*124c0*/  S2R R20, SR_TID.X ;  /* 0x0000000000147919 */ /* 0x000f240000002100 */
[----:B----4-:R-:W-:-:S05]  /*124d0*/  IMAD.SHL.U32 R18, R20, 0x10, RZ ;  /* 0x0000001014127824 */ /* 0x010fca00078e00ff */
[----:B------:R-:W-:Y:S02]  /*124e0*/  LOP3.LUT R18, R18, 0x30, RZ, 0xc0, !PT ;  /* 0x0000003012127812 */ /* 0x000fe400078ec0ff */
[----:B------:R-:W-:-:S04]  /*124f0*/  LOP3.LUT R20, R20, 0x7f, RZ, 0xc0, !PT ;  /* 0x0000007f14147812 */ /* 0x000fc800078ec0ff */
[----:B------:R-:W-:Y:S01]  /*12500*/  SHF.R.U32.HI R20, RZ, 0x2, R20 ;  /* 0x00000002ff147819 */ /* 0x000fe20000011614 */
[----:B--2---:R-:W-:-:S04]  /*12510*/  IMAD R6, R19, 0xc0, R2 ;  /* 0x000000c013067824 */ /* 0x004fc800078e0202 */
[----:B-1----:R-:W-:Y:S01]  /*12520*/  @P6 IMAD.HI.U32 R3, R6, R3, RZ ;  /* 0x0000000306036227 */ /* 0x002fe200078e00ff */
[----:B------:R-:W-:-:S04]  /*12530*/  MOV R2, R6 ;  /* 0x0000000600027202 */ /* 0x000fc80000000f00 */
[----:B---3--:R-:W-:-:S04]  /*12540*/  @P6 SHF.R.U32.HI R2, RZ, R0, R3 ;  /* 0x00000000ff026219 */ /* 0x008fc80000011603 */
[--C-:B------:R-:W-:Y:S01]  /*12550*/  SHF.R.S32.HI R4, RZ, 0x1f, R2.reuse ;  /* 0x0000001fff047819 */ /* 0x100fe20000011402 */
[----:B------:R-:W-:-:S04]  /*12560*/  IMAD.MOV R0, RZ, RZ, -R2 ;  /* 0x000000ffff007224 */ /* 0x000fc800078e0a02 */
[----:B------:R-:W-:Y:S02]  /*12570*/  IMAD R4, R4, UR8, RZ ;  /* 0x0000000804047c24 */ /* 0x000fe4000f8e02ff */
[----:B0-----:R-:W-:Y:S02]  /*12580*/  IMAD R0, R8, R0, R6 ;  /* 0x0000000008007224 */ /* 0x001fe400078e0206 */
        /* <DEDUP_REMOVED lines=10> */
[----:B------:R-:W1:Y:S01]  /*12630*/  @P6 LDC R3, c[0x0][0x450] ;  /* 0x00011400ff036b82 */ /* 0x000e620000000800 */
[----:B------:R-:W-:-:S04]  /*12640*/  VIADD R6, R6, 0x80 ;  /* 0x0000008006067836 */ /* 0x000fc80000000000 */
[----:B0-----:R-:W-:-:S04]  /*12650*/  @P6 IMAD.HI.U32 R7, R6, R2, RZ ;  /* 0x0000000206076227 */ /* 0x001fc800078e00ff */
[----:B------:R-:W-:Y:S01]  /*12660*/  IMAD.MOV.U32 R2, RZ, RZ, R6 ;  /* 0x000000ffff027224 */ /* 0x000fe200078e0006 */
[----:B-1----:R-:W-:-:S05]  /*12670*/  @P6 SHF.R.U32.HI R2, RZ, R3, R7 ;  /* 0x00000003ff026219 */ /* 0x002fca0000011607 */
        /* <DEDUP_REMOVED lines=16> */
[----:B------:R-:W-:Y:S09]  /*12780*/  BRA.DIV UR4, `(.L_x_2147) ;  /* 0x0000004604a07947 */ /* 0x000ff2000b800000 */
[----:B------:R-:W0:Y:S01]  /*12790*/  SHFL.IDX PT, R7, R0, RZ, 0x1c1f ;  /* 0x001c1fff00077589 */ /* 0x000e2200000e0000 */
[----:B------:R-:W-:Y:S02]  /*127a0*/  IMAD R22, R22, R8, RZ ;  /* 0x0000000816167224 */ /* 0x000fe400078e02ff */
[----:B------:R-:W-:Y:S01]  /*127b0*/  IMAD R6, R19, 0xc0, R20 ;  /* 0x000000c013067824 */ /* 0x000fe200078e0214 */
[----:B------:R-:W1:Y:S04]  /*127c0*/  SHFL.IDX PT, R5, R4, RZ, 0x1c1f ;  /* 0x001c1fff04057589 */ /* 0x000e6800000e0000 */
[----:B------:R-:W-:-:S13]  /*127d0*/  ISETP.GE.AND P2, PT, R6, R22, PT ;  /* 0x000000160600720c */ /* 0x000fda0003f46270 */
[----:B0-----:R-:W-:-:S05]  /*127e0*/  @!P2 IADD3 R7, P1, R18, R7, RZ ;  /* 0x000000071207a210 */ /* 0x001fca0007f3e0ff */
[----:B-1----:R-:W-:Y:S02]  /*127f0*/  @!P2 IMAD.X R5, RZ, RZ, R5, P1 ;  /* 0x000000ffff05a224 */ /* 0x002fe400008e0605 */
[----:B------:R-:W-:-:S03]  /*12800*/  @!P2 IMAD.MOV.U32 R8, RZ, RZ, R7 ;  /* 0x000000ffff08a224 */ /* 0x000fc600078e0007 */
[----:B------:R-:W-:Y:S01]  /*12810*/  @!P2 MOV R9, R5 ;  /* 0x000000050009a202 */ /* 0x000fe20000000f00 */
[----:B------:R-:W-:-:S04]  /*12820*/  VIADD R5, R6, 0x20 ;  /* 0x0000002006057836 */ /* 0x000fc80000000000 */
[----:B------:R-:W-:Y:S01]  /*12830*/  @!PT LDS RZ, [RZ] ;  /* 0x00000000fffff984 */ /* 0x000fe20000000800 */
[----:B-----5:R0:W-:Y:S01]  /*12840*/  @!P2 LDGSTS.E.BYPASS.LTC128B.128 [R10+0xb000], desc[UR54][R8.64], !P0 ;  /* 0x0b000000080aafae */ /* 0x0201e2000c101d76 */
[----:B------:R-:W-:-:S03]  /*12850*/  ISETP.GE.AND P2, PT, R5, R22, PT ;  /* 0x000000160500720c */ /* 0x000fc60003f46270 */
[----:B------:R-:W-:Y:S04]  /*12860*/  SHFL.IDX PT, R5, R4, 0x1, 0x1c1f ;  /* 0x003c1f0004057f89 */ /* 0x000fe800000e0000 */
[----:B0-----:R-:W0:Y:S06]  /*12870*/  SHFL.IDX PT, R8, R0, 0x1, 0x1c1f ;  /* 0x003c1f0000087f89 */ /* 0x001e2c00000e0000 */
[----:B0-----:R-:W-:-:S05]  /*12880*/  @!P2 IADD3 R8, P1, R18, R8, RZ ;  /* 0x000000081208a210 */ /* 0x001fca0007f3e0ff */
[----:B------:R-:W-:-:S04]  /*12890*/  @!P2 IMAD.X R5, RZ, RZ, R5, P1 ;  /* 0x000000ffff05a224 */ /* 0x000fc800008e0605 */
[----:B------:R-:W-:Y:S02]  /*128a0*/  @!P2 IMAD.MOV.U32 R9, RZ, RZ, R5 ;  /* 0x000000ffff09a224 */ /* 0x000fe400078e0005 */
[----:B------:R-:W-:-:S03]  /*128b0*/  VIADD R5, R6, 0x40 ;  /* 0x0000004006057836 */ /* 0x000fc60000000000 */
[----:B------:R0:W-:Y:S02]  /*128c0*/  @!P2 LDGSTS.E.BYPASS.LTC128B.128 [R10+0xb800], desc[UR54][R8.64], !P0 ;  /* 0x0b800000080aafae */ /* 0x0001e4000c101d76 */
[----:B------:R-:W-:Y:S02]  /*128d0*/  ISETP.GE.AND P2, PT, R5, R22, PT ;  /* 0x000000160500720c */ /* 0x000fe40003f46270 */
[----:B------:R-:W-:Y:S04]  /*128e0*/  SHFL.IDX PT, R5, R4, 0x2, 0x1c1f ;  /* 0x005c1f0004057f89 */ /* 0x000fe800000e0000 */
[----:B------:R-:W-:Y:S04]  /*128f0*/  SHFL.IDX PT, R4, R4, 0x3, 0x1c1f ;  /* 0x007c1f0004047f89 */ /* 0x000fe800000e0000 */
[----:B0-----:R-:W0:Y:S04]  /*12900*/  SHFL.IDX PT, R8, R0, 0x2, 0x1c1f ;  /* 0x005c1f0000087f89 */ /* 0x001e2800000e0000 */
[----:B------:R-:W1:Y:S01]  /*12910*/  SHFL.IDX PT, R0, R0, 0x3, 0x1c1f ;  /* 0x007c1f0000007f89 */ /* 0x000e6200000e0000 */
[----:B0-----:R-:W-:-:S05]  /*12920*/  @!P2 IADD3 R8, P1, R18, R8, RZ ;  /* 0x000000081208a210 */ /* 0x001fca0007f3e0ff */
[----:B------:R-:W-:-:S04]  /*12930*/  @!P2 IMAD.X R5, RZ, RZ, R5, P1 ;  /* 0x000000ffff05a224 */ /* 0x000fc800008e0605 */
[----:B------:R-:W-:Y:S02]  /*12940*/  @!P2 IMAD.MOV.U32 R9, RZ, RZ, R5 ;  /* 0x000000ffff09a224 */ /* 0x000fe400078e0005 */
[----:B------:R-:W-:-:S03]  /*12950*/  VIADD R5, R6, 0x60 ;  /* 0x0000006006057836 */ /* 0x000fc60000000000 */
[----:B------:R-:W-:Y:S02]  /*12960*/  @!P2 LDGSTS.E.BYPASS.LTC128B.128 [R10+0xc000], desc[UR54][R8.64], !P0 ;  /* 0x0c000000080aafae */ /* 0x000fe4000c101d76 */
[----:B------:R-:W-:-:S13]  /*12970*/  ISETP.GE.AND P2, PT, R5, R22, PT ;  /* 0x000000160500720c */ /* 0x000fda0003f46270 */
[----:B-1----:R-:W-:-:S05]  /*12980*/  @!P2 IADD3 R0, P1, R18, R0, RZ ;  /* 0x000000001200a210 */ /* 0x002fca0007f3e0ff */
[----:B------:R-:W-:-:S04]  /*12990*/  @!P2 IMAD.X R4, RZ, RZ, R4, P1 ;  /* 0x000000ffff04a224 */ /* 0x000fc800008e0604 */
[----:B------:R-:W-:Y:S02]  /*129a0*/  @!P2 IMAD.MOV.U32 R5, RZ, RZ, R4 ;  /* 0x000000ffff05a224 */ /* 0x000fe400078e0004 */
[----:B------:R-:W-:Y:S01]  /*129b0*/  @!P2 IMAD.MOV.U32 R4, RZ, RZ, R0 ;  /* 0x000000ffff04a224 */ /* 0x000fe200078e0000 */
[----:B------:R-:W-:-:S04]  /*129c0*/  IADD3 R0, R6, 0x80, RZ ;  /* 0x0000008006007810 */ /* 0x000fc80007ffe0ff */
[----:B------:R0:W-:Y:S01]  /*129d0*/  @!P2 LDGSTS.E.BYPASS.LTC128B.128 [R10+0xc800], desc[UR54][R4.64], !P0 ;  /* 0x0c800000040aafae */ /* 0x0001e2000c101d76 */
[----:B------:R-:W-:-:S03]  /*129e0*/  ISETP.GE.AND P2, PT, R0, R22, PT ;  /* 0x000000160000720c */ /* 0x000fc60003f46270 */
[----:B------:R-:W-:Y:S04]  /*129f0*/  SHFL.IDX PT, R0, R3, RZ, 0x1c1f ;  /* 0x001c1fff03007589 */ /* 0x000fe800000e0000 */
[----:B------:R-:W-:Y:S04]  /*12a00*/  SHFL.IDX PT, R3, R3, 0x1, 0x1c1f ;  /* 0x003c1f0003037f89 */ /* 0x000fe800000e0000 */
[----:B0-----:R-:W0:Y:S04]  /*12a10*/  SHFL.IDX PT, R4, R2, RZ, 0x1c1f ;  /* 0x001c1fff02047589 */ /* 0x001e2800000e0000 */
[----:B------:R-:W1:Y:S01]  /*12a20*/  SHFL.IDX PT, R2, R2, 0x1, 0x1c1f ;  /* 0x003c1f0002027f89 */ /* 0x000e6200000e0000 */
[----:B0-----:R-:W-:-:S05]  /*12a30*/  @!P2 IADD3 R4, P1, R18, R4, RZ ;  /* 0x000000041204a210 */ /* 0x001fca0007f3e0ff */
[----:B------:R-:W-:-:S04]  /*12a40*/  @!P2 IMAD.X R0, RZ, RZ, R0, P1 ;  /* 0x000000ffff00a224 */ /* 0x000fc800008e0600 */
[----:B------:R-:W-:-:S05]  /*12a50*/  @!P2 IMAD.MOV.U32 R5, RZ, RZ, R0 ;  /* 0x000000ffff05a224 */ /* 0x000fca00078e0000 */
[----:B-1----:R0:W-:Y:S02]  /*12a60*/  @!P2 LDGSTS.E.BYPASS.LTC128B.128 [R10+0xd000], desc[UR54][R4.64], !P0 ;  /* 0x0d000000040aafae */ /* 0x0021e4000c101d76 */
.L_x_2249:
[----:B------:R-:W-:-:S05]  /*12a70*/  VIADD R6, R6, 0xa0 ;  /* 0x000000a006067836 */ /* 0x000fca0000000000 */
        /* <DEDUP_REMOVED lines=9> */
.L_x_2148:
        /* <DEDUP_REMOVED lines=18> */
.L_x_2250:
[----:B------:R-:W-:Y:S05]  /*12c30*/  BSYNC B0 ;  /* 0x0000000000007941 */ /* 0x000fea0003800000 */
.L_x_2149:
[----:B------:R-:W2:Y:S01]  /*12c40*/  LDL R0, [R1+0x20] ;  /* 0x0000200001007983 */ /* 0x000ea20000100800 */
[----:B------:R-:W-:-:S06]  /*12c50*/  UIADD3 UR4, UR47, -0x2, URZ ;  /* 0xfffffffe2f047890 */ /* 0x000fcc000fffe03f */
[----:B--2---:R-:W-:-:S13]  /*12c60*/  ISETP.LE.AND P0, PT, R0, UR4, PT ;  /* 0x0000000400007c0c */ /* 0x004fda000bf03270 */
[----:B------:R-:W-:Y:S05]  /*12c70*/  @!P0 BRA `(.L_x_2151) ;  /* 0x0000001400208947 */ /* 0x000fea0003800000 */
[----:B------:R2:W5:Y:S01]  /*12c80*/  LDL.LU R21, [R1] ;  /* 0x0000000001157983 */ /* 0x0005620000300800 */
[----:B------:R-:W-:Y:S02]  /*12c90*/  IMAD.MOV.U32 R20, RZ, RZ, R27 ;  /* 0x000000ffff147224 */ /* 0x000fe400078e001b */
[----:B------:R-:W-:-:S07]  /*12ca0*/  IMAD.U32 R28, RZ, RZ, UR4 ;  /* 0x00000004ff1c7e24 */ /* 0x000fce000f8e00ff */
.L_x_2171:
        /* <DEDUP_REMOVED lines=24> */
[----:B0-----:R-:W-:Y:S01]  /*12e30*/  @P0 IMAD.HI.U32 R5, R10, R5, RZ ;  /* 0x000000050a050227 */ /* 0x001fe200078e00ff */
[----:B---3--:R-:W-:-:S04]  /*12e40*/  SHF.L.U32 R7, R6, 0x5, RZ ;  /* 0x0000000506077819 */ /* 0x008fc800000006ff */
        /* <DEDUP_REMOVED lines=9> */
[--C-:B------:R-:W-:Y:S01]  /*12ee0*/  SHF.R.S32.HI R3, RZ, 0x1f, R2.reuse ;  /* 0x0000001fff037819 */ /* 0x100fe20000011402 */
[----:B------:R-:W-:Y:S02]  /*12ef0*/  IMAD.MOV R4, RZ, RZ, -R2 ;  /* 0x000000ffff047224 */ /* 0x000fe400078e0a02 */
        /* <DEDUP_REMOVED lines=32> */
.L_x_2152:
[----:B------:R-:W-:Y:S01]  /*13100*/  IMAD R0, R27, 0x8, R16 ;  /* 0x000000081b007824 */ /* 0x000fe200078e0210 */
[----:B------:R-:W-:Y:S01]  /*13110*/  SHF.L.U32 R26, R2, 0x1f, RZ ;  /* 0x0000001f021a7819 */ /* 0x000fe200000006ff */
[----:B------:R-:W-:Y:S01]  /*13120*/  BSSY B0, `(.L_x_2153) ;  /* 0x0000004000007945 */ /* 0x000fe20003800000 */
[----:B------:R-:W-:Y:S02]  /*13130*/  SHF.R.S32.HI R22, RZ, 0x1f, R10 ;  /* 0x0000001fff167819 */ /* 0x000fe4000001140a */
[----:B------:R-:W0:Y:S02]  /*13140*/  SYNCS.PHASECHK.TRANS64.TRYWAIT P0, [R0+URZ+0x13280], R26 ;  /* 0x0132801a000075a7 */ /* 0x000e24000800017f */
[----:B0-----:R-:W-:Y:S05]  /*13150*/  @!P0 BRA `(.L_x_2154) ;  /* 0x0000004400148947 */ /* 0x001fea0003800000 */
.L_x_2251:
[----:B------:R-:W-:Y:S05]  /*13160*/  BSYNC B0 ;  /* 0x0000000000007941 */ /* 0x000fea0003800000 */
.L_x_2153:
        /* <DEDUP_REMOVED lines=45> */
[----:B--2---:R-:W-:-:S04]  /*13440*/  IADD3 R2, P0, R11, R2, RZ ;  /* 0x000000020b027210 */ /* 0x004fc80007f1e0ff */
[----:B---3--:R-:W-:-:S05]  /*13450*/  IADD3.X R3, RZ, R3, RZ, P0, !PT ;  /* 0x00000003ff037210 */ /* 0x008fca00007fe4ff */
        /* <DEDUP_REMOVED lines=19> */
.L_x_2263:
        /* <DEDUP_REMOVED lines=11> */
.L_x_2156:
        /* <DEDUP_REMOVED lines=11> */
.L_x_2157:
[----:B------:R2:W-:Y:S01]  /*136f0*/  SYNCS.ARRIVE.TRANS64.A1T0 RZ, [R0+URZ+0x13270], RZ ;  /* 0x013270ff00ff79a7 */ /* 0x0005e2000810003f */
[----:B------:R-:W-:Y:S05]  /*13700*/  @!P3 BRA `(.L_x_2158) ;  /* 0x000000000004b947 */ /* 0x000fea0003800000 */
[----:B------:R-:W-:Y:S01]  /*13710*/  BPT.TRAP 0x1 ;  /* 0x000000040000795c */ /* 0x000fe20000300000 */
.L_x_2158:
[----:B------:R-:W3:Y:S01]  /*13720*/  SYNCS.PHASECHK.TRANS64.TRYWAIT P0, [R0+URZ+0x13240], R26 ;  /* 0x0132401a000075a7 */ /* 0x000ee2000800017f */
[----:B------:R-:W-:Y:S04]  /*13730*/  BSSY B0, `(.L_x_2159) ;  /* 0x0000002000007945 */ /* 0x000fe80003800000 */
[----:B---3--:R-:W-:Y:S05]  /*13740*/  @!P0 BRA `(.L_x_2160) ;  /* 0x0000004400488947 */ /* 0x008fea0003800000 */
.L_x_2264:
[----:B------:R-:W-:Y:S05]  /*13750*/  BSYNC B0 ;  /* 0x0000000000007941 */ /* 0x000fea0003800000 */
.L_x_2159:
        /* <DEDUP_REMOVED lines=16> */
[----:B-1----:R-:W-:Y:S01]  /*13860*/  IMAD.SHL.U32 R18, R11, 0x10, RZ ;  /* 0x000000100b127824 */ /* 0x002fe200078e00ff */
[----:B------:R-:W-:Y:S01]  /*13870*/  IADD3 R3, R3, R9, RZ ;  /* 0x0000000903037210 */ /* 0x000fe20007ffe0ff */
[----:B------:R-:W-:Y:S01]  /*13880*/  IMAD R8, R24, UR6, RZ ;  /* 0x0000000618087c24 */ /* 0x000fe2000f8e02ff */
[----:B------:R-:W1:Y:S01]  /*13890*/  LDC R11, c[0x0][0x2f4] ;  /* 0x0000bd00ff0b7b82 */ /* 0x000e620000000800 */
[----:B------:R-:W-:Y:S01]  /*138a0*/  IMAD.WIDE.U32 R4, R17, UR4, R4 ;  /* 0x0000000411047c25 */ /* 0x000fe2000f8e0004 */
[----:B------:R-:W-:-:S03]  /*138b0*/  LOP3.LUT R18, R18, 0x30, RZ, 0xc0, !PT ;  /* 0x0000003012127812 */ /* 0x000fc600078ec0ff */
[C---:B------:R-:W-:Y:S02]  /*138c0*/  IMAD R8, R7.reuse, UR7, R8 ;  /* 0x0000000707087c24 */ /* 0x040fe4000f8e0208 */
[----:B------:R-:W-:Y:S01]  /*138d0*/  IMAD.WIDE.U32 R2, R7, UR6, R2 ;  /* 0x0000000607027c25 */ /* 0x000fe2000f8e0002 */
[----:B------:R-:W-:Y:S02]  /*138e0*/  ULDC.64 UR6, c[0x0][0x2e8] ;  /* 0x0000ba0000067ab9 */ /* 0x000fe40000000a00 */
[----:B------:R-:W-:Y:S01]  /*138f0*/  IADD3 R7, P0, R4, UR6, RZ ;  /* 0x0000000604077c10 */ /* 0x000fe2000ff1e0ff */
[----:B------:R-:W-:Y:S02]  /*13900*/  IMAD.IADD R3, R3, 0x1, R8 ;  /* 0x0000000103037824 */ /* 0x000fe400078e0208 */
[C---:B------:R-:W-:Y:S02]  /*13910*/  IMAD R9, R17.reuse, UR5, RZ ;  /* 0x0000000511097c24 */ /* 0x040fe4000f8e02ff */
[----:B------:R-:W-:Y:S01]  /*13920*/  IMAD.WIDE.U32 R2, R17, UR4, R2 ;  /* 0x0000000411027c25 */ /* 0x000fe2000f8e0002 */
[----:B------:R-:W-:-:S02]  /*13930*/  UMOV UR4, 0xffffffff ;  /* 0xffffffff00047882 */ /* 0x000fc40000000000 */
        /* <DEDUP_REMOVED lines=27> */
.L_x_2276:
        /* <DEDUP_REMOVED lines=8> */
.L_x_2162:
        /* <DEDUP_REMOVED lines=11> */
.L_x_2163:
[----:B------:R0:W-:Y:S02]  /*13c20*/  SYNCS.ARRIVE.TRANS64.A1T0 RZ, [R0+URZ+0x13230], RZ ;  /* 0x013230ff00ff79a7 */ /* 0x0001e4000810003f */
[----:B0-23--:R-:W-:-:S05]  /*13c30*/  IMAD.U32 R0, RZ, RZ, UR45 ;  /* 0x0000002dff007e24 */ /* 0x00dfca000f8e00ff */
[----:B------:R-:W-:-:S13]  /*13c40*/  ISETP.NE.AND P0, PT, R0, 0x3, PT ;  /* 0x000000030000780c */ /* 0x000fda0003f05270 */
[----:B------:R-:W-:Y:S05]  /*13c50*/  @!P0 BRA `(.L_x_2164) ;  /* 0x0000000000048947 */ /* 0x000fea0003800000 */
[----:B------:R-:W-:Y:S01]  /*13c60*/  BPT.TRAP 0x1 ;  /* 0x000000040000795c */ /* 0x000fe20000300000 */
.L_x_2164:
[----:B------:R-:W-:Y:S01]  /*13c70*/  LOP3.LUT R0, R21, 0x1, RZ, 0x3c, !PT ;  /* 0x0000000115007812 */ /* 0x000fe200078e3cff */
[----:B------:R-:W-:Y:S01]  /*13c80*/  IMAD R2, R20, 0x8, R16 ;  /* 0x0000000814027824 */ /* 0x000fe200078e0210 */
[----:B------:R-:W-:Y:S02]  /*13c90*/  BSSY B0, `(.L_x_2165) ;  /* 0x0000004000007945 */ /* 0x000fe40003800000 */
[----:B------:R-:W-:-:S04]  /*13ca0*/  SHF.L.U32 R0, R0, 0x1f, RZ ;  /* 0x0000001f00007819 */ /* 0x000fc800000006ff */
[----:B------:R-:W0:Y:S02]  /*13cb0*/  SYNCS.PHASECHK.TRANS64.TRYWAIT P2, [R2+URZ+0x13270], R0 ;  /* 0x01327000020075a7 */ /* 0x000e24000804017f */
[----:B0-----:R-:W-:Y:S05]  /*13cc0*/  @!P2 BRA `(.L_x_2166) ;  /* 0x000000440058a947 */ /* 0x001fea0003800000 */
.L_x_2277:
[----:B------:R-:W-:Y:S05]  /*13cd0*/  BSYNC B0 ;  /* 0x0000000000007941 */ /* 0x000fea0003800000 */
.L_x_2165:
[----:B------:R-:W-:-:S04]  /*13ce0*/  MOV R3, UR44 ;  /* 0x0000002c00037c02 */ /* 0x000fc80008000f00 */
[----:B------:R-:W-:-:S13]  /*13cf0*/  ISETP.NE.AND P2, PT, R3, 0x3, PT ;  /* 0x000000030300780c */ /* 0x000fda0003f45270 */
[----:B------:R-:W-:Y:S05]  /*13d00*/  @!P2 BRA `(.L_x_2167) ;  /* 0x000000000004a947 */ /* 0x000fea0003800000 */
[----:B------:R-:W-:Y:S01]  /*13d10*/  BPT.TRAP 0x1 ;  /* 0x000000040000795c */ /* 0x000fe20000300000 */
.L_x_2167:
[----:B0-----:R-:W-:Y:S01]  /*13d20*/  SHF.L.U32 R0, R21, 0x1f, RZ ;  /* 0x0000001f15007819 */ /* 0x001fe200000006ff */
[----:B------:R-:W-:-:S03]  /*13d30*/  IMAD R3, R20, 0x2800, RZ ;  /* 0x0000280014037824 */ /* 0x000fc600078e02ff */
[----:B------:R-:W0:Y:S02]  /*13d40*/  SYNCS.PHASECHK.TRANS64.TRYWAIT P2, [R2+URZ+0x13260], R0 ;  /* 0x01326000020075a7 */ /* 0x000e24000804017f */
[----:B0-----:R-:W-:Y:S05]  /*13d50*/  @!P2 BRA `(.L_x_2168) ;  /* 0x000000440048a947 */ /* 0x001fea0003800000 */
.L_x_2278:
[----:B-1----:R-:W0:Y:S04]  /*13d60*/  LDL R4, [R1+0x30] ;  /* 0x0000300001047983 */ /* 0x002e280000100800 */
[----:B------:R-:W2:Y:S01]  /*13d70*/  LDL R10, [R1+0x2c] ;  /* 0x00002c00010a7983 */ /* 0x000ea20000100800 */
        /* <DEDUP_REMOVED lines=45> */
.L_x_2169:
[----:B-1----:R1:W-:Y:S01]  /*14050*/  SYNCS.ARRIVE.TRANS64.A1T0 RZ, [R2+URZ+0x13250], RZ ;  /* 0x013250ff02ff79a7 */ /* 0x0023e2000810003f */
[----:B------:R-:W-:Y:S06]  /*14060*/  BAR.SYNC.DEFER_BLOCKING 0x2, 0x80 ;  /* 0x0082000000007b1d */ /* 0x000fec0000010000 */
[----:B------:R-:W-:Y:S05]  /*14070*/  @!P0 BRA `(.L_x_2170) ;  /* 0x0000000000048947 */ /* 0x000fea0003800000 */
[----:B------:R-:W-:Y:S01]  /*14080*/  BPT.TRAP 0x1 ;  /* 0x000000040000795c */ /* 0x000fe20000300000 */
.L_x_2170:
[----:B------:R-:W2:Y:S01]  /*14090*/  LDL R0, [R1+0x24] ;  /* 0x0000240001007983 */ /* 0x000ea20000100800 */
[----:B-1----:R-:W-:Y:S02]  /*140a0*/  VIADD R2, R2, 0x13280 ;  /* 0x0001328002027836 */ /* 0x002fe40000000000 */
[----:B------:R-:W-:Y:S01]  /*140b0*/  IMAD.MOV.U32 R20, RZ, RZ, R27 ;  /* 0x000000ffff147224 */ /* 0x000fe200078e001b */
[----:B------:R3:W5:Y:S02]  /*140c0*/  LDL R21, [R1] ;  /* 0x0000000001157983 */ /* 0x0007640000100800 */
[----:B--2---:R-:W-:-:S04]  /*140d0*/  PRMT R2, R0, 0x654, R2 ;  /* 0x0000065400027816 */ /* 0x004fc80000000002 */
[----:B------:R3:W-:Y:S01]  /*140e0*/  SYNCS.ARRIVE.TRANS64.RED.A1T0 RZ, [R2+URZ], RZ ;  /* 0x000000ff02ff79a7 */ /* 0x0007e2000810043f */
[----:B------:R-:W-:Y:S05]  /*140f0*/  @P1 BRA `(.L_x_2171) ;  /* 0xffffffe800ec1947 */ /* 0x000fea000383ffff */
.L_x_2151:
        /* <DEDUP_REMOVED lines=20> */
.L_x_2173:
[----:B------:R-:W-:Y:S05]  /*14240*/  BSYNC B0 ;  /* 0x0000000000007941 */ /* 0x000fea0003800000 */
.L_x_2172:
[----:B------:R-:W-:Y:S05]  /*14250*/  @!P0 BRA `(.L_x_2174) ;  /* 0x0000000000048947 */ /* 0x000fea0003800000 */
[----:B------:R-:W-:Y:S01]  /*14260*/  BPT.TRAP 0x1 ;  /* 0x000000040000795c */ /* 0x000fe20000300000 */
.L_x_2174:
[----:B--2---:R-:W2:Y:S01]  /*14270*/  LDL R0, [R1] ;  /* 0x0000000001007983 */ /* 0x004ea20000100800 */
[----:B01----:R-:W-:Y:S01]  /*14280*/  IMAD R3, R27, 0x8, R16 ;  /* 0x000000081b037824 */ /* 0x003fe200078e0210 */
[----:B------:R-:W-:Y:S01]  /*14290*/  BSSY B0, `(.L_x_2175) ;  /* 0x0000005000007945 */ /* 0x000fe20003800000 */
[----:B--2---:R-:W-:-:S04]  /*142a0*/  LOP3.LUT R0, R0, 0x1, RZ, 0x3c, !PT ;  /* 0x0000000100007812 */ /* 0x004fc800078e3cff */
[----:B------:R-:W-:-:S04]  /*142b0*/  SHF.L.U32 R0, R0, 0x1f, RZ ;  /* 0x0000001f00007819 */ /* 0x000fc800000006ff */
[----:B------:R-:W0:Y:S02]  /*142c0*/  SYNCS.PHASECHK.TRANS64.TRYWAIT P1, [R3+URZ+0x13270], R0 ;  /* 0x01327000030075a7 */ /* 0x000e24000802017f */
[----:B0-----:R-:W-:Y:S05]  /*142d0*/  @!P1 BRA `(.L_x_2176) ;  /* 0x0000003c00fc9947 */ /* 0x001fea0003800000 */
.L_x_2279:
[----:B------:R-:W-:Y:S05]  /*142e0*/  BSYNC B0 ;  /* 0x0000000000007941 */ /* 0x000fea0003800000 */
.L_x_2175:
[----:B------:R-:W-:-:S05]  /*142f0*/  IMAD.U32 R2, RZ, RZ, UR44 ;  /* 0x0000002cff027e24 */ /* 0x000fca000f8e00ff */
[----:B------:R-:W-:-:S13]  /*14300*/  ISETP.NE.AND P1, PT, R2, 0x3, PT ;  /* 0x000000030200780c */ /* 0x000fda0003f25270 */
[----:B------:R-:W-:Y:S05]  /*14310*/  @!P1 BRA `(.L_x_2177) ;  /* 0x0000000000049947 */ /* 0x000fea0003800000 */
[----:B------:R-:W-:Y:S01]  /*14320*/  BPT.TRAP 0x1 ;  /* 0x000000040000795c */ /* 0x000fe20000300000 */
.L_x_2177:
[----:B0-----:R-:W2:Y:S02]  /*14330*/  LDL R0, [R1] ;  /* 0x0000000001007983 */ /* 0x001ea40000100800 */
[----:B--2---:R-:W-:-:S04]  /*14340*/  SHF.L.U32 R0, R0, 0x1f, RZ ;  /* 0x0000001f00007819 */ /* 0x004fc800000006ff */
[----:B------:R-:W0:Y:S02]  /*14350*/  SYNCS.PHASECHK.TRANS64.TRYWAIT P1, [R3+URZ+0x13260], R0 ;  /* 0x01326000030075a7 */ /* 0x000e24000802017f */
[----:B0-----:R-:W-:Y:S05]  /*14360*/  @!P1 BRA `(.L_x_2178) ;  /* 0x0000003c00ec9947 */ /* 0x001fea0003800000 */
.L_x_2280:
[----:B------:R-:W2:Y:S04]  /*14370*/  LDL R4, [R1+0x30] ;  /* 0x0000300001047983 */ /* 0x000ea80000100800 */
[----:B------:R-:W3:Y:S01]  /*14380*/  LDL R10, [R1+0x2c] ;  /* 0x00002c00010a7983 */ /* 0x000ee20000100800 */
[----:B------:R-:W-:Y:S01]  /*14390*/  IMAD R2, R27, 0x2800, RZ ;  /* 0x000028001b027824 */ /* 0x000fe200078e02ff */
[----:B------:R-:W-:Y:S05]  /*143a0*/  WARPSYNC.ALL ;  /* 0x0000000000007948 */ /* 0x000fea0003800000 */
[----:B------:R-:W-:-:S04]  /*143b0*/  MOV R12, UR44 ;  /* 0x0000002c000c7c02 */ /* 0x000fc80008000f00 */
[----:B------:R-:W-:Y:S02]  /*143c0*/  ISETP.NE.AND P1, PT, R12, 0x3, PT ;  /* 0x000000030c00780c */ /* 0x000fe40003f25270 */
[----:B--2---:R-:W-:-:S05]  /*143d0*/  LOP3.LUT R5, R2, R4, RZ, 0xfc, !PT ;  /* 0x0000000402057212 */ /* 0x004fca00078efcff */
[----:B0-----:R-:W-:-:S05]  /*143e0*/  IMAD.IADD R0, R16, 0x1, R5 ;  /* 0x0000000110007824 */ /* 0x001fca00078e0205 */
        /* <DEDUP_REMOVED lines=40> */
.L_x_2179:
[----:B-1----:R1:W-:Y:S01]  /*14670*/  SYNCS.ARRIVE.TRANS64.A1T0 RZ, [R3+URZ+0x13250], RZ ;  /* 0x013250ff03ff79a7 */ /* 0x0023e2000810003f */
[----:B------:R-:W-:Y:S06]  /*14680*/  BAR.SYNC.DEFER_BLOCKING 0x2, 0x80 ;  /* 0x0082000000007b1d */ /* 0x000fec0000010000 */
[----:B------:R-:W-:Y:S05]  /*14690*/  @!P0 BRA `(.L_x_2180) ;  /* 0x0000000000048947 */ /* 0x000fea0003800000 */
[----:B------:R-:W-:Y:S01]  /*146a0*/  BPT.TRAP 0x1 ;  /* 0x000000040000795c */ /* 0x000fe20000300000 */
.L_x_2180:
        /* <DEDUP_REMOVED lines=11> */
.L_x_2121:
[----:B------:R-:W-:Y:S05]  /*14760*/  BSYNC B7 ;  /* 0x0000000000077941 */ /* 0x000fea0003800000 */
.L_x_2119:
[----:B--2---:R-:W2:Y:S02]  /*14770*/  LDL R0, [R1+0x4] ;  /* 0x0000040001007983 */ /* 0x004ea40000100800 */
[----:B--2---:R-:W-:-:S13]  /*14780*/  LOP3.LUT P0, RZ, R0, 0x40, RZ, 0xc0, !PT ;  /* 0x0000004000ff7812 */ /* 0x004fda000780c0ff */
[----:B------:R-:W-:Y:S05]  /*14790*/  @!P0 BRA `(.L_x_2181) ;  /* 0x0000000000348947 */ /* 0x000fea0003800000 */
[----:B------:R-:W2:Y:S08]  /*147a0*/  S2UR UR4, SR_CgaCtaId ;  /* 0x00000000000479c3 */ /* 0x000eb00000008800 */
[----:B------:R-:W-:Y:S01]  /*147b0*/  BAR.SYNC.DEFER_BLOCKING 0x5, 0x200 ;  /* 0x0148000000007b1d */ /* 0x000fe20000010000 */
[----:B------:R-:W-:Y:S01]  /*147c0*/  MOV R16, 0x400 ;  /* 0x0000040000107802 */ /* 0x000fe20000000f00 */
[----:B--2---:R-:W-:-:S05]  /*147d0*/  IMAD.U32 R0, RZ, RZ, UR4 ;  /* 0x00000004ff007e24 */ /* 0x004fca000f8e00ff */
[----:B------:R-:W-:Y:S01]  /*147e0*/  LEA R16, R0, R16, 0x18 ;  /* 0x0000001000107211 */ /* 0x000fe200078ec0ff */
[----:B------:R-:W-:Y:S04]  /*147f0*/  STL [R1+0x24], R0 ;  /* 0x0000240001007387 */ /* 0x000fe80000100800 */
[----:B------:R-:W2:Y:S04]  /*14800*/  LDS.128 R4, [R16+0x132d0] ;  /* 0x0132d00010047984 */ /* 0x000ea80000000c00 */
[----:B--2---:R2:W-:Y:S01]  /*14810*/  STL.64 [R1+0x10], R4 ;  /* 0x0000100401007387 */ /* 0x0045e20000100a00 */
[----:B------:R-:W-:-:S03]  /*14820*/  IMAD.MOV.U32 R0, RZ, RZ, R7 ;  /* 0x000000ffff007224 */ /* 0x000fc600078e0007 */
[----:B------:R2:W-:Y:S02]  /*14830*/  STL [R1+0x18], R6 ;  /* 0x0000180601007387 */ /* 0x0005e40000100800 */
[----:B------:R-:W-:Y:S01]  /*14840*/  R2UR UR40, R0 ;  /* 0x00000000002872ca */ /* 0x000fe200000e0000 */
[----:B------:R-:W-:Y:S06]  /*14850*/  BAR.ARV 0x4, 0x200 ;  /* 0x0108000000007b1d */ /* 0x000fec0000002000 */
[----:B------:R-:W-:Y:S08]  /*14860*/  BRA `(.L_x_2182) ;  /* 0x0000000c00f87947 */ /* 0x000ff00003800000 */
.L_x_2181:
[----:B------:R-:W2:Y:S01]  /*14870*/  LDL.LU R0, [R1+0x10] ;  /* 0x0000100001007983 */ /* 0x000ea20000300800 */
        /* <DEDUP_REMOVED lines=8> */
[----:B------:R-:W3:Y:S01]  /*14900*/  @!P1 LDC.64 R4, c[0x0][0xc78] ;  /* 0x00031e00ff049b82 */ /* 0x000ee20000000a00 */
[----:B0-----:R-:W-:-:S04]  /*14910*/  @!P1 IMAD.WIDE R2, R7, 0x4, R2 ;  /* 0x0000000407029825 */ /* 0x001fc800078e0202 */
[----:B--2---:R-:W-:Y:S02]  /*14920*/  IMAD.MOV.U32 R10, RZ, RZ, R0 ;  /* 0x000000ffff0a7224 */ /* 0x004fe400078e0000 */
[----:B------:R-:W-:-:S06]  /*14930*/  IMAD.MOV.U32 R0, RZ, RZ, RZ ;  /* 0x000000ffff007224 */ /* 0x000fcc00078e00ff */
[----:B------:R3:W2:Y:S02]  /*14940*/  @!P1 LDG.E R0, desc[UR54][R2.64] ;  /* 0x0000003602009981 */ /* 0x0006a4000c1e1900 */
[----:B---3--:R-:W-:-:S04]  /*14950*/  @!P1 IMAD.WIDE R2, R7, 0x4, R4 ;  /* 0x0000000407029825 */ /* 0x008fc800078e0204 */
        /* <DEDUP_REMOVED lines=17> */
[----:B------:R-:W0:Y:S02]  /*14a70*/  LDC R8, c[0x0][0xc38] ;  /* 0x00030e00ff087b82 */ /* 0x000e240000000800 */
[----:B------:R-:W-:Y:S02]  /*14a80*/  IADD3 R2, R6, R3, RZ ;  /* 0x0000000306027210 */ /* 0x000fe40007ffe0ff */
[----:B------:R-:W-:Y:S04]  /*14a90*/  SHFL.IDX PT, R6, R10, RZ, 0x1f ;  /* 0x00001fff0a067589 */ /* 0x000fe800000e0000 */
[----:B------:R-:W2:Y:S02]  /*14aa0*/  SHFL.UP PT, R3, R2, 0x8, RZ ;  /* 0x0500000002037989 */ /* 0x000ea400000e00ff */
[----:B--2---:R-:W-:-:S05]  /*14ab0*/  SEL R3, R3, RZ, P4 ;  /* 0x000000ff03037207 */ /* 0x004fca0002000000 */
[----:B------:R-:W-:-:S05]  /*14ac0*/  IMAD.IADD R4, R2, 0x1, R3 ;  /* 0x0000000102047824 */ /* 0x000fca00078e0203 */
[----:B------:R-:W2:Y:S02]  /*14ad0*/  SHFL.UP PT, R3, R4, 0x10, RZ ;  /* 0x0600000004037989 */ /* 0x000ea400000e00ff */
[----:B--2---:R-:W-:-:S05]  /*14ae0*/  SEL R3, R3, RZ, P5 ;  /* 0x000000ff03037207 */ /* 0x004fca0002800000 */
[----:B------:R-:W-:-:S05]  /*14af0*/  IMAD.IADD R3, R4, 0x1, R3 ;  /* 0x0000000104037824 */ /* 0x000fca00078e0203 */
[----:B------:R-:W0:Y:S02]  /*14b00*/  SHFL.IDX PT, R7, R3, 0x1f, 0x1f ;  /* 0x03e01f0003077f89 */ /* 0x000e2400000e0000 */
[----:B0-----:R-:W-:Y:S02]  /*14b10*/  IMAD R2, R7, R8, RZ ;  /* 0x0000000807027224 */ /* 0x001fe400078e02ff */
[----:B------:R-:W-:Y:S02]  /*14b20*/  IMAD.MOV.U32 R7, RZ, RZ, RZ ;  /* 0x000000ffff077224 */ /* 0x000fe400078e00ff */
[----:B------:R-:W-:-:S05]  /*14b30*/  IMAD.IADD R9, R9, 0x1, R2 ;  /* 0x0000000109097824 */ /* 0x000fca00078e0202 */
[----:B------:R-:W-:-:S13]  /*14b40*/  ISETP.GT.AND P6, PT, R9, R6, PT ;  /* 0x000000060900720c */ /* 0x000fda0003fc4270 */
[----:B------:R-:W-:Y:S05]  /*14b50*/  @P6 BRA `(.L_x_2183) ;  /* 0x0000000000a06947 */ /* 0x000fea0003800000 */
.L_x_2185:
        /* <DEDUP_REMOVED lines=10> */
[----:B------:R-:W2:Y:S01]  /*14c00*/  @!P6 LDC.64 R4, c[0x0][0xc78] ;  /* 0x00031e00ff04eb82 */ /* 0x000ea20000000a00 */
[----:B0-----:R-:W-:-:S05]  /*14c10*/  @!P6 IMAD.WIDE R2, R11, 0x4, R2 ;  /* 0x000000040b02e825 */ /* 0x001fca00078e0202 */
[----:B------:R2:W3:Y:S02]  /*14c20*/  @!P6 LDG.E R0, desc[UR54][R2.64] ;  /* 0x000000360200e981 */ /* 0x0004e4000c1e1900 */
[----:B--2---:R-:W-:-:S04]  /*14c30*/  @!P6 IMAD.WIDE R2, R11, 0x4, R4 ;  /* 0x000000040b02e825 */ /* 0x004fc800078e0204 */
[----:B------:R-:W-:-:S06]  /*14c40*/  IMAD.MOV.U32 R5, RZ, RZ, RZ ;  /* 0x000000ffff057224 */ /* 0x000fcc00078e00ff */
[----:B------:R-:W3:Y:S02]  /*14c50*/  @!P6 LDG.E R5, desc[UR54][R2.64] ;  /* 0x000000360205e981 */ /* 0x000ee4000c1e1900 */
        /* <DEDUP_REMOVED lines=9> */
[----:B------:R-:W-:Y:S02]  /*14cf0*/  IADD3 R10, R11, R8, RZ ;  /* 0x000000080b0a7210 */ /* 0x000fe40007ffe0ff */
[----:B------:R-:W0:Y:S03]  /*14d00*/  LDC R8, c[0x0][0xc38] ;  /* 0x00030e00ff087b82 */ /* 0x000e260000000800 */
[----:B------:R-:W2:Y:S02]  /*14d10*/  SHFL.UP PT, R2, R10, 0x8, RZ ;  /* 0x050000000a027989 */ /* 0x000ea400000e00ff */
[----:B--2---:R-:W-:-:S05]  /*14d20*/  SEL R3, R2, RZ, P4 ;  /* 0x000000ff02037207 */ /* 0x004fca0002000000 */
[----:B------:R-:W-:-:S05]  /*14d30*/  IMAD.IADD R3, R10, 0x1, R3 ;  /* 0x000000010a037824 */ /* 0x000fca00078e0203 */
[----:B------:R-:W2:Y:S02]  /*14d40*/  SHFL.UP PT, R2, R3, 0x10, RZ ;  /* 0x0600000003027989 */ /* 0x000ea400000e00ff */
[----:B--2---:R-:W-:-:S05]  /*14d50*/  SEL R2, R2, RZ, P5 ;  /* 0x000000ff02027207 */ /* 0x004fca0002800000 */
        /* <DEDUP_REMOVED lines=8> */
.L_x_2183:
        /* <DEDUP_REMOVED lines=8> */
[----:B------:R0:W2:Y:S04]  /*14e60*/  SHFL.IDX PT, R5, R5, R2, 0x1f ;  /* 0x00001f0205057589 */ /* 0x0000a800000e0000 */
[----:B------:R0:W3:Y:S01]  /*14e70*/  SHFL.IDX PT, R0, R0, R11, 0x1f ;  /* 0x00001f0b00007589 */ /* 0x0000e200000e0000 */
[----:B------:R-:W-:Y:S05]  /*14e80*/  @!P0 BRA `(.L_x_2186) ;  /* 0x00000000000c8947 */ /* 0x000fea0003800000 */
[----:B------:R-:W-:-:S06]  /*14e90*/  UIADD3 UR5, UR4, -0x1, URZ ;  /* 0xffffffff04057890 */ /* 0x000fcc000fffe03f */
[----:B0-----:R-:W-:-:S05]  /*14ea0*/  IMAD.U32 R2, RZ, RZ, UR5 ;  /* 0x00000005ff027e24 */ /* 0x001fca000f8e00ff */
[----:B------:R4:W0:Y:S02]  /*14eb0*/  SHFL.IDX PT, R7, R3, R2, 0x1f ;  /* 0x00001f0203077589 */ /* 0x00082400000e0000 */
.L_x_2186:
[----:B0---4-:R-:W-:Y:S01]  /*14ec0*/  IMAD R3, R7, R8, R9 ;  /* 0x0000000807037224 */ /* 0x011fe200078e0209 */
[----:B--2---:R-:W-:Y:S01]  /*14ed0*/  ISETP.NE.AND P0, PT, R5, 0x1, PT ;  /* 0x000000010500780c */ /* 0x004fe20003f05270 */
[----:B------:R-:W-:-:S03]  /*14ee0*/  UIADD3 UR40, UR4, UR40, URZ ;  /* 0x0000002804287290 */ /* 0x000fc6000fffe03f */
[----:B------:R0:W-:Y:S01]  /*14ef0*/  STL [R1+0x10], R3 ;  /* 0x0000100301007387 */ /* 0x0001e20000100800 */
[----:B------:R-:W-:-:S08]  /*14f00*/  IADD3 R4, R6, -R3, RZ ;  /* 0x8000000306047210 */ /* 0x000fd00007ffe0ff */
[----:B------:R-:W-:Y:S05]  /*14f10*/  @!P0 BRA `(.L_x_2187) ;  /* 0x0000000000e08947 */ /* 0x000fea0003800000 */
[----:B---3--:R-:W-:Y:S01]  /*14f20*/  IABS R6, R0 ;  /* 0x0000000000067213 */ /* 0x008fe20000000000 */
[----:B------:R-:W-:-:S03]  /*14f30*/  IMAD.MOV.U32 R2, RZ, RZ, RZ ;  /* 0x000000ffff027224 */ /* 0x000fc600078e00ff */
[----:B------:R-:W2:Y:S08]  /*14f40*/  I2F.RP R8, R6 ;  /* 0x0000000600087306 */ /* 0x000eb00000209400 */
[----:B--2---:R-:W2:Y:S02]  /*14f50*/  MUFU.RCP R8, R8 ;  /* 0x0000000800087308 */ /* 0x004ea40000001000 */
[----:B--2---:R-:W-:Y:S01]  /*14f60*/  VIADD R9, R8, 0xffffffe ;  /* 0x0ffffffe08097836 */ /* 0x004fe20000000000 */
[----:B------:R-:W-:-:S05]  /*14f70*/  IABS R8, R0 ;  /* 0x0000000000087213 */ /* 0x000fca0000000000 */
[----:B0-----:R0:W2:Y:S01]  /*14f80*/  F2I.FTZ.U32.TRUNC.NTZ R3, R9 ;  /* 0x0000000900037305 */ /* 0x0010a2000021f000 */
[----:B------:R-:W-:Y:S01]  /*14f90*/  IMAD.MOV R11, RZ, RZ, -R8 ;  /* 0x000000ffff0b7224 */ /* 0x000fe200078e0a08 */
[----:B0-----:R-:W-:Y:S01]  /*14fa0*/  IABS R9, R4 ;  /* 0x0000000400097213 */ /* 0x001fe20000000000 */
[----:B--2---:R-:W-:-:S04]  /*14fb0*/  IMAD.MOV R7, RZ, RZ, -R3 ;  /* 0x000000ffff077224 */ /* 0x004fc800078e0a03 */
        /* <DEDUP_REMOVED lines=16> */
[----:B------:R-:W-:Y:S01]  /*150c0*/  @P0 IADD3 R8, R8, 0x1, RZ ;  /* 0x0000000108080810 */ /* 0x000fe20007ffe0ff */
        /* <DEDUP_REMOVED lines=25> */
[----:B------:R-:W-:Y:S01]  /*15260*/  IMAD R2, R0, R3, R4 ;  /* 0x0000000300027224 */ /* 0x000fe200078e0204 */
[----:B------:R-:W-:-:S05]  /*15270*/  LEA R3, R5, R6, 0x10 ;  /* 0x0000000605037211 */ /* 0x000fca00078e80ff */
[----:B------:R0:W-:Y:S01]  /*15280*/  STL [R1+0x18], R3 ;  /* 0x0000180301007387 */ /* 0x0001e20000100800 */
[----:B------:R-:W-:Y:S05]  /*15290*/  BRA `(.L_x_2188) ;  /* 0x0000000400007947 */ /* 0x000fea0003800000 */
.L_x_2187:
[----:B------:R-:W-:Y:S02]  /*152a0*/  ULDC.64 UR4, c[0x0][0xc90] ;  /* 0x0003240000047ab9 */ /* 0x000fe40000000a00 */
[----:B------:R-:W-:-:S06]  /*152b0*/  UIMAD.WIDE UR4, UR40, 0x4, UR4 ;  /* 0x00000004280478a5 */ /* 0x000fcc000f8e0204 */
[----:B------:R-:W-:Y:S02]  /*152c0*/  IMAD.U32 R2, RZ, RZ, UR4 ;  /* 0x00000004ff027e24 */ /* 0x000fe4000f8e00ff */
[----:B0-----:R-:W-:-:S05]  /*152d0*/  IMAD.U32 R3, RZ, RZ, UR5 ;  /* 0x00000005ff037e24 */ /* 0x001fca000f8e00ff */
[----:B------:R0:W3:Y:S02]  /*152e0*/  LDG.E R7, desc[UR54][R2.64] ;  /* 0x0000003602077981 */ /* 0x0000e4000c1e1900 */
[----:B0-----:R-:W-:Y:S02]  /*152f0*/  IMAD.MOV.U32 R2, RZ, RZ, RZ ;  /* 0x000000ffff027224 */ /* 0x001fe400078e00ff */
[----:B---3--:R-:W-:-:S05]  /*15300*/  IMAD R5, R0, R7, RZ ;  /* 0x0000000700057224 */ /* 0x008fca00078e02ff */
        /* <DEDUP_REMOVED lines=21> */
[----:B------:R-:W-:-:S05]  /*15460*/  MOV R2, R3 ;  /* 0x0000000300027202 */ /* 0x000fca0000000f00 */
        /* <DEDUP_REMOVED lines=29> */
[----:B------:R-:W-:-:S06]  /*15640*/  @P0 IADD3 R2, R2, 0x1, RZ ;  /* 0x0000000102020810 */ /* 0x000fcc0007ffe0ff */
[----:B------:R-:W-:Y:S01]  /*15650*/  @!P2 IMAD.MOV R2, RZ, RZ, -R2 ;  /* 0x000000ffff02a224 */ /* 0x000fe200078e0a02 */
[----:B------:R-:W-:Y:S01]  /*15660*/  @!P1 LOP3.LUT R2, RZ, R7, RZ, 0x33, !PT ;  /* 0x00000007ff029212 */ /* 0x000fe200078e33ff */
[----:B------:R-:W-:-:S04]  /*15670*/  IMAD.MOV R7, RZ, RZ, -R7 ;  /* 0x000000ffff077224 */ /* 0x000fc800078e0a07 */
[----:B------:R-:W-:-:S05]  /*15680*/  IMAD R3, R2, R7, R3 ;  /* 0x0000000702037224 */ /* 0x000fca00078e0203 */
[----:B------:R2:W-:Y:S02]  /*15690*/  STL [R1+0x18], R3 ;  /* 0x0000180301007387 */ /* 0x0005e40000100800 */
.L_x_2188:
[----:B0-2---:R-:W-:-:S05]  /*156a0*/  LOP3.LUT R3, RZ, R2, RZ, 0x33, !PT ;  /* 0x00000002ff037212 */ /* 0x005fca00078e33ff */
[----:B------:R-:W-:-:S05]  /*156b0*/  IMAD.IADD R0, R0, 0x1, R3 ;  /* 0x0000000100007824 */ /* 0x000fca00078e0203 */
[----:B------:R2:W-:Y:S01]  /*156c0*/  STL [R1+0x14], R0 ;  /* 0x0000140001007387 */ /* 0x0005e20000100800 */
[----:B------:R-:W-:Y:S05]  /*156d0*/  BRA `(.L_x_2189) ;  /* 0x0000000000107947 */ /* 0x000fea0003800000 */
.L_x_2184:
[----:B------:R0:W-:Y:S01]  /*156e0*/  STL [R1+0x10], R6 ;  /* 0x0000100601007387 */ /* 0x0001e20000100800 */
[----:B------:R-:W-:-:S03]  /*156f0*/  ULDC UR40, c[0x0][0xc3c] ;  /* 0x00030f0000287ab9 */ /* 0x000fc60000000800 */
[----:B------:R0:W-:Y:S04]  /*15700*/  STL [R1+0x14], RZ ;  /* 0x000014ff01007387 */ /* 0x0001e80000100800 */
[----:B------:R0:W-:Y:S02]  /*15710*/  STL [R1+0x18], RZ ;  /* 0x000018ff01007387 */ /* 0x0001e40000100800 */
.L_x_2189:
[----:B------:R-:W3:Y:S04]  /*15720*/  LDL R3, [R1+0x14] ;  /* 0x0000140001037983 */ /* 0x000ee80000100800 */
[----:B------:R-:W4:Y:S04]  /*15730*/  LDL R2, [R1+0x18] ;  /* 0x0000180001027983 */ /* 0x000f280000100800 */
[----:B------:R-:W4:Y:S01]  /*15740*/  LDL R4, [R1+0x10] ;  /* 0x0000100001047983 */ /* 0x000f220000100800 */
[----:B--2---:R-:W2:Y:S01]  /*15750*/  S2R R0, SR_TID.X ;  /* 0x0000000000007919 */ /* 0x004ea20000002100 */
[----:B------:R-:W-:Y:S01]  /*15760*/  BAR.SYNC.DEFER_BLOCKING 0x4, 0x200 ;  /* 0x0108000000007b1d */ /* 0x000fe20000010000 */
[----:B---3--:R-:W-:-:S02]  /*15770*/  IMAD.MOV.U32 R5, RZ, RZ, R3 ;  /* 0x000000ffff057224 */ /* 0x008fc400078e0003 */
[----:B----4-:R-:W-:-:S03]  /*15780*/  IMAD.MOV.U32 R3, RZ, RZ, R2 ;  /* 0x000000ffff037224 */ /* 0x010fc600078e0002 */
[----:B------:R3:W4:Y:S01]  /*15790*/  LDL R2, [R1+0x24] ;  /* 0x0000240001027983 */ /* 0x0007220000100800 */
[----:B--2---:R-:W-:Y:S01]  /*157a0*/  LOP3.LUT R0, R0, 0x1f, RZ, 0xc0, !PT ;  /* 0x0000001f00007812 */ /* 0x004fe200078ec0ff */
[----:B0-----:R-:W-:-:S03]  /*157b0*/  IMAD.MOV.U32 R6, RZ, RZ, R3 ;  /* 0x000000ffff067224 */ /* 0x001fc600078e0003 */
[----:B------:R-:W-:-:S13]  /*157c0*/  ISETP.NE.AND P0, PT, R0, RZ, PT ;  /* 0x000000ff0000720c */ /* 0x000fda0003f05270 */
[----:B------:R-:W-:Y:S01]  /*157d0*/  @!P0 MOV R0, 0x400 ;  /* 0x0000040000008802 */ /* 0x000fe20000000f00 */
[----:B----4-:R-:W0:Y:S03]  /*157e0*/  @!P0 S2R R2, SR_CgaCtaId ;  /* 0x0000000000028919 */ /* 0x010e260000008800 */
[----:B0-----:R-:W-:Y:S01]  /*157f0*/  @!P0 LEA R16, R2, R0, 0x18 ;  /* 0x0000000002108211 */ /* 0x001fe200078ec0ff */
[----:B------:R-:W-:Y:S01]  /*15800*/  IMAD.U32 R0, RZ, RZ, UR40 ;  /* 0x00000028ff007e24 */ /* 0x000fe2000f8e00ff */
[----:B------:R3:W-:Y:S03]  /*15810*/  @!P0 STL [R1+0x24], R2 ;  /* 0x0000240201008387 */ /* 0x0007e60000100800 */
[----:B------:R-:W-:-:S05]  /*15820*/  @!P0 IMAD.MOV.U32 R7, RZ, RZ, R0 ;  /* 0x000000ffff078224 */ /* 0x000fca00078e0000 */
[----:B------:R3:W-:Y:S01]  /*15830*/  @!P0 STS.128 [R16+0x132d0], R4 ;  /* 0x0132d00410008388 */ /* 0x0007e20000000c00 */
[----:B------:R-:W-:Y:S06]  /*15840*/  BAR.ARV 0x5, 0x200 ;  /* 0x0148000000007b1d */ /* 0x000fec0000002000 */
.L_x_2182:
[----:B------:R-:W-:Y:S02]  /*15850*/  ULDC UR4, c[0x0][0xc3c] ;  /* 0x00030f0000047ab9 */ /* 0x000fe40000000800 */
[----:B------:R-:W-:-:S06]  /*15860*/  UISETP.GE.AND UP0, UPT, UR40, UR4, UPT ;  /* 0x000000042800728c */ /* 0x000fcc000bf06270 */
[----:B------:R-:W-:-:S13]  /*15870*/  PLOP3.LUT P0, PT, PT, PT, UP0, 0x80, 0x0 ;  /* 0x000000000000781c */ /* 0x000fda0003f0f008 */
[----:B------:R-:W-:Y:S05]  /*15880*/  @!P0 BRA `(.L_x_2190) ;  /* 0xffffffa4004c8947 */ /* 0x000fea000383ffff */
.L_x_2114:
[----:B------:R-:W4:Y:S01]  /*15890*/  LDL.LU R0, [R1+0x3c] ;  /* 0x00003c0001007983 */ /* 0x000f220000300800 */
[----:B------:R-:W-:Y:S01]  /*158a0*/  BSSY B0, `(.L_x_2191) ;  /* 0x000000b000007945 */ /* 0x000fe20003800000 */
[----:B0-23--:R-:W0:Y:S01]  /*158b0*/  S2R R5, SR_CgaCtaId ;  /* 0x0000000000057919 */ /* 0x00de220000008800 */
[----:B----4-:R-:W-:-:S05]  /*158c0*/  VIADD R0, R0, 0x1 ;  /* 0x0000000100007836 */ /* 0x010fca0000000000 */
        /* <DEDUP_REMOVED lines=8> */
.L_x_2281:
[----:B------:R-:W-:Y:S05]  /*15950*/  BSYNC B0 ;  /* 0x0000000000007941 */ /* 0x000fea0003800000 */
.L_x_2191:
[----:B------:R-:W-:-:S03]  /*15960*/  UMOV UR4, 0xffffffff ;  /* 0xffffffff00047882 */ /* 0x000fc60000000000 */
[----:B------:R-:W-:Y:S05]  /*15970*/  BRA.DIV UR4, `(.L_x_2193) ;  /* 0x0000002a04907947 */ /* 0x000fea000b800000 */
[----:B0-----:R-:W0:Y:S02]  /*15980*/  S2R R0, SR_TID.X ;  /* 0x0000000000007919 */ /* 0x001e240000002100 */
[----:B0-----:R-:W-:-:S04]  /*15990*/  SHF.R.U32.HI R0, RZ, 0x5, R0 ;  /* 0x00000005ff007819 */ /* 0x001fc80000011600 */
[----:B------:R-:W-:-:S05]  /*159a0*/  LOP3.LUT R0, R0, 0x3, RZ, 0xc0, !PT ;  /* 0x0000000300007812 */ /* 0x000fca00078ec0ff */
[----:B------:R0:W2:Y:S02]  /*159b0*/  SHFL.IDX PT, R14, R0, RZ, 0x1f ;  /* 0x00001fff000e7589 */ /* 0x0000a400000e0000 */
.L_x_2284:
[----:B--2---:R-:W-:Y:S01]  /*159c0*/  ISETP.NE.AND P0, PT, R14, RZ, PT ;  /* 0x000000ff0e00720c */ /* 0x004fe20003f05270 */
[----:B------:R-:W-:-:S12]  /*159d0*/  BSSY B0, `(.L_x_2194) ;  /* 0x000002e000007945 */ /* 0x000fd80003800000 */
[----:B------:R-:W-:Y:S05]  /*159e0*/  @P0 BRA `(.L_x_2195) ;  /* 0x0000000000b00947 */ /* 0x000fea0003800000 */
[----:B------:R-:W-:-:S03]  /*159f0*/  UMOV UR4, 0xffffffff ;  /* 0xffffffff00047882 */ /* 0x000fc60000000000 */
[----:B------:R-:W-:Y:S05]  /*15a00*/  BRA.DIV UR4, `(.L_x_2196) ;  /* 0x0000002a04a07947 */ /* 0x000fea000b800000 */
[----:B------:R-:W-:-:S13]  /*15a10*/  ELECT P6, URZ, PT ;  /* 0x00000000003f782f */ /* 0x000fda00038c0000 */
.L_x_2287:
[----:B------:R-:W-:Y:S05]  /*15a20*/  @!P6 BRA `(.L_x_2195) ;  /* 0x0000000000a0e947 */ /* 0x000fea0003800000 */
[----:B------:R-:W-:-:S06]  /*15a30*/  ULOP3.LUT UR4, UR36, 0x2, URZ, 0xfc, !UPT ;  /* 0x0000000224047892 */ /* 0x000fcc000f8efc3f */
[----:B0-----:R-:W-:-:S05]  /*15a40*/  IMAD.U32 R0, RZ, RZ, UR4 ;  /* 0x00000004ff007e24 */ /* 0x001fca000f8e00ff */
[----:B------:R-:W-:-:S13]  /*15a50*/  ISETP.NE.AND P0, PT, R0, 0x3, PT ;  /* 0x000000030000780c */ /* 0x000fda0003f05270 */
[----:B------:R-:W-:Y:S05]  /*15a60*/  @!P0 BRA `(.L_x_2197) ;  /* 0x0000000000048947 */ /* 0x000fea0003800000 */
[----:B------:R-:W-:Y:S01]  /*15a70*/  BPT.TRAP 0x1 ;  /* 0x000000040000795c */ /* 0x000fe20000300000 */
.L_x_2197:
[----:B------:R-:W2:Y:S01]  /*15a80*/  LDL R0, [R1] ;  /* 0x0000000001007983 */ /* 0x000ea20000100800 */
[C---:B------:R-:W-:Y:S02]  /*15a90*/  IMAD R3, R27.reuse, 0x8, R5 ;  /* 0x000000081b037824 */ /* 0x040fe400078e0205 */
[----:B------:R-:W-:-:S05]  /*15aa0*/  VIADD R27, R27, 0x1 ;  /* 0x000000011b1b7836 */ /* 0x000fca0000000000 */
[----:B------:R-:W-:Y:S02]  /*15ab0*/  ISETP.NE.AND P2, PT, R27, 0x2, PT ;  /* 0x000000021b00780c */ /* 0x000fe40003f45270 */
[----:B--2---:R-:W-:Y:S02]  /*15ac0*/  SHF.L.U32 R2, R0, 0x1f, RZ ;  /* 0x0000001f00027819 */ /* 0x004fe400000006ff */
[----:B------:R-:W-:Y:S02]  /*15ad0*/  SEL R0, RZ, 0x1, P2 ;  /* 0x00000001ff007807 */ /* 0x000fe40001000000 */
[----:B------:R-:W0:Y:S02]  /*15ae0*/  SYNCS.PHASECHK.TRANS64.TRYWAIT P1, [R3+URZ+0x13240], R2 ;  /* 0x01324002030075a7 */ /* 0x000e24000802017f */
[----:B0-----:R-:W-:Y:S05]  /*15af0*/  @!P1 BRA `(.L_x_2198) ;  /* 0x0000002800849947 */ /* 0x001fea0003800000 */
.L_x_2288:
[----:B------:R-:W2:Y:S01]  /*15b00*/  LDL.LU R4, [R1] ;  /* 0x0000000001047983 */ /* 0x000ea20000300800 */
[----:B------:R-:W-:Y:S02]  /*15b10*/  SEL R27, R27, RZ, P2 ;  /* 0x000000ff1b1b7207 */ /* 0x000fe40001000000 */
[----:B--2---:R-:W-:Y:S01]  /*15b20*/  LOP3.LUT R0, R4, R0, RZ, 0x3c, !PT ;  /* 0x0000000004007212 */ /* 0x004fe200078e3cff */
[----:B------:R-:W-:Y:S06]  /*15b30*/  @!P0 BRA `(.L_x_2199) ;  /* 0x0000000000048947 */ /* 0x000fec0003800000 */
[----:B------:R-:W-:Y:S01]  /*15b40*/  BPT.TRAP 0x1 ;  /* 0x000000040000795c */ /* 0x000fe20000300000 */
.L_x_2199:
[----:B------:R-:W-:Y:S01]  /*15b50*/  IMAD R27, R27, 0x8, R5 ;  /* 0x000000081b1b7824 */ /* 0x000fe200078e0205 */
[----:B------:R-:W-:-:S04]  /*15b60*/  SHF.L.U32 R0, R0, 0x1f, RZ ;  /* 0x0000001f00007819 */ /* 0x000fc800000006ff */
[----:B------:R-:W2:Y:S02]  /*15b70*/  SYNCS.PHASECHK.TRANS64.TRYWAIT P1, [R27+URZ+0x13240], R0 ;  /* 0x013240001b0075a7 */ /* 0x000ea4000802017f */
[----:B--2---:R-:W-:Y:S05]  /*15b80*/  @!P1 BRA `(.L_x_2200) ;  /* 0x0000002800749947 */ /* 0x004fea0003800000 */
.L_x_2289:
[----:B------:R-:W-:Y:S05]  /*15b90*/  @!P0 BRA `(.L_x_2201) ;  /* 0x0000000000048947 */ /* 0x000fea0003800000 */
[----:B------:R-:W-:Y:S01]  /*15ba0*/  BPT.TRAP 0x1 ;  /* 0x000000040000795c */ /* 0x000fe20000300000 */
.L_x_2201:
[----:B------:R-:W3:Y:S02]  /*15bb0*/  SYNCS.PHASECHK.TRANS64.TRYWAIT P1, [R3+URZ+0x13260], R2 ;  /* 0x01326002030075a7 */ /* 0x000ee4000802017f */
[----:B---3--:R-:W-:Y:S05]  /*15bc0*/  @!P1 BRA `(.L_x_2202) ;  /* 0x0000002800789947 */ /* 0x008fea0003800000 */
.L_x_2290:
[----:B------:R-:W-:Y:S05]  /*15bd0*/  @!P0 BRA `(.L_x_2203) ;  /* 0x0000000000048947 */ /* 0x000fea0003800000 */
[----:B------:R-:W-:Y:S01]  /*15be0*/  BPT.TRAP 0x1 ;  /* 0x000000040000795c */ /* 0x000fe20000300000 */
.L_x_2203:
[----:B------:R-:W4:Y:S02]  /*15bf0*/  SYNCS.PHASECHK.TRANS64.TRYWAIT P1, [R27+URZ+0x13260], R0 ;  /* 0x013260001b0075a7 */ /* 0x000f24000802017f */
[----:B----4-:R-:W-:Y:S05]  /*15c00*/  @!P1 BRA `(.L_x_2204) ;  /* 0x00000028007c9947 */ /* 0x010fea0003800000 */
.L_x_2291:
[----:B------:R-:W-:Y:S05]  /*15c10*/  @!P0 BRA `(.L_x_2205) ;  /* 0x0000000000048947 */ /* 0x000fea0003800000 */
[----:B------:R-:W-:Y:S01]  /*15c20*/  BPT.TRAP 0x1 ;  /* 0x000000040000795c */ /* 0x000fe20000300000 */
.L_x_2205:
[----:B------:R-:W0:Y:S02]  /*15c30*/  SYNCS.PHASECHK.TRANS64.TRYWAIT P1, [R3+URZ+0x13280], R2 ;  /* 0x01328002030075a7 */ /* 0x000e24000802017f */
[----:B0-----:R-:W-:Y:S05]  /*15c40*/  @!P1 BRA `(.L_x_2206) ;  /* 0x0000002800809947 */ /* 0x001fea0003800000 */
.L_x_2292:
[----:B------:R-:W-:Y:S05]  /*15c50*/  @!P0 BRA `(.L_x_2207) ;  /* 0x0000000000048947 */ /* 0x000fea0003800000 */
[----:B------:R-:W-:Y:S01]  /*15c60*/  BPT.TRAP 0x1 ;  /* 0x000000040000795c */ /* 0x000fe20000300000 */
.L_x_2207:
[----:B------:R0:W0:Y:S02]  /*15c70*/  SYNCS.PHASECHK.TRANS64.TRYWAIT P0, [R27+URZ+0x13280], R0 ;  /* 0x013280001b0075a7 */ /* 0x000024000800017f */
[----:B0-----:R-:W-:Y:S05]  /*15c80*/  @!P0 NANOSLEEP.SYNCS 0x989680 ;  /* 0x009896800000895d */ /* 0x001fea0003900000 */
[----:B------:R-:W0:Y:S02]  /*15c90*/  @!P0 SYNCS.PHASECHK.TRANS64 P0, [R27+URZ+0x13280], R0 ;  /* 0x013280001b0085a7 */ /* 0x000e24000800007f */
[----:B0-----:R-:W-:Y:S05]  /*15ca0*/  @!P0 BRA `(.L_x_2207) ;  /* 0xfffffffc00f08947 */ /* 0x001fea000383ffff */
.L_x_2195:
[----:B------:R-:W-:Y:S05]  /*15cb0*/  BSYNC B0 ;  /* 0x0000000000007941 */ /* 0x000fea0003800000 */
.L_x_2194:
[----:B------:R-:W-:Y:S05]  /*15cc0*/  EXIT ;  /* 0x000000000000794d */ /* 0x000fea0003800000 */
.L_x_2060:
[----:B0-----:R-:W-:-:S04]  /*15cd0*/  IMAD.U32 R3, RZ, RZ, UR45 ;  /* 0x0000002dff037e24 */ /* 0x001fc8000f8e00ff */
[----:B------:R0:W1:Y:S03]  /*15ce0*/  SYNCS.PHASECHK.TRANS64.TRYWAIT P0, [R3+URZ+0x13200], R2 ;  /* 0x01320002030075a7 */ /* 0x000066000800017f */
[----:B-1----:R-:W-:Y:S05]  /*15cf0*/  @!P0 NANOSLEEP.SYNCS 0x989680 ;  /* 0x009896800000895d */ /* 0x002fea0003900000 */
[----:B------:R-:W1:Y:S02]  /*15d00*/  @!P0 SYNCS.PHASECHK.TRANS64 P0, [R3+URZ+0x13200], R2 ;  /* 0x01320002030085a7 */ /* 0x000e64000800007f */
[----:B-1----:R-:W-:Y:S05]  /*15d10*/  @!P0 BRA `(.L_x_2060) ;  /* 0xfffffffc00ec8947 */ /* 0x002fea000383ffff */
[----:B------:R-:W-:Y:S05]  /*15d20*/  BRA `(.L_x_2208) ;  /* 0xfffffec000047947 */ /* 0x000fea000383ffff */
.L_x_2064:
[----:B-1----:R1:W2:Y:S02]  /*15d30*/  SYNCS.PHASECHK.TRANS64.TRYWAIT P0, [R4+URZ+0x13230], R3 ;  /* 0x01323003040075a7 */ /* 0x0022a4000800017f */
[----:B--2---:R-:W-:Y:S05]  /*15d40*/  @!P0 NANOSLEEP.SYNCS 0x989680 ;  /* 0x009896800000895d */ /* 0x004fea0003900000 */
[----:B------:R-:W2:Y:S02]  /*15d50*/  @!P0 SYNCS.PHASECHK.TRANS64 P0, [R4+URZ+0x13230], R3 ;  /* 0x01323003040085a7 */ /* 0x000ea4000800007f */
[----:B--2---:R-:W-:Y:S05]  /*15d60*/  @!P0 BRA `(.L_x_2064) ;  /* 0xfffffffc00f08947 */ /* 0x004fea000383ffff */
[----:B------:R-:W-:Y:S05]  /*15d70*/  BRA `(.L_x_2063) ;  /* 0xfffffec000207947 */ /* 0x000fea000383ffff */
.L_x_2070:
[----:B-1----:R-:W-:-:S04]  /*15d80*/  IMAD.U32 R7, RZ, RZ, UR22 ;  /* 0x00000016ff077e24 */ /* 0x002fc8000f8e00ff */
[----:B------:R1:W2:Y:S03]  /*15d90*/  SYNCS.PHASECHK.TRANS64.TRYWAIT P0, [R7+URZ+0x13230], R6 ;  /* 0x01323006070075a7 */ /* 0x0002a6000800017f */
[----:B--2---:R-:W-:Y:S05]  /*15da0*/  @!P0 NANOSLEEP.SYNCS 0x989680 ;  /* 0x009896800000895d */ /* 0x004fea0003900000 */
[----:B------:R-:W2:Y:S02]  /*15db0*/  @!P0 SYNCS.PHASECHK.TRANS64 P0, [R7+URZ+0x13230], R6 ;  /* 0x01323006070085a7 */ /* 0x000ea4000800007f */
[----:B--2---:R-:W-:Y:S05]  /*15dc0*/  @!P0 BRA `(.L_x_2070) ;  /* 0xfffffffc00ec8947 */ /* 0x004fea000383ffff */
[----:B------:R-:W-:Y:S05]  /*15dd0*/  BRA `(.L_x_2069) ;  /* 0xfffffef400607947 */ /* 0x000fea000383ffff */
.L_x_2074:
[----:B-1----:R-:W-:-:S04]  /*15de0*/  IMAD.U32 R7, RZ, RZ, UR11 ;  /* 0x0000000bff077e24 */ /* 0x002fc8000f8e00ff */
[----:B------:R1:W2:Y:S03]  /*15df0*/  SYNCS.PHASECHK.TRANS64.TRYWAIT P0, [R7+URZ+0x13250], R6 ;  /* 0x01325006070075a7 */ /* 0x0002a6000800017f */
[----:B--2---:R-:W-:Y:S05]  /*15e00*/  @!P0 NANOSLEEP.SYNCS 0x989680 ;  /* 0x009896800000895d */ /* 0x004fea0003900000 */
[----:B------:R-:W2:Y:S02]  /*15e10*/  @!P0 SYNCS.PHASECHK.TRANS64 P0, [R7+URZ+0x13250], R6 ;  /* 0x01325006070085a7 */ /* 0x000ea4000800007f */
[----:B--2---:R-:W-:Y:S05]  /*15e20*/  @!P0 BRA `(.L_x_2074) ;  /* 0xfffffffc00ec8947 */ /* 0x004fea000383ffff */
[----:B------:R-:W-:Y:S05]  /*15e30*/  BRA `(.L_x_2073) ;  /* 0xfffffef8006c7947 */ /* 0x000fea000383ffff */
.L_x_2082:
[----:B-1----:R-:W-:-:S04]  /*15e40*/  IMAD.U32 R3, RZ, RZ, UR6 ;  /* 0x00000006ff037e24 */ /* 0x002fc8000f8e00ff */
[----:B------:R1:W2:Y:S03]  /*15e50*/  SYNCS.PHASECHK.TRANS64.TRYWAIT P0, [R3+URZ+0x13230], R2 ;  /* 0x01323002030075a7 */ /* 0x0002a6000800017f */
[----:B--2---:R-:W-:Y:S05]  /*15e60*/  @!P0 NANOSLEEP.SYNCS 0x989680 ;  /* 0x009896800000895d */ /* 0x004fea0003900000 */
[----:B------:R-:W2:Y:S02]  /*15e70*/  @!P0 SYNCS.PHASECHK.TRANS64 P0, [R3+URZ+0x13230], R2 ;  /* 0x01323002030085a7 */ /* 0x000ea4000800007f */
[----:B--2---:R-:W-:Y:S05]  /*15e80*/  @!P0 BRA `(.L_x_2082) ;  /* 0xfffffffc00ec8947 */ /* 0x004fea000383ffff */
[----:B------:R-:W-:Y:S05]  /*15e90*/  BRA `(.L_x_2081) ;  /* 0xffffff2c004c7947 */ /* 0x000fea000383ffff */
.L_x_2086:
[----:B-1----:R-:W-:-:S04]  /*15ea0*/  IMAD.U32 R3, RZ, RZ, UR11 ;  /* 0x0000000bff037e24 */ /* 0x002fc8000f8e00ff */
[----:B------:R1:W2:Y:S03]  /*15eb0*/  SYNCS.PHASECHK.TRANS64.TRYWAIT P0, [R3+URZ+0x13250], R2 ;  /* 0x01325002030075a7 */ /* 0x0002a6000800017f */
[----:B--2---:R-:W-:Y:S05]  /*15ec0*/  @!P0 NANOSLEEP.SYNCS 0x989680 ;  /* 0x009896800000895d */ /* 0x004fea0003900000 */
[----:B------:R-:W2:Y:S02]  /*15ed0*/  @!P0 SYNCS.PHASECHK.TRANS64 P0, [R3+URZ+0x13250], R2 ;  /* 0x01325002030085a7 */ /* 0x000ea4000800007f */
[----:B--2---:R-:W-:Y:S05]  /*15ee0*/  @!P0 BRA `(.L_x_2086) ;  /* 0xfffffffc00ec8947 */ /* 0x004fea000383ffff */
[----:B------:R-:W-:Y:S05]  /*15ef0*/  BRA `(.L_x_2085) ;  /* 0xffffff3000587947 */ /* 0x000fea000383ffff */
.L_x_2093:
[----:B-1----:R-:W-:-:S04]  /*15f00*/  MOV R7, UR5 ;  /* 0x0000000500077c02 */ /* 0x002fc80008000f00 */
[----:B------:R1:W2:Y:S03]  /*15f10*/  SYNCS.PHASECHK.TRANS64.TRYWAIT P0, [R7+URZ+0x13250], R0 ;  /* 0x01325000070075a7 */ /* 0x0002a6000800017f */
[----:B--2---:R-:W-:Y:S05]  /*15f20*/  @!P0 NANOSLEEP.SYNCS 0x989680 ;  /* 0x009896800000895d */ /* 0x004fea0003900000 */
[----:B------:R-:W2:Y:S02]  /*15f30*/  @!P0 SYNCS.PHASECHK.TRANS64 P0, [R7+URZ+0x13250], R0 ;  /* 0x01325000070085a7 */ /* 0x000ea4000800007f */
[----:B--2---:R-:W-:Y:S05]  /*15f40*/  @!P0 BRA `(.L_x_2093) ;  /* 0xfffffffc00ec8947 */ /* 0x004fea000383ffff */
[----:B------:R-:W-:Y:S05]  /*15f50*/  BRA `(.L_x_2092) ;  /* 0xffffff5800207947 */ /* 0x000fea000383ffff */
.L_x_2130:
[----:B------:R-:W0:Y:S01]  /*15f60*/  S2R R20, SR_TID.X ;  /* 0x0000000000147919 */ /* 0x000e220000002100 */
[----:B------:R-:W-:Y:S02]  /*15f70*/  IMAD.MOV.U32 R12, RZ, RZ, RZ ;  /* 0x000000ffff0c7224 */ /* 0x000fe400078e00ff */
[----:B------:R-:W-:Y:S02]  /*15f80*/  IMAD.MOV.U32 R11, RZ, RZ, 0x1f ;  /* 0x0000001fff0b7424 */ /* 0x000fe400078e00ff */
[----:B------:R-:W-:Y:S01]  /*15f90*/  IMAD.MOV.U32 R15, RZ, RZ, -0x1 ;  /* 0xffffffffff0f7424 */ /* 0x000fe200078e00ff */
[----:B0-----:R-:W-:-:S04]  /*15fa0*/  SHF.R.U32.HI R20, RZ, 0x5, R20 ;  /* 0x00000005ff147819 */ /* 0x001fc80000011614 */
[----:B------:R-:W-:-:S05]  /*15fb0*/  LOP3.LUT R20, R20, 0x3, RZ, 0xc0, !PT ;  /* 0x0000000314147812 */ /* 0x000fca00078ec0ff */
[----:B------:R-:W-:-:S07]  /*15fc0*/  IMAD.MOV.U32 R13, RZ, RZ, R20 ;  /* 0x000000ffff0d7224 */ /* 0x000fce00078e0014 */
[----:B-1---5:R-:W-:Y:S05]  /*15fd0*/  WARPSYNC.COLLECTIVE R15, `(.L_x_2209) ;  /* 0x000000000f087348 */ /* 0x022fea0003c00000 */
[----:B------:R0:W2:Y:S02]  /*15fe0*/  SHFL.IDX P6, R14, R13, R12, R11 ;  /* 0x0000000c0d0e7389 */ /* 0x0000a400000c000b */
[----:B012--5:R-:W-:Y:S01]  /*15ff0*/  ENDCOLLECTIVE ;  /* 0x000000000000791b */ /* 0x027fe20003800000 */
.L_x_2209:
[----:B------:R-:W-:Y:S05]  /*16000*/  BRA `(.L_x_2210) ;  /* 0xffffffac00987947 */ /* 0x000fea000383ffff */
.L_x_2133:
[----:B-1----:R-:W2:Y:S02]  /*16010*/  LDL R0, [R1+0x18] ;  /* 0x0000180001007983 */ /* 0x002ea40000100800 */
[----:B--2---:R1:W2:Y:S02]  /*16020*/  SYNCS.PHASECHK.TRANS64.TRYWAIT P0, [R7+URZ+0x13280], R0 ;  /* 0x01328000070075a7 */ /* 0x0042a4000800017f */
[----:B--2---:R-:W-:Y:S05]  /*16030*/  @!P0 NANOSLEEP.SYNCS 0x989680 ;  /* 0x009896800000895d */ /* 0x004fea0003900000 */
[----:B------:R-:W2:Y:S02]  /*16040*/  @!P0 SYNCS.PHASECHK.TRANS64 P0, [R7+URZ+0x13280], R0 ;  /* 0x01328000070085a7 */ /* 0x000ea4000800007f */
[----:B--2---:R-:W-:Y:S05]  /*16050*/  @!P0 BRA `(.L_x_2133) ;  /* 0xfffffffc00ec8947 */ /* 0x004fea000383ffff */
[----:B------:R-:W-:Y:S05]  /*16060*/  BRA `(.L_x_2211) ;  /* 0xffffffb000c07947 */ /* 0x000fea000383ffff */
.L_x_2134:
        /* <DEDUP_REMOVED lines=8> */
.L_x_2213:
[----:B------:R-:W-:Y:S05]  /*160f0*/  BSYNC B0 ;  /* 0x0000000000007941 */ /* 0x000fea0003800000 */
.L_x_2212:
        /* <DEDUP_REMOVED lines=8> */
.L_x_2214:
[----:B------:R-:W-:-:S05]  /*16180*/  IMAD.MOV.U32 R10, RZ, RZ, R14 ;  /* 0x000000ffff0a7224 */ /* 0x000fca00078e000e */
[----:B------:R-:W-:-:S05]  /*16190*/  IADD3 R18, P1, R19, R10, RZ ;  /* 0x0000000a13127210 */ /* 0x000fca0007f3e0ff */
[----:B------:R-:W-:Y:S02]  /*161a0*/  IMAD.X R19, RZ, RZ, R3, P1 ;  /* 0x000000ffff137224 */ /* 0x000fe400008e0603 */
[----:B------:R-:W-:Y:S02]  /*161b0*/  IMAD.IADD R3, R16, 0x1, R20 ;  /* 0x0000000110037824 */ /* 0x000fe400078e0214 */
[----:B------:R0:W5:Y:S01]  /*161c0*/  LDL.LU R20, [R1+0x4] ;  /* 0x0000040001147983 */ /* 0x0001620000300800 */
[----:B------:R-:W-:Y:S01]  /*161d0*/  IMAD.MOV.U32 R13, RZ, RZ, R2 ;  /* 0x000000ffff0d7224 */ /* 0x000fe200078e0002 */
[C---:B------:R-:W-:Y:S01]  /*161e0*/  ISETP.LT.OR P1, PT, R8.reuse, 0x1, P0 ;  /* 0x000000010800780c */ /* 0x040fe20000721670 */
[----:B------:R-:W-:Y:S01]  /*161f0*/  IMAD.MOV.U32 R12, RZ, RZ, 0x1 ;  /* 0x00000001ff0c7424 */ /* 0x000fe200078e00ff */
[C---:B------:R-:W-:Y:S02]  /*16200*/  ISETP.GE.AND P2, PT, R8.reuse, 0x81, PT ;  /* 0x000000810800780c */ /* 0x040fe40003f46270 */
[----:B------:R-:W-:-:S13]  /*16210*/  ISETP.GE.AND P4, PT, R8, 0x21, PT ;  /* 0x000000210800780c */ /* 0x000fda0003f86270 */
[----:B0----5:R-:W-:Y:S05]  /*16220*/  WARPSYNC.COLLECTIVE R15, `(.L_x_2215) ;  /* 0x000000000f087348 */ /* 0x021fea0003c00000 */
[----:B------:R1:W2:Y:S02]  /*16230*/  SHFL.IDX P6, R14, R13, R12, R11 ;  /* 0x0000000c0d0e7389 */ /* 0x0002a400000c000b */
[----:B012--5:R-:W-:Y:S01]  /*16240*/  ENDCOLLECTIVE ;  /* 0x000000000000791b */ /* 0x027fe20003800000 */
.L_x_2215:
[----:B------:R-:W-:Y:S01]  /*16250*/  ISETP.GE.AND P3, PT, R8, 0x41, PT ;  /* 0x000000410800780c */ /* 0x000fe20003f66270 */
[----:B------:R-:W-:Y:S01]  /*16260*/  @!PT LDS RZ, [RZ] ;  /* 0x00000000fffff984 */ /* 0x000fe20000000800 */
[----:B------:R-:W-:Y:S01]  /*16270*/  @!PT LDS RZ, [RZ] ;  /* 0x00000000fffff984 */ /* 0x000fe20000000800 */
[----:B------:R-:W-:Y:S01]  /*16280*/  @!PT LDS RZ, [RZ] ;  /* 0x00000000fffff984 */ /* 0x000fe20000000800 */
[----:B------:R0:W-:Y:S01]  /*16290*/  LDGSTS.E.BYPASS.LTC128B.128 [R3+0x6000], desc[UR54][R18.64], !P1 ;  /* 0x0600000012037fae */ /* 0x0001e2000c901d76 */
[----:B------:R-:W-:Y:S01]  /*162a0*/  MOV R13, R0 ;  /* 0x00000000000d7202 */ /* 0x000fe20000000f00 */
[----:B0-----:R-:W0:Y:S01]  /*162b0*/  S2R R19, SR_TID.X ;  /* 0x0000000000137919 */ /* 0x001e220000002100 */
[----:B------:R-:W-:-:S09]  /*162c0*/  IMAD.MOV.U32 R10, RZ, RZ, R14 ;  /* 0x000000ffff0a7224 */ /* 0x000fd200078e000e */
[----:B0-----:R-:W-:Y:S05]  /*162d0*/  WARPSYNC.COLLECTIVE R15, `(.L_x_2216) ;  /* 0x000000000f087348 */ /* 0x001fea0003c00000 */
[----:B------:R1:W2:Y:S02]  /*162e0*/  SHFL.IDX P6, R14, R13, R12, R11 ;  /* 0x0000000c0d0e7389 */ /* 0x0002a400000c000b */
[----:B012---:R-:W-:Y:S01]  /*162f0*/  ENDCOLLECTIVE ;  /* 0x000000000000791b */ /* 0x007fe20003800000 */
.L_x_2216:
[----:B------:R-:W-:Y:S02]  /*16300*/  IMAD.MOV.U32 R13, RZ, RZ, R2 ;  /* 0x000000ffff0d7224 */ /* 0x000fe400078e0002 */
        /* <DEDUP_REMOVED lines=10> */
.L_x_2217:
        /* <DEDUP_REMOVED lines=10> */
.L_x_2218:
[----:B------:R-:W-:Y:S02]  /*16450*/  IMAD.MOV.U32 R13, RZ, RZ, R2 ;  /* 0x000000ffff0d7224 */ /* 0x000fe400078e0002 */
[----:B------:R-:W-:Y:S02]  /*16460*/  IMAD.MOV.U32 R12, RZ, RZ, R14 ;  /* 0x000000ffff0c7224 */ /* 0x000fe400078e000e */
[----:B------:R-:W-:-:S05]  /*16470*/  IMAD.SHL.U32 R19, R19, 0x10, RZ ;  /* 0x0000001013137824 */ /* 0x000fca00078e00ff */
[----:B------:R-:W-:-:S04]  /*16480*/  LOP3.LUT R19, R19, 0x30, RZ, 0xc0, !PT ;  /* 0x0000003013137812 */ /* 0x000fc800078ec0ff */
[----:B------:R-:W-:Y:S01]  /*16490*/  IADD3 R18, P1, R19, R12, RZ ;  /* 0x0000000c13127210 */ /* 0x000fe20007f3e0ff */
[----:B------:R-:W-:-:S03]  /*164a0*/  IMAD.MOV.U32 R12, RZ, RZ, 0x3 ;  /* 0x00000003ff0c7424 */ /* 0x000fc600078e00ff */
[----:B------:R-:W-:-:S09]  /*164b0*/  IADD3.X R19, RZ, R10, RZ, P1, !PT ;  /* 0x0000000aff137210 */ /* 0x000fd20000ffe4ff */
[----:B------:R-:W-:Y:S05]  /*164c0*/  WARPSYNC.COLLECTIVE R15, `(.L_x_2219) ;  /* 0x000000000f087348 */ /* 0x000fea0003c00000 */
[----:B------:R0:W1:Y:S02]  /*164d0*/  SHFL.IDX P6, R14, R13, R12, R11 ;  /* 0x0000000c0d0e7389 */ /* 0x00006400000c000b */
[----:B01----:R-:W-:Y:S01]  /*164e0*/  ENDCOLLECTIVE ;  /* 0x000000000000791b */ /* 0x003fe20003800000 */
.L_x_2219:
        /* <DEDUP_REMOVED lines=11> */
.L_x_2220:
[----:B------:R-:W-:Y:S02]  /*165a0*/  IMAD.SHL.U32 R10, R10, 0x10, RZ ;  /* 0x000000100a0a7824 */ /* 0x000fe400078e00ff */
[----:B------:R-:W-:-:S03]  /*165b0*/  IMAD.MOV.U32 R13, RZ, RZ, R21 ;  /* 0x000000ffff0d7224 */ /* 0x000fc600078e0015 */
[----:B------:R-:W-:Y:S01]  /*165c0*/  LOP3.LUT R10, R10, 0x30, RZ, 0xc0, !PT ;  /* 0x000000300a0a7812 */ /* 0x000fe200078ec0ff */
[----:B------:R-:W-:Y:S02]  /*165d0*/  IMAD.MOV.U32 R12, RZ, RZ, RZ ;  /* 0x000000ffff0c7224 */ /* 0x000fe400078e00ff */
[----:B------:R-:W-:-:S07]  /*165e0*/  IMAD.MOV.U32 R0, RZ, RZ, R14 ;  /* 0x000000ffff007224 */ /* 0x000fce00078e000e */
[----:B------:R-:W-:Y:S05]  /*165f0*/  WARPSYNC.COLLECTIVE R15, `(.L_x_2221) ;  /* 0x000000000f087348 */ /* 0x000fea0003c00000 */
[----:B------:R0:W1:Y:S02]  /*16600*/  SHFL.IDX P6, R14, R13, R12, R11 ;  /* 0x0000000c0d0e7389 */ /* 0x00006400000c000b */
[----:B01----:R-:W-:Y:S01]  /*16610*/  ENDCOLLECTIVE ;  /* 0x000000000000791b */ /* 0x003fe20003800000 */
.L_x_2221:
        /* <DEDUP_REMOVED lines=8> */
[----:B------:R-:W-:Y:S02]  /*166a0*/  ISETP.GE.AND P1, PT, R8, 0x61, PT ;  /* 0x000000610800780c */ /* 0x000fe40003f26270 */
[----:B------:R-:W-:-:S11]  /*166b0*/  MOV R0, R14 ;  /* 0x0000000e00007202 */ /* 0x000fd60000000f00 */
[----:B0-----:R-:W-:Y:S05]  /*166c0*/  WARPSYNC.COLLECTIVE R15, `(.L_x_2222) ;  /* 0x000000000f087348 */ /* 0x001fea0003c00000 */
[----:B------:R1:W2:Y:S02]  /*166d0*/  SHFL.IDX P6, R14, R13, R12, R11 ;  /* 0x0000000c0d0e7389 */ /* 0x0002a400000c000b */
[----:B012---:R-:W-:Y:S01]  /*166e0*/  ENDCOLLECTIVE ;  /* 0x000000000000791b */ /* 0x007fe20003800000 */
.L_x_2222:
[----:B------:R-:W-:Y:S01]  /*166f0*/  IMAD.MOV.U32 R10, RZ, RZ, R14 ;  /* 0x000000ffff0a7224 */ /* 0x000fe200078e000e */
[----:B------:R-:W-:-:S04]  /*16700*/  LOP3.LUT R20, R20, 0xffffffef, RZ, 0xc0, !PT ;  /* 0xffffffef14147812 */ /* 0x000fc800078ec0ff */
[----:B------:R-:W-:-:S05]  /*16710*/  @P2 LOP3.LUT R20, R20, 0x10, RZ, 0xfc, !PT ;  /* 0x0000001014142812 */ /* 0x000fca00078efcff */
[----:B------:R1:W-:Y:S01]  /*16720*/  STL [R1+0x4], R20 ;  /* 0x0000041401007387 */ /* 0x0003e20000100800 */
[----:B------:R-:W-:Y:S05]  /*16730*/  BRA `(.L_x_2223) ;  /* 0xffffffb000747947 */ /* 0x000fea000383ffff */
.L_x_2139:
[----:B----4-:R-:W4:Y:S02]  /*16740*/  LDL R0, [R1+0x18] ;  /* 0x0000180001007983 */ /* 0x010f240000100800 */
[----:B----4-:R4:W0:Y:S02]  /*16750*/  SYNCS.PHASECHK.TRANS64.TRYWAIT P0, [R7+URZ+0x13240], R0 ;  /* 0x01324000070075a7 */ /* 0x010824000800017f */
[----:B0-----:R-:W-:Y:S05]  /*16760*/  @!P0 NANOSLEEP.SYNCS 0x989680 ;  /* 0x009896800000895d */ /* 0x001fea0003900000 */
[----:B------:R-:W0:Y:S02]  /*16770*/  @!P0 SYNCS.PHASECHK.TRANS64 P0, [R7+URZ+0x13240], R0 ;  /* 0x01324000070085a7 */ /* 0x000e24000800007f */
[----:B0-----:R-:W-:Y:S05]  /*16780*/  @!P0 BRA `(.L_x_2139) ;  /* 0xfffffffc00ec8947 */ /* 0x001fea000383ffff */
[----:B------:R-:W-:Y:S05]  /*16790*/  BRA `(.L_x_2224) ;  /* 0xffffffb000d47947 */ /* 0x000fea000383ffff */
.L_x_2140:
[----:B------:R-:W-:Y:S01]  /*167a0*/  BSSY B0, `(.L_x_2225) ;  /* 0x0000008000007945 */ /* 0x000fe20003800000 */
[----:B------:R-:W-:Y:S02]  /*167b0*/  IMAD.MOV.U32 R13, RZ, RZ, R0 ;  /* 0x000000ffff0d7224 */ /* 0x000fe400078e0000 */
[----:B------:R-:W-:Y:S02]  /*167c0*/  IMAD.MOV.U32 R12, RZ, RZ, RZ ;  /* 0x000000ffff0c7224 */ /* 0x000fe400078e00ff */
[----:B------:R-:W-:Y:S02]  /*167d0*/  IMAD.MOV.U32 R11, RZ, RZ, 0x1c1f ;  /* 0x00001c1fff0b7424 */ /* 0x000fe400078e00ff */
[----:B------:R-:W-:-:S07]  /*167e0*/  IMAD.MOV.U32 R15, RZ, RZ, -0x1 ;  /* 0xffffffffff0f7424 */ /* 0x000fce00078e00ff */
[----:B01-3--:R-:W-:Y:S05]  /*167f0*/  WARPSYNC.COLLECTIVE R15, `(.L_x_2226) ;  /* 0x000000000f087348 */ /* 0x00bfea0003c00000 */
[----:B0-----:R0:W2:Y:S02]  /*16800*/  SHFL.IDX P6, R14, R13, R12, R11 ;  /* 0x0000000c0d0e7389 */ /* 0x0010a400000c000b */
[----:B0123--:R-:W-:Y:S01]  /*16810*/  ENDCOLLECTIVE ;  /* 0x000000000000791b */ /* 0x00ffe20003800000 */
.L_x_2226:
[----:B------:R-:W-:Y:S05]  /*16820*/  BSYNC B0 ;  /* 0x0000000000007941 */ /* 0x000fea0003800000 */
.L_x_2225:
[----:B------:R-:W0:Y:S01]  /*16830*/  S2R R18, SR_TID.X ;  /* 0x0000000000127919 */ /* 0x000e220000002100 */
[----:B------:R-:W-:Y:S01]  /*16840*/  IMAD.MOV.U32 R13, RZ, RZ, R2 ;  /* 0x000000ffff0d7224 */ /* 0x000fe200078e0002 */
[----:B------:R-:W-:Y:S01]  /*16850*/  MOV R11, 0x1c1f ;  /* 0x00001c1f000b7802 */ /* 0x000fe20000000f00 */
[----:B------:R-:W-:Y:S01]  /*16860*/  IMAD.MOV.U32 R12, RZ, RZ, RZ ;  /* 0x000000ffff0c7224 */ /* 0x000fe200078e00ff */
[----:B------:R-:W1:Y:S01]  /*16870*/  LDC R19, c[0x0][0x2f4] ;  /* 0x0000bd00ff137b82 */ /* 0x000e620000000800 */
[----:B------:R-:W-:Y:S02]  /*16880*/  IMAD.MOV.U32 R15, RZ, RZ, -0x1 ;  /* 0xffffffffff0f7424 */ /* 0x000fe400078e00ff */
[----:B------:R-:W-:-:S07]  /*16890*/  IMAD.MOV.U32 R4, RZ, RZ, R14 ;  /* 0x000000ffff047224 */ /* 0x000fce00078e000e */
[----:B01----:R-:W-:Y:S05]  /*168a0*/  WARPSYNC.COLLECTIVE R15, `(.L_x_2227) ;  /* 0x000000000f087348 */ /* 0x003fea0003c00000 */
[----:B------:R2:W3:Y:S02]  /*168b0*/  SHFL.IDX P6, R14, R13, R12, R11 ;  /* 0x0000000c0d0e7389 */ /* 0x0004e400000c000b */
[----:B0123--:R-:W-:Y:S01]  /*168c0*/  ENDCOLLECTIVE ;  /* 0x000000000000791b */ /* 0x00ffe20003800000 */
.L_x_2227:
[----:B------:R-:W-:Y:S02]  /*168d0*/  IMAD.MOV.U32 R13, RZ, RZ, R0 ;  /* 0x000000ffff0d7224 */ /* 0x000fe400078e0000 */
[----:B------:R-:W-:Y:S02]  /*168e0*/  IMAD.MOV.U32 R12, RZ, RZ, 0x1 ;  /* 0x00000001ff0c7424 */ /* 0x000fe400078e00ff */
[----:B------:R-:W-:Y:S02]  /*168f0*/  IMAD.SHL.U32 R18, R18, 0x10, RZ ;  /* 0x0000001012127824 */ /* 0x000fe400078e00ff */
[----:B------:R-:W-:-:S07]  /*16900*/  IMAD.MOV.U32 R5, RZ, RZ, R14 ;  /* 0x000000ffff057224 */ /* 0x000fce00078e000e */
[----:B------:R-:W-:Y:S05]  /*16910*/  WARPSYNC.COLLECTIVE R15, `(.L_x_2228) ;  /* 0x000000000f087348 */ /* 0x000fea0003c00000 */
[----:B------:R0:W1:Y:S02]  /*16920*/  SHFL.IDX P6, R14, R13, R12, R11 ;  /* 0x0000000c0d0e7389 */ /* 0x00006400000c000b */
[----:B01----:R-:W-:Y:S01]  /*16930*/  ENDCOLLECTIVE ;  /* 0x000000000000791b */ /* 0x003fe20003800000 */
.L_x_2228:
        /* <DEDUP_REMOVED lines=16> */
.L_x_2229:
[----:B------:R-:W-:Y:S02]  /*16a40*/  IMAD.MOV.U32 R13, RZ, RZ, R0 ;  /* 0x000000ffff0d7224 */ /* 0x000fe400078e0000 */
[----:B------:R-:W-:Y:S02]  /*16a50*/  IMAD.MOV.U32 R12, RZ, RZ, 0x2 ;  /* 0x00000002ff0c7424 */ /* 0x000fe400078e00ff */
[----:B------:R-:W-:-:S07]  /*16a60*/  IMAD.MOV.U32 R5, RZ, RZ, R14 ;  /* 0x000000ffff057224 */ /* 0x000fce00078e000e */
[----:B------:R-:W-:Y:S05]  /*16a70*/  WARPSYNC.COLLECTIVE R15, `(.L_x_2230) ;  /* 0x000000000f087348 */ /* 0x000fea0003c00000 */
[----:B------:R0:W1:Y:S02]  /*16a80*/  SHFL.IDX P6, R14, R13, R12, R11 ;  /* 0x0000000c0d0e7389 */ /* 0x00006400000c000b */
[----:B01----:R-:W-:Y:S01]  /*16a90*/  ENDCOLLECTIVE ;  /* 0x000000000000791b */ /* 0x003fe20003800000 */
.L_x_2230:
[----:B------:R-:W-:-:S04]  /*16aa0*/  @P4 IADD3 R5, P0, R18, R5, RZ ;  /* 0x0000000512054210 */ /* 0x000fc80007f1e0ff */
[----:B------:R-:W-:-:S04]  /*16ab0*/  @P4 IADD3.X R4, RZ, R4, RZ, P0, !PT ;  /* 0x00000004ff044210 */ /* 0x000fc800007fe4ff */
        /* <DEDUP_REMOVED lines=12> */
.L_x_2231:
[----:B------:R-:W-:Y:S02]  /*16b80*/  IMAD.MOV.U32 R13, RZ, RZ, R0 ;  /* 0x000000ffff0d7224 */ /* 0x000fe400078e0000 */
[----:B------:R-:W-:Y:S02]  /*16b90*/  IMAD.MOV.U32 R12, RZ, RZ, 0x3 ;  /* 0x00000003ff0c7424 */ /* 0x000fe400078e00ff */
[----:B------:R-:W-:-:S07]  /*16ba0*/  IMAD.MOV.U32 R5, RZ, RZ, R14 ;  /* 0x000000ffff057224 */ /* 0x000fce00078e000e */
[----:B------:R-:W-:Y:S05]  /*16bb0*/  WARPSYNC.COLLECTIVE R15, `(.L_x_2232) ;  /* 0x000000000f087348 */ /* 0x000fea0003c00000 */
[----:B------:R0:W1:Y:S02]  /*16bc0*/  SHFL.IDX P6, R14, R13, R12, R11 ;  /* 0x0000000c0d0e7389 */ /* 0x00006400000c000b */
[----:B01----:R-:W-:Y:S01]  /*16bd0*/  ENDCOLLECTIVE ;  /* 0x000000000000791b */ /* 0x003fe20003800000 */
.L_x_2232:
[----:B------:R-:W-:-:S05]  /*16be0*/  @P3 IADD3 R5, P0, R18, R5, RZ ;  /* 0x0000000512053210 */ /* 0x000fca0007f1e0ff */
[----:B------:R-:W-:-:S05]  /*16bf0*/  @P3 IMAD.X R4, RZ, RZ, R4, P0 ;  /* 0x000000ffff043224 */ /* 0x000fca00000e0604 */
[----:B------:R-:W-:Y:S02]  /*16c00*/  @P3 LOP3.LUT R5, R5, R4, RZ, 0x3c, !PT ;  /* 0x0000000405053212 */ /* 0x000fe400078e3cff */
[----:B------:R-:W-:Y:S02]  /*16c10*/  MOV R13, R2 ;  /* 0x00000002000d7202 */ /* 0x000fe40000000f00 */
[----:B------:R-:W-:-:S04]  /*16c20*/  @P3 LOP3.LUT R4, R5, R4, RZ, 0x3c, !PT ;  /* 0x0000000405043212 */ /* 0x000fc800078e3cff */
[----:B------:R-:W-:Y:S01]  /*16c30*/  @P3 LOP3.LUT R5, R5, R4, RZ, 0x3c, !PT ;  /* 0x0000000405053212 */ /* 0x000fe200078e3cff */
[----:B------:R-:W-:-:S07]  /*16c40*/  IMAD.MOV.U32 R0, RZ, RZ, R14 ;  /* 0x000000ffff007224 */ /* 0x000fce00078e000e */
[----:B------:R-:W-:Y:S05]  /*16c50*/  WARPSYNC.COLLECTIVE R15, `(.L_x_2233) ;  /* 0x000000000f087348 */ /* 0x000fea0003c00000 */
[----:B------:R0:W1:Y:S02]  /*16c60*/  SHFL.IDX P6, R14, R13, R12, R11 ;  /* 0x0000000c0d0e7389 */ /* 0x00006400000c000b */
[----:B01----:R-:W-:Y:S01]  /*16c70*/  ENDCOLLECTIVE ;  /* 0x000000000000791b */ /* 0x003fe20003800000 */
.L_x_2233:
        /* <DEDUP_REMOVED lines=10> */
.L_x_2234:
        /* <DEDUP_REMOVED lines=13> */
.L_x_2235:
[----:B------:R-:W-:Y:S01]  /*16df0*/  IMAD.MOV.U32 R4, RZ, RZ, R14 ;  /* 0x000000ffff047224 */ /* 0x000fe200078e000e */
[----:B------:R-:W-:Y:S06]  /*16e00*/  BRA `(.L_x_2236) ;  /* 0xffffffb000487947 */ /* 0x000fec000383ffff */
.L_x_2147:
[----:B------:R-:W-:Y:S01]  /*16e10*/  MOV R13, R4 ;  /* 0x00000004000d7202 */ /* 0x000fe20000000f00 */
[----:B------:R-:W-:Y:S02]  /*16e20*/  IMAD.MOV.U32 R12, RZ, RZ, RZ ;  /* 0x000000ffff0c7224 */ /* 0x000fe400078e00ff */
[----:B------:R-:W-:Y:S02]  /*16e30*/  IMAD.MOV.U32 R11, RZ, RZ, 0x1c1f ;  /* 0x00001c1fff0b7424 */ /* 0x000fe400078e00ff */
[----:B------:R-:W-:Y:S02]  /*16e40*/  IMAD.MOV.U32 R15, RZ, RZ, -0x1 ;  /* 0xffffffffff0f7424 */ /* 0x000fe400078e00ff */
[----:B------:R-:W-:Y:S02]  /*16e50*/  IMAD R22, R22, R8, RZ ;  /* 0x0000000816167224 */ /* 0x000fe400078e02ff */
[----:B------:R-:W-:-:S07]  /*16e60*/  IMAD R6, R19, 0xc0, R20 ;  /* 0x000000c013067824 */ /* 0x000fce00078e0214 */
[----:B-----5:R-:W-:Y:S05]  /*16e70*/  WARPSYNC.COLLECTIVE R15, `(.L_x_2237) ;  /* 0x000000000f087348 */ /* 0x020fea0003c00000 */
[----:B------:R0:W1:Y:S02]  /*16e80*/  SHFL.IDX P6, R14, R13, R12, R11 ;  /* 0x0000000c0d0e7389 */ /* 0x00006400000c000b */
[----:B01---5:R-:W-:Y:S01]  /*16e90*/  ENDCOLLECTIVE ;  /* 0x000000000000791b */ /* 0x023fe20003800000 */
.L_x_2237:
[----:B------:R-:W-:Y:S01]  /*16ea0*/  ISETP.GE.AND P2, PT, R6, R22, PT ;  /* 0x000000160600720c */ /* 0x000fe20003f46270 */
[----:B------:R-:W-:Y:S02]  /*16eb0*/  IMAD.MOV.U32 R13, RZ, RZ, R0 ;  /* 0x000000ffff0d7224 */ /* 0x000fe400078e0000 */
[----:B------:R-:W-:-:S10]  /*16ec0*/  IMAD.MOV.U32 R5, RZ, RZ, R14 ;  /* 0x000000ffff057224 */ /* 0x000fd400078e000e */
[----:B------:R-:W-:Y:S05]  /*16ed0*/  WARPSYNC.COLLECTIVE R15, `(.L_x_2238) ;  /* 0x000000000f087348 */ /* 0x000fea0003c00000 */
[----:B------:R0:W1:Y:S02]  /*16ee0*/  SHFL.IDX P6, R14, R13, R12, R11 ;  /* 0x0000000c0d0e7389 */ /* 0x00006400000c000b */
[----:B01----:R-:W-:Y:S01]  /*16ef0*/  ENDCOLLECTIVE ;  /* 0x000000000000791b */ /* 0x003fe20003800000 */
.L_x_2238:
[----:B------:R-:W-:Y:S02]  /*16f00*/  IMAD.MOV.U32 R13, RZ, RZ, R4 ;  /* 0x000000ffff0d7224 */ /* 0x000fe400078e0004 */
[----:B------:R-:W-:Y:S02]  /*16f10*/  IMAD.MOV.U32 R12, RZ, RZ, 0x1 ;  /* 0x00000001ff0c7424 */ /* 0x000fe400078e00ff */
[----:B------:R-:W-:-:S07]  /*16f20*/  IMAD.MOV.U32 R7, RZ, RZ, R14 ;  /* 0x000000ffff077224 */ /* 0x000fce00078e000e */
[----:B------:R-:W-:Y:S05]  /*16f30*/  WARPSYNC.COLLECTIVE R15, `(.L_x_2239) ;  /* 0x000000000f087348 */ /* 0x000fea0003c00000 */
[----:B------:R0:W1:Y:S02]  /*16f40*/  SHFL.IDX P6, R14, R13, R12, R11 ;  /* 0x0000000c0d0e7389 */ /* 0x00006400000c000b */
[----:B01----:R-:W-:Y:S01]  /*16f50*/  ENDCOLLECTIVE ;  /* 0x000000000000791b */ /* 0x003fe20003800000 */
.L_x_2239:
[----:B------:R-:W-:-:S05]  /*16f60*/  @!P2 IADD3 R7, P1, R18, R7, RZ ;  /* 0x000000071207a210 */ /* 0x000fca0007f3e0ff */
[----:B------:R-:W-:Y:S02]  /*16f70*/  @!P2 IMAD.X R5, RZ, RZ, R5, P1 ;  /* 0x000000ffff05a224 */ /* 0x000fe400008e0605 */
[----:B------:R-:W-:Y:S02]  /*16f80*/  @!P2 IMAD.MOV.U32 R8, RZ, RZ, R7 ;  /* 0x000000ffff08a224 */ /* 0x000fe400078e0007 */
[----:B------:R-:W-:Y:S01]  /*16f90*/  @!P2 IMAD.MOV.U32 R9, RZ, RZ, R5 ;  /* 0x000000ffff09a224 */ /* 0x000fe200078e0005 */
[----:B------:R-:W-:Y:S01]  /*16fa0*/  IADD3 R5, R6, 0x20, RZ ;  /* 0x0000002006057810 */ /* 0x000fe20007ffe0ff */
[----:B------:R-:W-:-:S03]  /*16fb0*/  IMAD.MOV.U32 R13, RZ, RZ, R0 ;  /* 0x000000ffff0d7224 */ /* 0x000fc600078e0000 */
[----:B------:R-:W-:Y:S01]  /*16fc0*/  @!PT LDS RZ, [RZ] ;  /* 0x00000000fffff984 */ /* 0x000fe20000000800 */
[----:B------:R-:W-:Y:S01]  /*16fd0*/  @!PT LDS RZ, [RZ] ;  /* 0x00000000fffff984 */ /* 0x000fe20000000800 */
[----:B------:R-:W-:Y:S01]  /*16fe0*/  @!PT LDS RZ, [RZ] ;  /* 0x00000000fffff984 */ /* 0x000fe20000000800 */
[----:B------:R0:W-:Y:S01]  /*16ff0*/  @!P2 LDGSTS.E.BYPASS.LTC128B.128 [R10+0xb000], desc[UR54][R8.64], !P0 ;  /* 0x0b000000080aafae */ /* 0x0001e2000c101d76 */
[----:B------:R-:W-:Y:S01]  /*17000*/  ISETP.GE.AND P2, PT, R5, R22, PT ;  /* 0x000000160500720c */ /* 0x000fe20003f46270 */
[----:B------:R-:W-:-:S12]  /*17010*/  IMAD.MOV.U32 R5, RZ, RZ, R14 ;  /* 0x000000ffff057224 */ /* 0x000fd800078e000e */
[----:B0-----:R-:W-:Y:S05]  /*17020*/  WARPSYNC.COLLECTIVE R15, `(.L_x_2240) ;  /* 0x000000000f087348 */ /* 0x001fea0003c00000 */
[----:B------:R1:W2:Y:S02]  /*17030*/  SHFL.IDX P6, R14, R13, R12, R11 ;  /* 0x0000000c0d0e7389 */ /* 0x0002a400000c000b */
[----:B012---:R-:W-:Y:S01]  /*17040*/  ENDCOLLECTIVE ;  /* 0x000000000000791b */ /* 0x007fe20003800000 */
.L_x_2240:
[----:B------:R-:W-:Y:S01]  /*17050*/  IMAD.MOV.U32 R13, RZ, RZ, R4 ;  /* 0x000000ffff0d7224 */ /* 0x000fe200078e0004 */
[----:B------:R-:W-:Y:S01]  /*17060*/  MOV R12, 0x2 ;  /* 0x00000002000c7802 */ /* 0x000fe20000000f00 */
[----:B------:R-:W-:-:S07]  /*17070*/  IMAD.MOV.U32 R8, RZ, RZ, R14 ;  /* 0x000000ffff087224 */ /* 0x000fce00078e000e */
[----:B------:R-:W-:Y:S05]  /*17080*/  WARPSYNC.COLLECTIVE R15, `(.L_x_2241) ;  /* 0x000000000f087348 */ /* 0x000fea0003c00000 */
[----:B------:R0:W1:Y:S02]  /*17090*/  SHFL.IDX P6, R14, R13, R12, R11 ;  /* 0x0000000c0d0e7389 */ /* 0x00006400000c000b */
[----:B01----:R-:W-:Y:S01]  /*170a0*/  ENDCOLLECTIVE ;  /* 0x000000000000791b */ /* 0x003fe20003800000 */
.L_x_2241:
[----:B------:R-:W-:-:S05]  /*170b0*/  @!P2 IADD3 R8, P1, R18, R8, RZ ;  /* 0x000000081208a210 */ /* 0x000fca0007f3e0ff */
[----:B------:R-:W-:-:S04]  /*170c0*/  @!P2 IMAD.X R5, RZ, RZ, R5, P1 ;  /* 0x000000ffff05a224 */ /* 0x000fc800008e0605 */
[----:B------:R-:W-:Y:S02]  /*170d0*/  @!P2 IMAD.MOV.U32 R9, RZ, RZ, R5 ;  /* 0x000000ffff09a224 */ /* 0x000fe400078e0005 */
[----:B------:R-:W-:Y:S02]  /*170e0*/  VIADD R5, R6, 0x40 ;  /* 0x0000004006057836 */ /* 0x000fe40000000000 */
[----:B------:R-:W-:Y:S01]  /*170f0*/  IMAD.MOV.U32 R13, RZ, RZ, R0 ;  /* 0x000000ffff0d7224 */ /* 0x000fe200078e0000 */
[----:B------:R-:W-:Y:S01]  /*17100*/  @!PT LDS RZ, [RZ] ;  /* 0x00000000fffff984 */ /* 0x000fe20000000800 */
[----:B------:R-:W-:Y:S01]  /*17110*/  @!PT LDS RZ, [RZ] ;  /* 0x00000000fffff984 */ /* 0x000fe20000000800 */
[----:B------:R-:W-:Y:S01]  /*17120*/  @!PT LDS RZ, [RZ] ;  /* 0x00000000fffff984 */ /* 0x000fe20000000800 */
[----:B------:R0:W-:Y:S02]  /*17130*/  @!P2 LDGSTS.E.BYPASS.LTC128B.128 [R10+0xb800], desc[UR54][R8.64], !P0 ;  /* 0x0b800000080aafae */ /* 0x0001e4000c101d76 */
[----:B------:R-:W-:Y:S01]  /*17140*/  ISETP.GE.AND P2, PT, R5, R22, PT ;  /* 0x000000160500720c */ /* 0x000fe20003f46270 */
[----:B------:R-:W-:-:S12]  /*17150*/  IMAD.MOV.U32 R5, RZ, RZ, R14 ;  /* 0x000000ffff057224 */ /* 0x000fd800078e000e */
[----:B0-----:R-:W-:Y:S05]  /*17160*/  WARPSYNC.COLLECTIVE R15, `(.L_x_2242) ;  /* 0x000000000f087348 */ /* 0x001fea0003c00000 */
[----:B------:R1:W2:Y:S02]  /*17170*/  SHFL.IDX P6, R14, R13, R12, R11 ;  /* 0x0000000c0d0e7389 */ /* 0x0002a400000c000b */
[----:B012---:R-:W-:Y:S01]  /*17180*/  ENDCOLLECTIVE ;  /* 0x000000000000791b */ /* 0x007fe20003800000 */
.L_x_2242:
[----:B------:R-:W-:Y:S02]  /*17190*/  IMAD.MOV.U32 R13, RZ, RZ, R4 ;  /* 0x000000ffff0d7224 */ /* 0x000fe400078e0004 */
[----:B------:R-:W-:Y:S02]  /*171a0*/  IMAD.MOV.U32 R12, RZ, RZ, 0x3 ;  /* 0x00000003ff0c7424 */ /* 0x000fe400078e00ff */
[----:B------:R-:W-:-:S07]  /*171b0*/  IMAD.MOV.U32 R8, RZ, RZ, R14 ;  /* 0x000000ffff087224 */ /* 0x000fce00078e000e */
[----:B------:R-:W-:Y:S05]  /*171c0*/  WARPSYNC.COLLECTIVE R15, `(.L_x_2243) ;  /* 0x000000000f087348 */ /* 0x000fea0003c00000 */
[----:B------:R0:W1:Y:S02]  /*171d0*/  SHFL.IDX P6, R14, R13, R12, R11 ;  /* 0x0000000c0d0e7389 */ /* 0x00006400000c000b */
[----:B01----:R-:W-:Y:S01]  /*171e0*/  ENDCOLLECTIVE ;  /* 0x000000000000791b */ /* 0x003fe20003800000 */
.L_x_2243:
[----:B------:R-:W-:-:S05]  /*171f0*/  @!P2 IADD3 R8, P1, R18, R8, RZ ;  /* 0x000000081208a210 */ /* 0x000fca0007f3e0ff */
[----:B------:R-:W-:-:S04]  /*17200*/  @!P2 IMAD.X R5, RZ, RZ, R5, P1 ;  /* 0x000000ffff05a224 */ /* 0x000fc800008e0605 */
[----:B------:R-:W-:Y:S02]  /*17210*/  @!P2 IMAD.MOV.U32 R9, RZ, RZ, R5 ;  /* 0x000000ffff09a224 */ /* 0x000fe400078e0005 */
[----:B------:R-:W-:Y:S02]  /*17220*/  IMAD.MOV.U32 R13, RZ, RZ, R0 ;  /* 0x000000ffff0d7224 */ /* 0x000fe400078e0000 */
[----:B------:R-:W-:Y:S01]  /*17230*/  VIADD R5, R6, 0x60 ;  /* 0x0000006006057836 */ /* 0x000fe20000000000 */
[----:B------:R-:W-:Y:S01]  /*17240*/  @!PT LDS RZ, [RZ] ;  /* 0x00000000fffff984 */ /* 0x000fe20000000800 */
[----:B------:R-:W-:Y:S01]  /*17250*/  @!PT LDS RZ, [RZ] ;  /* 0x00000000fffff984 */ /* 0x000fe20000000800 */
[----:B------:R-:W-:Y:S01]  /*17260*/  @!PT LDS RZ, [RZ] ;  /* 0x00000000fffff984 */ /* 0x000fe20000000800 */
[----:B------:R0:W-:Y:S04]  /*17270*/  @!P2 LDGSTS.E.BYPASS.LTC128B.128 [R10+0xc000], desc[UR54][R8.64], !P0 ;  /* 0x0c000000080aafae */ /* 0x0001e8000c101d76 */
[----:B------:R-:W-:Y:S01]  /*17280*/  ISETP.GE.AND P2, PT, R5, R22, PT ;  /* 0x000000160500720c */ /* 0x000fe20003f46270 */
[----:B------:R-:W-:-:S12]  /*17290*/  IMAD.MOV.U32 R4, RZ, RZ, R14 ;  /* 0x000000ffff047224 */ /* 0x000fd800078e000e */
[----:B0-----:R-:W-:Y:S05]  /*172a0*/  WARPSYNC.COLLECTIVE R15, `(.L_x_2244) ;  /* 0x000000000f087348 */ /* 0x001fea0003c00000 */
[----:B------:R1:W2:Y:S02]  /*172b0*/  SHFL.IDX P6, R14, R13, R12, R11 ;  /* 0x0000000c0d0e7389 */ /* 0x0002a400000c000b */
[----:B012---:R-:W-:Y:S01]  /*172c0*/  ENDCOLLECTIVE ;  /* 0x000000000000791b */ /* 0x007fe20003800000 */
.L_x_2244:
[----:B------:R-:W-:Y:S02]  /*172d0*/  IMAD.MOV.U32 R13, RZ, RZ, R3 ;  /* 0x000000ffff0d7224 */ /* 0x000fe400078e0003 */
[----:B------:R-:W-:Y:S01]  /*172e0*/  IMAD.MOV.U32 R12, RZ, RZ, RZ ;  /* 0x000000ffff0c7224 */ /* 0x000fe200078e00ff */
[----:B------:R-:W-:-:S07]  /*172f0*/  MOV R0, R14 ;  /* 0x0000000e00007202 */ /* 0x000fce0000000f00 */
[----:B------:R-:W-:Y:S05]  /*17300*/  WARPSYNC.COLLECTIVE R15, `(.L_x_2245) ;  /* 0x000000000f087348 */ /* 0x000fea0003c00000 */
[----:B------:R0:W1:Y:S02]  /*17310*/  SHFL.IDX P6, R14, R13, R12, R11 ;  /* 0x0000000c0d0e7389 */ /* 0x00006400000c000b */
[----:B01----:R-:W-:Y:S01]  /*17320*/  ENDCOLLECTIVE ;  /* 0x000000000000791b */ /* 0x003fe20003800000 */
.L_x_2245:
[----:B------:R-:W-:-:S05]  /*17330*/  @!P2 IADD3 R0, P1, R18, R0, RZ ;  /* 0x000000001200a210 */ /* 0x000fca0007f3e0ff */
[----:B------:R-:W-:-:S04]  /*17340*/  @!P2 IMAD.X R4, RZ, RZ, R4, P1 ;  /* 0x000000ffff04a224 */ /* 0x000fc800008e0604 */
        /* <DEDUP_REMOVED lines=11> */
.L_x_2246:
[----:B------:R-:W-:-:S04]  /*17400*/  IADD3 R5, R6, 0x80, RZ ;  /* 0x0000008006057810 */ /* 0x000fc80007ffe0ff */
[----:B------:R-:W-:Y:S01]  /*17410*/  ISETP.GE.AND P2, PT, R5, R22, PT ;  /* 0x000000160500720c */ /* 0x000fe20003f46270 */
[----:B------:R-:W-:Y:S02]  /*17420*/  IMAD.MOV.U32 R13, RZ, RZ, R3 ;  /* 0x000000ffff0d7224 */ /* 0x000fe400078e0003 */
[----:B------:R-:W-:Y:S02]  /*17430*/  IMAD.MOV.U32 R12, RZ, RZ, 0x1 ;  /* 0x00000001ff0c7424 */ /* 0x000fe400078e00ff */
[----:B------:R-:W-:-:S08]  /*17440*/  IMAD.MOV.U32 R4, RZ, RZ, R14 ;  /* 0x000000ffff047224 */ /* 0x000fd000078e000e */
[----:B------:R-:W-:Y:S05]  /*17450*/  WARPSYNC.COLLECTIVE R15, `(.L_x_2247) ;  /* 0x000000000f087348 */ /* 0x000fea0003c00000 */
[----:B------:R0:W1:Y:S02]  /*17460*/  SHFL.IDX P6, R14, R13, R12, R11 ;  /* 0x0000000c0d0e7389 */ /* 0x00006400000c000b */
[----:B01----:R-:W-:Y:S01]  /*17470*/  ENDCOLLECTIVE ;  /* 0x000000000000791b */ /* 0x003fe20003800000 */
.L_x_2247:
        /* <DEDUP_REMOVED lines=12> */
.L_x_2248:
[----:B------:R-:W-:Y:S01]  /*17540*/  IMAD.MOV.U32 R2, RZ, RZ, R14 ;  /* 0x000000ffff027224 */ /* 0x000fe200078e000e */
[----:B------:R-:W-:Y:S06]  /*17550*/  BRA `(.L_x_2249) ;  /* 0xffffffb400447947 */ /* 0x000fec000383ffff */
.L_x_2150:
[----:B-1----:R1:W2:Y:S02]  /*17560*/  SYNCS.PHASECHK.TRANS64.TRYWAIT P0, [R16+URZ+0x13220], R3 ;  /* 0x01322003100075a7 */ /* 0x0022a4000800017f */
[----:B--2---:R-:W-:Y:S05]  /*17570*/  @!P0 NANOSLEEP.SYNCS 0x989680 ;  /* 0x009896800000895d */ /* 0x004fea0003900000 */
[----:B------:R-:W2:Y:S02]  /*17580*/  @!P0 SYNCS.PHASECHK.TRANS64 P0, [R16+URZ+0x13220], R3 ;  /* 0x01322003100085a7 */ /* 0x000ea4000800007f */
[----:B--2---:R-:W-:Y:S05]  /*17590*/  @!P0 BRA `(.L_x_2150) ;  /* 0xfffffffc00f08947 */ /* 0x004fea000383ffff */
[----:B------:R-:W-:Y:S05]  /*175a0*/  BRA `(.L_x_2250) ;  /* 0xffffffb400a07947 */ /* 0x000fea000383ffff */
.L_x_2154:
[----:B0-----:R0:W1:Y:S02]  /*175b0*/  SYNCS.PHASECHK.TRANS64.TRYWAIT P0, [R0+URZ+0x13280], R26 ;  /* 0x0132801a000075a7 */ /* 0x001064000800017f */
[----:B-1----:R-:W-:Y:S05]  /*175c0*/  @!P0 NANOSLEEP.SYNCS 0x989680 ;  /* 0x009896800000895d */ /* 0x002fea0003900000 */
[----:B------:R-:W1:Y:S02]  /*175d0*/  @!P0 SYNCS.PHASECHK.TRANS64 P0, [R0+URZ+0x13280], R26 ;  /* 0x0132801a000085a7 */ /* 0x000e64000800007f */
[----:B-1----:R-:W-:Y:S05]  /*175e0*/  @!P0 BRA `(.L_x_2154) ;  /* 0xfffffffc00f08947 */ /* 0x002fea000383ffff */
[----:B------:R-:W-:Y:S05]  /*175f0*/  BRA `(.L_x_2251) ;  /* 0xffffffb800d87947 */ /* 0x000fea000383ffff */
.L_x_2155:
[----:B------:R-:W-:Y:S01]  /*17600*/  BSSY B0, `(.L_x_2252) ;  /* 0x0000008000007945 */ /* 0x000fe20003800000 */
[----:B------:R-:W-:Y:S01]  /*17610*/  IMAD.MOV.U32 R13, RZ, RZ, R5 ;  /* 0x000000ffff0d7224 */ /* 0x000fe200078e0005 */
[----:B------:R-:W-:Y:S01]  /*17620*/  MOV R11, 0x1c1f ;  /* 0x00001c1f000b7802 */ /* 0x000fe20000000f00 */
[----:B------:R-:W-:Y:S02]  /*17630*/  IMAD.MOV.U32 R12, RZ, RZ, RZ ;  /* 0x000000ffff0c7224 */ /* 0x000fe400078e00ff */
[----:B------:R-:W-:-:S07]  /*17640*/  IMAD.MOV.U32 R15, RZ, RZ, -0x1 ;  /* 0xffffffffff0f7424 */ /* 0x000fce00078e00ff */
[----:B0-----:R-:W-:Y:S05]  /*17650*/  WARPSYNC.COLLECTIVE R15, `(.L_x_2253) ;  /* 0x000000000f087348 */ /* 0x001fea0003c00000 */
[----:B------:R1:W2:Y:S02]  /*17660*/  SHFL.IDX P6, R14, R13, R12, R11 ;  /* 0x0000000c0d0e7389 */ /* 0x0002a400000c000b */
[----:B012---:R-:W-:Y:S01]  /*17670*/  ENDCOLLECTIVE ;  /* 0x000000000000791b */ /* 0x007fe20003800000 */
.L_x_2253:
[----:B------:R-:W-:Y:S05]  /*17680*/  BSYNC B0 ;  /* 0x0000000000007941 */ /* 0x000fea0003800000 */
.L_x_2252:
[----:B------:R-:W0:Y:S01]  /*17690*/  S2R R2, SR_TID.X ;  /* 0x0000000000027919 */ /* 0x000e220000002100 */
[----:B------:R-:W-:Y:S01]  /*176a0*/  IMAD.MOV.U32 R13, RZ, RZ, R4 ;  /* 0x000000ffff0d7224 */ /* 0x000fe200078e0004 */
[----:B------:R-:W-:Y:S01]  /*176b0*/  IADD3 R6, R16, R6, RZ ;  /* 0x0000000610067210 */ /* 0x000fe20007ffe0ff */
[----:B------:R-:W-:Y:S02]  /*176c0*/  IMAD.MOV.U32 R12, RZ, RZ, RZ ;  /* 0x000000ffff0c7224 */ /* 0x000fe400078e00ff */
[----:B------:R-:W-:Y:S02]  /*176d0*/  IMAD.MOV.U32 R11, RZ, RZ, 0x1c1f ;  /* 0x00001c1fff0b7424 */ /* 0x000fe400078e00ff */
[----:B------:R-:W-:Y:S02]  /*176e0*/  IMAD.MOV.U32 R15, RZ, RZ, -0x1 ;  /* 0xffffffffff0f7424 */ /* 0x000fe400078e00ff */
[----:B------:R-:W-:-:S07]  /*176f0*/  IMAD.MOV.U32 R3, RZ, RZ, R14 ;  /* 0x000000ffff037224 */ /* 0x000fce00078e000e */
[----:B0-----:R-:W-:Y:S05]  /*17700*/  WARPSYNC.COLLECTIVE R15, `(.L_x_2254) ;  /* 0x000000000f087348 */ /* 0x001fea0003c00000 */
[----:B------:R1:W2:Y:S02]  /*17710*/  SHFL.IDX P6, R14, R13, R12, R11 ;  /* 0x0000000c0d0e7389 */ /* 0x0002a400000c000b */
[----:B012---:R-:W-:Y:S01]  /*17720*/  ENDCOLLECTIVE ;  /* 0x000000000000791b */ /* 0x007fe20003800000 */
.L_x_2254:
        /* <DEDUP_REMOVED lines=11> */
.L_x_2255:
        /* <DEDUP_REMOVED lines=10> */
.L_x_2256:
        /* <DEDUP_REMOVED lines=11> */
.L_x_2257:
        /* <DEDUP_REMOVED lines=10> */
.L_x_2258:
        /* <DEDUP_REMOVED lines=11> */
.L_x_2259:
        /* <DEDUP_REMOVED lines=10> */
.L_x_2260:
[----:B------:R-:W-:Y:S02]  /*17b20*/  IMAD.MOV.U32 R13, RZ, RZ, R18 ;  /* 0x000000ffff0d7224 */ /* 0x000fe400078e0012 */
[----:B------:R-:W-:Y:S02]  /*17b30*/  IMAD.MOV.U32 R12, RZ, RZ, RZ ;  /* 0x000000ffff0c7224 */ /* 0x000fe400078e00ff */
[----:B------:R-:W-:Y:S02]  /*17b40*/  IMAD.SHL.U32 R5, R2, 0x10, RZ ;  /* 0x0000001002057824 */ /* 0x000fe400078e00ff */
[----:B------:R-:W-:-:S07]  /*17b50*/  IMAD.MOV.U32 R2, RZ, RZ, R14 ;  /* 0x000000ffff027224 */ /* 0x000fce00078e000e */
[----:B------:R-:W-:Y:S05]  /*17b60*/  WARPSYNC.COLLECTIVE R15, `(.L_x_2261) ;  /* 0x000000000f087348 */ /* 0x000fea0003c00000 */
[----:B------:R0:W1:Y:S02]  /*17b70*/  SHFL.IDX P6, R14, R13, R12, R11 ;  /* 0x0000000c0d0e7389 */ /* 0x00006400000c000b */
[----:B01----:R-:W-:Y:S01]  /*17b80*/  ENDCOLLECTIVE ;  /* 0x000000000000791b */ /* 0x003fe20003800000 */
.L_x_2261:
        /* <DEDUP_REMOVED lines=12> */
.L_x_2262:
[----:B------:R-:W-:Y:S01]  /*17c50*/  IMAD.MOV.U32 R2, RZ, RZ, R14 ;  /* 0x000000ffff027224 */ /* 0x000fe200078e000e */
[----:B------:R-:W-:Y:S06]  /*17c60*/  BRA `(.L_x_2263) ;  /* 0xffffffb800487947 */ /* 0x000fec000383ffff */
.L_x_2160:
[----:B---3--:R3:W4:Y:S02]  /*17c70*/  SYNCS.PHASECHK.TRANS64.TRYWAIT P0, [R0+URZ+0x13240], R26 ;  /* 0x0132401a000075a7 */ /* 0x008724000800017f */
[----:B----4-:R-:W-:Y:S05]  /*17c80*/  @!P0 NANOSLEEP.SYNCS 0x989680 ;  /* 0x009896800000895d */ /* 0x010fea0003900000 */
[----:B------:R-:W4:Y:S02]  /*17c90*/  @!P0 SYNCS.PHASECHK.TRANS64 P0, [R0+URZ+0x13240], R26 ;  /* 0x0132401a000085a7 */ /* 0x000f24000800007f */
[----:B----4-:R-:W-:Y:S05]  /*17ca0*/  @!P0 BRA `(.L_x_2160) ;  /* 0xfffffffc00f08947 */ /* 0x010fea000383ffff */
[----:B------:R-:W-:Y:S05]  /*17cb0*/  BRA `(.L_x_2264) ;  /* 0xffffffb800a47947 */ /* 0x000fea000383ffff */
.L_x_2161:
[----:B------:R-:W-:Y:S01]  /*17cc0*/  BSSY B0, `(.L_x_2265) ;  /* 0x0000008000007945 */ /* 0x000fe20003800000 */
[----:B------:R-:W-:Y:S01]  /*17cd0*/  MOV R13, R8 ;  /* 0x00000008000d7202 */ /* 0x000fe20000000f00 */
[----:B------:R-:W-:Y:S02]  /*17ce0*/  IMAD.MOV.U32 R12, RZ, RZ, RZ ;  /* 0x000000ffff0c7224 */ /* 0x000fe400078e00ff */
[----:B------:R-:W-:Y:S02]  /*17cf0*/  IMAD.MOV.U32 R11, RZ, RZ, 0x1c1f ;  /* 0x00001c1fff0b7424 */ /* 0x000fe400078e00ff */
[----:B------:R-:W-:-:S07]  /*17d00*/  IMAD.MOV.U32 R15, RZ, RZ, -0x1 ;  /* 0xffffffffff0f7424 */ /* 0x000fce00078e00ff */
[----:B0-23--:R-:W-:Y:S05]  /*17d10*/  WARPSYNC.COLLECTIVE R15, `(.L_x_2266) ;  /* 0x000000000f087348 */ /* 0x00dfea0003c00000 */
[----:B------:R1:W4:Y:S02]  /*17d20*/  SHFL.IDX P6, R14, R13, R12, R11 ;  /* 0x0000000c0d0e7389 */ /* 0x00032400000c000b */
[----:B01234-:R-:W-:Y:S01]  /*17d30*/  ENDCOLLECTIVE ;  /* 0x000000000000791b */ /* 0x01ffe20003800000 */
.L_x_2266:
[----:B------:R-:W-:Y:S05]  /*17d40*/  BSYNC B0 ;  /* 0x0000000000007941 */ /* 0x000fea0003800000 */
.L_x_2265:
        /* <DEDUP_REMOVED lines=8> */
.L_x_2267:
[----:B------:R-:W-:Y:S02]  /*17dd0*/  IMAD.MOV.U32 R13, RZ, RZ, R8 ;  /* 0x000000ffff0d7224 */ /* 0x000fe400078e0008 */
[----:B------:R-:W-:Y:S02]  /*17de0*/  IMAD.MOV.U32 R12, RZ, RZ, 0x1 ;  /* 0x00000001ff0c7424 */ /* 0x000fe400078e00ff */
[----:B------:R-:W-:-:S07]  /*17df0*/  IMAD.MOV.U32 R2, RZ, RZ, R14 ;  /* 0x000000ffff027224 */ /* 0x000fce00078e000e */
[----:B------:R-:W-:Y:S05]  /*17e00*/  WARPSYNC.COLLECTIVE R15, `(.L_x_2268) ;  /* 0x000000000f087348 */ /* 0x000fea0003c00000 */
[----:B------:R0:W1:Y:S02]  /*17e10*/  SHFL.IDX P6, R14, R13, R12, R11 ;  /* 0x0000000c0d0e7389 */ /* 0x00006400000c000b */
[----:B01----:R-:W-:Y:S01]  /*17e20*/  ENDCOLLECTIVE ;  /* 0x000000000000791b */ /* 0x003fe20003800000 */
.L_x_2268:
        /* <DEDUP_REMOVED lines=11> */
.L_x_2269:
[----:B------:R-:W-:Y:S02]  /*17ee0*/  IMAD.MOV.U32 R13, RZ, RZ, R8 ;  /* 0x000000ffff0d7224 */ /* 0x000fe400078e0008 */
[----:B------:R-:W-:Y:S02]  /*17ef0*/  IMAD.MOV.U32 R12, RZ, RZ, 0x2 ;  /* 0x00000002ff0c7424 */ /* 0x000fe400078e00ff */
[----:B------:R-:W-:-:S07]  /*17f00*/  IMAD.MOV.U32 R2, RZ, RZ, R14 ;  /* 0x000000ffff027224 */ /* 0x000fce00078e000e */
[----:B------:R-:W-:Y:S05]  /*17f10*/  WARPSYNC.COLLECTIVE R15, `(.L_x_2270) ;  /* 0x000000000f087348 */ /* 0x000fea0003c00000 */
[----:B------:R0:W1:Y:S02]  /*17f20*/  SHFL.IDX P6, R14, R13, R12, R11 ;  /* 0x0000000c0d0e7389 */ /* 0x00006400000c000b */
[----:B01----:R-:W-:Y:S01]  /*17f30*/  ENDCOLLECTIVE ;  /* 0x000000000000791b */ /* 0x003fe20003800000 */
.L_x_2270:
[----:B------:R-:W-:-:S05]  /*17f40*/  IADD3 R2, P0, R18, R2, RZ ;  /* 0x0000000212027210 */ /* 0x000fca0007f1e0ff */
[----:B------:R-:W-:-:S05]  /*17f50*/  IMAD.X R3, RZ, RZ, R3, P0 ;  /* 0x000000ffff037224 */ /* 0x000fca00000e0603 */
[----:B------:R-:W-:Y:S01]  /*17f60*/  @!PT LDS RZ, [RZ] ;  /* 0x00000000fffff984 */ /* 0x000fe20000000800 */
[----:B------:R-:W-:Y:S01]  /*17f70*/  @!PT LDS RZ, [RZ] ;  /* 0x00000000fffff984 */ /* 0x000fe20000000800 */
[----:B------:R-:W-:Y:S01]  /*17f80*/  @!PT LDS RZ, [RZ] ;  /* 0x00000000fffff984 */ /* 0x000fe20000000800 */
[----:B------:R0:W-:Y:S01]  /*17f90*/  LDGSTS.E.BYPASS.LTC128B.128 [R6+0xe800], desc[UR54][R2.64], !P2 ;  /* 0x0e80000002067fae */ /* 0x0001e2000d101d76 */
[----:B------:R-:W-:Y:S01]  /*17fa0*/  MOV R13, R7 ;  /* 0x00000007000d7202 */ /* 0x000fe20000000f00 */
[----:B0-----:R-:W-:-:S07]  /*17fb0*/  IMAD.MOV.U32 R3, RZ, RZ, R14 ;  /* 0x000000ffff037224 */ /* 0x001fce00078e000e */
[----:B------:R-:W-:Y:S05]  /*17fc0*/  WARPSYNC.COLLECTIVE R15, `(.L_x_2271) ;  /* 0x000000000f087348 */ /* 0x000fea0003c00000 */
[----:B------:R0:W1:Y:S02]  /*17fd0*/  SHFL.IDX P6, R14, R13, R12, R11 ;  /* 0x0000000c0d0e7389 */ /* 0x00006400000c000b */
[----:B01----:R-:W-:Y:S01]  /*17fe0*/  ENDCOLLECTIVE ;  /* 0x000000000000791b */ /* 0x003fe20003800000 */
.L_x_2271:
[----:B------:R-:W-:Y:S02]  /*17ff0*/  IMAD.MOV.U32 R13, RZ, RZ, R8 ;  /* 0x000000ffff0d7224 */ /* 0x000fe400078e0008 */
[----:B------:R-:W-:Y:S02]  /*18000*/  IMAD.MOV.U32 R12, RZ, RZ, 0x3 ;  /* 0x00000003ff0c7424 */ /* 0x000fe400078e00ff */
[----:B------:R-:W-:-:S07]  /*18010*/  IMAD.MOV.U32 R2, RZ, RZ, R14 ;  /* 0x000000ffff027224 */ /* 0x000fce00078e000e */
[----:B------:R-:W-:Y:S05]  /*18020*/  WARPSYNC.COLLECTIVE R15, `(.L_x_2272) ;  /* 0x000000000f087348 */ /* 0x000fea0003c00000 */
[----:B------:R0:W1:Y:S02]  /*18030*/  SHFL.IDX P6, R14, R13, R12, R11 ;  /* 0x0000000c0d0e7389 */ /* 0x00006400000c000b */
[----:B01----:R-:W-:Y:S01]  /*18040*/  ENDCOLLECTIVE ;  /* 0x000000000000791b */ /* 0x003fe20003800000 */
.L_x_2272:
        /* <DEDUP_REMOVED lines=11> */
.L_x_2273:
[----:B------:R-:W-:Y:S01]  /*18100*/  IMAD.MOV.U32 R13, RZ, RZ, R5 ;  /* 0x000000ffff0d7224 */ /* 0x000fe200078e0005 */
[----:B------:R-:W-:Y:S01]  /*18110*/  MOV R12, RZ ;  /* 0x000000ff000c7202 */ /* 0x000fe20000000f00 */
[----:B------:R-:W-:-:S07]  /*18120*/  IMAD.MOV.U32 R2, RZ, RZ, R14 ;  /* 0x000000ffff027224 */ /* 0x000fce00078e000e */
[----:B------:R-:W-:Y:S05]  /*18130*/  WARPSYNC.COLLECTIVE R15, `(.L_x_2274) ;  /* 0x000000000f087348 */ /* 0x000fea0003c00000 */
[----:B------:R0:W1:Y:S02]  /*18140*/  SHFL.IDX P6, R14, R13, R12, R11 ;  /* 0x0000000c0d0e7389 */ /* 0x00006400000c000b */
[----:B01----:R-:W-:Y:S01]  /*18150*/  ENDCOLLECTIVE ;  /* 0x000000000000791b */ /* 0x003fe20003800000 */
.L_x_2274:
        /* <DEDUP_REMOVED lines=11> */
.L_x_2275:
[----:B------:R-:W-:Y:S01]  /*18210*/  IMAD.MOV.U32 R2, RZ, RZ, R14 ;  /* 0x000000ffff027224 */ /* 0x000fe200078e000e */
[----:B------:R-:W-:Y:S06]  /*18220*/  BRA `(.L_x_2276) ;  /* 0xffffffb800307947 */ /* 0x000fec000383ffff */
.L_x_2166:
[----:B0-----:R0:W2:Y:S02]  /*18230*/  SYNCS.PHASECHK.TRANS64.TRYWAIT P2, [R2+URZ+0x13270], R0 ;  /* 0x01327000020075a7 */ /* 0x0010a4000804017f */
[----:B--2---:R-:W-:Y:S05]  /*18240*/  @!P2 NANOSLEEP.SYNCS 0x989680 ;  /* 0x009896800000a95d */ /* 0x004fea0003900000 */
[----:B------:R-:W2:Y:S02]  /*18250*/  @!P2 SYNCS.PHASECHK.TRANS64 P2, [R2+URZ+0x13270], R0 ;  /* 0x013270000200a5a7 */ /* 0x000ea4000804007f */
[----:B--2---:R-:W-:Y:S05]  /*18260*/  @!P2 BRA `(.L_x_2166) ;  /* 0xfffffffc00f0a947 */ /* 0x004fea000383ffff */
[----:B------:R-:W-:Y:S05]  /*18270*/  BRA `(.L_x_2277) ;  /* 0xffffffb800947947 */ /* 0x000fea000383ffff */
.L_x_2168:
[----:B0-----:R0:W2:Y:S02]  /*18280*/  SYNCS.PHASECHK.TRANS64.TRYWAIT P2, [R2+URZ+0x13260], R0 ;  /* 0x01326000020075a7 */ /* 0x0010a4000804017f */
[----:B--2---:R-:W-:Y:S05]  /*18290*/  @!P2 NANOSLEEP.SYNCS 0x989680 ;  /* 0x009896800000a95d */ /* 0x004fea0003900000 */
[----:B------:R-:W2:Y:S02]  /*182a0*/  @!P2 SYNCS.PHASECHK.TRANS64 P2, [R2+URZ+0x13260], R0 ;  /* 0x013260000200a5a7 */ /* 0x000ea4000804007f */
[----:B--2---:R-:W-:Y:S05]  /*182b0*/  @!P2 BRA `(.L_x_2168) ;  /* 0xfffffffc00f0a947 */ /* 0x004fea000383ffff */
[----:B------:R-:W-:Y:S05]  /*182c0*/  BRA `(.L_x_2278) ;  /* 0xffffffb800a47947 */ /* 0x000fea000383ffff */
.L_x_2176:
[----:B0-----:R0:W1:Y:S02]  /*182d0*/  SYNCS.PHASECHK.TRANS64.TRYWAIT P1, [R3+URZ+0x13270], R0 ;  /* 0x01327000030075a7 */ /* 0x001064000802017f */
[----:B-1----:R-:W-:Y:S05]  /*182e0*/  @!P1 NANOSLEEP.SYNCS 0x989680 ;  /* 0x009896800000995d */ /* 0x002fea0003900000 */
[----:B------:R-:W1:Y:S02]  /*182f0*/  @!P1 SYNCS.PHASECHK.TRANS64 P1, [R3+URZ+0x13270], R0 ;  /* 0x01327000030095a7 */ /* 0x000e64000802007f */
[----:B-1----:R-:W-:Y:S05]  /*18300*/  @!P1 BRA `(.L_x_2176) ;  /* 0xfffffffc00f09947 */ /* 0x002fea000383ffff */
[----:B------:R-:W-:Y:S05]  /*18310*/  BRA `(.L_x_2279) ;  /* 0xffffffbc00f07947 */ /* 0x000fea000383ffff */
.L_x_2178:
[----:B0-----:R0:W1:Y:S02]  /*18320*/  SYNCS.PHASECHK.TRANS64.TRYWAIT P1, [R3+URZ+0x13260], R0 ;  /* 0x01326000030075a7 */ /* 0x001064000802017f */
[----:B-1----:R-:W-:Y:S05]  /*18330*/  @!P1 NANOSLEEP.SYNCS 0x989680 ;  /* 0x009896800000995d */ /* 0x002fea0003900000 */
[----:B------:R-:W1:Y:S02]  /*18340*/  @!P1 SYNCS.PHASECHK.TRANS64 P1, [R3+URZ+0x13260], R0 ;  /* 0x01326000030095a7 */ /* 0x000e64000802007f */
[----:B-1----:R-:W-:Y:S05]  /*18350*/  @!P1 BRA `(.L_x_2178) ;  /* 0xfffffffc00f09947 */ /* 0x002fea000383ffff */
[----:B------:R-:W-:Y:S05]  /*18360*/  BRA `(.L_x_2280) ;  /* 0xffffffc000007947 */ /* 0x000fea000383ffff */
.L_x_2192:
[----:B0-----:R0:W2:Y:S02]  /*18370*/  SYNCS.PHASECHK.TRANS64.TRYWAIT P0, [R5+URZ+0x13220], R0 ;  /* 0x01322000050075a7 */ /* 0x0010a4000800017f */
[----:B--2---:R-:W-:Y:S05]  /*18380*/  @!P0 NANOSLEEP.SYNCS 0x989680 ;  /* 0x009896800000895d */ /* 0x004fea0003900000 */
[----:B------:R-:W2:Y:S02]  /*18390*/  @!P0 SYNCS.PHASECHK.TRANS64 P0, [R5+URZ+0x13220], R0 ;  /* 0x01322000050085a7 */ /* 0x000ea4000800007f */
[----:B--2---:R-:W-:Y:S05]  /*183a0*/  @!P0 BRA `(.L_x_2192) ;  /* 0xfffffffc00f08947 */ /* 0x004fea000383ffff */
[----:B------:R-:W-:Y:S05]  /*183b0*/  BRA `(.L_x_2281) ;  /* 0xffffffd400647947 */ /* 0x000fea000383ffff */
.L_x_2193:
[----:B------:R-:W2:Y:S01]  /*183c0*/  S2R R2, SR_TID.X ;  /* 0x0000000000027919 */ /* 0x000ea20000002100 */
[----:B------:R-:W-:Y:S01]  /*183d0*/  BSSY B0, `(.L_x_2282) ;  /* 0x000000a000007945 */ /* 0x000fe20003800000 */
[----:B------:R-:W-:Y:S02]  /*183e0*/  IMAD.MOV.U32 R12, RZ, RZ, RZ ;  /* 0x000000ffff0c7224 */ /* 0x000fe400078e00ff */
[----:B------:R-:W-:Y:S02]  /*183f0*/  IMAD.MOV.U32 R11, RZ, RZ, 0x1f ;  /* 0x0000001fff0b7424 */ /* 0x000fe400078e00ff */
[----:B------:R-:W-:Y:S01]  /*18400*/  IMAD.MOV.U32 R15, RZ, RZ, -0x1 ;  /* 0xffffffffff0f7424 */ /* 0x000fe200078e00ff */
[----:B--2---:R-:W-:-:S04]  /*18410*/  SHF.R.U32.HI R2, RZ, 0x5, R2 ;  /* 0x00000005ff027819 */ /* 0x004fc80000011602 */
[----:B------:R-:W-:-:S05]  /*18420*/  LOP3.LUT R2, R2, 0x3, RZ, 0xc0, !PT ;  /* 0x0000000302027812 */ /* 0x000fca00078ec0ff */
[----:B------:R-:W-:-:S07]  /*18430*/  IMAD.MOV.U32 R13, RZ, RZ, R2 ;  /* 0x000000ffff0d7224 */ /* 0x000fce00078e0002 */
[----:B01---5:R-:W-:Y:S05]  /*18440*/  WARPSYNC.COLLECTIVE R15, `(.L_x_2283) ;  /* 0x000000000f087348 */ /* 0x023fea0003c00000 */
[----:B------:R2:W3:Y:S02]  /*18450*/  SHFL.IDX P6, R14, R13, R12, R11 ;  /* 0x0000000c0d0e7389 */ /* 0x0004e400000c000b */
[----:B0123-5:R-:W-:Y:S01]  /*18460*/  ENDCOLLECTIVE ;  /* 0x000000000000791b */ /* 0x02ffe20003800000 */
.L_x_2283:
[----:B------:R-:W-:Y:S05]  /*18470*/  BSYNC B0 ;  /* 0x0000000000007941 */ /* 0x000fea0003800000 */
.L_x_2282:
[----:B------:R-:W-:Y:S05]  /*18480*/  BRA `(.L_x_2284) ;  /* 0xffffffd4004c7947 */ /* 0x000fea000383ffff */
.L_x_2196:
[----:B------:R-:W-:Y:S01]  /*18490*/  BSSY B1, `(.L_x_2285) ;  /* 0x0000006000017945 */ /* 0x000fe20003800000 */
[----:B------:R-:W-:-:S07]  /*184a0*/  IMAD.MOV.U32 R15, RZ, RZ, -0x1 ;  /* 0xffffffffff0f7424 */ /* 0x000fce00078e00ff */
[----:B01---5:R-:W-:Y:S05]  /*184b0*/  WARPSYNC.COLLECTIVE R15, `(.L_x_2286) ;  /* 0x000000000f0c7348 */ /* 0x023fea0003c00000 */
[----:B------:R-:W-:Y:S02]  /*184c0*/  ELECT P6, UR62, PT ;  /* 0x00000000003e782f */ /* 0x000fe400038c0000 */
[----:B------:R-:W-:Y:S01]  /*184d0*/  MOV R14, UR62 ;  /* 0x0000003e000e7c02 */ /* 0x000fe20008000f00 */
[----:B01---5:R-:W-:Y:S10]  /*184e0*/  ENDCOLLECTIVE ;  /* 0x000000000000791b */ /* 0x023ff40003800000 */
.L_x_2286:
[----:B------:R-:W-:Y:S05]  /*184f0*/  BSYNC B1 ;  /* 0x0000000000017941 */ /* 0x000fea0003800000 */
.L_x_2285:
[----:B------:R-:W-:Y:S05]  /*18500*/  BRA `(.L_x_2287) ;  /* 0xffffffd400447947 */ /* 0x000fea000383ffff */
.L_x_2198:
[----:B0-----:R0:W2:Y:S02]  /*18510*/  SYNCS.PHASECHK.TRANS64.TRYWAIT P1, [R3+URZ+0x13240], R2 ;  /* 0x01324002030075a7 */ /* 0x0010a4000802017f */
[----:B--2---:R-:W-:Y:S05]  /*18520*/  @!P1 NANOSLEEP.SYNCS 0x989680 ;  /* 0x009896800000995d */ /* 0x004fea0003900000 */
[----:B------:R-:W2:Y:S02]  /*18530*/  @!P1 SYNCS.PHASECHK.TRANS64 P1, [R3+URZ+0x13240], R2 ;  /* 0x01324002030095a7 */ /* 0x000ea4000802007f */
[----:B--2---:R-:W-:Y:S05]  /*18540*/  @!P1 BRA `(.L_x_2198) ;  /* 0xfffffffc00f09947 */ /* 0x004fea000383ffff */
[----:B------:R-:W-:Y:S05]  /*18550*/  BRA `(.L_x_2288) ;  /* 0xffffffd400687947 */ /* 0x000fea000383ffff */
.L_x_2200:
[----:B--2---:R2:W3:Y:S02]  /*18560*/  SYNCS.PHASECHK.TRANS64.TRYWAIT P1, [R27+URZ+0x13240], R0 ;  /* 0x013240001b0075a7 */ /* 0x0044e4000802017f */
[----:B---3--:R-:W-:Y:S05]  /*18570*/  @!P1 NANOSLEEP.SYNCS 0x989680 ;  /* 0x009896800000995d */ /* 0x008fea0003900000 */
[----:B------:R-:W3:Y:S02]  /*18580*/  @!P1 SYNCS.PHASECHK.TRANS64 P1, [R27+URZ+0x13240], R0 ;  /* 0x013240001b0095a7 */ /* 0x000ee4000802007f */
[----:B---3--:R-:W-:Y:S05]  /*18590*/  @!P1 BRA `(.L_x_2200) ;  /* 0xfffffffc00f09947 */ /* 0x008fea000383ffff */
[----:B------:R-:W-:Y:S05]  /*185a0*/  BRA `(.L_x_2289) ;  /* 0xffffffd400787947 */ /* 0x000fea000383ffff */
.L_x_2202:
[----:B---3--:R3:W4:Y:S02]  /*185b0*/  SYNCS.PHASECHK.TRANS64.TRYWAIT P1, [R3+URZ+0x13260], R2 ;  /* 0x01326002030075a7 */ /* 0x008724000802017f */
[----:B----4-:R-:W-:Y:S05]  /*185c0*/  @!P1 NANOSLEEP.SYNCS 0x989680 ;  /* 0x009896800000995d */ /* 0x010fea0003900000 */
[----:B------:R-:W4:Y:S02]  /*185d0*/  @!P1 SYNCS.PHASECHK.TRANS64 P1, [R3+URZ+0x13260], R2 ;  /* 0x01326002030095a7 */ /* 0x000f24000802007f */
[----:B----4-:R-:W-:Y:S05]  /*185e0*/  @!P1 BRA `(.L_x_2202) ;  /* 0xfffffffc00f09947 */ /* 0x010fea000383ffff */
[----:B------:R-:W-:Y:S05]  /*185f0*/  BRA `(.L_x_2290) ;  /* 0xffffffd400747947 */ /* 0x000fea000383ffff */
.L_x_2204:
[----:B----4-:R4:W0:Y:S02]  /*18600*/  SYNCS.PHASECHK.TRANS64.TRYWAIT P1, [R27+URZ+0x13260], R0 ;  /* 0x013260001b0075a7 */ /* 0x010824000802017f */
[----:B0-----:R-:W-:Y:S05]  /*18610*/  @!P1 NANOSLEEP.SYNCS 0x989680 ;  /* 0x009896800000995d */ /* 0x001fea0003900000 */
[----:B------:R-:W0:Y:S02]  /*18620*/  @!P1 SYNCS.PHASECHK.TRANS64 P1, [R27+URZ+0x13260], R0 ;  /* 0x013260001b0095a7 */ /* 0x000e24000802007f */
[----:B0-----:R-:W-:Y:S05]  /*18630*/  @!P1 BRA `(.L_x_2204) ;  /* 0xfffffffc00f09947 */ /* 0x001fea000383ffff */
[----:B------:R-:W-:Y:S05]  /*18640*/  BRA `(.L_x_2291) ;  /* 0xffffffd400707947 */ /* 0x000fea000383ffff */
.L_x_2206:
[----:B------:R0:W0:Y:S02]  /*18650*/  SYNCS.PHASECHK.TRANS64.TRYWAIT P1, [R3+URZ+0x13280], R2 ;  /* 0x01328002030075a7 */ /* 0x000024000802017f */
[----:B0-----:R-:W-:Y:S05]  /*18660*/  @!P1 NANOSLEEP.SYNCS 0x989680 ;  /* 0x009896800000995d */ /* 0x001fea0003900000 */
[----:B------:R-:W0:Y:S02]  /*18670*/  @!P1 SYNCS.PHASECHK.TRANS64 P1, [R3+URZ+0x13280], R2 ;  /* 0x01328002030095a7 */ /* 0x000e24000802007f */
[----:B0-----:R-:W-:Y:S05]  /*18680*/  @!P1 BRA `(.L_x_2206) ;  /* 0xfffffffc00f09947 */ /* 0x001fea000383ffff */
[----:B------:R-:W-:Y:S05]  /*18690*/  BRA `(.L_x_2292) ;  /* 0xffffffd4006c7947 */ /* 0x000fea000383ffff */
.L_x_2293:
        /* <DEDUP_REMOVED lines=14> */
.L_x_2726:


//--------------------- .text._ZN7cutlass13device_kernelIN5flash11enable_sm90INS1_16FlashAttnFwdSm90INS1_25CollectiveMainloopFwdSm90ILi2EN4cute5tupleIJNS5_1CILi1EEES8_S8_EEENS6_IJNS7_ILi192EEENS7_ILi160EEENS7_ILi64EEEEEELi64ENS_12float_e4m3_tEfNS_4arch4Sm90ELb1ELb0ELb1ELb1ELb1ELb1ELb0ELb1ELb1ELb1ELb1ELb0EEENS1_21CollectiveEpilogueFwdINS6_IJSA_SC_SB_EEES9_NS_10bfloat16_tESG_Li384ELb1ELb1ELb1ELb1EEENS1_36VarlenDynamicPersistentTileSchedulerILi192ELi160ELi384ELi128ELb1ELb1ELb1ELb1ELb1ELb1EEEEEEEEEvNT_6ParamsE --------------------------
	.section	.text._ZN7cutlass13device_kernelIN5flash11enable_sm90INS1_16FlashAttnFwdSm90INS1_25CollectiveMainloopFwdSm90ILi2EN4cute5tupleIJNS5_1CILi1EEES8_S8_EEENS6_IJNS7_ILi192EEENS7_ILi160EEENS7_ILi64EEEEEELi64ENS_12float_e4m3_tEfNS_4arch4Sm90ELb1ELb0ELb1ELb1ELb1ELb1ELb0ELb1ELb1ELb1ELb1ELb0EEENS1_21CollectiveEpilogueFwdINS6_IJSA_SC_SB_EEES9_NS_10bfloat16_tESG_Li384ELb1ELb1ELb1ELb1EEENS1_36VarlenDynamicPersistentTileSchedulerILi192ELi160ELi384ELi128ELb1ELb1ELb1ELb1ELb1ELb1EEEEEEEEEvNT_6ParamsE,"ax",@progbits
	.align	128
.text._ZN7cutlass13device_kernelIN5flash11enable_sm90INS1_16FlashAttnFwdSm90INS1_25CollectiveMainloopFwdSm90ILi2EN4cute5tupleIJNS5_1CILi1EEES8_S8_EEENS6_IJNS7_ILi192EEENS7_ILi160EEENS7_ILi64EEEEEELi64ENS_12float_e4m3_tEfNS_4arch4Sm90ELb1ELb0ELb1ELb1ELb1ELb1ELb0ELb1ELb1ELb1ELb1ELb0EEENS1_21CollectiveEpilogueFwdINS6_IJSA_SC_SB_EEES9_NS_10bfloat16_tESG_Li384ELb1ELb1ELb1ELb1EEENS1_36VarlenDynamicPersistentTileSchedulerILi192ELi160ELi384ELi128ELb1ELb1ELb1ELb1ELb1ELb1EEEEEEEEEvNT_6ParamsE:
        .type           _ZN7cutlass13device_kernelIN5flash11enable_sm90INS1_16FlashAttnFwdSm90INS1_25CollectiveMainloopFwdSm90ILi2EN4cute5tupleIJNS5_1CILi1EEES8_S8_EEENS6_IJNS7_ILi192EEENS7_ILi160EEENS7_ILi64EEEEEELi64ENS_12float_e4m3_tEfNS_4arch4Sm90ELb1ELb0ELb1ELb1ELb1ELb1ELb0ELb1ELb1ELb1ELb1ELb0EEENS1_21CollectiveEpilogueFwdINS6_IJSA_SC_SB_EEES9_NS_10bfloat16_tESG_Li384ELb1ELb1ELb1ELb1EEENS1_36VarlenDynamicPersistentTileSchedulerILi192ELi160ELi384ELi128ELb1ELb1ELb1ELb1ELb1ELb1EEEEEEEEEvNT_6ParamsE,@function
        .size           _ZN7cutlass13device_kernelIN5flash11enable_sm90INS1_16FlashAttnFwdSm90INS1_25CollectiveMainloopFwdSm90ILi2EN4cute5tupleIJNS5_1CILi1EEES8_S8_EEENS6_IJNS7_ILi192EEENS7_ILi160EEENS7_ILi64EEEEEELi64ENS_12float_e4m3_tEfNS_4arch4Sm90ELb1ELb0ELb1ELb1ELb1ELb1ELb0ELb1ELb1ELb1ELb1ELb0EEENS1_21CollectiveEpilogueFwdINS6_IJSA_SC_SB_EEES9_NS_10bfloat16_tESG_Li384ELb1ELb1ELb1ELb1EEENS1_36VarlenDynamicPersistentTileSchedulerILi192ELi160ELi384ELi128ELb1ELb1ELb1ELb1ELb1ELb1EEEEEEEEEvNT_6ParamsE,(.L_x_2727 - _ZN7cutlass13device_kernelIN5flash11enable_sm90INS1_16FlashAttnFwdSm90INS1_25CollectiveMainloopFwdSm90ILi2EN4cute5tupleIJNS5_1CILi1EEES8_S8_EEENS6_IJNS7_ILi192EEENS7_ILi160EEENS7_ILi64EEEEEELi64ENS_12float_e4m3_tEfNS_4arch4Sm90ELb1ELb0ELb1ELb1ELb1ELb1ELb0ELb1ELb1ELb1ELb1ELb0EEENS1_21CollectiveEpilogueFwdINS6_IJSA_SC_SB_EEES9_NS_10bfloat16_tESG_Li384ELb1ELb1ELb1ELb1EEENS1_36VarlenDynamicPersistentTileSchedulerILi192ELi160ELi384ELi128ELb1ELb1ELb1ELb1ELb1ELb1EEEEEEEEEvNT_6ParamsE)
        .other          _ZN7cutlass13device_kernelIN5flash11enable_sm90INS1_16FlashAttnFwdSm90INS1_25CollectiveMainloopFwdSm90ILi2EN4cute5tupleIJNS5_1CILi1EEES8_S8_EEENS6_IJNS7_ILi192EEENS7_ILi160EEENS7_ILi64EEEEEELi64ENS_12float_e4m3_tEfNS_4arch4Sm90ELb1ELb0ELb1ELb1ELb1ELb1ELb0ELb1ELb1ELb1ELb1ELb0EEENS1_21CollectiveEpilogueFwdINS6_IJSA_SC_SB_EEES9_NS_10bfloat16_tESG_Li384ELb1ELb1ELb1ELb1EEENS1_36VarlenDynamicPersistentTileSchedulerILi192ELi160ELi384ELi128ELb1ELb1ELb1ELb1ELb1ELb1EEEEEEEEEvNT_6ParamsE,@"STO_CUDA_ENTRY STV_DEFAULT"
_ZN7cutlass13device_kernelIN5flash11enable_sm90INS1_16FlashAttnFwdSm90INS1_25CollectiveMainloopFwdSm90ILi2EN4cute5tupleIJNS5_1CILi1EEES8_S8_EEENS6_IJNS7_ILi192EEENS7_ILi160EEENS7_ILi64EEEEEELi64ENS_12float_e4m3_tEfNS_4arch4Sm90ELb1ELb0ELb1ELb1ELb1ELb1ELb0ELb1ELb1ELb1ELb1ELb0EEENS1_21CollectiveEpilogueFwdINS6_IJSA_SC_SB_EEES9_NS_10bfloat16_tESG_Li384ELb1ELb1ELb1ELb1EEENS1_36VarlenDynamicPersistentTileSchedulerILi192ELi160ELi384ELi128ELb1ELb1ELb1ELb1ELb1ELb1EEEEEEEEEvNT_6ParamsE:
        /* <DEDUP_REMOVED lines=17> */
.L_x_2295:
[----:B------:R-:W-:Y:S05]  /*0110*/  BSYNC B0 ;  /* 0x0000000000007941 */ /* 0x000fea0003800000 */
.L_x_2294:
        /* <DEDUP_REMOVED lines=40> */
.L_x_2296:
        /* <DEDUP_REMOVED lines=22> */
.L_x_2297:
        /* <DEDUP_REMOVED lines=18> */
.L_x_2298:
        /* <DEDUP_REMOVED lines=22> */
.L_x_2299:
        /* <DEDUP_REMOVED lines=23> */
.L_x_2300:
        /* <DEDUP_REMOVED lines=9> */
.L_x_2303:
        /* <DEDUP_REMOVED lines=22> */
[-C--:B--2---:R-:W-:Y:S02]  /*0ae0*/  LEA.HI R2, R0, R15.reuse, RZ, 0x7 ;  /* 0x0000000f00027211 */ /* 0x084fe400078f38ff */
[----:B------:R-:W-:Y:S01]  /*0af0*/  SHF.R.S32.HI R10, RZ, 0x1, R3 ;  /* 0x00000001ff0a7819 */ /* 0x000fe20000011403 */
[----:B------:R-:W-:Y:S01]  /*0b00*/  IMAD.SHL.U32 R8, R4, 0x20, RZ ;  /* 0x0000002004087824 */ /* 0x000fe200078e00ff */
[----:B------:R-:W-:-:S02]  /*0b10*/  LEA.HI R5, R0, R15, RZ, 0x4 ;  /* 0x0000000f00057211 */ /* 0x000fc400078f20ff */
[----:B------:R-:W-:Y:S02]  /*0b20*/  LOP3.LUT R9, R2, 0xffffff80, RZ, 0xc0, !PT ;  /* 0xffffff8002097812 */ /* 0x000fe400078ec0ff */
[----:B------:R-:W-:Y:S02]  /*0b30*/  LEA.HI R4, R3, R10, RZ, 0x1 ;  /* 0x0000000a03047211 */ /* 0x000fe400078f08ff */
[----:B------:R-:W-:Y:S01]  /*0b40*/  LOP3.LUT R7, R5, 0x3fffff0, RZ, 0xc0, !PT ;  /* 0x03fffff005077812 */ /* 0x000fe200078ec0ff */
[C---:B------:R-:W-:Y:S01]  /*0b50*/  IMAD.IADD R14, R15.reuse, 0x1, -R9 ;  /* 0x000000010f0e7824 */ /* 0x040fe200078e0a09 */
[----:B------:R-:W-:Y:S02]  /*0b60*/  SHF.R.S32.HI R6, RZ, 0x4, R5 ;  /* 0x00000004ff067819 */ /* 0x000fe40000011405 */
[----:B------:R-:W-:Y:S01]  /*0b70*/  LOP3.LUT R4, R4, 0x3fffffe, RZ, 0xc0, !PT ;  /* 0x03fffffe04047812 */ /* 0x000fe200078ec0ff */
[----:B------:R-:W-:Y:S01]  /*0b80*/  IMAD.IADD R7, R15, 0x1, -R7 ;  /* 0x000000010f077824 */ /* 0x000fe200078e0a07 */
[----:B------:R-:W-:-:S02]  /*0b90*/  LOP3.LUT R8, R8, 0xfffffc00, RZ, 0xc0, !PT ;  /* 0xfffffc0008087812 */ /* 0x000fc400078ec0ff */
[----:B------:R-:W-:Y:S01]  /*0ba0*/  LEA.HI R5, R5, R6, RZ, 0x1 ;  /* 0x0000000605057211 */ /* 0x000fe200078f08ff */
[----:B------:R-:W-:Y:S01]  /*0bb0*/  IMAD.IADD R4, R10, 0x1, -R4 ;  /* 0x000000010a047824 */ /* 0x000fe200078e0a04 */
[----:B------:R-:W-:Y:S02]  /*0bc0*/  SHF.R.S32.HI R9, RZ, 0x1f, R14 ;  /* 0x0000001fff097819 */ /* 0x000fe4000001140e */
[----:B------:R-:W-:Y:S01]  /*0bd0*/  LOP3.LUT R5, R5, 0x1ffffffe, RZ, 0xc0, !PT ;  /* 0x1ffffffe05057812 */ /* 0x000fe200078ec0ff */
[----:B------:R-:W-:Y:S01]  /*0be0*/  IMAD R13, R6, 0x8, R4 ;  /* 0x00000008060d7824 */ /* 0x000fe200078e0204 */
[----:B------:R-:W-:Y:S02]  /*0bf0*/  LEA R7, R7, R8, 0x6 ;  /* 0x0000000807077211 */ /* 0x000fe400078e30ff */
[----:B------:R-:W-:Y:S02]  /*0c00*/  LEA.HI R8, R9, R14, RZ, 0x2 ;  /* 0x0000000e09087211 */ /* 0x000fe400078f10ff */
[----:B------:R-:W-:Y:S01]  /*0c10*/  LEA.HI R4, R0, R15, RZ, 0x2 ;  /* 0x0000000f00047211 */ /* 0x000fe200078f10ff */
[----:B------:R-:W-:Y:S01]  /*0c20*/  IMAD.IADD R6, R6, 0x1, -R5 ;  /* 0x0000000106067824 */ /* 0x000fe200078e0a05 */
[----:B------:R-:W-:-:S02]  /*0c30*/  SHF.R.S32.HI R10, RZ, 0x2, R8 ;  /* 0x00000002ff0a7819 */ /* 0x000fc40000011408 */
[----:B------:R-:W-:Y:S02]  /*0c40*/  SHF.R.S32.HI R11, RZ, 0x1f, R8 ;  /* 0x0000001fff0b7819 */ /* 0x000fe40000011408 */
[----:B------:R-:W-:Y:S02]  /*0c50*/  SHF.R.S32.HI R19, RZ, 0x7, R2 ;  /* 0x00000007ff137819 */ /* 0x000fe40000011402 */
[--C-:B------:R-:W-:Y:S02]  /*0c60*/  SHF.R.S32.HI R2, RZ, 0x2, R4.reuse ;  /* 0x00000002ff027819 */ /* 0x100fe40000011404 */
[----:B------:R-:W-:Y:S02]  /*0c70*/  SHF.R.S32.HI R5, RZ, 0x1f, R4 ;  /* 0x0000001fff057819 */ /* 0x000fe40000011404 */
[----:B------:R-:W-:Y:S02]  /*0c80*/  LEA.HI R11, R11, R10, RZ, 0x3 ;  /* 0x0000000a0b0b7211 */ /* 0x000fe400078f18ff */
[----:B------:R-:W-:-:S02]  /*0c90*/  LEA.HI R5, R5, R2, RZ, 0x2 ;  /* 0x0000000205057211 */ /* 0x000fc400078f10ff */
[----:B------:R-:W-:Y:S01]  /*0ca0*/  LOP3.LUT R12, R4, 0xfffffffc, RZ, 0xc0, !PT ;  /* 0xfffffffc040c7812 */ /* 0x000fe200078ec0ff */
[----:B------:R-:W-:Y:S01]  /*0cb0*/  IMAD.HI R4, R19, 0x55555556, RZ ;  /* 0x5555555613047827 */ /* 0x000fe200078e02ff */
[----:B------:R-:W-:Y:S02]  /*0cc0*/  LOP3.LUT R11, R11, 0xfffffff8, RZ, 0xc0, !PT ;  /* 0xfffffff80b0b7812 */ /* 0x000fe400078ec0ff */
[----:B------:R-:W-:Y:S02]  /*0cd0*/  LEA.HI R9, R9, R14, RZ, 0x5 ;  /* 0x0000000e09097211 */ /* 0x000fe400078f28ff */
[----:B------:R-:W-:Y:S02]  /*0ce0*/  LOP3.LUT R5, R5, 0xfffffffc, RZ, 0xc0, !PT ;  /* 0xfffffffc05057812 */ /* 0x000fe400078ec0ff */
[----:B------:R-:W-:Y:S01]  /*0cf0*/  LOP3.LUT R3, R3, 0xfffffffe, RZ, 0xc0, !PT ;  /* 0xfffffffe03037812 */ /* 0x000fe200078ec0ff */
[----:B------:R-:W-:Y:S01]  /*0d00*/  IMAD.IADD R10, R10, 0x1, -R11 ;  /* 0x000000010a0a7824 */ /* 0x000fe200078e0a0b */
[----:B------:R-:W-:-:S02]  /*0d10*/  LEA.HI R4, R4, R4, RZ, 0x1 ;  /* 0x0000000404047211 */ /* 0x000fc400078f08ff */
[----:B------:R-:W-:Y:S01]  /*0d20*/  SHF.R.S32.HI R9, RZ, 0x5, R9 ;  /* 0x00000005ff097819 */ /* 0x000fe20000011409 */
[----:B------:R-:W-:Y:S02]  /*0d30*/  IMAD.IADD R5, R2, 0x1, -R5 ;  /* 0x0000000102057824 */ /* 0x000fe400078e0a05 */
[----:B------:R-:W-:Y:S01]  /*0d40*/  IMAD R2, R6, 0x8, R7 ;  /* 0x0000000806027824 */ /* 0x000fe200078e0207 */
[----:B------:R-:W-:Y:S01]  /*0d50*/  LEA.HI R0, R0, R15, RZ, 0x3 ;  /* 0x0000000f00007211 */ /* 0x000fe200078f18ff */
[----:B------:R-:W-:Y:S02]  /*0d60*/  IMAD.IADD R3, R15, 0x1, -R3 ;  /* 0x000000010f037824 */ /* 0x000fe400078e0a03 */
[----:B------:R-:W-:Y:S02]  /*0d70*/  IMAD R4, R4, -0x3, R19 ;  /* 0xfffffffd04047824 */ /* 0x000fe400078e0213 */
[----:B------:R-:W-:Y:S01]  /*0d80*/  IMAD R9, R9, 0x10, R10 ;  /* 0x0000001009097824 */ /* 0x000fe200078e020a */
[----:B------:R0:W-:Y:S01]  /*0d90*/  STL [R1+0xa4], R2 ;  /* 0x0000a40201007387 */ /* 0x0001e20000100800 */
[----:B------:R-:W-:-:S03]  /*0da0*/  IMAD.SHL.U32 R6, R3, 0x8, RZ ;  /* 0x0000000803067824 */ /* 0x000fc600078e00ff */
[----:B------:R-:W-:Y:S01]  /*0db0*/  LEA R4, R4, R9, 0x6 ;  /* 0x0000000904047211 */ /* 0x000fe200078e30ff */
[----:B------:R1:W-:Y:S01]  /*0dc0*/  STL [R1+0x8c], R5 ;  /* 0x00008c0501007387 */ /* 0x0003e20000100800 */
[----:B0-----:R-:W-:Y:S02]  /*0dd0*/  LOP3.LUT R2, R0, 0xfffffff8, RZ, 0xc0, !PT ;  /* 0xfffffff800027812 */ /* 0x001fe400078ec0ff */
[----:B------:R-:W-:Y:S01]  /*0de0*/  SHF.R.S32.HI R0, RZ, 0x3, R0 ;  /* 0x00000003ff007819 */ /* 0x000fe20000011400 */
[----:B------:R-:W-:Y:S01]  /*0df0*/  IMAD.SHL.U32 R0, R5, 0x80, RZ ;  /* 0x0000008005007824 */ /* 0x000fe200078e00ff */
[----:B------:R-:W-:Y:S01]  /*0e00*/  STL [R1+0xa0], R4 ;  /* 0x0000a00401007387 */ /* 0x000fe20000100800 */
[----:B------:R-:W-:Y:S01]  /*0e10*/  IMAD.IADD R2, R15, 0x1, -R2 ;  /* 0x000000010f027824 */ /* 0x000fe200078e0a02 */
[----:B------:R-:W-:Y:S01]  /*0e20*/  LOP3.LUT R8, R8, 0x7ffffffc, RZ, 0xc0, !PT ;  /* 0x7ffffffc08087812 */ /* 0x000fe200078ec0ff */
[----:B-1----:R-:W-:Y:S01]  /*0e30*/  VIADD R5, R6, 0x10 ;  /* 0x0000001006057836 */ /* 0x002fe20000000000 */
[----:B------:R-:W-:Y:S01]  /*0e40*/  STL [R1+0x70], RZ ;  /* 0x000070ff01007387 */ /* 0x000fe20000100800 */
[----:B------:R-:W-:-:S03]  /*0e50*/  LOP3.LUT R2, R0, 0x180, RZ, 0xc0, !PT ;  /* 0x0000018000027812 */ /* 0x000fc600078ec0ff */
[----:B------:R-:W-:Y:S01]  /*0e60*/  STL [R1+0x8], RZ ;  /* 0x000008ff01007387 */ /* 0x000fe20000100800 */
[----:B------:R-:W-:-:S03]  /*0e70*/  IMAD.IADD R8, R14, 0x1, -R8 ;  /* 0x000000010e087824 */ /* 0x000fc600078e0a08 */
[----:B------:R0:W-:Y:S01]  /*0e80*/  STL [R1+0x10], R6 ;  /* 0x0000100601007387 */ /* 0x0001e20000100800 */
[----:B------:R-:W-:Y:S02]  /*0e90*/  IMAD.IADD R12, R15, 0x1, -R12 ;  /* 0x000000010f0c7824 */ /* 0x000fe400078e0a0c */
[----:B------:R-:W-:Y:S02]  /*0ea0*/  IMAD.SHL.U32 R8, R8, 0x2, RZ ;  /* 0x0000000208087824 */ /* 0x000fe400078e00ff */
[----:B------:R-:W-:Y:S01]  /*0eb0*/  IMAD.SHL.U32 R7, R13, 0x40, RZ ;  /* 0x000000400d077824 */ /* 0x000fe200078e00ff */
[----:B------:R-:W-:Y:S01]  /*0ec0*/  LEA.HI R11, R12, R12, RZ, 0x1 ;  /* 0x0000000c0c0b7211 */ /* 0x000fe200078f08ff */
[----:B0-----:R-:W-:-:S03]  /*0ed0*/  VIADD R6, R8, 0x28 ;  /* 0x0000002808067836 */ /* 0x001fc60000000000 */
[----:B------:R-:W-:-:S05]  /*0ee0*/  LOP3.LUT R11, R11, 0x1ffffffe, RZ, 0xc0, !PT ;  /* 0x1ffffffe0b0b7812 */ /* 0x000fca00078ec0ff */
[----:B------:R-:W-:Y:S02]  /*0ef0*/  IMAD.IADD R11, R12, 0x1, -R11 ;  /* 0x000000010c0b7824 */ /* 0x000fe400078e0a0b */
[----:B------:R-:W-:Y:S02]  /*0f00*/  IMAD.MOV.U32 R19, RZ, RZ, RZ ;  /* 0x000000ffff137224 */ /* 0x000fe400078e00ff */
[----:B------:R-:W-:Y:S02]  /*0f10*/  IMAD.MOV.U32 R156, RZ, RZ, RZ ;  /* 0x000000ffff9c7224 */ /* 0x000fe400078e00ff */
[----:B------:R-:W-:Y:S01]  /*0f20*/  IMAD.MOV.U32 R22, RZ, RZ, RZ ;  /* 0x000000ffff167224 */ /* 0x000fe200078e00ff */
[----:B---3--:R-:W-:Y:S01]  /*0f30*/  LOP3.LUT R157, R16, 0x1, RZ, 0xfc, !PT ;  /* 0x00000001109d7812 */ /* 0x008fe200078efcff */
[----:B------:R-:W-:-:S05]  /*0f40*/  IMAD.SHL.U32 R16, R3, 0x10, RZ ;  /* 0x0000001003107824 */ /* 0x000fca00078e00ff */
[----:B------:R-:W-:-:S04]  /*0f50*/  IADD3 R3, R16, 0x20, RZ ;  /* 0x0000002010037810 */ /* 0x000fc80007ffe0ff */
[----:B------:R-:W-:Y:S01]  /*0f60*/  SHF.R.S32.HI R0, RZ, 0x1f, R3 ;  /* 0x0000001fff007819 */ /* 0x000fe20000011403 */
[----:B------:R0:W-:Y:S04]  /*0f70*/  STL [R1+0x4], R3 ;  /* 0x0000040301007387 */ /* 0x0001e80000100800 */
[----:B------:R-:W-:Y:S04]  /*0f80*/  STL [R1+0x38], R5 ;  /* 0x0000380501007387 */ /* 0x000fe80000100800 */
[----:B------:R-:W-:Y:S01]  /*0f90*/  STL [R1+0x50], R2 ;  /* 0x0000500201007387 */ /* 0x000fe20000100800 */
[----:B0-----:R-:W-:-:S03]  /*0fa0*/  SHF.R.U32.HI R3, RZ, 0x3, R2 ;  /* 0x00000003ff037819 */ /* 0x001fc60000011602 */
[----:B------:R0:W-:Y:S04]  /*0fb0*/  STL [R1+0x30], R0 ;  /* 0x0000300001007387 */ /* 0x0001e80000100800 */
[----:B------:R1:W-:Y:S01]  /*0fc0*/  STL [R1+0x54], R3 ;  /* 0x0000540301007387 */ /* 0x0003e20000100800 */
[C-C-:B0-----:R-:W-:Y:S02]  /*0fd0*/  LOP3.LUT R0, R2.reuse, 0x10, R16.reuse, 0xf8, !PT ;  /* 0x0000001002007812 */ /* 0x141fe400078ef810 */
[----:B------:R-:W-:Y:S02]  /*0fe0*/  LOP3.LUT R2, R2, 0x30, R16, 0xf8, !PT ;  /* 0x0000003002027812 */ /* 0x000fe400078ef810 */
[-C--:B------:R-:W-:Y:S02]  /*0ff0*/  LOP3.LUT R0, R0, R3.reuse, RZ, 0x3c, !PT ;  /* 0x0000000300007212 */ /* 0x080fe400078e3cff */
[----:B-1----:R-:W-:Y:S01]  /*1000*/  LOP3.LUT R3, R2, R3, RZ, 0x3c, !PT ;  /* 0x0000000302037212 */ /* 0x002fe200078e3cff */
[C---:B------:R-:W-:Y:S01]  /*1010*/  VIADD R2, R8.reuse, 0x20 ;  /* 0x0000002008027836 */ /* 0x040fe20000000000 */
[----:B------:R-:W-:Y:S01]  /*1020*/  IADD3 R0, R7, R0, RZ ;  /* 0x0000000007007210 */ /* 0x000fe20007ffe0ff */
[----:B------:R-:W-:Y:S01]  /*1030*/  STL [R1+0x48], R8 ;  /* 0x0000480801007387 */ /* 0x000fe20000100800 */
[----:B------:R-:W-:Y:S01]  /*1040*/  VIADD R5, R8, 0x30 ;  /* 0x0000003008057836 */ /* 0x000fe20000000000 */
[----:B------:R-:W-:-:S02]  /*1050*/  IADD3 R3, R18, R7, R3 ;  /* 0x0000000712037210 */ /* 0x000fc40007ffe003 */
[----:B------:R-:W-:Y:S04]  /*1060*/  STL [R1+0x58], R7 ;  /* 0x0000580701007387 */ /* 0x000fe80000100800 */
[----:B------:R0:W-:Y:S04]  /*1070*/  STL [R1+0x7c], R2 ;  /* 0x00007c0201007387 */ /* 0x0001e80000100800 */
[----:B------:R-:W-:Y:S04]  /*1080*/  STL [R1+0x88], R6 ;  /* 0x0000880601007387 */ /* 0x000fe80000100800 */
[----:B------:R1:W-:Y:S01]  /*1090*/  STL [R1+0x40], R0 ;  /* 0x0000400001007387 */ /* 0x0003e20000100800 */
[----:B0-----:R-:W-:-:S03]  /*10a0*/  VIADD R2, R8, 0x38 ;  /* 0x0000003808027836 */ /* 0x001fc60000000000 */
[----:B------:R-:W-:Y:S01]  /*10b0*/  STL [R1+0x84], R5 ;  /* 0x0000840501007387 */ /* 0x000fe20000100800 */
[----:B-1----:R-:W-:-:S03]  /*10c0*/  SHF.R.S32.HI R0, RZ, 0x1f, R6 ;  /* 0x0000001fff007819 */ /* 0x002fc60000011406 */
[----:B------:R0:W-:Y:S04]  /*10d0*/  STL [R1+0x9c], R3 ;  /* 0x00009c0301007387 */ /* 0x0001e80000100800 */
[----:B------:R1:W-:Y:S04]  /*10e0*/  STL [R1+0x80], R2 ;  /* 0x0000800201007387 */ /* 0x0003e80000100800 */
[----:B------:R2:W-:Y:S01]  /*10f0*/  STL [R1+0x98], R0 ;  /* 0x0000980001007387 */ /* 0x0005e20000100800 */
[----:B0-----:R-:W-:Y:S02]  /*1100*/  SHF.R.S32.HI R3, RZ, 0x1f, R5 ;  /* 0x0000001fff037819 */ /* 0x001fe40000011405 */
[----:B-1----:R-:W-:Y:S01]  /*1110*/  SHF.R.S32.HI R2, RZ, 0x1f, R2 ;  /* 0x0000001fff027819 */ /* 0x002fe20000011402 */
[----:B--2---:R-:W-:-:S02]  /*1120*/  IMAD R0, R11, 0x8, R4 ;  /* 0x000000080b007824 */ /* 0x004fc400078e0204 */
[----:B------:R0:W-:Y:S04]  /*1130*/  STL [R1+0x94], R3 ;  /* 0x0000940301007387 */ /* 0x0001e80000100800 */
[----:B------:R0:W-:Y:S04]  /*1140*/  STL [R1+0x5c], R0 ;  /* 0x00005c0001007387 */ /* 0x0001e80000100800 */
[----:B------:R0:W-:Y:S01]  /*1150*/  STL [R1+0x90], R2 ;  /* 0x0000900201007387 */ /* 0x0001e20000100800 */
[----:B------:R-:W-:-:S07]  /*1160*/  SHF.R.S32.HI R17, RZ, 0x1f, R16 ;  /* 0x0000001fff117819 */ /* 0x000fce0000011410 */
.L_x_2429:
[----:B0123--:R-:W0:Y:S01]  /*1170*/  LDC.64 R2, c[0x0][0xc88] ;  /* 0x00032200ff027b82 */ /* 0x00fe220000000a00 */
        /* <DEDUP_REMOVED lines=13> */
[----:B--2---:R-:W-:Y:S01]  /*1250*/  SHF.R.S32.HI R0, RZ, 0x1f, R30 ;  /* 0x0000001fff007819 */ /* 0x004fe2000001141e */
[C---:B------:R-:W-:Y:S02]  /*1260*/  IMAD.SHL.U32 R31, R30.reuse, 0x4, RZ ;  /* 0x000000041e1f7824 */ /* 0x040fe400078e00ff */
[C---:B------:R-:W-:Y:S01]  /*1270*/  @P2 LEA R2, P3, R30.reuse, UR4, 0x2 ;  /* 0x000000041e022c11 */ /* 0x040fe2000f8610ff */
[----:B------:R-:W-:Y:S01]  /*1280*/  STL [R1+0x60], R30 ;  /* 0x0000601e01007387 */ /* 0x000fe20000100800 */
[C-C-:B------:R-:W-:Y:S02]  /*1290*/  SHF.L.U64.HI R34, R30.reuse, 0x2, R0.reuse ;  /* 0x000000021e227819 */ /* 0x140fe40000010200 */
[----:B------:R-:W-:Y:S01]  /*12a0*/  @P2 LEA.HI.X R3, R30, UR5, R0, 0x2, P3 ;  /* 0x000000051e032c11 */ /* 0x000fe200098f1400 */
[----:B------:R-:W-:Y:S01]  /*12b0*/  ULDC UR4, c[0x0][0x288] ;  /* 0x0000a20000047ab9 */ /* 0x000fe20000000800 */
[----:B------:R0:W-:Y:S01]  /*12c0*/  STL [R1+0x74], R0 ;  /* 0x0000740001007387 */ /* 0x0001e20000100800 */
[----:B-----5:R-:W-:-:S03]  /*12d0*/  IADD3 R6, P4, R31, UR6, RZ ;  /* 0x000000061f067c10 */ /* 0x020fc6000ff9e0ff */
[----:B------:R1:W5:Y:S01]  /*12e0*/  @P2 LDG.E R8, desc[UR40][R2.64] ;  /* 0x0000002802082981 */ /* 0x000362000c1e1900 */
[----:B------:R-:W-:Y:S02]  /*12f0*/  @P1 IADD3 R4, P2, R31, UR8, RZ ;  /* 0x000000081f041c10 */ /* 0x000fe4000ff5e0ff */
[C---:B------:R-:W-:Y:S01]  /*1300*/  IADD3.X R7, R34.reuse, UR7, RZ, P4, !PT ;  /* 0x0000000722077c10 */ /* 0x040fe2000a7fe4ff */
[----:B------:R-:W-:Y:S01]  /*1310*/  STL [R1+0x68], R31 ;  /* 0x0000681f01007387 */ /* 0x000fe20000100800 */
[----:B------:R-:W-:Y:S01]  /*1320*/  @P1 IADD3.X R5, R34, UR9, RZ, P2, !PT ;  /* 0x0000000922051c10 */ /* 0x000fe200097fe4ff */
[----:B0-----:R-:W-:Y:S01]  /*1330*/  IMAD.U32 R0, RZ, RZ, UR4 ;  /* 0x00000004ff007e24 */ /* 0x001fe2000f8e00ff */
[----:B------:R-:W-:Y:S01]  /*1340*/  ULDC.64 UR4, c[0x0][0x418] ;  /* 0x0001060000047ab9 */ /* 0x000fe20000000a00 */
[----:B------:R0:W5:Y:S01]  /*1350*/  @P0 LDG.E R28, desc[UR40][R6.64] ;  /* 0x00000028061c0981 */ /* 0x000162000c1e1900 */
[----:B------:R-:W-:-:S03]  /*1360*/  ULDC.64 UR8, c[0x0][0xa20] ;  /* 0x0002880000087ab9 */ /* 0x000fc60000000a00 */
[----:B------:R-:W2:Y:S01]  /*1370*/  @P1 LDG.E R0, desc[UR40][R4.64] ;  /* 0x0000002804001981 */ /* 0x000ea2000c1e1900 */
[----:B------:R-:W-:Y:S01]  /*1380*/  UISETP.NE.U32.AND UP0, UPT, UR4, URZ, UPT ;  /* 0x0000003f0400728c */ /* 0x000fe2000bf05070 */
[----:B-1----:R-:W-:Y:S02]  /*1390*/  LOP3.LUT R2, R26, 0xff000000, RZ, 0xc0, !PT ;  /* 0xff0000001a027812 */ /* 0x002fe400078ec0ff */
[----:B------:R-:W-:Y:S01]  /*13a0*/  ULDC UR4, c[0x0][0x424] ;  /* 0x0001090000047ab9 */ /* 0x000fe20000000800 */
[----:B------:R-:W-:Y:S01]  /*13b0*/  UISETP.NE.AND.EX UP0, UPT, UR5, URZ, UPT, UP0 ;  /* 0x0000003f0500728c */ /* 0x000fe2000bf05300 */
[----:B------:R-:W-:Y:S01]  /*13c0*/  ISETP.NE.U32.AND P2, PT, RZ, UR8, PT ;  /* 0x00000008ff007c0c */ /* 0x000fe2000bf45070 */
[----:B------:R-:W-:Y:S01]  /*13d0*/  STL [R1+0x6c], R34 ;  /* 0x00006c2201007387 */ /* 0x000fe20000100800 */
[----:B------:R-:W-:Y:S01]  /*13e0*/  ULDC UR5, c[0x0][0x2f0] ;  /* 0x0000bc0000057ab9 */ /* 0x000fe20000000800 */
[----:B------:R-:W-:Y:S01]  /*13f0*/  USEL UR4, UR4, 0x1, UP0 ;  /* 0x0000000104047887 */ /* 0x000fe20008000000 */
[----:B------:R-:W-:-:S02]  /*1400*/  SHF.R.U32.HI R3, RZ, 0x8, R2 ;  /* 0x00000008ff037819 */ /* 0x000fc40000011602 */
[----:B------:R-:W-:Y:S01]  /*1410*/  ISETP.NE.AND.EX P2, PT, RZ, UR9, PT, P2 ;  /* 0x00000009ff007c0c */ /* 0x000fe2000bf45320 */
[----:B------:R-:W-:-:S03]  /*1420*/  UIMAD UR4, UR4, UR5, URZ ;  /* 0x00000005040472a4 */ /* 0x000fc6000f8e023f */
[----:B------:R-:W-:Y:S01]  /*1430*/  ULDC UR5, c[0x0][0x348] ;  /* 0x0000d20000057ab9 */ /* 0x000fe20000000800 */
[C---:B------:R-:W-:Y:S01]  /*1440*/  LOP3.LUT R23, R26.reuse, 0xffff, RZ, 0xc0, !PT ;  /* 0x0000ffff1a177812 */ /* 0x040fe200078ec0ff */
[----:B--2---:R1:W-:Y:S01]  /*1450*/  STL [R1+0x28], R0 ;  /* 0x0000280001007387 */ /* 0x0043e20000100800 */
[----:B------:R-:W-:Y:S01]  /*1460*/  IMAD.MOV.U32 R11, RZ, RZ, R0 ;  /* 0x000000ffff0b7224 */ /* 0x000fe200078e0000 */
[----:B-1----:R-:W-:-:S04]  /*1470*/  LOP3.LUT R0, R26, 0xff0000, RZ, 0xc0, !PT ;  /* 0x00ff00001a007812 */ /* 0x002fc800078ec0ff */
[----:B------:R-:W-:Y:S01]  /*1480*/  LEA.HI R10, R0, R3, RZ, 0x10 ;  /* 0x00000003000a7211 */ /* 0x000fe200078f80ff */
[----:B0---4-:R-:W-:Y:S06]  /*1490*/  @P1 BRA `(.L_x_2305) ;  /* 0x0000000000281947 */ /* 0x011fec0003800000 */
        /* <DEDUP_REMOVED lines=8> */
[----:B--2---:R-:W-:-:S05]  /*1520*/  IMAD.IADD R11, R5, 0x1, -R0 ;  /* 0x00000001050b7824 */ /* 0x004fca00078e0a00 */
[----:B------:R0:W-:Y:S02]  /*1530*/  STL [R1+0x28], R11 ;  /* 0x0000280b01007387 */ /* 0x0001e40000100800 */
.L_x_2305:
[----:B------:R-:W-:Y:S01]  /*1540*/  IMAD.U32 R33, RZ, RZ, UR5 ;  /* 0x00000005ff217e24 */ /* 0x000fe2000f8e00ff */
[----:B------:R-:W-:Y:S01]  /*1550*/  MOV R29, UR4 ;  /* 0x00000004001d7c02 */ /* 0x000fe20008000f00 */
[----:B------:R-:W-:Y:S06]  /*1560*/  @!P2 BRA `(.L_x_2306) ;  /* 0x000000000010a947 */ /* 0x000fec0003800000 */
[----:B------:R-:W-:-:S04]  /*1570*/  IADD3 R2, P0, R31, UR8, RZ ;  /* 0x000000081f027c10 */ /* 0x000fc8000ff1e0ff */
[----:B------:R-:W-:-:S05]  /*1580*/  IADD3.X R3, R34, UR9, RZ, P0, !PT ;  /* 0x0000000922037c10 */ /* 0x000fca00087fe4ff */
[----:B------:R1:W5:Y:S01]  /*1590*/  LDG.E R29, desc[UR40][R2.64] ;  /* 0x00000028021d7981 */ /* 0x000362000c1e1900 */
[----:B------:R-:W-:Y:S05]  /*15a0*/  BRA `(.L_x_2307) ;  /* 0x0000000000107947 */ /* 0x000fea0003800000 */
.L_x_2306:
[----:B------:R-:W-:Y:S05]  /*15b0*/  @!P0 BRA `(.L_x_2307) ;  /* 0x00000000000c8947 */ /* 0x000fea0003800000 */
[----:B------:R-:W2:Y:S04]  /*15c0*/  LDG.E R0, desc[UR40][R6.64] ;  /* 0x0000002806007981 */ /* 0x000ea8000c1e1900 */
[----:B------:R-:W2:Y:S02]  /*15d0*/  LDG.E R29, desc[UR40][R6.64+0x4] ;  /* 0x00000428061d7981 */ /* 0x000ea4000c1e1900 */
[----:B--2---:R-:W-:-:S07]  /*15e0*/  IMAD.IADD R29, R29, 0x1, -R0 ;  /* 0x000000011d1d7824 */ /* 0x004fce00078e0a00 */
.L_x_2307:
[----:B------:R-:W-:Y:S01]  /*15f0*/  ULDC.64 UR4, c[0x0][0xa10] ;  /* 0x0002840000047ab9 */ /* 0x000fe20000000a00 */
[----:B------:R-:W2:Y:S01]  /*1600*/  LDC R6, c[0x0][0x448] ;  /* 0x00011200ff067b82 */ /* 0x000ea20000000800 */
[----:B------:R-:W-:-:S04]  /*1610*/  ISETP.NE.U32.AND P0, PT, RZ, UR4, PT ;  /* 0x00000004ff007c0c */ /* 0x000fc8000bf05070 */
[----:B------:R-:W-:Y:S01]  /*1620*/  ISETP.NE.AND.EX P0, PT, RZ, UR5, PT, P0 ;  /* 0x00000005ff007c0c */ /* 0x000fe2000bf05300 */
[----:B------:R-:W-:-:S12]  /*1630*/  ULDC.64 UR4, c[0x0][0xa30] ;  /* 0x00028c0000047ab9 */ /* 0x000fd80000000a00 */
[----:B-1----:R-:W1:Y:S02]  /*1640*/  @P0 LDC.64 R2, c[0x0][0xa10] ;  /* 0x00028400ff020b82 */ /* 0x002e640000000a00 */
[----:B-1----:R-:W-:-:S05]  /*1650*/  @P0 IMAD.WIDE R2, R30, 0x4, R2 ;  /* 0x000000041e020825 */ /* 0x002fca00078e0202 */
[----:B------:R-:W3:Y:S04]  /*1660*/  @P0 LDG.E R0, desc[UR40][R2.64] ;  /* 0x0000002802000981 */ /* 0x000ee8000c1e1900 */
[----:B------:R1:W3:Y:S01]  /*1670*/  @P0 LDG.E R7, desc[UR40][R2.64+0x4] ;  /* 0x0000042802070981 */ /* 0x0002e2000c1e1900 */
[----:B------:R-:W-:Y:S01]  /*1680*/  ISETP.NE.U32.AND P1, PT, RZ, UR4, PT ;  /* 0x00000004ff007c0c */ /* 0x000fe2000bf25070 */
[----:B-----5:R-:W-:-:S03]  /*1690*/  IMAD.MOV.U32 R24, RZ, RZ, R29 ;  /* 0x000000ffff187224 */ /* 0x020fc600078e001d */
[----:B------:R-:W-:-:S13]  /*16a0*/  ISETP.NE.AND.EX P1, PT, RZ, UR5, PT, P1 ;  /* 0x00000005ff007c0c */ /* 0x000fda000bf25310 */
[----:B------:R-:W-:-:S04]  /*16b0*/  @P1 IADD3 R4, P2, R31, UR4, RZ ;  /* 0x000000041f041c10 */ /* 0x000fc8000ff5e0ff */
[----:B------:R-:W-:-:S05]  /*16c0*/  @P1 IADD3.X R5, R34, UR5, RZ, P2, !PT ;  /* 0x0000000522051c10 */ /* 0x000fca00097fe4ff */
[----:B------:R4:W5:Y:S01]  /*16d0*/  @P1 LDG.E R24, desc[UR40][R4.64] ;  /* 0x0000002804181981 */ /* 0x000962000c1e1900 */
[----:B--2---:R-:W-:Y:S01]  /*16e0*/  ISETP.NE.AND P1, PT, R6, 0x1, PT ;  /* 0x000000010600780c */ /* 0x004fe20003f25270 */
[----:B------:R-:W-:Y:S01]  /*16f0*/  IMAD R12, R25, 0xc0, RZ ;  /* 0x000000c0190c7824 */ /* 0x000fe200078e02ff */
[----:B------:R-:W-:Y:S01]  /*1700*/  BSSY B0, `(.L_x_2308) ;  /* 0x000003a000007945 */ /* 0x000fe20003800000 */
[----:B------:R-:W-:Y:S02]  /*1710*/  IMAD.IADD R8, R29, 0x1, -R8 ;  /* 0x000000011d087824 */ /* 0x000fe400078e0a08 */
[----:B-1----:R-:W-:Y:S01]  /*1720*/  VIADD R2, R12, 0xbf ;  /* 0x000000bf0c027836 */ /* 0x002fe20000000000 */
[----:B------:R1:W-:Y:S07]  /*1730*/  STL [R1+0x44], R12 ;  /* 0x0000440c01007387 */ /* 0x0003ee0000100800 */
[----:B------:R-:W2:Y:S01]  /*1740*/  @P1 LDC R9, c[0x0][0x44c] ;  /* 0x00011300ff091b82 */ /* 0x000ea20000000800 */
[----:B-1----:R-:W-:-:S07]  /*1750*/  LOP3.LUT R12, R10, 0xff, RZ, 0xc0, !PT ;  /* 0x000000ff0a0c7812 */ /* 0x002fce00078ec0ff */
[----:B------:R-:W1:Y:S01]  /*1760*/  @P1 LDC R3, c[0x0][0x450] ;  /* 0x00011400ff031b82 */ /* 0x000e620000000800 */
[----:B---3--:R-:W-:Y:S02]  /*1770*/  @P0 IMAD.IADD R33, R7, 0x1, -R0 ;  /* 0x0000000107210824 */ /* 0x008fe400078e0a00 */
[----:B--2---:R-:W-:-:S04]  /*1780*/  @P1 IMAD.HI.U32 R0, R2, R9, RZ ;  /* 0x0000000902001227 */ /* 0x004fc800078e00ff */
[----:B----4-:R-:W-:Y:S01]  /*1790*/  IMAD.IADD R4, R8, 0x1, R33 ;  /* 0x0000000108047824 */ /* 0x010fe200078e0221 */
[----:B-1----:R-:W-:-:S03]  /*17a0*/  @P1 SHF.R.U32.HI R2, RZ, R3, R0 ;  /* 0x00000003ff021219 */ /* 0x002fc60000011600 */
[C---:B------:R-:W-:Y:S01]  /*17b0*/  VIADD R0, R4.reuse, 0x9f ;  /* 0x0000009f04007836 */ /* 0x040fe20000000000 */
[----:B------:R-:W-:Y:S01]  /*17c0*/  IADD3 R32, R4, 0xa0, -R11 ;  /* 0x000000a004207810 */ /* 0x000fe20007ffe80b */
[----:B------:R1:W-:Y:S02]  /*17d0*/  STL [R1+0x2c], R4 ;  /* 0x00002c0401007387 */ /* 0x0003e40000100800 */
[----:B------:R-:W-:Y:S02]  /*17e0*/  IMAD.HI R0, R0, 0x66666667, RZ ;  /* 0x6666666700007827 */ /* 0x000fe400078e02ff */
[----:B------:R2:W-:Y:S02]  /*17f0*/  STL [R1+0x78], R12 ;  /* 0x0000780c01007387 */ /* 0x0005e40000100800 */
[----:B------:R-:W-:Y:S01]  /*1800*/  IMAD.IADD R2, R32, 0x1, R2 ;  /* 0x0000000120027824 */ /* 0x000fe200078e0202 */
[----:B------:R-:W-:-:S03]  /*1810*/  SHF.R.U32.HI R27, RZ, 0x1f, R0 ;  /* 0x0000001fff1b7819 */ /* 0x000fc60000011600 */
[----:B------:R-:W-:Y:S01]  /*1820*/  IMAD.HI R2, R2, 0x66666667, RZ ;  /* 0x6666666702027827 */ /* 0x000fe200078e02ff */
[----:B-1----:R-:W-:Y:S02]  /*1830*/  SHF.R.U32.HI R4, RZ, 0x10, R10 ;  /* 0x00000010ff047819 */ /* 0x002fe4000001160a */
[----:B------:R-:W-:Y:S02]  /*1840*/  LEA.HI.SX32 R27, R0, R27, 0x1a ;  /* 0x0000001b001b7211 */ /* 0x000fe400078fd2ff */
[----:B------:R-:W-:Y:S01]  /*1850*/  SHF.R.U32.HI R3, RZ, 0x1f, R2 ;  /* 0x0000001fff037819 */ /* 0x000fe20000011602 */
[----:B------:R2:W-:Y:S01]  /*1860*/  STL [R1+0x64], R4 ;  /* 0x0000640401007387 */ /* 0x0005e20000100800 */
[----:B------:R-:W-:Y:S02]  /*1870*/  MOV R0, RZ ;  /* 0x000000ff00007202 */ /* 0x000fe40000000f00 */
[----:B------:R-:W-:-:S04]  /*1880*/  LEA.HI.SX32 R2, R2, R3, 0x1a ;  /* 0x0000000302027211 */ /* 0x000fc800078fd2ff */
[----:B------:R-:W-:-:S04]  /*1890*/  VIMNMX R6, R27, R2, PT ;  /* 0x000000021b067248 */ /* 0x000fc80003fe0100 */
[----:B------:R-:W-:-:S13]  /*18a0*/  ISETP.GE.AND P0, PT, R6, 0x1, PT ;  /* 0x000000010600780c */ /* 0x000fda0003f06270 */
[----:B--2---:R-:W-:Y:S05]  /*18b0*/  @!P0 BRA `(.L_x_2309) ;  /* 0x0000000000788947 */ /* 0x004fea0003800000 */
[----:B------:R-:W-:Y:S01]  /*18c0*/  ISETP.NE.AND P0, PT, R4, RZ, PT ;  /* 0x000000ff0400720c */ /* 0x000fe20003f05270 */
[----:B------:R-:W-:-:S03]  /*18d0*/  ULDC UR4, c[0x0][0x9f0] ;  /* 0x00027c0000047ab9 */ /* 0x000fc60000000800 */
[----:B------:R-:W-:-:S04]  /*18e0*/  SEL R9, R4, UR4, P0 ;  /* 0x0000000404097c07 */ /* 0x000fc80008000000 */
[-C--:B------:R-:W-:Y:S02]  /*18f0*/  IABS R5, R9.reuse ;  /* 0x0000000900057213 */ /* 0x080fe40000000000 */
[----:B------:R-:W-:Y:S02]  /*1900*/  IADD3 R0, R9, -0x1, R6 ;  /* 0xffffffff09007810 */ /* 0x000fe40007ffe006 */
[----:B------:R-:W1:Y:S01]  /*1910*/  I2F.RP R4, R5 ;  /* 0x0000000500047306 */ /* 0x000e620000209400 */
[----:B0-----:R-:W-:-:S05]  /*1920*/  IABS R11, R9 ;  /* 0x00000009000b7213 */ /* 0x001fca0000000000 */
[----:B------:R-:W-:Y:S02]  /*1930*/  IMAD.MOV R11, RZ, RZ, -R11 ;  /* 0x000000ffff0b7224 */ /* 0x000fe400078e0a0b */
[----:B-1----:R-:W0:Y:S02]  /*1940*/  MUFU.RCP R4, R4 ;  /* 0x0000000400047308 */ /* 0x002e240000001000 */
        /* <DEDUP_REMOVED lines=18> */
[----:B------:R-:W-:-:S05]  /*1a70*/  MOV R0, R3 ;  /* 0x0000000300007202 */ /* 0x000fca0000000f00 */
[----:B------:R-:W-:Y:S01]  /*1a80*/  @!P2 IMAD.MOV R0, RZ, RZ, -R0 ;  /* 0x000000ffff00a224 */ /* 0x000fe200078e0a00 */
[----:B------:R-:W-:-:S07]  /*1a90*/  @!P1 LOP3.LUT R0, RZ, R9, RZ, 0x33, !PT ;  /* 0x00000009ff009212 */ /* 0x000fce00078e33ff */
.L_x_2309:
[----:B------:R-:W-:Y:S05]  /*1aa0*/  BSYNC B0 ;  /* 0x0000000000007941 */ /* 0x000fea0003800000 */
.L_x_2308:
[----:B------:R-:W-:Y:S01]  /*1ab0*/  IMAD R3, R12, R0, RZ ;  /* 0x000000000c037224 */ /* 0x000fe200078e02ff */
        /* <DEDUP_REMOVED lines=24> */
[----:B------:R1:W2:Y:S01]  /*1c40*/  LDC.64 R14, c[0x4][R0] ;  /* 0x01000000000e7b82 */ /* 0x0002a20000000a00 */
[----:B------:R-:W-:Y:S01]  /*1c50*/  IMAD.U32 R5, RZ, RZ, UR5 ;  /* 0x00000005ff057e24 */ /* 0x000fe2000f8e00ff */
[----:B------:R-:W-:Y:S01]  /*1c60*/  ULDC.64 UR4, c[0x4][0xa0] ;  /* 0x0100280000047ab9 */ /* 0x000fe20000000a00 */
[----:B------:R-:W-:Y:S01]  /*1c70*/  MOV R10, UR6 ;  /* 0x00000006000a7c02 */ /* 0x000fe20008000f00 */
[----:B------:R-:W-:Y:S02]  /*1c80*/  IMAD.U32 R6, RZ, RZ, UR4 ;  /* 0x00000004ff067e24 */ /* 0x000fe4000f8e00ff */
[----:B------:R-:W-:-:S02]  /*1c90*/  IMAD.U32 R7, RZ, RZ, UR5 ;  /* 0x00000005ff077e24 */ /* 0x000fc4000f8e00ff */
[----:B0-----:R-:W-:Y:S02]  /*1ca0*/  IMAD.U32 R11, RZ, RZ, UR7 ;  /* 0x00000007ff0b7e24 */ /* 0x001fe4000f8e00ff */
[----:B------:R-:W-:Y:S02]  /*1cb0*/  IMAD.MOV.U32 R8, RZ, RZ, 0x70 ;  /* 0x00000070ff087424 */ /* 0x000fe400078e00ff */
[----:B------:R-:W-:Y:S02]  /*1cc0*/  IMAD.MOV.U32 R12, RZ, RZ, 0x1 ;  /* 0x00000001ff0c7424 */ /* 0x000fe400078e00ff */
[----:B-1----:R-:W-:-:S07]  /*1cd0*/  IMAD.MOV.U32 R13, RZ, RZ, RZ ;  /* 0x000000ffff0d7224 */ /* 0x002fce00078e00ff */
[----:B------:R-:W-:-:S07]  /*1ce0*/  LEPC R20, `(.L_x_2312) ;  /* 0x000000001014794e */ /* 0x000fce0000000000 */
[----:B--2--5:R-:W-:Y:S05]  /*1cf0*/  CALL.ABS.NOINC R14 ;  /* 0x000000000e007343 */ /* 0x024fea0003c00000 */
.L_x_2312:
[----:B------:R-:W-:Y:S05]  /*1d00*/  BSYNC B6 ;  /* 0x0000000000067941 */ /* 0x000fea0003800000 */
.L_x_2311:
        /* <DEDUP_REMOVED lines=11> */
[----:B------:R-:W-:Y:S01]  /*1dc0*/  IMAD.U32 R10, RZ, RZ, UR6 ;  /* 0x00000006ff0a7e24 */ /* 0x000fe2000f8e00ff */
[----:B------:R-:W-:Y:S01]  /*1dd0*/  MOV R7, UR5 ;  /* 0x0000000500077c02 */ /* 0x000fe20008000f00 */
[----:B------:R-:W-:Y:S02]  /*1de0*/  IMAD.U32 R6, RZ, RZ, UR4 ;  /* 0x00000004ff067e24 */ /* 0x000fe4000f8e00ff */
[----:B0-----:R-:W-:-:S02]  /*1df0*/  IMAD.U32 R11, RZ, RZ, UR7 ;  /* 0x00000007ff0b7e24 */ /* 0x001fc4000f8e00ff */
[----:B------:R-:W-:Y:S02]  /*1e00*/  IMAD.MOV.U32 R8, RZ, RZ, 0x70 ;  /* 0x00000070ff087424 */ /* 0x000fe400078e00ff */
[----:B------:R-:W-:Y:S02]  /*1e10*/  IMAD.MOV.U32 R12, RZ, RZ, 0x1 ;  /* 0x00000001ff0c7424 */ /* 0x000fe400078e00ff */
[----:B-1----:R-:W-:-:S07]  /*1e20*/  IMAD.MOV.U32 R13, RZ, RZ, RZ ;  /* 0x000000ffff0d7224 */ /* 0x002fce00078e00ff */
[----:B------:R-:W-:-:S07]  /*1e30*/  LEPC R20, `(.L_x_2314) ;  /* 0x000000001014794e */ /* 0x000fce0000000000 */
[----:B--2--5:R-:W-:Y:S05]  /*1e40*/  CALL.ABS.NOINC R14 ;  /* 0x000000000e007343 */ /* 0x024fea0003c00000 */
.L_x_2314:
[----:B------:R-:W-:Y:S05]  /*1e50*/  BSYNC B6 ;  /* 0x0000000000067941 */ /* 0x000fea0003800000 */
.L_x_2313:
[----:B------:R-:W2:Y:S01]  /*1e60*/  LDL.64 R20, [R1+0x10] ;  /* 0x0000100001147983 */ /* 0x000ea20000100a00 */
[----:B------:R-:W-:Y:S01]  /*1e70*/  ULDC.64 UR4, c[0x0][0x9f8] ;  /* 0x00027e0000047ab9 */ /* 0x000fe20000000a00 */
[----:B------:R-:W1:Y:S02]  /*1e80*/  LDC.64 R36, c[0x0][0x3f8] ;  /* 0x0000fe00ff247b82 */ /* 0x000e640000000a00 */
[----:B------:R-:W2:Y:S01]  /*1e90*/  LDL.64 R38, [R1+0x10] ;  /* 0x0000100001267983 */ /* 0x000ea20000100a00 */
[----:B------:R-:W-:Y:S01]  /*1ea0*/  ISETP.NE.U32.AND P0, PT, RZ, UR4, PT ;  /* 0x00000004ff007c0c */ /* 0x000fe2000bf05070 */
[----:B------:R-:W3:Y:S01]  /*1eb0*/  S2R R45, SR_TID.X ;  /* 0x00000000002d7919 */ /* 0x000ee20000002100 */
[----:B------:R-:W-:Y:S02]  /*1ec0*/  IMAD.IADD R3, R28, 0x1, R29 ;  /* 0x000000011c037824 */ /* 0x000fe400078e021d */
[----:B------:R-:W-:Y:S01]  /*1ed0*/  ISETP.NE.AND.EX P0, PT, RZ, UR5, PT, P0 ;  /* 0x00000005ff007c0c */ /* 0x000fe2000bf05300 */
[----:B------:R-:W-:Y:S01]  /*1ee0*/  IMAD.MOV.U32 R0, RZ, RZ, R30 ;  /* 0x000000ffff007224 */ /* 0x000fe200078e001e */
[----:B------:R-:W4:Y:S08]  /*1ef0*/  LDC R47, c[0x0][0x3f4] ;  /* 0x0000fd00ff2f7b82 */ /* 0x000f300000000800 */
[----:B------:R-:W0:Y:S03]  /*1f00*/  LDC.64 R42, c[0x0][0x408] ;  /* 0x00010200ff2a7b82 */ /* 0x000e260000000a00 */
[----:B------:R-:W-:Y:S01]  /*1f10*/  @P0 IADD3 R4, P1, R31, UR4, RZ ;  /* 0x000000041f040c10 */ /* 0x000fe2000ff3e0ff */
[----:B------:R-:W-:-:S03]  /*1f20*/  ULDC UR4, c[0x0][0x2f4] ;  /* 0x0000bd0000047ab9 */ /* 0x000fc60000000800 */
[----:B------:R-:W-:-:S05]  /*1f30*/  @P0 IADD3.X R5, R34, UR5, RZ, P1, !PT ;  /* 0x0000000522050c10 */ /* 0x000fca0008ffe4ff */
[----:B------:R4:W4:Y:S01]  /*1f40*/  @P0 LDG.E R0, desc[UR40][R4.64] ;  /* 0x0000002804000981 */ /* 0x000922000c1e1900 */
[----:B---3--:R-:W-:-:S05]  /*1f50*/  VIADD R31, R45, 0xffffff80 ;  /* 0xffffff802d1f7836 */ /* 0x008fca0000000000 */
[----:B------:R-:W-:-:S04]  /*1f60*/  LEA.HI R30, R31, R31, RZ, 0x1 ;  /* 0x0000001f1f1e7211 */ /* 0x000fc800078f08ff */
[----:B------:R-:W-:-:S04]  /*1f70*/  SHF.R.S32.HI R30, RZ, 0x1, R30 ;  /* 0x00000001ff1e7819 */ /* 0x000fc8000001141e */
[----:B------:R-:W-:-:S05]  /*1f80*/  SHF.R.S32.HI R7, RZ, 0x1f, R30 ;  /* 0x0000001fff077819 */ /* 0x000fca000001141e */
[----:B-1----:R-:W-:-:S04]  /*1f90*/  IMAD R6, R7, R36, RZ ;  /* 0x0000002407067224 */ /* 0x002fc800078e02ff */
[----:B------:R-:W-:Y:S02]  /*1fa0*/  IMAD R9, R30, R37, R6 ;  /* 0x000000251e097224 */ /* 0x000fe400078e0206 */
[----:B--2---:R-:W-:-:S05]  /*1fb0*/  IMAD.MOV.U32 R38, RZ, RZ, R20 ;  /* 0x000000ffff267224 */ /* 0x004fca00078e0014 */
[----:B------:R-:W-:-:S05]  /*1fc0*/  SHF.R.S32.HI R39, RZ, 0x1f, R38 ;  /* 0x0000001fff277819 */ /* 0x000fca0000011426 */
[----:B------:R1:W-:Y:S04]  /*1fd0*/  STL [R1+0x14], R39 ;  /* 0x0000142701007387 */ /* 0x0003e80000100800 */
[----:B------:R-:W2:Y:S04]  /*1fe0*/  LDL R28, [R1+0x8c] ;  /* 0x00008c00011c7983 */ /* 0x000ea80000100800 */
[----:B------:R-:W3:Y:S04]  /*1ff0*/  LDL R13, [R1+0x4] ;  /* 0x00000400010d7983 */ /* 0x000ee80000100800 */
[----:B------:R-:W2:Y:S04]  /*2000*/  LDL.LU R12, [R1+0x34] ;  /* 0x00003400010c7983 */ /* 0x000ea80000300800 */
[----:B------:R-:W2:Y:S04]  /*2010*/  LDL R10, [R1+0x50] ;  /* 0x00005000010a7983 */ /* 0x000ea80000100800 */
[----:B------:R-:W2:Y:S04]  /*2020*/  LDL R8, [R1+0x54] ;  /* 0x0000540001087983 */ /* 0x000ea80000100800 */
[----:B------:R-:W2:Y:S01]  /*2030*/  LDL R6, [R1+0x58] ;  /* 0x0000580001067983 */ /* 0x000ea20000100800 */
[----:B------:R-:W-:-:S02]  /*2040*/  ISETP.GE.AND P3, PT, R16, UR4, PT ;  /* 0x0000000410007c0c */ /* 0x000fc4000bf66270 */
[----:B----4-:R-:W-:-:S04]  /*2050*/  ISETP.GE.AND P0, PT, R16, R47, PT ;  /* 0x0000002f1000720c */ /* 0x010fc80003f06270 */
[----:B------:R-:W-:Y:S01]  /*2060*/  SEL R5, R47, RZ, P0 ;  /* 0x000000ff2f057207 */ /* 0x000fe20000000000 */
[----:B0-----:R-:W-:Y:S01]  /*2070*/  IMAD R4, R7, R42, RZ ;  /* 0x0000002a07047224 */ /* 0x001fe200078e02ff */
[----:B-----5:R-:W-:-:S03]  /*2080*/  SHF.R.S32.HI R7, RZ, 0x1f, R24 ;  /* 0x0000001fff077819 */ /* 0x020fc60000011418 */
[----:B------:R-:W-:Y:S02]  /*2090*/  IMAD.IADD R5, R16, 0x1, R5 ;  /* 0x0000000110057824 */ /* 0x000fe400078e0205 */
[----:B------:R-:W-:-:S03]  /*20a0*/  IMAD.WIDE.U32 R20, R30, R36, R38 ;  /* 0x000000241e147225 */ /* 0x000fc600078e0026 */
[----:B------:R-:W-:Y:S01]  /*20b0*/  SHF.R.S32.HI R44, RZ, 0x1f, R5 ;  /* 0x0000001fff2c7819 */ /* 0x000fe20000011405 */
[C---:B------:R-:W-:Y:S01]  /*20c0*/  IMAD R11, R30.reuse, R43, R4 ;  /* 0x0000002b1e0b7224 */ /* 0x040fe200078e0204 */
[----:B------:R-:W-:Y:S01]  /*20d0*/  LEA.HI R14, R31, R31, RZ, 0x1 ;  /* 0x0000001f1f0e7211 */ /* 0x000fe200078f08ff */
[----:B------:R-:W-:Y:S01]  /*20e0*/  IMAD.WIDE.U32 R34, R30, R36, R16 ;  /* 0x000000241e227225 */ /* 0x000fe200078e0010 */
[----:B------:R-:W-:-:S03]  /*20f0*/  LEA.HI R44, R44, R5, RZ, 0x4 ;  /* 0x000000052c2c7211 */ /* 0x000fc600078f20ff */
[----:B------:R-:W-:Y:S02]  /*2100*/  IMAD R4, R7, R36, RZ ;  /* 0x0000002407047224 */ /* 0x000fe400078e02ff */
[----:B-1----:R-:W-:Y:S01]  /*2110*/  IMAD.WIDE.U32 R38, R30, R42, R38 ;  /* 0x0000002a1e267225 */ /* 0x002fe200078e0026 */
[----:B------:R-:W-:-:S03]  /*2120*/  IADD3 R21, R21, R9, RZ ;  /* 0x0000000915157210 */ /* 0x000fc60007ffe0ff */
[----:B------:R-:W-:Y:S01]  /*2130*/  IMAD.WIDE.U32 R40, R30, R42, R16 ;  /* 0x0000002a1e287225 */ /* 0x000fe200078e0010 */
[----:B------:R-:W-:-:S03]  /*2140*/  LOP3.LUT R14, R14, 0xfffffffe, RZ, 0xc0, !PT ;  /* 0xfffffffe0e0e7812 */ /* 0x000fc600078ec0ff */
[----:B------:R-:W-:Y:S02]  /*2150*/  IMAD.IADD R35, R9, 0x1, R35 ;  /* 0x0000000109237824 */ /* 0x000fe400078e0223 */
[----:B------:R-:W-:Y:S02]  /*2160*/  IMAD R51, R24, R37, R4 ;  /* 0x0000002518337224 */ /* 0x000fe400078e0204 */
[----:B------:R-:W-:Y:S02]  /*2170*/  IMAD.IADD R39, R39, 0x1, R11 ;  /* 0x0000000127277824 */ /* 0x000fe400078e020b */
[----:B------:R-:W-:Y:S02]  /*2180*/  IMAD.IADD R41, R11, 0x1, R41 ;  /* 0x000000010b297824 */ /* 0x000fe400078e0229 */
[----:B------:R-:W-:Y:S01]  /*2190*/  IMAD R7, R7, R42, RZ ;  /* 0x0000002a07077224 */ /* 0x000fe200078e02ff */
[----:B------:R-:W-:Y:S01]  /*21a0*/  SHF.R.U32.HI R15, RZ, 0x7, R45 ;  /* 0x00000007ff0f7819 */ /* 0x000fe2000001162d */
[----:B------:R-:W-:-:S02]  /*21b0*/  IMAD R5, R37, 0xa0, RZ ;  /* 0x000000a025057824 */ /* 0x000fc400078e02ff */
[----:B------:R-:W-:-:S04]  /*21c0*/  IMAD.WIDE.U32 R20, R24, R36, R20 ;  /* 0x0000002418147225 */ /* 0x000fc800078e0014 */
[----:B------:R-:W-:-:S04]  /*21d0*/  IMAD.WIDE.U32 R34, R24, R36, R34 ;  /* 0x0000002418227225 */ /* 0x000fc800078e0022 */
[----:B------:R-:W-:-:S04]  /*21e0*/  IMAD.WIDE.U32 R36, R36, 0xa0, RZ ;  /* 0x000000a024247825 */ /* 0x000fc800078e00ff */
[C---:B------:R-:W-:Y:S02]  /*21f0*/  IMAD R7, R24.reuse, R43, R7 ;  /* 0x0000002b18077224 */ /* 0x040fe400078e0207 */
[----:B------:R-:W-:Y:S02]  /*2200*/  IMAD R49, R43, 0xa0, RZ ;  /* 0x000000a02b317824 */ /* 0x000fe400078e02ff */
[----:B------:R-:W-:-:S04]  /*2210*/  IMAD.WIDE.U32 R38, R24, R42, R38 ;  /* 0x0000002a18267225 */ /* 0x000fc800078e0026 */
[----:B------:R-:W-:-:S04]  /*2220*/  IMAD.WIDE.U32 R40, R24, R42, R40 ;  /* 0x0000002a18287225 */ /* 0x000fc800078e0028 */
[----:B------:R-:W-:-:S04]  /*2230*/  IMAD.WIDE.U32 R42, R42, 0xa0, RZ ;  /* 0x000000a02a2a7825 */ /* 0x000fc800078e00ff */
[----:B------:R-:W-:Y:S01]  /*2240*/  IMAD.IADD R14, R31, 0x1, -R14 ;  /* 0x000000011f0e7824 */ /* 0x000fe200078e0a0e */
[----:B------:R-:W-:Y:S01]  /*2250*/  IADD3 R48, R37, R5, RZ ;  /* 0x0000000525307210 */ /* 0x000fe20007ffe0ff */
[----:B------:R-:W-:Y:S01]  /*2260*/  IMAD.IADD R50, R21, 0x1, R51 ;  /* 0x0000000115327824 */ /* 0x000fe200078e0233 */
[----:B------:R-:W-:Y:S01]  /*2270*/  LOP3.LUT R54, R44, 0xfffffff0, RZ, 0xc0, !PT ;  /* 0xfffffff02c367812 */ /* 0x000fe200078ec0ff */
[----:B------:R-:W-:Y:S01]  /*2280*/  VIADD R45, R15, 0x8 ;  /* 0x000000080f2d7836 */ /* 0x000fe20000000000 */
[----:B------:R-:W-:Y:S01]  /*2290*/  SHF.R.S32.HI R55, RZ, 0x1f, R0 ;  /* 0x0000001fff377819 */ /* 0x000fe20000011400 */
[----:B------:R-:W-:Y:S02]  /*22a0*/  IMAD R46, R14, 0xc0, R30 ;  /* 0x000000c00e2e7824 */ /* 0x000fe400078e021e */
[----:B------:R-:W-:Y:S02]  /*22b0*/  IMAD.SHL.U32 R47, R47, 0x2, RZ ;  /* 0x000000022f2f7824 */ /* 0x000fe400078e00ff */
[----:B------:R-:W-:-:S02]  /*22c0*/  IMAD.IADD R49, R43, 0x1, R49 ;  /* 0x000000012b317824 */ /* 0x000fc400078e0231 */
[----:B------:R-:W-:Y:S02]  /*22d0*/  IMAD.IADD R51, R51, 0x1, R35 ;  /* 0x0000000133337824 */ /* 0x000fe400078e0223 */
[----:B------:R-:W-:Y:S02]  /*22e0*/  IMAD.IADD R52, R39, 0x1, R7 ;  /* 0x0000000127347824 */ /* 0x000fe400078e0207 */
[----:B------:R-:W-:Y:S01]  /*22f0*/  IMAD.IADD R53, R7, 0x1, R41 ;  /* 0x0000000107357824 */ /* 0x000fe200078e0229 */
[----:B---3--:R-:W-:Y:S02]  /*2300*/  ISETP.GE.AND P2, PT, R13, UR4, PT ;  /* 0x000000040d007c0c */ /* 0x008fe4000bf46270 */
[----:B--2---:R-:W-:-:S04]  /*2310*/  LOP3.LUT R12, R12, 0xfffffffd, RZ, 0xc0, !PT ;  /* 0xfffffffd0c0c7812 */ /* 0x004fc800078ec0ff */
[----:B------:R-:W-:-:S04]  /*2320*/  @P3 LOP3.LUT R12, R12, 0x2, RZ, 0xfc, !PT ;  /* 0x000000020c0c3812 */ /* 0x000fc800078efcff */
[----:B------:R-:W-:-:S04]  /*2330*/  LOP3.LUT R12, R12, 0xfffffffe, RZ, 0xc0, !PT ;  /* 0xfffffffe0c0c7812 */ /* 0x000fc800078ec0ff */
[----:B------:R-:W-:-:S05]  /*2340*/  @P2 LOP3.LUT R12, R12, 0x1, RZ, 0xfc, !PT ;  /* 0x000000010c0c2812 */ /* 0x000fca00078efcff */
[----:B------:R0:W-:Y:S01]  /*2350*/  STL [R1+0x34], R12 ;  /* 0x0000340c01007387 */ /* 0x0001e20000100800 */
[----:B------:R-:W-:-:S04]  /*2360*/  LOP3.LUT R4, R10, 0x30, R44, 0xf8, !PT ;  /* 0x000000300a047812 */ /* 0x000fc800078ef82c */
[----:B------:R-:W-:Y:S02]  /*2370*/  LOP3.LUT R4, R4, R8, RZ, 0x3c, !PT ;  /* 0x0000000804047212 */ /* 0x000fe400078e3cff */
[----:B------:R-:W-:-:S03]  /*2380*/  LOP3.LUT P1, RZ, R28, 0x2, RZ, 0xc0, !PT ;  /* 0x000000021cff7812 */ /* 0x000fc6000782c0ff */
[----:B0-----:R-:W-:-:S10]  /*2390*/  IMAD.IADD R58, R6, 0x1, R4 ;  /* 0x00000001063a7824 */ /* 0x001fd400078e0204 */
.L_x_2347:
[----:B------:R-:W2:Y:S01]  /*23a0*/  LDL R13, [R1+0x40] ;  /* 0x00004000010d7983 */ /* 0x000ea20000100800 */
[----:B------:R-:W0:Y:S01]  /*23b0*/  LDC R61, c[0x0][0x430] ;  /* 0x00010c00ff3d7b82 */ /* 0x000e220000000800 */
[----:B------:R-:W-:Y:S02]  /*23c0*/  VIADD R2, R2, 0xffffffff ;  /* 0xffffffff02027836 */ /* 0x000fe40000000000 */
[----:B------:R-:W-:Y:S02]  /*23d0*/  IMAD.MOV.U32 R60, RZ, RZ, RZ ;  /* 0x000000ffff3c7224 */ /* 0x000fe400078e00ff */
[----:B------:R-:W-:-:S03]  /*23e0*/  IMAD R4, R2, 0xa0, R46 ;  /* 0x000000a002047824 */ /* 0x000fc600078e022e */
[----:B-1-3--:R-:W1:Y:S01]  /*23f0*/  LDC R71, c[0x0][0x3f4] ;  /* 0x0000fd00ff477b82 */ /* 0x00ae620000000800 */
[----:B------:R-:W-:Y:S01]  /*2400*/  IMAD.IADD R12, R3, 0x1, R4 ;  /* 0x00000001030c7824 */ /* 0x000fe200078e0204 */
[----:B------:R-:W-:-:S04]  /*2410*/  ISETP.GE.AND P2, PT, R4, R33, PT ;  /* 0x000000210400720c */ /* 0x000fc80003f46270 */
[----:B------:R-:W-:Y:S02]  /*2420*/  ISETP.GT.OR P2, PT, R46, 0x9f, P2 ;  /* 0x0000009f2e00780c */ /* 0x000fe40001744670 */
[----:B------:R-:W-:Y:S02]  /*2430*/  MOV R8, R12 ;  /* 0x0000000c00087202 */ /* 0x000fe40000000f00 */
[----:B0-----:R-:W-:-:S09]  /*2440*/  ISETP.NE.AND P3, PT, R61, 0x1, PT ;  /* 0x000000013d00780c */ /* 0x001fd20003f65270 */
[----:B------:R-:W0:Y:S08]  /*2450*/  @!P2 LDC.64 R6, c[0x0][0x428] ;  /* 0x00010a00ff06ab82 */ /* 0x000e300000000a00 */
[----:B------:R-:W3:Y:S08]  /*2460*/  @!P2 LDC.64 R4, c[0x0][0x418] ;  /* 0x00010600ff04ab82 */ /* 0x000ef00000000a00 */
[----:B----4-:R-:W4:Y:S08]  /*2470*/  @P3 LDC R9, c[0x0][0x434] ;  /* 0x00010d00ff093b82 */ /* 0x010f300000000800 */
        /* <DEDUP_REMOVED lines=39> */
[----:B------:R-:W-:Y:S01]  /*26f0*/  IMAD R11, R7, R42, R8 ;  /* 0x0000002a070b7224 */ /* 0x000fe200078e0208 */
[----:B------:R-:W-:Y:S01]  /*2700*/  IADD3 R5, R5, R9, RZ ;  /* 0x0000000905057210 */ /* 0x000fe20007ffe0ff */
[----:B------:R-:W-:Y:S02]  /*2710*/  IMAD R9, R7, R36, R6 ;  /* 0x0000002407097224 */ /* 0x000fe400078e0206 */
[----:B------:R-:W-:-:S04]  /*2720*/  IMAD.WIDE.U32 R6, R36, R2, RZ ;  /* 0x0000000224067225 */ /* 0x000fc800078e00ff */
[C---:B------:R-:W-:Y:S01]  /*2730*/  IMAD.WIDE.U32 R4, R23.reuse, UR4, R4 ;  /* 0x0000000417047c25 */ /* 0x040fe2000f8e0004 */
[----:B------:R-:W-:Y:S02]  /*2740*/  ULDC.U8 UR4, c[0x0][0x410] ;  /* 0x0001040000047ab9 */ /* 0x000fe40000000000 */
[----:B------:R-:W-:Y:S01]  /*2750*/  ISETP.NE.AND P3, PT, RZ, UR4, PT ;  /* 0x00000004ff007c0c */ /* 0x000fe2000bf65270 */
[----:B------:R-:W-:Y:S01]  /*2760*/  IMAD R13, R23, UR5, R5 ;  /* 0x00000005170d7c24 */ /* 0x000fe2000f8e0205 */
[----:B------:R-:W-:Y:S01]  /*2770*/  IADD3 R68, P4, R4, UR6, RZ ;  /* 0x0000000604447c10 */ /* 0x000fe2000ff9e0ff */
[----:B------:R-:W-:-:S03]  /*2780*/  IMAD.WIDE.U32 R4, R42, R2, RZ ;  /* 0x000000022a047225 */ /* 0x000fc600078e00ff */
[----:B------:R-:W-:Y:S01]  /*2790*/  IADD3.X R13, R13, UR7, RZ, P4, !PT ;  /* 0x000000070d0d7c10 */ /* 0x000fe2000a7fe4ff */
[----:B------:R-:W-:Y:S02]  /*27a0*/  IMAD.IADD R10, R7, 0x1, R9 ;  /* 0x00000001070a7824 */ /* 0x000fe400078e0209 */
        /* <DEDUP_REMOVED lines=15> */
[----:B------:R-:W2:Y:S01]  /*28a0*/  LDL.64 R66, [R1+0x10] ;  /* 0x0000100001427983 */ /* 0x000ea20000100a00 */
[----:B------:R-:W-:-:S03]  /*28b0*/  ULDC.64 UR4, c[0x0][0x3e8] ;  /* 0x0000fa0000047ab9 */ /* 0x000fc60000000a00 */
[----:B------:R-:W3:Y:S01]  /*28c0*/  LDL R14, [R1+0x38] ;  /* 0x00003800010e7983 */ /* 0x000ee20000100800 */
[----:B------:R-:W-:-:S04]  /*28d0*/  IADD3 R6, P4, P5, R20, UR4, R6 ;  /* 0x0000000414067c10 */ /* 0x000fc8000fd9e006 */
[----:B------:R-:W-:Y:S01]  /*28e0*/  IADD3.X R7, R50, UR5, R10, P4, P5 ;  /* 0x0000000532077c10 */ /* 0x000fe2000a7ea40a */
[----:B------:R-:W-:Y:S02]  /*28f0*/  ULDC.64 UR4, c[0x0][0x400] ;  /* 0x0001000000047ab9 */ /* 0x000fe40000000a00 */
[----:B------:R-:W-:-:S04]  /*2900*/  IADD3 R4, P4, P5, R38, UR4, R4 ;  /* 0x0000000426047c10 */ /* 0x000fc8000fd9e004 */
[----:B------:R-:W-:Y:S02]  /*2910*/  IADD3.X R5, R52, UR5, R12, P4, P5 ;  /* 0x0000000534057c10 */ /* 0x000fe4000a7ea40c */
[----:B------:R-:W-:Y:S02]  /*2920*/  CS2R R8, SRZ ;  /* 0x0000000000087805 */ /* 0x000fe4000001ff00 */
[----:B------:R-:W-:Y:S02]  /*2930*/  CS2R R28, SRZ ;  /* 0x00000000001c7805 */ /* 0x000fe4000001ff00 */
[----:B--2---:R-:W-:-:S13]  /*2940*/  ISETP.GE.AND P4, PT, R66, R71, PT ;  /* 0x000000474200720c */ /* 0x004fda0003f86270 */
[----:B------:R0:W5:Y:S04]  /*2950*/  @!P4 LDG.E.64 R30, desc[UR40][R6.64] ;  /* 0x00000028061ec981 */ /* 0x000168000c1e1b00 */
[----:B------:R0:W5:Y:S01]  /*2960*/  @!P4 LDG.E.64 R56, desc[UR40][R4.64] ;  /* 0x000000280438c981 */ /* 0x000162000c1e1b00 */
[----:B---3--:R-:W-:-:S13]  /*2970*/  ISETP.GE.AND P4, PT, R14, R71, PT ;  /* 0x000000470e00720c */ /* 0x008fda0003f86270 */
[----:B------:R0:W5:Y:S04]  /*2980*/  @!P4 LDG.E.64 R8, desc[UR40][R6.64+0x10] ;  /* 0x000010280608c981 */ /* 0x000168000c1e1b00 */
[----:B------:R0:W5:Y:S02]  /*2990*/  @!P4 LDG.E.64 R28, desc[UR40][R4.64+0x10] ;  /* 0x00001028041cc981 */ /* 0x000164000c1e1b00 */
.L_x_2319:
[----:B------:R-:W-:Y:S05]  /*29a0*/  BSYNC B1 ;  /* 0x0000000000017941 */ /* 0x000fea0003800000 */
.L_x_2318:
[----:B------:R-:W-:Y:S01]  /*29b0*/  ISETP.NE.AND P4, PT, R157, 0x3, PT ;  /* 0x000000039d00780c */ /* 0x000fe20003f85270 */
[----:B-----5:R-:W-:Y:S02]  /*29c0*/  IMAD.MOV.U32 R70, RZ, RZ, R8 ;  /* 0x000000ffff467224 */ /* 0x020fe400078e0008 */
[----:B------:R-:W-:Y:S02]  /*29d0*/  IMAD.MOV.U32 R73, RZ, RZ, R30 ;  /* 0x000000ffff497224 */ /* 0x000fe400078e001e */
[----:B------:R-:W-:Y:S02]  /*29e0*/  IMAD.MOV.U32 R72, RZ, RZ, R28 ;  /* 0x000000ffff487224 */ /* 0x000fe400078e001c */
[----:B------:R-:W-:-:S06]  /*29f0*/  IMAD.MOV.U32 R74, RZ, RZ, R56 ;  /* 0x000000ffff4a7224 */ /* 0x000fcc00078e0038 */
[----:B------:R-:W-:Y:S05]  /*2a00*/  @!P4 BRA `(.L_x_2320) ;  /* 0x000000000004c947 */ /* 0x000fea0003800000 */
[----:B------:R-:W-:Y:S01]  /*2a10*/  BPT.TRAP 0x1 ;  /* 0x000000040000795c */ /* 0x000fe20000300000 */
.L_x_2320:
[----:B0-----:R-:W2:Y:S01]  /*2a20*/  LDL R4, [R1+0x8] ;  /* 0x0000080001047983 */ /* 0x001ea20000100800 */
[----:B------:R-:W-:Y:S01]  /*2a30*/  IMAD R66, R19, 0x8, R18 ;  /* 0x0000000813427824 */ /* 0x000fe200078e0212 */
[----:B------:R-:W-:Y:S01]  /*2a40*/  BSSY B1, `(.L_x_2321) ;  /* 0x0000004000017945 */ /* 0x000fe20003800000 */
[----:B--2---:R-:W-:-:S04]  /*2a50*/  SHF.L.U32 R67, R4, 0x1f, RZ ;  /* 0x0000001f04437819 */ /* 0x004fc800000006ff */
[----:B------:R-:W0:Y:S02]  /*2a60*/  SYNCS.PHASECHK.TRANS64.TRYWAIT P5, [R66+URZ+0x13290], R67 ;  /* 0x01329043420075a7 */ /* 0x000e2400080a017f */
[----:B0-----:R-:W-:Y:S05]  /*2a70*/  @!P5 BRA `(.L_x_2322) ;  /* 0x000001b80030d947 */ /* 0x001fea0003800000 */
.L_x_2568:
[----:B------:R-:W-:Y:S05]  /*2a80*/  BSYNC B1 ;  /* 0x0000000000017941 */ /* 0x000fea0003800000 */
.L_x_2321:
[----:B------:R-:W-:-:S03]  /*2a90*/  UMOV UR4, 0xffffffff ;  /* 0xffffffff00047882 */ /* 0x000fc60000000000 */
[----:B------:R-:W-:Y:S05]  /*2aa0*/  BRA.DIV UR4, `(.L_x_2323) ;  /* 0x000001ba04387947 */ /* 0x000fea000b800000 */
[----:B------:R1:W2:Y:S04]  /*2ab0*/  SHFL.IDX PT, R69, R13, RZ, 0x1e1f ;  /* 0x001e1fff0d457589 */ /* 0x0002a800000e0000 */
[----:B------:R1:W3:Y:S02]  /*2ac0*/  SHFL.IDX PT, R14, R68, RZ, 0x1e1f ;  /* 0x001e1fff440e7589 */ /* 0x0002e400000e0000 */
.L_x_2572:
[----:B------:R-:W-:Y:S05]  /*2ad0*/  @P3 BRA `(.L_x_2324) ;  /* 0x0000002000f43947 */ /* 0x000fea0003800000 */
[----:B------:R-:W4:Y:S01]  /*2ae0*/  LDL R83, [R1+0x34] ;  /* 0x0000340001537983 */ /* 0x000f220000100800 */
[----:B------:R-:W-:Y:S01]  /*2af0*/  BSSY B1, `(.L_x_2325) ;  /* 0x0000073000017945 */ /* 0x000fe20003800000 */
[----:B----4-:R-:W-:-:S13]  /*2b00*/  LOP3.LUT P5, RZ, R83, 0x2, RZ, 0xc0, !PT ;  /* 0x0000000253ff7812 */ /* 0x010fda00078ac0ff */
[----:B------:R-:W-:Y:S05]  /*2b10*/  @P5 BRA `(.L_x_2326) ;  /* 0x0000000400c05947 */ /* 0x000fea0003800000 */
[----:B-1----:R-:W4:Y:S01]  /*2b20*/  LDL.64 R12, [R1+0x10] ;  /* 0x00001000010c7983 */ /* 0x002f220000100a00 */
[----:B---3--:R-:W-:Y:S01]  /*2b30*/  IADD3 R10, P3, R16, R14, RZ ;  /* 0x0000000e100a7210 */ /* 0x008fe20007f7e0ff */
[----:B------:R-:W-:Y:S02]  /*2b40*/  BSSY B2, `(.L_x_2327) ;  /* 0x000006c000027945 */ /* 0x000fe40003800000 */
[----:B------:R1:W3:Y:S01]  /*2b50*/  LDS.128 R4, [R62+0xe000] ;  /* 0x00e000003e047984 */ /* 0x0002e20000000c00 */
[----:B--2---:R-:W-:Y:S02]  /*2b60*/  IADD3.X R11, R69, R17, RZ, P3, !PT ;  /* 0x00000011450b7210 */ /* 0x004fe40001ffe4ff */
[----:B----4-:R-:W-:-:S13]  /*2b70*/  ISETP.GE.AND P3, PT, R12, R71, PT ;  /* 0x000000470c00720c */ /* 0x010fda0003f66270 */
[----:B-1-3--:R-:W-:Y:S05]  /*2b80*/  @P3 BRA `(.L_x_2328) ;  /* 0x00000004009c3947 */ /* 0x00afea0003800000 */
[----:B------:R-:W-:Y:S01]  /*2b90*/  SHF.R.U32.HI R12, RZ, 0x8, R31 ;  /* 0x00000008ff0c7819 */ /* 0x000fe2000001161f */
[----:B------:R-:W-:Y:S01]  /*2ba0*/  IMAD.MOV.U32 R15, RZ, RZ, R4 ;  /* 0x000000ffff0f7224 */ /* 0x000fe200078e0004 */
[----:B------:R-:W-:Y:S02]  /*2bb0*/  SHF.R.U32.HI R30, RZ, 0x8, R57 ;  /* 0x00000008ff1e7819 */ /* 0x000fe40000011639 */
[----:B------:R-:W-:Y:S01]  /*2bc0*/  SHF.R.U32.HI R68, RZ, 0x10, R31 ;  /* 0x00000010ff447819 */ /* 0x000fe2000001161f */
[----:B------:R-:W-:Y:S01]  /*2bd0*/  IMAD.SHL.U32 R12, R12, 0x100, RZ ;  /* 0x000001000c0c7824 */ /* 0x000fe200078e00ff */
[----:B------:R-:W-:Y:S01]  /*2be0*/  LOP3.LUT R13, R31, 0xff0000ff, RZ, 0xc0, !PT ;  /* 0xff0000ff1f0d7812 */ /* 0x000fe200078ec0ff */
[----:B------:R-:W-:Y:S01]  /*2bf0*/  IMAD.SHL.U32 R30, R30, 0x100, RZ ;  /* 0x000001001e1e7824 */ /* 0x000fe200078e00ff */
[----:B------:R-:W-:Y:S02]  /*2c00*/  SHF.R.U32.HI R56, RZ, 0x10, R57 ;  /* 0x00000010ff387819 */ /* 0x000fe40000011639 */
[----:B------:R-:W-:-:S02]  /*2c10*/  LOP3.LUT R31, R57, 0xff0000ff, RZ, 0xc0, !PT ;  /* 0xff0000ff391f7812 */ /* 0x000fc400078ec0ff */
[----:B------:R-:W-:Y:S01]  /*2c20*/  LOP3.LUT R13, R13, 0xff00, R12, 0xf8, !PT ;  /* 0x0000ff000d0d7812 */ /* 0x000fe200078ef80c */
[----:B------:R-:W-:Y:S01]  /*2c30*/  IMAD.U32 R12, R68, 0x10000, RZ ;  /* 0x00010000440c7824 */ /* 0x000fe200078e00ff */
[----:B------:R-:W-:Y:S01]  /*2c40*/  LOP3.LUT R57, R31, 0xff00, R30, 0xf8, !PT ;  /* 0x0000ff001f397812 */ /* 0x000fe200078ef81e */
[----:B------:R-:W-:Y:S01]  /*2c50*/  IMAD.U32 R30, R56, 0x10000, RZ ;  /* 0x00010000381e7824 */ /* 0x000fe200078e00ff */
[----:B------:R-:W-:Y:S02]  /*2c60*/  F2FP.F16.E4M3.UNPACK_B R4, R5 ;  /* 0x00000005ff04723e */ /* 0x000fe400020006ff */
[-C--:B------:R-:W-:Y:S02]  /*2c70*/  F2FP.F16.E4M3.UNPACK_B R31, R74.reuse.H1 ;  /* 0x0000004aff1f723e */ /* 0x080fe400030006ff */
[----:B------:R-:W-:Y:S02]  /*2c80*/  LOP3.LUT R12, R13, 0xff0000, R12, 0xf8, !PT ;  /* 0x00ff00000d0c7812 */ /* 0x000fe400078ef80c */
[----:B------:R-:W-:Y:S01]  /*2c90*/  LOP3.LUT R13, R57, 0xff0000, R30, 0xf8, !PT ;  /* 0x00ff0000390d7812 */ /* 0x000fe200078ef81e */
[--C-:B------:R-:W-:Y:S01]  /*2ca0*/  HADD2.F32 R30, -RZ, R4.reuse.H1_H1 ;  /* 0x30000004ff1e7230 */ /* 0x100fe20000004100 */
[----:B------:R-:W-:Y:S01]  /*2cb0*/  F2FP.F16.E4M3.UNPACK_B R57, R73.H1 ;  /* 0x00000049ff39723e */ /* 0x000fe200030006ff */
[--C-:B------:R-:W-:Y:S01]  /*2cc0*/  HADD2.F32 R77, -RZ, R31.reuse.H0_H0 ;  /* 0x2000001fff4d7230 */ /* 0x100fe20000004100 */
[----:B------:R-:W-:Y:S01]  /*2cd0*/  F2FP.F16.E4M3.UNPACK_B R5, R5.H1 ;  /* 0x00000005ff05723e */ /* 0x000fe200030006ff */
[----:B------:R-:W-:Y:S01]  /*2ce0*/  HADD2.F32 R4, -RZ, R4.H0_H0 ;  /* 0x20000004ff047230 */ /* 0x000fe20000004100 */
[----:B------:R-:W-:Y:S01]  /*2cf0*/  F2FP.F16.E4M3.UNPACK_B R74, R74 ;  /* 0x0000004aff4a723e */ /* 0x000fe200020006ff */
[----:B------:R-:W-:-:S02]  /*2d00*/  HADD2.F32 R68, -RZ, R31.H1_H1 ;  /* 0x3000001fff447230 */ /* 0x000fc40000004100 */
[----:B------:R-:W-:Y:S01]  /*2d10*/  FMUL.FTZ R79, R30, R77 ;  /* 0x0000004d1e4f7220 */ /* 0x000fe20000410000 */
[----:B------:R-:W-:Y:S01]  /*2d20*/  HADD2.F32 R75, -RZ, R57.H0_H0 ;  /* 0x20000039ff4b7230 */ /* 0x000fe20000004100 */
[----:B------:R-:W-:Y:S01]  /*2d30*/  F2FP.F16.E4M3.UNPACK_B R73, R73 ;  /* 0x00000049ff49723e */ /* 0x000fe200020006ff */
[--C-:B------:R-:W-:Y:S01]  /*2d40*/  HADD2.F32 R56, -RZ, R5.reuse.H1_H1 ;  /* 0x30000005ff387230 */ /* 0x100fe20000004100 */
[----:B------:R-:W-:Y:S01]  /*2d50*/  F2FP.F16.E4M3.UNPACK_B R78, R13.H1 ;  /* 0x0000000dff4e723e */ /* 0x000fe200030006ff */
        /* <DEDUP_REMOVED lines=12> */
[--C-:B------:R-:W-:Y:S02]  /*2e20*/  HADD2.F32 R57, -RZ, R30.reuse.H1_H1 ;  /* 0x3000001eff397230 */ /* 0x100fe40000004100 */
[----:B------:R-:W-:Y:S02]  /*2e30*/  HADD2.F32 R56, -RZ, R30.H0_H0 ;  /* 0x2000001eff387230 */ /* 0x000fe40000004100 */
[--C-:B------:R-:W-:Y:S02]  /*2e40*/  HADD2.F32 R30, -RZ, R15.reuse.H0_H0 ;  /* 0x2000000fff1e7230 */ /* 0x100fe40000004100 */
[-C--:B------:R-:W-:Y:S01]  /*2e50*/  FMUL.FTZ R77, R57, R68.reuse ;  /* 0x00000044394d7220 */ /* 0x080fe20000410000 */
[----:B------:R-:W-:Y:S02]  /*2e60*/  HADD2.F32 R31, -RZ, R15.H1_H1 ;  /* 0x3000000fff1f7230 */ /* 0x000fe40000004100 */
[----:B------:R-:W-:Y:S01]  /*2e70*/  FMUL.FTZ R68, R56, R68 ;  /* 0x0000004438447220 */ /* 0x000fe20000410000 */
[----:B------:R-:W-:-:S02]  /*2e80*/  HADD2.F32 R74, -RZ, R74.H0_H0 ;  /* 0x2000004aff4a7230 */ /* 0x000fc40000004100 */
[--C-:B------:R-:W-:Y:S02]  /*2e90*/  HADD2.F32 R15, -RZ, R73.reuse.H1_H1 ;  /* 0x30000049ff0f7230 */ /* 0x100fe40000004100 */
[----:B------:R-:W-:Y:S02]  /*2ea0*/  HADD2.F32 R73, -RZ, R73.H0_H0 ;  /* 0x20000049ff497230 */ /* 0x000fe40000004100 */
[-C--:B------:R-:W-:Y:S01]  /*2eb0*/  FMUL.FTZ R75, R31, R74.reuse ;  /* 0x0000004a1f4b7220 */ /* 0x080fe20000410000 */
[----:B------:R-:W-:Y:S01]  /*2ec0*/  FMUL.FTZ R74, R30, R74 ;  /* 0x0000004a1e4a7220 */ /* 0x000fe20000410000 */
[----:B------:R-:W-:Y:S01]  /*2ed0*/  FFMA.FTZ R57, R57, R15, R68 ;  /* 0x0000000f39397223 */ /* 0x000fe20000010044 */
[----:B------:R-:W-:Y:S01]  /*2ee0*/  F2FP.F16.E4M3.UNPACK_B R68, R7.H1 ;  /* 0x00000007ff44723e */ /* 0x000fe200030006ff */
[----:B------:R-:W-:Y:S01]  /*2ef0*/  FFMA.FTZ R56, R56, R15, -R77 ;  /* 0x0000000f38387223 */ /* 0x000fe2000001084d */
[-C--:B------:R-:W-:Y:S01]  /*2f00*/  FFMA.FTZ R15, R30, R73.reuse, -R75 ;  /* 0x000000491e0f7223 */ /* 0x080fe2000001084b */
[----:B------:R-:W-:Y:S01]  /*2f10*/  FFMA.FTZ R30, R31, R73, R74 ;  /* 0x000000491f1e7223 */ /* 0x000fe2000001004a */
[----:B------:R-:W-:Y:S01]  /*2f20*/  F2FP.SATFINITE.E4M3.F32.PACK_AB_MERGE_C R31, R79, R76, RZ ;  /* 0x0000004c4f1f723e */ /* 0x000fe200048070ff */
[--C-:B------:R-:W-:Y:S01]  /*2f30*/  HADD2.F32 R73, -RZ, R68.reuse.H0_H0 ;  /* 0x20000044ff497230 */ /* 0x100fe20000004100 */
[----:B------:R-:W-:Y:S01]  /*2f40*/  F2FP.F16.E4M3.UNPACK_B R75, R12.H1 ;  /* 0x0000000cff4b723e */ /* 0x000fe200030006ff */
[----:B------:R-:W-:Y:S01]  /*2f50*/  HADD2.F32 R68, -RZ, R68.H1_H1 ;  /* 0x30000044ff447230 */ /* 0x000fe20000004100 */
[----:B------:R-:W-:Y:S01]  /*2f60*/  F2FP.SATFINITE.E4M3.F32.PACK_AB_MERGE_C R56, R57, R56, RZ ;  /* 0x000000383938723e */ /* 0x000fe200048070ff */
[--C-:B------:R-:W-:Y:S01]  /*2f70*/  HADD2.F32 R79, -RZ, R78.reuse.H1_H1 ;  /* 0x3000004eff4f7230 */ /* 0x100fe20000004100 */
[----:B------:R-:W-:Y:S01]  /*2f80*/  F2FP.F16.E4M3.UNPACK_B R57, R6.H1 ;  /* 0x00000006ff39723e */ /* 0x000fe200030006ff */
[----:B------:R-:W-:Y:S01]  /*2f90*/  HADD2.F32 R76, -RZ, R75.H1_H1 ;  /* 0x3000004bff4c7230 */ /* 0x000fe20000004100 */
[----:B------:R-:W-:Y:S01]  /*2fa0*/  F2FP.F16.E4M3.UNPACK_B R77, R13 ;  /* 0x0000000dff4d723e */ /* 0x000fe200020006ff */
[----:B------:R-:W-:Y:S01]  /*2fb0*/  HADD2.F32 R78, -RZ, R78.H0_H0 ;  /* 0x2000004eff4e7230 */ /* 0x000fe20000004100 */
        /* <DEDUP_REMOVED lines=11> */
[----:B------:R-:W-:Y:S01]  /*3070*/  FMUL.FTZ R80, R57, R80 ;  /* 0x0000005039507220 */ /* 0x000fe20000410000 */
[----:B------:R-:W-:-:S02]  /*3080*/  HADD2.F32 R77, -RZ, R77.H0_H0 ;  /* 0x2000004dff4d7230 */ /* 0x000fc40000004100 */
[----:B------:R-:W-:Y:S01]  /*3090*/  FFMA.FTZ R82, R57, R12, -R82 ;  /* 0x0000000c39527223 */ /* 0x000fe20000010852 */
[----:B------:R-:W-:Y:S01]  /*30a0*/  FFMA.FTZ R76, R68, R76, R81 ;  /* 0x0000004c444c7223 */ /* 0x000fe20000010051 */
[----:B------:R-:W-:Y:S01]  /*30b0*/  FFMA.FTZ R57, R13, R12, R80 ;  /* 0x0000000c0d397223 */ /* 0x000fe20000010050 */
[--C-:B------:R-:W-:Y:S01]  /*30c0*/  HADD2.F32 R12, -RZ, R7.reuse.H0_H0 ;  /* 0x20000007ff0c7230 */ /* 0x100fe20000004100 */
[----:B------:R-:W-:Y:S01]  /*30d0*/  F2FP.SATFINITE.E4M3.F32.PACK_AB_MERGE_C R5, R5, R4, R31 ;  /* 0x000000040505723e */ /* 0x000fe2000480701f */
[----:B------:R-:W-:Y:S01]  /*30e0*/  HADD2.F32 R13, -RZ, R7.H1_H1 ;  /* 0x30000007ff0d7230 */ /* 0x000fe20000004100 */
[----:B------:R-:W-:Y:S01]  /*30f0*/  F2FP.SATFINITE.E4M3.F32.PACK_AB_MERGE_C R76, R76, R79, RZ ;  /* 0x0000004f4c4c723e */ /* 0x000fe200048070ff */
[--C-:B------:R-:W-:Y:S01]  /*3100*/  HADD2.F32 R7, -RZ, R6.reuse.H0_H0 ;  /* 0x20000006ff077230 */ /* 0x100fe20000004100 */
[----:B------:R-:W-:Y:S01]  /*3110*/  F2FP.SATFINITE.E4M3.F32.PACK_AB_MERGE_C R57, R57, R82, RZ ;  /* 0x000000523939723e */ /* 0x000fe200048070ff */
[----:B------:R-:W-:Y:S02]  /*3120*/  HADD2.F32 R6, -RZ, R6.H1_H1 ;  /* 0x30000006ff067230 */ /* 0x000fe40000004100 */
        /* <DEDUP_REMOVED lines=12> */
[----:B------:R-:W-:-:S07]  /*31f0*/  F2FP.SATFINITE.E4M3.F32.PACK_AB_MERGE_C R6, R77, R68, R57 ;  /* 0x000000444d06723e */ /* 0x000fce0004807039 */
.L_x_2328:
[----:B------:R-:W-:Y:S05]  /*3200*/  BSYNC B2 ;  /* 0x0000000000027941 */ /* 0x000fea0003800000 */
.L_x_2327:
[----:B------:R4:W-:Y:S02]  /*3210*/  ST.E.128 desc[UR40][R10.64], R4 ;  /* 0x000000040a007985 */ /* 0x0009e4000c101d28 */
.L_x_2326:
[----:B------:R-:W-:Y:S05]  /*3220*/  BSYNC B1 ;  /* 0x0000000000017941 */ /* 0x000fea0003800000 */
.L_x_2325:
[----:B------:R-:W-:-:S13]  /*3230*/  LOP3.LUT P3, RZ, R83, 0x1, RZ, 0xc0, !PT ;  /* 0x0000000153ff7812 */ /* 0x000fda000786c0ff */
[----:B------:R-:W-:Y:S05]  /*3240*/  @P3 BRA `(.L_x_2324) ;  /* 0x0000001c00183947 */ /* 0x000fea0003800000 */
[----:B----4-:R-:W4:Y:S04]  /*3250*/  LDL R10, [R1+0x40] ;  /* 0x00004000010a7983 */ /* 0x010f280000100800 */
[----:B------:R-:W3:Y:S04]  /*3260*/  LDL R7, [R1+0x4] ;  /* 0x0000040001077983 */ /* 0x000ee80000100800 */
[----:B------:R-:W2:Y:S04]  /*3270*/  LDL R6, [R1+0x30] ;  /* 0x0000300001067983 */ /* 0x000ea80000100800 */
[----:B------:R-:W5:Y:S01]  /*3280*/  LDL R12, [R1+0x38] ;  /* 0x00003800010c7983 */ /* 0x000f620000100800 */
[----:B------:R-:W-:Y:S01]  /*3290*/  IMAD.MOV.U32 R5, RZ, RZ, 0x20 ;  /* 0x00000020ff057424 */ /* 0x000fe200078e00ff */
[----:B------:R-:W-:Y:S01]  /*32a0*/  BSSY B1, `(.L_x_2329) ;  /* 0x0000071000017945 */ /* 0x000fe20003800000 */
[----:B------:R-:W-:-:S03]  /*32b0*/  IMAD R4, R19, 0x2800, RZ ;  /* 0x0000280013047824 */ /* 0x000fc600078e02ff */
[----:B------:R-:W-:-:S04]  /*32c0*/  SEL R5, R5, 0xffffffe0, !P1 ;  /* 0xffffffe005057807 */ /* 0x000fc80004800000 */
[----:B----4-:R-:W-:Y:S02]  /*32d0*/  IADD3 R5, R5, R10, R4 ;  /* 0x0000000a05057210 */ /* 0x010fe40007ffe004 */
[----:B---3--:R-:W-:-:S03]  /*32e0*/  IADD3 R10, P3, R7, R14, RZ ;  /* 0x0000000e070a7210 */ /* 0x008fc60007f7e0ff */
[----:B------:R-:W-:Y:S02]  /*32f0*/  IMAD.IADD R4, R18, 0x1, R5 ;  /* 0x0000000112047824 */ /* 0x000fe400078e0205 */
[----:B--2---:R-:W-:-:S04]  /*3300*/  IMAD.X R11, R69, 0x1, R6, P3 ;  /* 0x00000001450b7824 */ /* 0x004fc800018e0606 */
[----:B------:R-:W2:Y:S01]  /*3310*/  LDS.128 R4, [R4+0xe000] ;  /* 0x00e0000004047984 */ /* 0x000ea20000000c00 */
[----:B-----5:R-:W-:-:S13]  /*3320*/  ISETP.GE.AND P3, PT, R12, R71, PT ;  /* 0x000000470c00720c */ /* 0x020fda0003f66270 */
[----:B------:R-:W-:Y:S05]  /*3330*/  @P3 BRA `(.L_x_2330) ;  /* 0x00000004009c3947 */ /* 0x000fea0003800000 */
[--C-:B------:R-:W-:Y:S02]  /*3340*/  SHF.R.U32.HI R15, RZ, 0x8, R29.reuse ;  /* 0x00000008ff0f7819 */ /* 0x100fe4000001161d */
[----:B------:R-:W-:Y:S02]  /*3350*/  LOP3.LUT R12, R29, 0xff0000ff, RZ, 0xc0, !PT ;  /* 0xff0000ff1d0c7812 */ /* 0x000fe400078ec0ff */
[----:B------:R-:W-:Y:S01]  /*3360*/  SHF.R.U32.HI R14, RZ, 0x10, R29 ;  /* 0x00000010ff0e7819 */ /* 0x000fe2000001161d */
[----:B------:R-:W-:Y:S01]  /*3370*/  IMAD.SHL.U32 R15, R15, 0x100, RZ ;  /* 0x000001000f0f7824 */ /* 0x000fe200078e00ff */
[--C-:B-1----:R-:W-:Y:S02]  /*3380*/  SHF.R.U32.HI R13, RZ, 0x8, R9.reuse ;  /* 0x00000008ff0d7819 */ /* 0x102fe40000011609 */
[----:B------:R-:W-:Y:S02]  /*3390*/  LOP3.LUT R8, R9, 0xff0000ff, RZ, 0xc0, !PT ;  /* 0xff0000ff09087812 */ /* 0x000fe400078ec0ff */
[----:B------:R-:W-:Y:S01]  /*33a0*/  SHF.R.U32.HI R28, RZ, 0x10, R9 ;  /* 0x00000010ff1c7819 */ /* 0x000fe20000011609 */
[----:B--2---:R-:W-:Y:S01]  /*33b0*/  IMAD.MOV.U32 R9, RZ, RZ, R4 ;  /* 0x000000ffff097224 */ /* 0x004fe200078e0004 */
[----:B------:R-:W-:Y:S01]  /*33c0*/  LOP3.LUT R12, R12, 0xff00, R15, 0xf8, !PT ;  /* 0x0000ff000c0c7812 */ /* 0x000fe200078ef80f */
[----:B------:R-:W-:Y:S01]  /*33d0*/  IMAD.U32 R15, R14, 0x10000, RZ ;  /* 0x000100000e0f7824 */ /* 0x000fe200078e00ff */
[----:B------:R-:W-:-:S02]  /*33e0*/  SHF.L.U32 R13, R13, 0x8, RZ ;  /* 0x000000080d0d7819 */ /* 0x000fc400000006ff */
[-C--:B------:R-:W-:Y:S02]  /*33f0*/  F2FP.F16.E4M3.UNPACK_B R4, R5.reuse ;  /* 0x00000005ff04723e */ /* 0x080fe400020006ff */
[----:B------:R-:W-:Y:S02]  /*3400*/  F2FP.F16.E4M3.UNPACK_B R14, R72.H1 ;  /* 0x00000048ff0e723e */ /* 0x000fe400030006ff */
[----:B------:R-:W-:Y:S01]  /*3410*/  LOP3.LUT R8, R8, 0xff00, R13, 0xf8, !PT ;  /* 0x0000ff0008087812 */ /* 0x000fe200078ef80d */
[----:B------:R-:W-:Y:S01]  /*3420*/  IMAD.U32 R13, R28, 0x10000, RZ ;  /* 0x000100001c0d7824 */ /* 0x000fe200078e00ff */
[----:B------:R-:W-:Y:S01]  /*3430*/  LOP3.LUT R30, R12, 0xff0000, R15, 0xf8, !PT ;  /* 0x00ff00000c1e7812 */ /* 0x000fe200078ef80f */
[----:B------:R-:W-:Y:S01]  /*3440*/  HADD2.F32 R12, -RZ, R4.H1_H1 ;  /* 0x30000004ff0c7230 */ /* 0x000fe20000004100 */
[----:B------:R-:W-:Y:S01]  /*3450*/  F2FP.F16.E4M3.UNPACK_B R15, R70.H1 ;  /* 0x00000046ff0f723e */ /* 0x000fe200030006ff */
[----:B------:R-:W-:Y:S01]  /*3460*/  HADD2.F32 R31, -RZ, R14.H0_H0 ;  /* 0x2000000eff1f7230 */ /* 0x000fe20000004100 */
[----:B------:R-:W-:Y:S01]  /*3470*/  F2FP.F16.E4M3.UNPACK_B R5, R5.H1 ;  /* 0x00000005ff05723e */ /* 0x000fe200030006ff */
[----:B------:R-:W-:Y:S01]  /*3480*/  HADD2.F32 R4, -RZ, R4.H0_H0 ;  /* 0x20000004ff047230 */ /* 0x000fe20000004100 */
[----:B------:R-:W-:Y:S01]  /*3490*/  LOP3.LUT R8, R8, 0xff0000, R13, 0xf8, !PT ;  /* 0x00ff000008087812 */ /* 0x000fe200078ef80d */
[----:B------:R-:W-:-:S02]  /*34a0*/  HADD2.F32 R28, -RZ, R14.H1_H1 ;  /* 0x3000000eff1c7230 */ /* 0x000fc40000004100 */
[-C--:B------:R-:W-:Y:S01]  /*34b0*/  FMUL.FTZ R57, R12, R31.reuse ;  /* 0x0000001f0c397220 */ /* 0x080fe20000410000 */
        /* <DEDUP_REMOVED lines=21> */
[----:B------:R-:W-:Y:S02]  /*3610*/  HADD2.F32 R72, -RZ, R72.H0_H0 ;  /* 0x20000048ff487230 */ /* 0x000fe40000004100 */
[----:B------:R-:W-:Y:S01]  /*3620*/  FMUL.FTZ R56, R14, R28 ;  /* 0x0000001c0e387220 */ /* 0x000fe20000410000 */
[----:B------:R-:W-:Y:S01]  /*3630*/  HADD2.F32 R9, -RZ, R9.H1_H1 ;  /* 0x30000009ff097230 */ /* 0x000fe20000004100 */
[----:B------:R-:W-:Y:S01]  /*3640*/  F2FP.F16.E4M3.UNPACK_B R28, R8.H1 ;  /* 0x00000008ff1c723e */ /* 0x000fe200030006ff */
[--C-:B------:R-:W-:Y:S01]  /*3650*/  HADD2.F32 R15, -RZ, R70.reuse.H1_H1 ;  /* 0x30000046ff0f7230 */ /* 0x100fe20000004100 */
[----:B------:R-:W-:Y:S01]  /*3660*/  F2FP.SATFINITE.E4M3.F32.PACK_AB_MERGE_C R5, R5, R4, R74 ;  /* 0x000000040505723e */ /* 0x000fe2000480704a */
[----:B------:R-:W-:-:S02]  /*3670*/  HADD2.F32 R70, -RZ, R70.H0_H0 ;  /* 0x20000046ff467230 */ /* 0x000fc40000004100 */
[-C--:B------:R-:W-:Y:S01]  /*3680*/  FMUL.FTZ R29, R9, R72.reuse ;  /* 0x00000048091d7220 */ /* 0x080fe20000410000 */
[----:B------:R-:W-:Y:S01]  /*3690*/  FMUL.FTZ R72, R12, R72 ;  /* 0x000000480c487220 */ /* 0x000fe20000410000 */
[-C--:B------:R-:W-:Y:S01]  /*36a0*/  FFMA.FTZ R56, R13, R15.reuse, -R56 ;  /* 0x0000000f0d387223 */ /* 0x080fe20000010838 */
[----:B------:R-:W-:Y:S01]  /*36b0*/  FFMA.FTZ R31, R14, R15, R31 ;  /* 0x0000000f0e1f7223 */ /* 0x000fe2000001001f */
[-C--:B------:R-:W-:Y:S01]  /*36c0*/  FFMA.FTZ R68, R12, R70.reuse, -R29 ;  /* 0x000000460c447223 */ /* 0x080fe2000001081d */
[----:B------:R-:W-:Y:S01]  /*36d0*/  FFMA.FTZ R69, R9, R70, R72 ;  /* 0x0000004609457223 */ /* 0x000fe20000010048 */
[-C--:B------:R-:W-:Y:S01]  /*36e0*/  F2FP.F16.E4M3.UNPACK_B R12, R7.reuse.H1 ;  /* 0x00000007ff0c723e */ /* 0x080fe200030006ff */
[--C-:B------:R-:W-:Y:S01]  /*36f0*/  HADD2.F32 R29, -RZ, R28.reuse.H1_H1 ;  /* 0x3000001cff1d7230 */ /* 0x100fe20000004100 */
[----:B------:R-:W-:Y:S01]  /*3700*/  F2FP.SATFINITE.E4M3.F32.PACK_AB_MERGE_C R72, R31, R56, RZ ;  /* 0x000000381f48723e */ /* 0x000fe200048070ff */
[----:B------:R-:W-:Y:S01]  /*3710*/  HADD2.F32 R28, -RZ, R28.H0_H0 ;  /* 0x2000001cff1c7230 */ /* 0x000fe20000004100 */
[----:B------:R-:W-:Y:S01]  /*3720*/  F2FP.F16.E4M3.UNPACK_B R31, R30.H1 ;  /* 0x0000001eff1f723e */ /* 0x000fe200030006ff */
[--C-:B------:R-:W-:Y:S01]  /*3730*/  HADD2.F32 R14, -RZ, R12.reuse.H1_H1 ;  /* 0x3000000cff0e7230 */ /* 0x100fe20000004100 */
[----:B------:R-:W-:Y:S01]  /*3740*/  F2FP.F16.E4M3.UNPACK_B R9, R6.H1 ;  /* 0x00000006ff09723e */ /* 0x000fe200030006ff */
[----:B------:R-:W-:Y:S01]  /*3750*/  HADD2.F32 R13, -RZ, R12.H0_H0 ;  /* 0x2000000cff0d7230 */ /* 0x000fe20000004100 */
[----:B------:R-:W-:Y:S01]  /*3760*/  F2FP.F16.E4M3.UNPACK_B R30, R30 ;  /* 0x0000001eff1e723e */ /* 0x000fe200020006ff */
[----:B------:R-:W-:Y:S01]  /*3770*/  HADD2.F32 R57, -RZ, R31.H1_H1 ;  /* 0x3000001fff397230 */ /* 0x000fe20000004100 */
[----:B------:R-:W-:Y:S01]  /*3780*/  F2FP.F16.E4M3.UNPACK_B R15, R8 ;  /* 0x00000008ff0f723e */ /* 0x000fe200020006ff */
[----:B------:R-:W-:Y:S01]  /*3790*/  HADD2.F32 R12, -RZ, R9.H1_H1 ;  /* 0x30000009ff0c7230 */ /* 0x000fe20000004100 */
[----:B------:R-:W-:Y:S01]  /*37a0*/  F2FP.F16.E4M3.UNPACK_B R7, R7 ;  /* 0x00000007ff07723e */ /* 0x000fe200020006ff */
[----:B------:R-:W-:-:S02]  /*37b0*/  HADD2.F32 R56, -RZ, R30.H1_H1 ;  /* 0x3000001eff387230 */ /* 0x000fc40000004100 */
[-C--:B------:R-:W-:Y:S01]  /*37c0*/  FMUL.FTZ R8, R14, R57.reuse ;  /* 0x000000390e087220 */ /* 0x080fe20000410000 */
[----:B------:R-:W-:Y:S02]  /*37d0*/  HADD2.F32 R9, -RZ, R9.H0_H0 ;  /* 0x20000009ff097230 */ /* 0x000fe40000004100 */
[C---:B------:R-:W-:Y:S01]  /*37e0*/  FMUL.FTZ R57, R13.reuse, R57 ;  /* 0x000000390d397220 */ /* 0x040fe20000410000 */
[----:B------:R-:W-:Y:S01]  /*37f0*/  F2FP.F16.E4M3.UNPACK_B R6, R6 ;  /* 0x00000006ff06723e */ /* 0x000fe200020006ff */
[-C--:B------:R-:W-:Y:S01]  /*3800*/  FFMA.FTZ R71, R13, R29.reuse, -R8 ;  /* 0x0000001d0d477223 */ /* 0x080fe20000010808 */
[----:B------:R-:W-:Y:S02]  /*3810*/  HADD2.F32 R8, -RZ, R15.H1_H1 ;  /* 0x3000000fff087230 */ /* 0x000fe40000004100 */
[-C--:B------:R-:W-:Y:S01]  /*3820*/  FMUL.FTZ R70, R12, R56.reuse ;  /* 0x000000380c467220 */ /* 0x080fe20000410000 */
[----:B------:R-:W-:Y:S01]  /*3830*/  FMUL.FTZ R13, R9, R56 ;  /* 0x00000038090d7220 */ /* 0x000fe20000410000 */
[----:B------:R-:W-:Y:S01]  /*3840*/  FFMA.FTZ R56, R14, R29, R57 ;  /* 0x0000001d0e387223 */ /* 0x000fe20000010039 */
[----:B------:R-:W-:-:S02]  /*3850*/  HADD2.F32 R31, -RZ, R31.H0_H0 ;  /* 0x2000001fff1f7230 */ /* 0x000fc40000004100 */
[-C--:B------:R-:W-:Y:S01]  /*3860*/  FFMA.FTZ R70, R9, R8.reuse, -R70 ;  /* 0x0000000809467223 */ /* 0x080fe20000010846 */
[----:B------:R-:W-:Y:S01]  /*3870*/  FFMA.FTZ R29, R12, R8, R13 ;  /* 0x000000080c1d7223 */ /* 0x000fe2000001000d */
[--C-:B------:R-:W-:Y:S01]  /*3880*/  HADD2.F32 R8, -RZ, R7.reuse.H0_H0 ;  /* 0x20000007ff087230 */ /* 0x100fe20000004100 */
[----:B------:R-:W-:Y:S01]  /*3890*/  F2FP.SATFINITE.E4M3.F32.PACK_AB_MERGE_C R56, R56, R71, RZ ;  /* 0x000000473838723e */ /* 0x000fe200048070ff */
[----:B------:R-:W-:Y:S01]  /*38a0*/  HADD2.F32 R9, -RZ, R7.H1_H1 ;  /* 0x30000007ff097230 */ /* 0x000fe20000004100 */
[----:B------:R-:W-:Y:S01]  /*38b0*/  F2FP.SATFINITE.E4M3.F32.PACK_AB_MERGE_C R4, R69, R68, R72 ;  /* 0x000000444504723e */ /* 0x000fe20004807048 */
[--C-:B------:R-:W-:Y:S02]  /*38c0*/  HADD2.F32 R7, -RZ, R6.reuse.H0_H0 ;  /* 0x20000006ff077230 */ /* 0x100fe40000004100 */
[-C--:B------:R-:W-:Y:S01]  /*38d0*/  FMUL.FTZ R14, R8, R31.reuse ;  /* 0x0000001f080e7220 */ /* 0x080fe20000410000 */
[----:B------:R-:W-:Y:S02]  /*38e0*/  HADD2.F32 R6, -RZ, R6.H1_H1 ;  /* 0x30000006ff067230 */ /* 0x000fe40000004100 */
[----:B------:R-:W-:Y:S01]  /*38f0*/  FMUL.FTZ R57, R9, R31 ;  /* 0x0000001f09397220 */ /* 0x000fe20000410000 */
[----:B------:R-:W-:-:S02]  /*3900*/  HADD2.F32 R30, -RZ, R30.H0_H0 ;  /* 0x2000001eff1e7230 */ /* 0x000fc40000004100 */
[-C--:B------:R-:W-:Y:S01]  /*3910*/  FFMA.FTZ R14, R9, R28.reuse, R14 ;  /* 0x0000001c090e7223 */ /* 0x080fe2000001000e */
[----:B------:R-:W-:Y:S02]  /*3920*/  HADD2.F32 R15, -RZ, R15.H0_H0 ;  /* 0x2000000fff0f7230 */ /* 0x000fe40000004100 */
[----:B------:R-:W-:Y:S01]  /*3930*/  FFMA.FTZ R57, R8, R28, -R57 ;  /* 0x0000001c08397223 */ /* 0x000fe20000010839 */
[----:B------:R-:W-:Y:S01]  /*3940*/  F2FP.SATFINITE.E4M3.F32.PACK_AB_MERGE_C R29, R29, R70, RZ ;  /* 0x000000461d1d723e */ /* 0x000fe200048070ff */
[-C--:B------:R-:W-:Y:S01]  /*3950*/  FMUL.FTZ R12, R6, R30.reuse ;  /* 0x0000001e060c7220 */ /* 0x080fe20000410000 */
[----:B------:R-:W-:-:S03]  /*3960*/  FMUL.FTZ R13, R7, R30 ;  /* 0x0000001e070d7220 */ /* 0x000fc60000410000 */
[-C--:B------:R-:W-:Y:S01]  /*3970*/  FFMA.FTZ R12, R7, R15.reuse, -R12 ;  /* 0x0000000f070c7223 */ /* 0x080fe2000001080c */
[----:B------:R-:W-:Y:S01]  /*3980*/  FFMA.FTZ R13, R6, R15, R13 ;  /* 0x0000000f060d7223 */ /* 0x000fe2000001000d */
[----:B------:R-:W-:-:S04]  /*3990*/  F2FP.SATFINITE.E4M3.F32.PACK_AB_MERGE_C R7, R14, R57, R56 ;  /* 0x000000390e07723e */ /* 0x000fc80004807038 */
[----:B------:R-:W-:-:S07]  /*39a0*/  F2FP.SATFINITE.E4M3.F32.PACK_AB_MERGE_C R6, R13, R12, R29 ;  /* 0x0000000c0d06723e */ /* 0x000fce000480701d */
.L_x_2330:
[----:B------:R-:W-:Y:S05]  /*39b0*/  BSYNC B1 ;  /* 0x0000000000017941 */ /* 0x000fea0003800000 */
.L_x_2329:
[----:B--2---:R2:W-:Y:S01]  /*39c0*/  ST.E.128 desc[UR40][R10.64], R4 ;  /* 0x000000040a007985 */ /* 0x0045e2000c101d28 */
[----:B------:R-:W-:Y:S05]  /*39d0*/  BRA `(.L_x_2324) ;  /* 0x0000001400347947 */ /* 0x000fea0003800000 */
.L_x_2317:
[----:B------:R-:W0:Y:S01]  /*39e0*/  S2R R8, SR_TID.X ;  /* 0x0000000000087919 */ /* 0x000e220000002100 */
[----:B------:R-:W-:Y:S01]  /*39f0*/  IMAD R65, R2, -0xa0, R33 ;  /* 0xffffff6002417824 */ /* 0x000fe200078e0221 */
[----:B------:R-:W-:Y:S02]  /*3a00*/  CS2R R30, SRZ ;  /* 0x00000000001e7805 */ /* 0x000fe4000001ff00 */
[----:B------:R-:W-:Y:S02]  /*3a10*/  CS2R R28, SRZ ;  /* 0x00000000001c7805 */ /* 0x000fe4000001ff00 */
[----:B------:R-:W-:Y:S01]  /*3a20*/  VIMNMX R65, R65, 0xa0, PT ;  /* 0x000000a041417848 */ /* 0x000fe20003fe0100 */
[----:B0-----:R-:W-:-:S05]  /*3a30*/  VIADD R8, R8, 0xffffff80 ;  /* 0xffffff8008087836 */ /* 0x001fca0000000000 */
[----:B------:R-:W-:-:S04]  /*3a40*/  LEA.HI R8, R8, R8, RZ, 0x1 ;  /* 0x0000000808087211 */ /* 0x000fc800078f08ff */
[----:B------:R-:W-:-:S04]  /*3a50*/  SHF.R.S32.HI R8, RZ, 0x1, R8 ;  /* 0x00000001ff087819 */ /* 0x000fc80000011408 */
[----:B------:R-:W-:-:S04]  /*3a60*/  ISETP.GE.AND P3, PT, R8, R65, PT ;  /* 0x000000410800720c */ /* 0x000fc80003f66270 */
[----:B------:R-:W-:-:S13]  /*3a70*/  ISETP.GE.OR P4, PT, R16, R71, P3 ;  /* 0x000000471000720c */ /* 0x000fda0001f86670 */
[----:B------:R-:W0:Y:S02]  /*3a80*/  @!P4 LDC.64 R8, c[0x0][0x3e8] ;  /* 0x0000fa00ff08cb82 */ /* 0x000e240000000a00 */
[----:B0-----:R-:W-:Y:S02]  /*3a90*/  @!P4 IADD3 R8, P5, P6, R34, R8, R6 ;  /* 0x000000082208c210 */ /* 0x001fe40007ebe006 */
[----:B------:R-:W-:Y:S02]  /*3aa0*/  CS2R R6, SRZ ;  /* 0x0000000000067805 */ /* 0x000fe4000001ff00 */
[----:B------:R-:W-:Y:S02]  /*3ab0*/  @!P4 IADD3.X R9, R51, R9, R10, P5, P6 ;  /* 0x000000093309c210 */ /* 0x000fe40002fec40a */
[----:B------:R-:W0:Y:S02]  /*3ac0*/  @!P4 LDC.64 R10, c[0x0][0x400] ;  /* 0x00010000ff0acb82 */ /* 0x000e240000000a00 */
[----:B0-----:R-:W-:-:S02]  /*3ad0*/  @!P4 IADD3 R10, P5, P6, R40, R10, R4 ;  /* 0x0000000a280ac210 */ /* 0x001fc40007ebe004 */
[----:B------:R-:W-:Y:S02]  /*3ae0*/  CS2R R4, SRZ ;  /* 0x0000000000047805 */ /* 0x000fe4000001ff00 */
[----:B------:R-:W-:-:S04]  /*3af0*/  @!P4 IADD3.X R11, R53, R11, R12, P5, P6 ;  /* 0x0000000b350bc210 */ /* 0x000fc80002fec40c */
[----:B------:R-:W2:Y:S04]  /*3b00*/  @!P4 LDG.E.128 R4, desc[UR40][R8.64] ;  /* 0x000000280804c981 */ /* 0x000ea8000c1e1d00 */
[----:B------:R-:W3:Y:S01]  /*3b10*/  @!P4 LDG.E.128 R28, desc[UR40][R10.64] ;  /* 0x000000280a1cc981 */ /* 0x000ee2000c1e1d00 */
[----:B------:R-:W-:Y:S02]  /*3b20*/  ISETP.NE.AND P4, PT, R157, 0x3, PT ;  /* 0x000000039d00780c */ /* 0x000fe40003f85270 */
[----:B------:R-:W-:Y:S01]  /*3b30*/  ISETP.GE.AND P5, PT, R16, R71, PT ;  /* 0x000000471000720c */ /* 0x000fe20003fa6270 */
[----:B--2---:R-:W-:Y:S02]  /*3b40*/  IMAD.MOV.U32 R72, RZ, RZ, R6 ;  /* 0x000000ffff487224 */ /* 0x004fe400078e0006 */
[----:B------:R-:W-:-:S02]  /*3b50*/  IMAD.MOV.U32 R74, RZ, RZ, R4 ;  /* 0x000000ffff4a7224 */ /* 0x000fc400078e0004 */
[----:B---3--:R-:W-:Y:S01]  /*3b60*/  IMAD.MOV.U32 R73, RZ, RZ, R30 ;  /* 0x000000ffff497224 */ /* 0x008fe200078e001e */
[----:B------:R-:W-:-:S05]  /*3b70*/  MOV R75, R28 ;  /* 0x0000001c004b7202 */ /* 0x000fca0000000f00 */
[----:B------:R-:W-:Y:S05]  /*3b80*/  @!P4 BRA `(.L_x_2331) ;  /* 0x000000000004c947 */ /* 0x000fea0003800000 */
[----:B------:R-:W-:Y:S01]  /*3b90*/  BPT.TRAP 0x1 ;  /* 0x000000040000795c */ /* 0x000fe20000300000 */
.L_x_2331:
[----:B------:R-:W2:Y:S01]  /*3ba0*/  LDL R8, [R1+0x8] ;  /* 0x0000080001087983 */ /* 0x000ea20000100800 */
[----:B------:R-:W-:Y:S01]  /*3bb0*/  IMAD R66, R19, 0x8, R18 ;  /* 0x0000000813427824 */ /* 0x000fe200078e0212 */
[----:B------:R-:W-:Y:S01]  /*3bc0*/  BSSY B1, `(.L_x_2332) ;  /* 0x0000004000017945 */ /* 0x000fe20003800000 */
[----:B--2---:R-:W-:-:S04]  /*3bd0*/  SHF.L.U32 R67, R8, 0x1f, RZ ;  /* 0x0000001f08437819 */ /* 0x004fc800000006ff */
[----:B------:R-:W0:Y:S02]  /*3be0*/  SYNCS.PHASECHK.TRANS64.TRYWAIT P6, [R66+URZ+0x13290], R67 ;  /* 0x01329043420075a7 */ /* 0x000e2400080c017f */
[----:B0-----:R-:W-:Y:S05]  /*3bf0*/  @!P6 BRA `(.L_x_2333) ;  /* 0x000001a80028e947 */ /* 0x001fea0003800000 */
.L_x_2573:
[----:B------:R-:W-:Y:S05]  /*3c00*/  BSYNC B1 ;  /* 0x0000000000017941 */ /* 0x000fea0003800000 */
.L_x_2332:
[----:B------:R-:W-:-:S03]  /*3c10*/  UMOV UR4, 0xffffffff ;  /* 0xffffffff00047882 */ /* 0x000fc60000000000 */
[----:B------:R-:W-:Y:S05]  /*3c20*/  BRA.DIV UR4, `(.L_x_2334) ;  /* 0x000001aa04307947 */ /* 0x000fea000b800000 */
[----:B------:R1:W2:Y:S04]  /*3c30*/  SHFL.IDX PT, R69, R13, RZ, 0x1e1f ;  /* 0x001e1fff0d457589 */ /* 0x0002a800000e0000 */
[----:B------:R1:W3:Y:S02]  /*3c40*/  SHFL.IDX PT, R71, R68, RZ, 0x1e1f ;  /* 0x001e1fff44477589 */ /* 0x0002e400000e0000 */
.L_x_2577:
[----:B-1----:R-:W1:Y:S02]  /*3c50*/  LDC R68, c[0x0][0x2f4] ;  /* 0x0000bd00ff447b82 */ /* 0x002e640000000800 */
[----:B-1----:R-:W-:-:S13]  /*3c60*/  ISETP.GE.OR P3, PT, R16, R68, P3 ;  /* 0x000000441000720c */ /* 0x002fda0001f66670 */
        /* <DEDUP_REMOVED lines=10> */
[----:B------:R-:W-:-:S04]  /*3d10*/  LEA.HI R9, R9, R8, RZ, 0x5 ;  /* 0x0000000809097211 */ /* 0x000fc800078f28ff */
[----:B------:R-:W-:-:S04]  /*3d20*/  SHF.R.S32.HI R9, RZ, 0x5, R9 ;  /* 0x00000005ff097819 */ /* 0x000fc80000011409 */
[----:B------:R-:W-:-:S05]  /*3d30*/  LEA.HI.SX32 R9, R44, R9, 0x1c ;  /* 0x000000092c097211 */ /* 0x000fca00078fe2ff */
[----:B------:R-:W-:Y:S02]  /*3d40*/  IMAD.SHL.U32 R70, R9, 0x10, RZ ;  /* 0x0000001009467824 */ /* 0x000fe400078e00ff */
[----:B------:R-:W-:-:S04]  /*3d50*/  IMAD R9, R19, 0x2800, R58 ;  /* 0x0000280013097824 */ /* 0x000fc800078e023a */
[----:B------:R-:W-:Y:S01]  /*3d60*/  IMAD.IADD R9, R18, 0x1, R9 ;  /* 0x0000000112097824 */ /* 0x000fe200078e0209 */
[----:B----4-:R-:W-:-:S04]  /*3d70*/  LOP3.LUT R8, R12, 0x30, R70, 0xf8, !PT ;  /* 0x000000300c087812 */ /* 0x010fc800078ef846 */
[----:B-----5:R-:W-:-:S05]  /*3d80*/  LOP3.LUT R8, R8, R11, RZ, 0x3c, !PT ;  /* 0x0000000b08087212 */ /* 0x020fca00078e3cff */
[----:B------:R-:W-:-:S04]  /*3d90*/  IMAD.IADD R8, R10, 0x1, R8 ;  /* 0x000000010a087824 */ /* 0x000fc800078e0208 */
[----:B------:R-:W-:-:S04]  /*3da0*/  IMAD R11, R19, 0x2800, R8 ;  /* 0x00002800130b7824 */ /* 0x000fc800078e0208 */
[----:B------:R-:W-:Y:S02]  /*3db0*/  IMAD.IADD R12, R18, 0x1, R11 ;  /* 0x00000001120c7824 */ /* 0x000fe400078e020b */
        /* <DEDUP_REMOVED lines=9> */
[----:B------:R-:W-:-:S02]  /*3e50*/  SHF.R.U32.HI R77, RZ, 0x8, R31 ;  /* 0x00000008ff4d7819 */ /* 0x000fc4000001161f */
[----:B------:R-:W-:Y:S02]  /*3e60*/  LOP3.LUT R76, R31, 0xff0000ff, RZ, 0xc0, !PT ;  /* 0xff0000ff1f4c7812 */ /* 0x000fe400078ec0ff */
[----:B------:R-:W-:Y:S01]  /*3e70*/  SHF.R.U32.HI R82, RZ, 0x10, R31 ;  /* 0x00000010ff527819 */ /* 0x000fe2000001161f */
[----:B------:R-:W-:Y:S01]  /*3e80*/  IMAD.SHL.U32 R31, R78, 0x100, RZ ;  /* 0x000001004e1f7824 */ /* 0x000fe200078e00ff */
[----:B------:R-:W-:Y:S01]  /*3e90*/  LOP3.LUT R30, R29, 0xff0000ff, RZ, 0xc0, !PT ;  /* 0xff0000ff1d1e7812 */ /* 0x000fe200078ec0ff */
[----:B------:R-:W-:Y:S01]  /*3ea0*/  IMAD.SHL.U32 R77, R77, 0x100, RZ ;  /* 0x000001004d4d7824 */ /* 0x000fe200078e00ff */
[----:B------:R-:W-:Y:S01]  /*3eb0*/  SHF.R.U32.HI R80, RZ, 0x10, R29 ;  /* 0x00000010ff507819 */ /* 0x000fe2000001161d */
[----:B--2---:R-:W-:Y:S01]  /*3ec0*/  IMAD.MOV.U32 R29, RZ, RZ, R12 ;  /* 0x000000ffff1d7224 */ /* 0x004fe200078e000c */
[----:B------:R-:W-:Y:S01]  /*3ed0*/  SHF.L.U32 R5, R84, 0x8, RZ ;  /* 0x0000000854057819 */ /* 0x000fe200000006ff */
[----:B------:R-:W-:Y:S01]  /*3ee0*/  IMAD.MOV.U32 R12, RZ, RZ, R10 ;  /* 0x000000ffff0c7224 */ /* 0x000fe200078e000a */
[----:B------:R-:W-:Y:S01]  /*3ef0*/  LOP3.LUT R6, R7, 0xff0000ff, RZ, 0xc0, !PT ;  /* 0xff0000ff07067812 */ /* 0x000fe200078ec0ff */
[----:B------:R-:W-:Y:S01]  /*3f00*/  IMAD.U32 R80, R80, 0x10000, RZ ;  /* 0x0001000050507824 */ /* 0x000fe200078e00ff */
[----:B------:R-:W-:Y:S01]  /*3f10*/  SHF.R.U32.HI R83, RZ, 0x10, R7 ;  /* 0x00000010ff537819 */ /* 0x000fe20000011607 */
[----:B------:R-:W-:Y:S01]  /*3f20*/  IMAD.SHL.U32 R7, R79, 0x100, RZ ;  /* 0x000001004f077824 */ /* 0x000fe200078e00ff */
[----:B------:R-:W-:Y:S01]  /*3f30*/  LOP3.LUT R4, R4, 0xff00, R5, 0xf8, !PT ;  /* 0x0000ff0004047812 */ /* 0x000fe200078ef805 */
[----:B------:R-:W-:Y:S01]  /*3f40*/  IMAD.U32 R5, R81, 0x10000, RZ ;  /* 0x0001000051057824 */ /* 0x000fe200078e00ff */
[----:B------:R-:W-:Y:S01]  /*3f50*/  LOP3.LUT R79, R30, 0xff00, R31, 0xf8, !PT ;  /* 0x0000ff001e4f7812 */ /* 0x000fe200078ef81f */
[----:B------:R-:W-:Y:S01]  /*3f60*/  IMAD.U32 R82, R82, 0x10000, RZ ;  /* 0x0001000052527824 */ /* 0x000fe200078e00ff */
[----:B------:R-:W-:-:S02]  /*3f70*/  F2FP.F16.E4M3.UNPACK_B R78, R75.H1 ;  /* 0x0000004bff4e723e */ /* 0x000fc400030006ff */
[----:B------:R-:W-:Y:S02]  /*3f80*/  F2FP.F16.E4M3.UNPACK_B R31, R29.H1 ;  /* 0x0000001dff1f723e */ /* 0x000fe400030006ff */
[----:B------:R-:W-:Y:S02]  /*3f90*/  F2FP.F16.E4M3.UNPACK_B R30, R28.H1 ;  /* 0x0000001cff1e723e */ /* 0x000fe400030006ff */
[----:B------:R-:W-:Y:S01]  /*3fa0*/  LOP3.LUT R7, R6, 0xff00, R7, 0xf8, !PT ;  /* 0x0000ff0006077812 */ /* 0x000fe200078ef807 */
[----:B------:R-:W-:Y:S01]  /*3fb0*/  HADD2.F32 R10, -RZ, R31.H0_H0 ;  /* 0x2000001fff0a7230 */ /* 0x000fe20000004100 */
[----:B------:R-:W-:Y:S01]  /*3fc0*/  LOP3.LUT R81, R76, 0xff00, R77, 0xf8, !PT ;  /* 0x0000ff004c517812 */ /* 0x000fe200078ef84d */
[----:B------:R-:W-:Y:S01]  /*3fd0*/  HADD2.F32 R8, -RZ, R30.H0_H0 ;  /* 0x2000001eff087230 */ /* 0x000fe20000004100 */
[----:B------:R-:W-:Y:S01]  /*3fe0*/  LOP3.LUT R6, R4, 0xff0000, R5, 0xf8, !PT ;  /* 0x00ff000004067812 */ /* 0x000fe200078ef805 */
[----:B------:R-:W-:Y:S01]  /*3ff0*/  HADD2.F32 R5, -RZ, R78.H0_H0 ;  /* 0x2000004eff057230 */ /* 0x000fe20000004100 */
[----:B------:R-:W-:Y:S01]  /*4000*/  F2FP.F16.E4M3.UNPACK_B R76, R74.H1 ;  /* 0x0000004aff4c723e */ /* 0x000fe200030006ff */
[----:B------:R-:W-:-:S02]  /*4010*/  IMAD.U32 R4, R83, 0x10000, RZ ;  /* 0x0001000053047824 */ /* 0x000fc400078e00ff */
[----:B------:R-:W-:Y:S02]  /*4020*/  HADD2.F32 R30, -RZ, R30.H1_H1 ;  /* 0x3000001eff1e7230 */ /* 0x000fe40000004100 */
[-C--:B------:R-:W-:Y:S01]  /*4030*/  FMUL.FTZ R83, R10, R5.reuse ;  /* 0x000000050a537220 */ /* 0x080fe20000410000 */
[--C-:B------:R-:W-:Y:S02]  /*4040*/  HADD2.F32 R77, -RZ, R76.reuse.H0_H0 ;  /* 0x2000004cff4d7230 */ /* 0x100fe40000004100 */
[C---:B------:R-:W-:Y:S01]  /*4050*/  FMUL.FTZ R85, R8.reuse, R5 ;  /* 0x0000000508557220 */ /* 0x040fe20000410000 */
[----:B------:R-:W-:Y:S01]  /*4060*/  LOP3.LUT R4, R7, 0xff0000, R4, 0xf8, !PT ;  /* 0x00ff000007047812 */ /* 0x000fe200078ef804 */
[----:B------:R-:W-:Y:S01]  /*4070*/  HADD2.F32 R31, -RZ, R31.H1_H1 ;  /* 0x3000001fff1f7230 */ /* 0x000fe20000004100 */
[----:B------:R-:W-:Y:S01]  /*4080*/  LOP3.LUT R7, R79, 0xff0000, R80, 0xf8, !PT ;  /* 0x00ff00004f077812 */ /* 0x000fe200078ef850 */
[-C--:B------:R-:W-:Y:S01]  /*4090*/  FFMA.FTZ R8, R8, R77.reuse, -R83 ;  /* 0x0000004d08087223 */ /* 0x080fe20000010853 */
[----:B------:R-:W-:Y:S01]  /*40a0*/  FFMA.FTZ R10, R10, R77, R85 ;  /* 0x0000004d0a0a7223 */ /* 0x000fe20000010055 */
[----:B------:R-:W-:Y:S01]  /*40b0*/  HADD2.F32 R77, -RZ, R76.H1_H1 ;  /* 0x3000004cff4d7230 */ /* 0x000fe20000004100 */
[----:B------:R-:W-:Y:S01]  /*40c0*/  F2FP.F16.E4M3.UNPACK_B R80, R75 ;  /* 0x0000004bff50723e */ /* 0x000fe200020006ff */
[----:B------:R-:W-:Y:S01]  /*40d0*/  HADD2.F32 R76, -RZ, R78.H1_H1 ;  /* 0x3000004eff4c7230 */ /* 0x000fe20000004100 */
[----:B------:R-:W-:-:S02]  /*40e0*/  F2FP.F16.E4M3.UNPACK_B R78, R74 ;  /* 0x0000004aff4e723e */ /* 0x000fc400020006ff */
[----:B------:R-:W-:Y:S02]  /*40f0*/  F2FP.F16.E4M3.UNPACK_B R75, R29 ;  /* 0x0000001dff4b723e */ /* 0x000fe400020006ff */
[----:B------:R-:W-:Y:S01]  /*4100*/  F2FP.F16.E4M3.UNPACK_B R74, R28 ;  /* 0x0000001cff4a723e */ /* 0x000fe200020006ff */
[-C--:B------:R-:W-:Y:S01]  /*4110*/  FMUL.FTZ R29, R31, R76.reuse ;  /* 0x0000004c1f1d7220 */ /* 0x080fe20000410000 */
[----:B------:R-:W-:Y:S01]  /*4120*/  LOP3.LUT R5, R81, 0xff0000, R82, 0xf8, !PT ;  /* 0x00ff000051057812 */ /* 0x000fe200078ef852 */
[C---:B------:R-:W-:Y:S01]  /*4130*/  FMUL.FTZ R82, R30.reuse, R76 ;  /* 0x0000004c1e527220 */ /* 0x040fe20000410000 */
[----:B------:R-:W-:Y:S02]  /*4140*/  HADD2.F32 R81, -RZ, R80.H0_H0 ;  /* 0x20000050ff517230 */ /* 0x000fe40000004100 */
[-C--:B------:R-:W-:Y:S01]  /*4150*/  FFMA.FTZ R29, R30, R77.reuse, -R29 ;  /* 0x0000004d1e1d7223 */ /* 0x080fe2000001081d */
[----:B------:R-:W-:Y:S02]  /*4160*/  HADD2.F32 R76, -RZ, R75.H0_H0 ;  /* 0x2000004bff4c7230 */ /* 0x000fe40000004100 */
[----:B------:R-:W-:Y:S01]  /*4170*/  FFMA.FTZ R31, R31, R77, R82 ;  /* 0x0000004d1f1f7223 */ /* 0x000fe20000010052 */
[----:B------:R-:W-:-:S02]  /*4180*/  HADD2.F32 R28, -RZ, R74.H0_H0 ;  /* 0x2000004aff1c7230 */ /* 0x000fc40000004100 */
[----:B------:R-:W-:Y:S02]  /*4190*/  HADD2.F32 R79, -RZ, R78.H0_H0 ;  /* 0x2000004eff4f7230 */ /* 0x000fe40000004100 */
[-C--:B------:R-:W-:Y:S01]  /*41a0*/  FMUL.FTZ R83, R76, R81.reuse ;  /* 0x000000514c537220 */ /* 0x080fe20000410000 */
[----:B------:R-:W-:Y:S02]  /*41b0*/  HADD2.F32 R80, -RZ, R80.H1_H1 ;  /* 0x30000050ff507230 */ /* 0x000fe40000004100 */
[C---:B------:R-:W-:Y:S01]  /*41c0*/  FMUL.FTZ R81, R28.reuse, R81 ;  /* 0x000000511c517220 */ /* 0x040fe20000410000 */
[----:B------:R-:W-:Y:S02]  /*41d0*/  HADD2.F32 R77, -RZ, R75.H1_H1 ;  /* 0x3000004bff4d7230 */ /* 0x000fe40000004100 */
[-C--:B------:R-:W-:Y:S01]  /*41e0*/  FFMA.FTZ R28, R28, R79.reuse, -R83 ;  /* 0x0000004f1c1c7223 */ /* 0x080fe20000010853 */
[----:B------:R-:W-:Y:S02]  /*41f0*/  HADD2.F32 R74, -RZ, R74.H1_H1 ;  /* 0x3000004aff4a7230 */ /* 0x000fe40000004100 */
[----:B------:R-:W-:Y:S01]  /*4200*/  FFMA.FTZ R30, R76, R79, R81 ;  /* 0x0000004f4c1e7223 */ /* 0x000fe20000010051 */
[----:B------:R-:W-:-:S02]  /*4210*/  HADD2.F32 R76, -RZ, R78.H1_H1 ;  /* 0x3000004eff4c7230 */ /* 0x000fc40000004100 */
[CC--:B------:R-:W-:Y:S01]  /*4220*/  FMUL.FTZ R75, R77.reuse, R80.reuse ;  /* 0x000000504d4b7220 */ /* 0x0c0fe20000410000 */
[----:B------:R-:W-:Y:S01]  /*4230*/  F2FP.F16.E4M3.UNPACK_B R81, R73.H1 ;  /* 0x00000049ff51723e */ /* 0x000fe200030006ff */
[C---:B------:R-:W-:Y:S01]  /*4240*/  FMUL.FTZ R84, R74.reuse, R80 ;  /* 0x000000504a547220 */ /* 0x040fe20000410000 */
[----:B------:R-:W-:Y:S01]  /*4250*/  F2FP.F16.E4M3.UNPACK_B R78, R14.H1 ;  /* 0x0000000eff4e723e */ /* 0x000fe200030006ff */
[----:B------:R-:W-:Y:S01]  /*4260*/  FFMA.FTZ R75, R74, R76, -R75 ;  /* 0x0000004c4a4b7223 */ /* 0x000fe2000001084b */
[----:B------:R-:W-:Y:S01]  /*4270*/  F2FP.F16.E4M3.UNPACK_B R74, R12.H1 ;  /* 0x0000000cff4a723e */ /* 0x000fe200030006ff */
[--C-:B------:R-:W-:Y:S01]  /*4280*/  HADD2.F32 R82, -RZ, R81.reuse.H0_H0 ;  /* 0x20000051ff527230 */ /* 0x100fe20000004100 */
[----:B------:R-:W-:Y:S01]  /*4290*/  F2FP.F16.E4M3.UNPACK_B R80, R72.H1 ;  /* 0x00000048ff50723e */ /* 0x000fe200030006ff */
[----:B------:R-:W-:Y:S02]  /*42a0*/  HADD2.F32 R79, -RZ, R78.H0_H0 ;  /* 0x2000004eff4f7230 */ /* 0x000fe40000004100 */
[----:B------:R-:W-:Y:S01]  /*42b0*/  FFMA.FTZ R77, R77, R76, R84 ;  /* 0x0000004c4d4d7223 */ /* 0x000fe20000010054 */
[----:B------:R-:W-:Y:S01]  /*42c0*/  HADD2.F32 R85, -RZ, R81.H1_H1 ;  /* 0x30000051ff557230 */ /* 0x000fe20000004100 */
[----:B------:R-:W-:Y:S01]  /*42d0*/  F2FP.F16.E4M3.UNPACK_B R12, R12 ;  /* 0x0000000cff0c723e */ /* 0x000fe200020006ff */
[----:B------:R-:W-:-:S02]  /*42e0*/  HADD2.F32 R76, -RZ, R74.H0_H0 ;  /* 0x2000004aff4c7230 */ /* 0x000fc40000004100 */
[----:B------:R-:W-:Y:S01]  /*42f0*/  FMUL.FTZ R83, R79, R82 ;  /* 0x000000524f537220 */ /* 0x000fe20000410000 */
[----:B------:R-:W-:Y:S01]  /*4300*/  HADD2.F32 R81, -RZ, R80.H0_H0 ;  /* 0x20000050ff517230 */ /* 0x000fe20000004100 */
[----:B------:R-:W-:Y:S01]  /*4310*/  F2FP.SATFINITE.E4M3.F32.PACK_AB_MERGE_C R8, R29, R8, RZ ;  /* 0x000000081d08723e */ /* 0x000fe200048070ff */
[----:B------:R-:W-:Y:S02]  /*4320*/  HADD2.F32 R78, -RZ, R78.H1_H1 ;  /* 0x3000004eff4e7230 */ /* 0x000fe40000004100 */
[C---:B------:R-:W-:Y:S01]  /*4330*/  FMUL.FTZ R84, R76.reuse, R82 ;  /* 0x000000524c547220 */ /* 0x040fe20000410000 */
[----:B------:R-:W-:Y:S02]  /*4340*/  HADD2.F32 R74, -RZ, R74.H1_H1 ;  /* 0x3000004aff4a7230 */ /* 0x000fe40000004100 */
[----:B------:R-:W-:Y:S01]  /*4350*/  FFMA.FTZ R82, R76, R81, -R83 ;  /* 0x000000514c527223 */ /* 0x000fe20000010853 */
[----:B------:R-:W-:Y:S02]  /*4360*/  HADD2.F32 R83, -RZ, R80.H1_H1 ;  /* 0x30000050ff537230 */ /* 0x000fe40000004100 */
[----:B------:R-:W-:Y:S01]  /*4370*/  FMUL.FTZ R87, R78, R85 ;  /* 0x000000554e577220 */ /* 0x000fe20000410000 */
[----:B------:R-:W-:Y:S01]  /*4380*/  F2FP.F16.E4M3.UNPACK_B R76, R73 ;  /* 0x00000049ff4c723e */ /* 0x000fe200020006ff */
[C---:B------:R-:W-:Y:S01]  /*4390*/  FMUL.FTZ R85, R74.reuse, R85 ;  /* 0x000000554a557220 */ /* 0x040fe20000410000 */
[----:B------:R-:W-:Y:S01]  /*43a0*/  F2FP.F16.E4M3.UNPACK_B R73, R14 ;  /* 0x0000000eff49723e */ /* 0x000fe200020006ff */
[----:B------:R-:W-:Y:S01]  /*43b0*/  FFMA.FTZ R87, R74, R83, -R87 ;  /* 0x000000534a577223 */ /* 0x000fe20000010857 */
[----:B------:R-:W-:Y:S01]  /*43c0*/  FFMA.FTZ R84, R79, R81, R84 ;  /* 0x000000514f547223 */ /* 0x000fe20000010054 */
[----:B------:R-:W-:Y:S01]  /*43d0*/  F2FP.F16.E4M3.UNPACK_B R74, R72 ;  /* 0x00000048ff4a723e */ /* 0x000fe200020006ff */
[----:B------:R-:W-:-:S02]  /*43e0*/  HADD2.F32 R81, -RZ, R76.H0_H0 ;  /* 0x2000004cff517230 */ /* 0x000fc40000004100 */
[----:B------:R-:W-:Y:S01]  /*43f0*/  FFMA.FTZ R89, R78, R83, R85 ;  /* 0x000000534e597223 */ /* 0x000fe20000010055 */
[--C-:B------:R-:W-:Y:S01]  /*4400*/  HADD2.F32 R72, -RZ, R73.reuse.H0_H0 ;  /* 0x20000049ff487230 */ /* 0x100fe20000004100 */
[----:B------:R-:W-:Y:S01]  /*4410*/  F2FP.F16.E4M3.UNPACK_B R29, R9 ;  /* 0x00000009ff1d723e */ /* 0x000fe200020006ff */
[----:B------:R-:W-:Y:S01]  /*4420*/  HADD2.F32 R76, -RZ, R76.H1_H1 ;  /* 0x3000004cff4c7230 */ /* 0x000fe20000004100 */
[----:B------:R-:W-:Y:S01]  /*4430*/  F2FP.SATFINITE.E4M3.F32.PACK_AB_MERGE_C R8, R75, R28, R8 ;  /* 0x0000001c4b08723e */ /* 0x000fe20004807008 */
[--C-:B------:R-:W-:Y:S02]  /*4440*/  HADD2.F32 R14, -RZ, R12.reuse.H0_H0 ;  /* 0x2000000cff0e7230 */ /* 0x100fe40000004100 */
[----:B------:R-:W-:Y:S01]  /*4450*/  FMUL.FTZ R83, R72, R81 ;  /* 0x0000005148537220 */ /* 0x000fe20000410000 */
[----:B------:R-:W-:Y:S01]  /*4460*/  HADD2.F32 R73, -RZ, R73.H1_H1 ;  /* 0x30000049ff497230 */ /* 0x000fe20000004100 */
[----:B------:R-:W-:Y:S01]  /*4470*/  F2FP.SATFINITE.E4M3.F32.PACK_AB_MERGE_C R84, R89, R84, RZ ;  /* 0x000000545954723e */ /* 0x000fe200048070ff */
[----:B------:R-:W-:-:S02]  /*4480*/  HADD2.F32 R12, -RZ, R12.H1_H1 ;  /* 0x3000000cff0c7230 */ /* 0x000fc40000004100 */
[----:B------:R-:W-:Y:S01]  /*4490*/  FMUL.FTZ R81, R14, R81 ;  /* 0x000000510e517220 */ /* 0x000fe20000410000 */
[--C-:B------:R-:W-:Y:S02]  /*44a0*/  HADD2.F32 R79, -RZ, R74.reuse.H0_H0 ;  /* 0x2000004aff4f7230 */ /* 0x100fe40000004100 */
[CC--:B------:R-:W-:Y:S01]  /*44b0*/  FMUL.FTZ R85, R73.reuse, R76.reuse ;  /* 0x0000004c49557220 */ /* 0x0c0fe20000410000 */
[----:B------:R-:W-:Y:S02]  /*44c0*/  HADD2.F32 R74, -RZ, R74.H1_H1 ;  /* 0x3000004aff4a7230 */ /* 0x000fe40000004100 */
[----:B------:R-:W-:Y:S01]  /*44d0*/  FMUL.FTZ R76, R12, R76 ;  /* 0x0000004c0c4c7220 */ /* 0x000fe20000410000 */
[----:B------:R-:W-:Y:S02]  /*44e0*/  HADD2.F32 R28, -RZ, R29.H0_H0 ;  /* 0x2000001dff1c7230 */ /* 0x000fe40000004100 */
[-C--:B------:R-:W-:Y:S01]  /*44f0*/  FFMA.FTZ R83, R14, R79.reuse, -R83 ;  /* 0x0000004f0e537223 */ /* 0x080fe20000010853 */
[----:B------:R-:W-:Y:S01]  /*4500*/  FFMA.FTZ R14, R72, R79, R81 ;  /* 0x0000004f480e7223 */ /* 0x000fe20000010051 */
[-C--:B------:R-:W-:Y:S01]  /*4510*/  FFMA.FTZ R78, R12, R74.reuse, -R85 ;  /* 0x0000004a0c4e7223 */ /* 0x080fe20000010855 */
[----:B------:R-:W-:Y:S01]  /*4520*/  FFMA.FTZ R73, R73, R74, R76 ;  /* 0x0000004a49497223 */ /* 0x000fe2000001004c */
[----:B------:R-:W-:-:S02]  /*4530*/  F2FP.SATFINITE.E4M3.F32.PACK_AB_MERGE_C R12, R31, R10, RZ ;  /* 0x0000000a1f0c723e */ /* 0x000fc400048070ff */
[----:B------:R-:W-:Y:S02]  /*4540*/  F2FP.F16.E4M3.UNPACK_B R31, R13 ;  /* 0x0000000dff1f723e */ /* 0x000fe400020006ff */
[----:B------:R-:W-:Y:S02]  /*4550*/  F2FP.F16.E4M3.UNPACK_B R76, R7 ;  /* 0x00000007ff4c723e */ /* 0x000fe400020006ff */
[----:B------:R-:W-:Y:S01]  /*4560*/  F2FP.SATFINITE.E4M3.F32.PACK_AB_MERGE_C R12, R77, R30, R12 ;  /* 0x0000001e4d0c723e */ /* 0x000fe2000480700c */
[--C-:B------:R-:W-:Y:S01]  /*4570*/  HADD2.F32 R72, -RZ, R31.reuse.H0_H0 ;  /* 0x2000001fff487230 */ /* 0x100fe20000004100 */
[----:B------:R-:W-:Y:S01]  /*4580*/  F2FP.F16.E4M3.UNPACK_B R74, R6 ;  /* 0x00000006ff4a723e */ /* 0x000fe200020006ff */
[----:B------:R-:W-:Y:S01]  /*4590*/  HADD2.F32 R77, -RZ, R76.H0_H0 ;  /* 0x2000004cff4d7230 */ /* 0x000fe20000004100 */
[----:B------:R-:W-:Y:S01]  /*45a0*/  F2FP.SATFINITE.E4M3.F32.PACK_AB_MERGE_C R14, R73, R14, R84 ;  /* 0x0000000e490e723e */ /* 0x000fe20004807054 */
[----:B------:R-:W-:Y:S01]  /*45b0*/  HADD2.F32 R73, -RZ, R31.H1_H1 ;  /* 0x3000001fff497230 */ /* 0x000fe20000004100 */
[----:B------:R-:W-:Y:S01]  /*45c0*/  F2FP.F16.E4M3.UNPACK_B R31, R9.H1 ;  /* 0x00000009ff1f723e */ /* 0x000fe200030006ff */
[----:B------:R-:W-:-:S02]  /*45d0*/  HADD2.F32 R75, -RZ, R74.H0_H0 ;  /* 0x2000004aff4b7230 */ /* 0x000fc40000004100 */
[-C--:B------:R-:W-:Y:S01]  /*45e0*/  FMUL.FTZ R79, R72, R77.reuse ;  /* 0x0000004d484f7220 */ /* 0x080fe20000410000 */
[C---:B------:R-:W-:Y:S01]  /*45f0*/  FMUL.FTZ R77, R28.reuse, R77 ;  /* 0x0000004d1c4d7220 */ /* 0x040fe20000410000 */
[----:B------:R-:W-:Y:S01]  /*4600*/  HADD2.F32 R76, -RZ, R76.H1_H1 ;  /* 0x3000004cff4c7230 */ /* 0x000fe20000004100 */
[----:B------:R-:W-:Y:S01]  /*4610*/  F2FP.F16.E4M3.UNPACK_B R13, R13.H1 ;  /* 0x0000000dff0d723e */ /* 0x000fe200030006ff */
[----:B------:R-:W-:Y:S02]  /*4620*/  HADD2.F32 R30, -RZ, R29.H1_H1 ;  /* 0x3000001dff1e7230 */ /* 0x000fe40000004100 */
[-C--:B------:R-:W-:Y:S01]  /*4630*/  FFMA.FTZ R28, R28, R75.reuse, -R79 ;  /* 0x0000004b1c1c7223 */ /* 0x080fe2000001084f */
[----:B------:R-:W-:Y:S01]  /*4640*/  FFMA.FTZ R29, R72, R75, R77 ;  /* 0x0000004b481d7223 */ /* 0x000fe2000001004d */
[----:B------:R-:W-:Y:S02]  /*4650*/  HADD2.F32 R74, -RZ, R74.H1_H1 ;  /* 0x3000004aff4a7230 */ /* 0x000fe40000004100 */
[-C--:B------:R-:W-:Y:S01]  /*4660*/  FMUL.FTZ R75, R73, R76.reuse ;  /* 0x0000004c494b7220 */ /* 0x080fe20000410000 */
[----:B------:R-:W-:Y:S01]  /*4670*/  FMUL.FTZ R76, R30, R76 ;  /* 0x0000004c1e4c7220 */ /* 0x000fe20000410000 */
[----:B------:R-:W-:Y:S01]  /*4680*/  F2FP.SATFINITE.E4M3.F32.PACK_AB_MERGE_C R10, R87, R82, RZ ;  /* 0x00000052570a723e */ /* 0x000fe200048070ff */
[----:B------:R-:W-:-:S02]  /*4690*/  HADD2.F32 R72, -RZ, R13.H0_H0 ;  /* 0x2000000dff487230 */ /* 0x000fc40000004100 */
[-C--:B------:R-:W-:Y:S01]  /*46a0*/  FFMA.FTZ R9, R30, R74.reuse, -R75 ;  /* 0x0000004a1e097223 */ /* 0x080fe2000001084b */
[----:B------:R-:W-:Y:S01]  /*46b0*/  F2FP.F16.E4M3.UNPACK_B R75, R7.H1 ;  /* 0x00000007ff4b723e */ /* 0x000fe200030006ff */
[----:B------:R-:W-:Y:S01]  /*46c0*/  FFMA.FTZ R30, R73, R74, R76 ;  /* 0x0000004a491e7223 */ /* 0x000fe2000001004c */
[----:B------:R-:W-:Y:S01]  /*46d0*/  F2FP.F16.E4M3.UNPACK_B R6, R6.H1 ;  /* 0x00000006ff06723e */ /* 0x000fe200030006ff */
[----:B------:R-:W-:Y:S01]  /*46e0*/  HADD2.F32 R7, -RZ, R31.H0_H0 ;  /* 0x2000001fff077230 */ /* 0x000fe20000004100 */
[----:B------:R-:W-:Y:S01]  /*46f0*/  F2FP.SATFINITE.E4M3.F32.PACK_AB_MERGE_C R10, R78, R83, R10 ;  /* 0x000000534e0a723e */ /* 0x000fe2000480700a */
[----:B------:R-:W-:Y:S01]  /*4700*/  HADD2.F32 R74, -RZ, R75.H0_H0 ;  /* 0x2000004bff4a7230 */ /* 0x000fe20000004100 */
[----:B------:R-:W-:Y:S01]  /*4710*/  F2FP.F16.E4M3.UNPACK_B R81, R5.H1 ;  /* 0x00000005ff51723e */ /* 0x000fe200030006ff */
[----:B------:R-:W-:Y:S01]  /*4720*/  HADD2.F32 R73, -RZ, R13.H1_H1 ;  /* 0x3000000dff497230 */ /* 0x000fe20000004100 */
[----:B------:R-:W-:Y:S01]  /*4730*/  F2FP.F16.E4M3.UNPACK_B R77, R4.H1 ;  /* 0x00000004ff4d723e */ /* 0x000fe200030006ff */
[----:B------:R-:W-:-:S02]  /*4740*/  HADD2.F32 R78, -RZ, R75.H1_H1 ;  /* 0x3000004bff4e7230 */ /* 0x000fc40000004100 */
[CC--:B------:R-:W-:Y:S01]  /*4750*/  FMUL.FTZ R80, R72.reuse, R74.reuse ;  /* 0x0000004a48507220 */ /* 0x0c0fe20000410000 */
[--C-:B------:R-:W-:Y:S02]  /*4760*/  HADD2.F32 R13, -RZ, R6.reuse.H0_H0 ;  /* 0x20000006ff0d7230 */ /* 0x100fe40000004100 */
[----:B------:R-:W-:Y:S01]  /*4770*/  FMUL.FTZ R75, R7, R74 ;  /* 0x0000004a074b7220 */ /* 0x000fe20000410000 */
[----:B------:R-:W-:Y:S02]  /*4780*/  HADD2.F32 R31, -RZ, R31.H1_H1 ;  /* 0x3000001fff1f7230 */ /* 0x000fe40000004100 */
[-C--:B------:R-:W-:Y:S01]  /*4790*/  FMUL.FTZ R74, R73, R78.reuse ;  /* 0x0000004e494a7220 */ /* 0x080fe20000410000 */
[----:B------:R-:W-:Y:S02]  /*47a0*/  HADD2.F32 R76, -RZ, R6.H1_H1 ;  /* 0x30000006ff4c7230 */ /* 0x000fe40000004100 */
[-C--:B------:R-:W-:Y:S01]  /*47b0*/  FFMA.FTZ R6, R7, R13.reuse, -R80 ;  /* 0x0000000d07067223 */ /* 0x080fe20000010850 */
[----:B------:R-:W-:Y:S01]  /*47c0*/  FFMA.FTZ R7, R72, R13, R75 ;  /* 0x0000000d48077223 */ /* 0x000fe2000001004b */
[C---:B------:R-:W-:Y:S01]  /*47d0*/  FMUL.FTZ R72, R31.reuse, R78 ;  /* 0x0000004e1f487220 */ /* 0x040fe20000410000 */
[----:B------:R-:W-:Y:S01]  /*47e0*/  F2FP.F16.E4M3.UNPACK_B R80, R5 ;  /* 0x00000005ff50723e */ /* 0x000fe200020006ff */
[-C--:B------:R-:W-:Y:S01]  /*47f0*/  FFMA.FTZ R13, R31, R76.reuse, -R74 ;  /* 0x0000004c1f0d7223 */ /* 0x080fe2000001084a */
[----:B------:R-:W-:Y:S01]  /*4800*/  F2FP.F16.E4M3.UNPACK_B R31, R11 ;  /* 0x0000000bff1f723e */ /* 0x000fe200020006ff */
[----:B------:R-:W-:Y:S01]  /*4810*/  FFMA.FTZ R72, R73, R76, R72 ;  /* 0x0000004c49487223 */ /* 0x000fe20000010048 */
[-C--:B------:R-:W-:Y:S01]  /*4820*/  F2FP.F16.E4M3.UNPACK_B R74, R15.reuse ;  /* 0x0000000fff4a723e */ /* 0x080fe200020006ff */
[----:B------:R-:W-:Y:S01]  /*4830*/  HADD2.F32 R82, -RZ, R80.H0_H0 ;  /* 0x20000050ff527230 */ /* 0x000fe20000004100 */
[----:B------:R-:W-:Y:S01]  /*4840*/  F2FP.F16.E4M3.UNPACK_B R75, R15.H1 ;  /* 0x0000000fff4b723e */ /* 0x000fe200030006ff */
[----:B------:R-:W-:Y:S01]  /*4850*/  HADD2.F32 R15, -RZ, R31.H0_H0 ;  /* 0x2000001fff0f7230 */ /* 0x000fe20000004100 */
[----:B------:R-:W-:Y:S01]  /*4860*/  F2FP.F16.E4M3.UNPACK_B R11, R11.H1 ;  /* 0x0000000bff0b723e */ /* 0x000fe200030006ff */
[----:B------:R-:W-:Y:S01]  /*4870*/  HADD2.F32 R76, -RZ, R74.H0_H0 ;  /* 0x2000004aff4c7230 */ /* 0x000fe20000004100 */
[----:B------:R-:W-:Y:S01]  /*4880*/  F2FP.F16.E4M3.UNPACK_B R5, R4 ;  /* 0x00000004ff05723e */ /* 0x000fe200020006ff */
[----:B------:R-:W-:-:S02]  /*4890*/  HADD2.F32 R4, -RZ, R75.H0_H0 ;  /* 0x2000004bff047230 */ /* 0x000fc40000004100 */
[-C--:B------:R-:W-:Y:S01]  /*48a0*/  FMUL.FTZ R85, R15, R82.reuse ;  /* 0x000000520f557220 */ /* 0x080fe20000410000 */
[----:B------:R-:W-:Y:S02]  /*48b0*/  HADD2.F32 R83, -RZ, R81.H0_H0 ;  /* 0x20000051ff537230 */ /* 0x000fe40000004100 */
[----:B------:R-:W-:Y:S01]  /*48c0*/  FMUL.FTZ R84, R76, R82 ;  /* 0x000000524c547220 */ /* 0x000fe20000410000 */
[----:B------:R-:W-:Y:S01]  /*48d0*/  HADD2.F32 R73, -RZ, R11.H0_H0 ;  /* 0x2000000bff497230 */ /* 0x000fe20000004100 */
[----:B------:R-:W-:Y:S01]  /*48e0*/  F2FP.SATFINITE.E4M3.F32.PACK_AB_MERGE_C R6, R13, R6, RZ ;  /* 0x000000060d06723e */ /* 0x000fe200048070ff */
[----:B------:R-:W-:Y:S02]  /*48f0*/  HADD2.F32 R78, -RZ, R5.H0_H0 ;  /* 0x20000005ff4e7230 */ /* 0x000fe40000004100 */
[-C--:B------:R-:W-:Y:S01]  /*4900*/  FMUL.FTZ R82, R4, R83.reuse ;  /* 0x0000005304527220 */ /* 0x080fe20000410000 */
[----:B------:R-:W-:Y:S02]  /*4910*/  HADD2.F32 R79, -RZ, R77.H0_H0 ;  /* 0x2000004dff4f7230 */ /* 0x000fe40000004100 */
[----:B------:R-:W-:Y:S01]  /*4920*/  FMUL.FTZ R83, R73, R83 ;  /* 0x0000005349537220 */ /* 0x000fe20000410000 */
[----:B------:R-:W-:-:S02]  /*4930*/  HADD2.F32 R75, -RZ, R75.H1_H1 ;  /* 0x3000004bff4b7230 */ /* 0x000fc40000004100 */
[-C--:B------:R-:W-:Y:S01]  /*4940*/  FFMA.FTZ R85, R76, R78.reuse, R85 ;  /* 0x0000004e4c557223 */ /* 0x080fe20000010055 */
[----:B------:R-:W-:Y:S02]  /*4950*/  HADD2.F32 R76, -RZ, R81.H1_H1 ;  /* 0x30000051ff4c7230 */ /* 0x000fe40000004100 */
[----:B------:R-:W-:Y:S01]  /*4960*/  FFMA.FTZ R83, R4, R79, R83 ;  /* 0x0000004f04537223 */ /* 0x000fe20000010053 */
[----:B------:R-:W-:Y:S02]  /*4970*/  HADD2.F32 R11, -RZ, R11.H1_H1 ;  /* 0x3000000bff0b7230 */ /* 0x000fe40000004100 */
[----:B------:R-:W-:Y:S01]  /*4980*/  FFMA.FTZ R84, R15, R78, -R84 ;  /* 0x0000004e0f547223 */ /* 0x000fe20000010854 */
[----:B------:R-:W-:Y:S02]  /*4990*/  HADD2.F32 R31, -RZ, R31.H1_H1 ;  /* 0x3000001fff1f7230 */ /* 0x000fe40000004100 */
[----:B------:R-:W-:Y:S01]  /*49a0*/  FMUL.FTZ R78, R75, R76 ;  /* 0x0000004c4b4e7220 */ /* 0x000fe20000410000 */
[----:B------:R-:W-:-:S02]  /*49b0*/  HADD2.F32 R74, -RZ, R74.H1_H1 ;  /* 0x3000004aff4a7230 */ /* 0x000fc40000004100 */
[----:B------:R-:W-:Y:S01]  /*49c0*/  FMUL.FTZ R86, R11, R76 ;  /* 0x0000004c0b567220 */ /* 0x000fe20000410000 */
[----:B------:R-:W-:Y:S02]  /*49d0*/  HADD2.F32 R80, -RZ, R80.H1_H1 ;  /* 0x30000050ff507230 */ /* 0x000fe40000004100 */
[----:B------:R-:W-:Y:S01]  /*49e0*/  FFMA.FTZ R82, R73, R79, -R82 ;  /* 0x0000004f49527223 */ /* 0x000fe20000010852 */
[----:B------:R-:W-:Y:S01]  /*49f0*/  HADD2.F32 R4, -RZ, R77.H1_H1 ;  /* 0x3000004dff047230 */ /* 0x000fe20000004100 */
[----:B------:R-:W-:Y:S01]  /*4a00*/  F2FP.SATFINITE.E4M3.F32.PACK_AB_MERGE_C R7, R72, R7, RZ ;  /* 0x000000074807723e */ /* 0x000fe200048070ff */
[----:B------:R-:W-:Y:S02]  /*4a10*/  HADD2.F32 R5, -RZ, R5.H1_H1 ;  /* 0x30000005ff057230 */ /* 0x000fe40000004100 */
[CC--:B------:R-:W-:Y:S01]  /*4a20*/  FMUL.FTZ R76, R74.reuse, R80.reuse ;  /* 0x000000504a4c7220 */ /* 0x0c0fe20000410000 */
[----:B------:R-:W-:Y:S01]  /*4a30*/  FMUL.FTZ R15, R31, R80 ;  /* 0x000000501f0f7220 */ /* 0x000fe20000410000 */
        /* <DEDUP_REMOVED lines=10> */
.L_x_2336:
[----:B------:R-:W-:Y:S05]  /*4ae0*/  BSYNC B1 ;  /* 0x0000000000017941 */ /* 0x000fea0003800000 */
.L_x_2335:
[----:B-1----:R1:W-:Y:S01]  /*4af0*/  ST.E.128 desc[UR40][R56.64], R8 ;  /* 0x0000000838007985 */ /* 0x0023e2000c101d28 */
[----:B------:R-:W-:-:S13]  /*4b00*/  ISETP.GE.AND P3, PT, R70, R68, PT ;  /* 0x000000444600720c */ /* 0x000fda0003f66270 */
[----:B------:R-:W-:Y:S05]  /*4b10*/  @P3 BRA `(.L_x_2324) ;  /* 0x0000000000e43947 */ /* 0x000fea0003800000 */
[----:B------:R-:W-:-:S04]  /*4b20*/  IADD3 R4, P3, R71, R70, RZ ;  /* 0x0000004647047210 */ /* 0x000fc80007f7e0ff */
[----:B------:R-:W-:-:S05]  /*4b30*/  LEA.HI.X.SX32 R5, R70, R69, 0x1, P3 ;  /* 0x0000004546057211 */ /* 0x000fca00018f0eff */
[----:B--2---:R2:W-:Y:S01]  /*4b40*/  ST.E.128 desc[UR40][R4.64], R12 ;  /* 0x0000000c04007985 */ /* 0x0045e2000c101d28 */
[----:B------:R-:W-:Y:S05]  /*4b50*/  BRA `(.L_x_2324) ;  /* 0x0000000000d47947 */ /* 0x000fea0003800000 */
.L_x_2316:
[----:B------:R-:W-:-:S13]  /*4b60*/  ISETP.NE.AND P4, PT, R157, 0x3, PT ;  /* 0x000000039d00780c */ /* 0x000fda0003f85270 */
[----:B------:R-:W-:Y:S05]  /*4b70*/  @!P4 BRA `(.L_x_2337) ;  /* 0x000000000004c947 */ /* 0x000fea0003800000 */
[----:B------:R-:W-:Y:S01]  /*4b80*/  BPT.TRAP 0x1 ;  /* 0x000000040000795c */ /* 0x000fe20000300000 */
.L_x_2337:
[----:B------:R-:W2:Y:S01]  /*4b90*/  LDL R4, [R1+0x8] ;  /* 0x0000080001047983 */ /* 0x000ea20000100800 */
[----:B------:R-:W-:Y:S01]  /*4ba0*/  LEA R66, R19, R18, 0x3 ;  /* 0x0000001213427211 */ /* 0x000fe200078e18ff */
[----:B------:R-:W-:Y:S01]  /*4bb0*/  BSSY B1, `(.L_x_2338) ;  /* 0x0000005000017945 */ /* 0x000fe20003800000 */
[----:B------:R-:W-:Y:S02]  /*4bc0*/  SHF.R.S32.HI R63, RZ, 0x1f, R61 ;  /* 0x0000001fff3f7819 */ /* 0x000fe4000001143d */
[----:B--2---:R-:W-:-:S04]  /*4bd0*/  SHF.L.U32 R67, R4, 0x1f, RZ ;  /* 0x0000001f04437819 */ /* 0x004fc800000006ff */
[----:B------:R-:W0:Y:S02]  /*4be0*/  SYNCS.PHASECHK.TRANS64.TRYWAIT P3, [R66+URZ+0x13290], R67 ;  /* 0x01329043420075a7 */ /* 0x000e24000806017f */
[----:B0-----:R-:W-:Y:S05]  /*4bf0*/  @!P3 BRA `(.L_x_2339) ;  /* 0x000001980084b947 */ /* 0x001fea0003800000 */
.L_x_2578:
[----:B------:R-:W-:Y:S05]  /*4c00*/  BSYNC B1 ;  /* 0x0000000000017941 */ /* 0x000fea0003800000 */
.L_x_2338:
        /* <DEDUP_REMOVED lines=28> */
.L_x_2582:
[----:B------:R-:W-:Y:S05]  /*4dd0*/  @!P3 BRA `(.L_x_2324) ;  /* 0x000000000034b947 */ /* 0x000fea0003800000 */
[----:B------:R-:W4:Y:S01]  /*4de0*/  LDL R6, [R1+0x4] ;  /* 0x0000040001067983 */ /* 0x000f220000100800 */
[----:B------:R-:W-:-:S03]  /*4df0*/  ULDC UR4, c[0x0][0x2f4] ;  /* 0x0000bd0000047ab9 */ /* 0x000fc60000000800 */
[----:B-1----:R-:W5:Y:S01]  /*4e00*/  LDL R4, [R1+0x30] ;  /* 0x0000300001047983 */ /* 0x002f620000100800 */
[----:B------:R-:W-:-:S13]  /*4e10*/  ISETP.GE.AND P3, PT, R16, UR4, PT ;  /* 0x0000000410007c0c */ /* 0x000fda000bf66270 */
[----:B---3--:R-:W-:-:S05]  /*4e20*/  @!P3 IADD3 R10, P5, R16, R14, RZ ;  /* 0x0000000e100ab210 */ /* 0x008fca0007fbe0ff */
[----:B--2---:R-:W-:Y:S01]  /*4e30*/  @!P3 IMAD.X R11, R5, 0x1, R17, P5 ;  /* 0x00000001050bb824 */ /* 0x004fe200028e0611 */
[----:B----4-:R-:W-:-:S13]  /*4e40*/  ISETP.GE.AND P5, PT, R6, UR4, PT ;  /* 0x0000000406007c0c */ /* 0x010fda000bfa6270 */
[----:B------:R-:W-:-:S05]  /*4e50*/  @!P5 IADD3 R8, P6, R6, R14, RZ ;  /* 0x0000000e0608d210 */ /* 0x000fca0007fde0ff */
[----:B-----5:R-:W-:Y:S02]  /*4e60*/  @!P5 IMAD.X R9, R5, 0x1, R4, P6 ;  /* 0x000000010509d824 */ /* 0x020fe400030e0604 */
[----:B------:R-:W1:Y:S04]  /*4e70*/  @!P3 LDS.128 R4, [R62+0xe000] ;  /* 0x00e000003e04b984 */ /* 0x000e680000000c00 */
[----:B-1----:R-:W-:Y:S04]  /*4e80*/  @!P3 ST.E.128 desc[UR40][R10.64], R4 ;  /* 0x000000040a00b985 */ /* 0x002fe8000c101d28 */
[----:B------:R-:W1:Y:S04]  /*4e90*/  @!P5 LDS.128 R4, [R59+0xe000] ;  /* 0x00e000003b04d984 */ /* 0x000e680000000c00 */
[----:B-1----:R4:W-:Y:S02]  /*4ea0*/  @!P5 ST.E.128 desc[UR40][R8.64], R4 ;  /* 0x000000040800d985 */ /* 0x0029e4000c101d28 */
.L_x_2324:
[----:B------:R-:W-:Y:S05]  /*4eb0*/  BSYNC B0 ;  /* 0x0000000000007941 */ /* 0x000fea0003800000 */
.L_x_2315:
        /* <DEDUP_REMOVED lines=16> */
.L_x_2342:
[----:B------:R-:W-:Y:S05]  /*4fc0*/  BSYNC B0 ;  /* 0x0000000000007941 */ /* 0x000fea0003800000 */
.L_x_2341:
[----:B------:R-:W1:Y:S01]  /*4fd0*/  SYNCS.PHASECHK.TRANS64.TRYWAIT P4, [R66+URZ+0x132b0], R67 ;  /* 0x0132b043420075a7 */ /* 0x000e62000808017f */
[----:B------:R-:W-:Y:S04]  /*4fe0*/  BSSY B0, `(.L_x_2343) ;  /* 0x0000002000007945 */ /* 0x000fe80003800000 */
[----:B-1----:R-:W-:Y:S05]  /*4ff0*/  @!P4 BRA `(.L_x_2344) ;  /* 0x0000019400dcc947 */ /* 0x002fea0003800000 */
.L_x_2583:
[----:B------:R-:W-:Y:S05]  /*5000*/  BSYNC B0 ;  /* 0x0000000000007941 */ /* 0x000fea0003800000 */
.L_x_2343:
        /* <DEDUP_REMOVED lines=16> */
[----:B------:R-:W-:Y:S02]  /*5110*/  IADD3 R4, P4, R4, UR6, RZ ;  /* 0x0000000604047c10 */ /* 0x000fe4000ff9e0ff */
[----:B----4-:R-:W-:Y:S02]  /*5120*/  IADD3 R8, R8, -0x80, RZ ;  /* 0xffffff8008087810 */ /* 0x010fe40007ffe0ff */
[----:B------:R-:W-:Y:S01]  /*5130*/  IADD3.X R5, R5, UR7, RZ, P4, !PT ;  /* 0x0000000705057c10 */ /* 0x000fe2000a7fe4ff */
[----:B------:R2:W4:Y:S01]  /*5140*/  SHFL.IDX PT, R9, R4, RZ, 0x1e1f ;  /* 0x001e1fff04097589 */ /* 0x00052200000e0000 */
[----:B------:R-:W-:-:S04]  /*5150*/  LEA.HI R8, R8, R8, RZ, 0x1 ;  /* 0x0000000808087211 */ /* 0x000fc800078f08ff */
[----:B------:R-:W-:Y:S01]  /*5160*/  SHF.R.S32.HI R8, RZ, 0x1, R8 ;  /* 0x00000001ff087819 */ /* 0x000fe20000011408 */
[----:B------:R-:W0:Y:S03]  /*5170*/  SHFL.IDX PT, R5, R5, RZ, 0x1e1f ;  /* 0x001e1fff05057589 */ /* 0x000e2600000e0000 */
[----:B------:R-:W-:-:S13]  /*5180*/  ISETP.GT.AND P4, PT, R65, R8, PT ;  /* 0x000000084100720c */ /* 0x000fda0003f84270 */
[----:B--2---:R-:W-:Y:S05]  /*5190*/  @!P4 BRA `(.L_x_2346) ;  /* 0x000000000034c947 */ /* 0x004fea0003800000 */
[----:B------:R-:W2:Y:S01]  /*51a0*/  LDL R8, [R1+0x4] ;  /* 0x0000040001087983 */ /* 0x000ea20000100800 */
[----:B------:R-:W-:-:S03]  /*51b0*/  ULDC UR4, c[0x0][0x2f4] ;  /* 0x0000bd0000047ab9 */ /* 0x000fc60000000800 */
[----:B------:R-:W5:Y:S01]  /*51c0*/  LDL R12, [R1+0x30] ;  /* 0x00003000010c7983 */ /* 0x000f620000100800 */
[----:B------:R-:W-:-:S13]  /*51d0*/  ISETP.GE.AND P4, PT, R16, UR4, PT ;  /* 0x0000000410007c0c */ /* 0x000fda000bf86270 */
[----:B----4-:R-:W-:-:S05]  /*51e0*/  @!P4 IADD3 R10, P5, R16, R9, RZ ;  /* 0x00000009100ac210 */ /* 0x010fca0007fbe0ff */
[----:B0-----:R-:W-:Y:S01]  /*51f0*/  @!P4 IMAD.X R11, R5, 0x1, R17, P5 ;  /* 0x00000001050bc824 */ /* 0x001fe200028e0611 */
[----:B--2---:R-:W-:-:S13]  /*5200*/  ISETP.GE.AND P5, PT, R8, UR4, PT ;  /* 0x0000000408007c0c */ /* 0x004fda000bfa6270 */
[----:B------:R-:W-:-:S05]  /*5210*/  @!P5 IADD3 R8, P6, R8, R9, RZ ;  /* 0x000000090808d210 */ /* 0x000fca0007fde0ff */
[----:B-----5:R-:W-:Y:S02]  /*5220*/  @!P5 IMAD.X R9, R5, 0x1, R12, P6 ;  /* 0x000000010509d824 */ /* 0x020fe400030e060c */
[----:B------:R-:W0:Y:S04]  /*5230*/  @!P4 LDS.128 R4, [R62+0x6000] ;  /* 0x006000003e04c984 */ /* 0x000e280000000c00 */
[----:B0-----:R-:W-:Y:S04]  /*5240*/  @!P4 ST.E.128 desc[UR40][R10.64], R4 ;  /* 0x000000040a00c985 */ /* 0x001fe8000c101d28 */
[----:B------:R-:W0:Y:S04]  /*5250*/  @!P5 LDS.128 R4, [R59+0x6000] ;  /* 0x006000003b04d984 */ /* 0x000e280000000c00 */
[----:B0-----:R2:W-:Y:S02]  /*5260*/  @!P5 ST.E.128 desc[UR40][R8.64], R4 ;  /* 0x000000040800d985 */ /* 0x0015e4000c101d28 */
.L_x_2346:
[----:B------:R-:W-:Y:S05]  /*5270*/  BSYNC B0 ;  /* 0x0000000000007941 */ /* 0x000fea0003800000 */
.L_x_2345:
[----:B0-2---:R-:W2:Y:S01]  /*5280*/  LDL.LU R5, [R1+0x8] ;  /* 0x0000080001057983 */ /* 0x005ea20000300800 */
[----:B------:R-:W-:Y:S02]  /*5290*/  VIADD R19, R19, 0x1 ;  /* 0x0000000113137836 */ /* 0x000fe40000000000 */
[----:B-1----:R-:W-:Y:S01]  /*52a0*/  @!P3 VIADD R66, R66, 0x132c0 ;  /* 0x000132c04242b836 */ /* 0x002fe20000000000 */
[----:B------:R-:W-:Y:S01]  /*52b0*/  @!PT LDS RZ, [RZ] ;  /* 0x00000000fffff984 */ /* 0x000fe20000000800 */
[----:B------:R-:W-:Y:S01]  /*52c0*/  @!PT LDS RZ, [RZ] ;  /* 0x00000000fffff984 */ /* 0x000fe20000000800 */
[----:B------:R-:W-:Y:S01]  /*52d0*/  @!PT LDS RZ, [RZ] ;  /* 0x00000000fffff984 */ /* 0x000fe20000000800 */
[----:B------:R-:W-:Y:S01]  /*52e0*/  @!PT LDS RZ, [RZ] ;  /* 0x00000000fffff984 */ /* 0x000fe20000000800 */
[----:B------:R0:W-:Y:S06]  /*52f0*/  MEMBAR.ALL.CTA ;  /* 0x0000000000007992 */ /* 0x0001ec0000008000 */
[----:B0-----:R-:W0:Y:S02]  /*5300*/  FENCE.VIEW.ASYNC.S ;  /* 0x00000000000073c6 */ /* 0x001e240000000000 */
[----:B0-----:R1:W-:Y:S01]  /*5310*/  BAR.SYNC.DEFER_BLOCKING R45, 0x80 ;  /* 0x0002002d0000751d */ /* 0x0013e20000010000 */
        /* <DEDUP_REMOVED lines=9> */
.L_x_2310:
[----:B------:R-:W2:Y:S01]  /*53b0*/  LDL R4, [R1+0x44] ;  /* 0x0000440001047983 */ /* 0x000ea20000100800 */
[----:B------:R-:W0:Y:S01]  /*53c0*/  LDC R0, c[0x0][0x448] ;  /* 0x00011200ff007b82 */ /* 0x000e220000000800 */
[----:B------:R-:W-:Y:S01]  /*53d0*/  BSSY B0, `(.L_x_2348) ;  /* 0x0000011000007945 */ /* 0x000fe20003800000 */
[----:B------:R-:W-:Y:S01]  /*53e0*/  IMAD.MOV.U32 R104, RZ, RZ, RZ ;  /* 0x000000ffff687224 */ /* 0x000fe200078e00ff */
[----:B0-----:R-:W-:-:S13]  /*53f0*/  ISETP.NE.AND P0, PT, R0, 0x1, PT ;  /* 0x000000010000780c */ /* 0x001fda0003f05270 */
[----:B------:R-:W0:Y:S08]  /*5400*/  @P0 LDC R0, c[0x0][0x44c] ;  /* 0x00011300ff000b82 */ /* 0x000e300000000800 */
[----:B-1----:R-:W1:Y:S01]  /*5410*/  @P0 LDC R5, c[0x0][0x450] ;  /* 0x00011400ff050b82 */ /* 0x002e620000000800 */
[----:B--2---:R-:W-:-:S04]  /*5420*/  VIADD R3, R4, 0xbf ;  /* 0x000000bf04037836 */ /* 0x004fc80000000000 */
[----:B0-----:R-:W-:-:S05]  /*5430*/  @P0 IMAD.HI.U32 R0, R3, R0, RZ ;  /* 0x0000000003000227 */ /* 0x001fca00078e00ff */
[----:B-1----:R-:W-:-:S05]  /*5440*/  @P0 SHF.R.U32.HI R3, RZ, R5, R0 ;  /* 0x00000005ff030219 */ /* 0x002fca0000011600 */
[----:B------:R-:W-:-:S04]  /*5450*/  IMAD.IADD R3, R32, 0x1, R3 ;  /* 0x0000000120037824 */ /* 0x000fc800078e0203 */
[----:B------:R-:W-:-:S05]  /*5460*/  IMAD.HI R3, R3, 0x66666667, RZ ;  /* 0x6666666703037827 */ /* 0x000fca00078e02ff */
[----:B------:R-:W-:-:S04]  /*5470*/  SHF.R.U32.HI R0, RZ, 0x1f, R3 ;  /* 0x0000001fff007819 */ /* 0x000fc80000011603 */
[----:B------:R-:W-:-:S04]  /*5480*/  LEA.HI.SX32 R0, R3, R0, 0x1a ;  /* 0x0000000003007211 */ /* 0x000fc800078fd2ff */
[----:B------:R-:W-:-:S04]  /*5490*/  VIMNMX R27, R27, R0, PT ;  /* 0x000000001b1b7248 */ /* 0x000fc80003fe0100 */
[----:B------:R-:W-:Y:S01]  /*54a0*/  ISETP.GE.AND P0, PT, R27, 0x1, PT ;  /* 0x000000011b00780c */ /* 0x000fe20003f06270 */
[----:B------:R-:W-:-:S12]  /*54b0*/  @P3 BRA `(.L_x_2349) ;  /* 0x0000000000083947 */ /* 0x000fd80003800000 */
[----:B------:R-:W0:Y:S02]  /*54c0*/  FENCE.VIEW.ASYNC.G ;  /* 0x00000000000073c6 */ /* 0x000e240000000100 */
[----:B0-----:R-:W-:Y:S06]  /*54d0*/  BAR.ARV 0xc, 0x200 ;  /* 0x0308000000007b1d */ /* 0x001fec0000002000 */
.L_x_2349:
[----:B------:R-:W-:Y:S05]  /*54e0*/  BSYNC B0 ;  /* 0x0000000000007941 */ /* 0x000fea0003800000 */
.L_x_2348:
[----:B------:R-:W-:Y:S04]  /*54f0*/  BSSY B0, `(.L_x_2350) ;  /* 0x0000021000007945 */ /* 0x000fe80003800000 */
        /* <DEDUP_REMOVED lines=8> */
[----:B----4-:R-:W-:-:S05]  /*5580*/  IABS R9, R6 ;  /* 0x0000000600097213 */ /* 0x010fca0000000000 */
[----:B------:R-:W-:Y:S02]  /*5590*/  IMAD.MOV R9, RZ, RZ, -R9 ;  /* 0x000000ffff097224 */ /* 0x000fe400078e0a09 */
[----:B0-----:R-:W0:Y:S02]  /*55a0*/  MUFU.RCP R4, R4 ;  /* 0x0000000400047308 */ /* 0x001e240000001000 */
[----:B0-----:R-:W-:Y:S01]  /*55b0*/  VIADD R2, R4, 0xffffffe ;  /* 0x0ffffffe04027836 */ /* 0x001fe20000000000 */
[----:B------:R-:W-:Y:S02]  /*55c0*/  IABS R4, R0 ;  /* 0x0000000000047213 */ /* 0x000fe40000000000 */
[----:B------:R-:W-:-:S03]  /*55d0*/  LOP3.LUT R0, R0, R6, RZ, 0x3c, !PT ;  /* 0x0000000600007212 */ /* 0x000fc600078e3cff */
[----:B------:R0:W1:Y:S01]  /*55e0*/  F2I.FTZ.U32.TRUNC.NTZ R3, R2 ;  /* 0x0000000200037305 */ /* 0x000062000021f000 */
[----:B------:R-:W-:Y:S01]  /*55f0*/  ISETP.GE.AND P2, PT, R0, RZ, PT ;  /* 0x000000ff0000720c */ /* 0x000fe20003f46270 */
[----:B0-----:R-:W-:Y:S01]  /*5600*/  IMAD.MOV.U32 R2, RZ, RZ, RZ ;  /* 0x000000ffff027224 */ /* 0x001fe200078e00ff */
[----:B-1----:R-:W-:-:S05]  /*5610*/  IADD3 R8, RZ, -R3, RZ ;  /* 0x80000003ff087210 */ /* 0x002fca0007ffe0ff */
        /* <DEDUP_REMOVED lines=14> */
.L_x_2351:
[----:B------:R-:W-:Y:S05]  /*5700*/  BSYNC B0 ;  /* 0x0000000000007941 */ /* 0x000fea0003800000 */
.L_x_2350:
        /* <DEDUP_REMOVED lines=18> */
[----:B------:R-:W-:Y:S01]  /*5830*/  CS2R R50, SRZ ;  /* 0x0000000000327805 */ /* 0x000fe2000001ff00 */
[----:B--2---:R-:W-:-:S05]  /*5840*/  IMAD R0, R0, R104, RZ ;  /* 0x0000006800007224 */ /* 0x004fca00078e02ff */
[----:B------:R0:W-:Y:S01]  /*5850*/  STL [R1+0x4c], R0 ;  /* 0x00004c0001007387 */ /* 0x0001e20000100800 */
[----:B------:R-:W-:-:S04]  /*5860*/  VIADDMNMX R104, R0, R104, R27, PT ;  /* 0x0000006800687246 */ /* 0x000fc8000380011b */
[----:B------:R-:W-:-:S13]  /*5870*/  ISETP.GT.AND P1, PT, R104, R0, PT ;  /* 0x000000006800720c */ /* 0x000fda0003f24270 */
[----:B0-----:R-:W-:Y:S05]  /*5880*/  @!P1 BRA `(.L_x_2352) ;  /* 0x000000dc004c9947 */ /* 0x001fea0003800000 */
[----:B------:R-:W0:Y:S01]  /*5890*/  S2R R0, SR_TID.X ;  /* 0x0000000000007919 */ /* 0x000e220000002100 */
[----:B------:R-:W-:Y:S01]  /*58a0*/  VIADD R26, R18, 0xb000 ;  /* 0x0000b000121a7836 */ /* 0x000fe20000000000 */
[----:B------:R-:W-:Y:S04]  /*58b0*/  BSSY B6, `(.L_x_2353) ;  /* 0x000001e000067945 */ /* 0x000fe80003800000 */
[----:B------:R-:W-:Y:S02]  /*58c0*/  LOP3.LUT P0, RZ, R26, 0x9f, RZ, 0xc0, !PT ;  /* 0x0000009f1aff7812 */ /* 0x000fe4000780c0ff */
[----:B0-----:R-:W-:-:S04]  /*58d0*/  IADD3 R2, R0, -0x80, RZ ;  /* 0xffffff8000027810 */ /* 0x001fc80007ffe0ff */
        /* <DEDUP_REMOVED lines=19> */
[----:B------:R-:W-:Y:S01]  /*5a10*/  MOV R8, 0x70 ;  /* 0x0000007000087802 */ /* 0x000fe20000000f00 */
[----:B------:R-:W-:Y:S02]  /*5a20*/  IMAD.U32 R7, RZ, RZ, UR7 ;  /* 0x00000007ff077e24 */ /* 0x000fe4000f8e00ff */
[----:B------:R-:W-:-:S02]  /*5a30*/  IMAD.U32 R10, RZ, RZ, UR4 ;  /* 0x00000004ff0a7e24 */ /* 0x000fc4000f8e00ff */
[----:B------:R-:W-:Y:S02]  /*5a40*/  IMAD.U32 R11, RZ, RZ, UR5 ;  /* 0x00000005ff0b7e24 */ /* 0x000fe4000f8e00ff */
[----:B------:R-:W-:Y:S02]  /*5a50*/  IMAD.MOV.U32 R12, RZ, RZ, 0x1 ;  /* 0x00000001ff0c7424 */ /* 0x000fe400078e00ff */
[----:B0-----:R-:W-:-:S07]  /*5a60*/  IMAD.MOV.U32 R13, RZ, RZ, RZ ;  /* 0x000000ffff0d7224 */ /* 0x001fce00078e00ff */
[----:B------:R-:W-:-:S07]  /*5a70*/  LEPC R20, `(.L_x_2354) ;  /* 0x000000001014794e */ /* 0x000fce0000000000 */
[----:B-1-345:R-:W-:Y:S05]  /*5a80*/  CALL.ABS.NOINC R2 ;  /* 0x0000000002007343 */ /* 0x03afea0003c00000 */
.L_x_2354:
[----:B------:R-:W-:Y:S05]  /*5a90*/  BSYNC B6 ;  /* 0x0000000000067941 */ /* 0x000fea0003800000 */
.L_x_2353:
        /* <DEDUP_REMOVED lines=9> */
[----:B----4-:R-:W0:Y:S08]  /*5b30*/  @P1 LDC.64 R8, c[0x0][0x9b8] ;  /* 0x00026e00ff081b82 */ /* 0x010e300000000a00 */
        /* <DEDUP_REMOVED lines=11> */
[C---:B----4-:R-:W-:Y:S01]  /*5bf0*/  @P1 IMAD.WIDE.U32 R6, R23.reuse, R12, R4 ;  /* 0x0000000c17061225 */ /* 0x050fe200078e0004 */
[----:B------:R-:W-:Y:S01]  /*5c00*/  @P0 LEA R4, P2, R2, UR4, 0x2 ;  /* 0x0000000402040c11 */ /* 0x000fe2000f8410ff */
[----:B------:R-:W-:Y:S02]  /*5c10*/  ULDC UR4, c[0x0][0x3f4] ;  /* 0x0000fd0000047ab9 */ /* 0x000fe40000000800 */
[C---:B------:R-:W-:Y:S01]  /*5c20*/  @P0 IMAD R5, R23.reuse, R11, R3 ;  /* 0x0000000b17050224 */ /* 0x040fe200078e0203 */
        /* <DEDUP_REMOVED lines=23> */
.L_x_2358:
[----:B-1----:R1:W2:Y:S02]  /*5da0*/  SYNCS.PHASECHK.TRANS64.TRYWAIT P0, [R18+URZ+0x13200], R3 ;  /* 0x01320003120075a7 */ /* 0x0022a4000800017f */
[----:B--2---:R-:W-:Y:S05]  /*5db0*/  @!P0 NANOSLEEP.SYNCS 0x989680 ;  /* 0x009896800000895d */ /* 0x004fea0003900000 */
[----:B------:R-:W2:Y:S02]  /*5dc0*/  @!P0 SYNCS.PHASECHK.TRANS64 P0, [R18+URZ+0x13200], R3 ;  /* 0x01320003120085a7 */ /* 0x000ea4000800007f */
[----:B--2---:R-:W-:Y:S05]  /*5dd0*/  @!P0 BRA `(.L_x_2358) ;  /* 0xfffffffc00f08947 */ /* 0x004fea000383ffff */
.L_x_2357:
[----:B------:R-:W-:Y:S05]  /*5de0*/  BSYNC B0 ;  /* 0x0000000000007941 */ /* 0x000fea0003800000 */
.L_x_2356:
[----:B------:R-:W-:Y:S05]  /*5df0*/  BRA `(.L_x_2359) ;  /* 0x0000002c00107947 */ /* 0x000fea0003800000 */
.L_x_2355:
        /* <DEDUP_REMOVED lines=9> */
[----:B------:R-:W-:-:S03]  /*5e90*/  IMAD.WIDE.U32 R30, R24, UR4, RZ ;  /* 0x00000004181e7c25 */ /* 0x000fc6000f8e00ff */
[----:B------:R-:W-:Y:S01]  /*5ea0*/  IADD3 R33, R5, R27, RZ ;  /* 0x0000001b05217210 */ /* 0x000fe20007ffe0ff */
[----:B------:R-:W-:-:S04]  /*5eb0*/  IMAD R3, R24, UR5, R3 ;  /* 0x0000000518037c24 */ /* 0x000fc8000f8e0203 */
        /* <DEDUP_REMOVED lines=18> */
.L_x_2361:
[----:B------:R-:W-:Y:S05]  /*5fe0*/  BSYNC B6 ;  /* 0x0000000000067941 */ /* 0x000fea0003800000 */
.L_x_2360:
[----:B------:R-:W0:Y:S01]  /*5ff0*/  S2R R20, SR_TID.X ;  /* 0x0000000000147919 */ /* 0x000e220000002100 */
[----:B------:R-:W-:Y:S01]  /*6000*/  ULDC.U8 UR4, c[0x0][0x410] ;  /* 0x0001040000047ab9 */ /* 0x000fe20000000000 */
[----:B0-----:R-:W-:Y:S02]  /*6010*/  VIADD R21, R20, 0xffffff80 ;  /* 0xffffff8014157836 */ /* 0x001fe40000000000 */
[----:B------:R-:W2:Y:S01]  /*6020*/  LDL R20, [R1+0x44] ;  /* 0x0000440001147983 */ /* 0x000ea20000100800 */
[----:B------:R-:W-:Y:S01]  /*6030*/  ISETP.NE.AND P0, PT, RZ, UR4, PT ;  /* 0x00000004ff007c0c */ /* 0x000fe2000bf05270 */
[----:B------:R-:W-:Y:S01]  /*6040*/  BSSY B0, `(.L_x_2362) ;  /* 0x0000297000007945 */ /* 0x000fe20003800000 */
[----:B------:R-:W-:-:S04]  /*6050*/  LEA.HI R32, R21, R21, RZ, 0x1 ;  /* 0x0000001515207211 */ /* 0x000fc800078f08ff */
[----:B------:R-:W-:-:S05]  /*6060*/  SHF.R.S32.HI R32, RZ, 0x1, R32 ;  /* 0x00000001ff207819 */ /* 0x000fca0000011420 */
[----:B--2---:R-:W-:Y:S02]  /*6070*/  IMAD.IADD R10, R32, 0x1, R20 ;  /* 0x00000001200a7824 */ /* 0x004fe400078e0214 */
[----:B------:R-:W-:Y:S05]  /*6080*/  @!P0 BRA `(.L_x_2363) ;  /* 0x00000014003c8947 */ /* 0x000fea0003800000 */
[----:B------:R-:W0:Y:S01]  /*6090*/  LDC R24, c[0x0][0x448] ;  /* 0x00011200ff187b82 */ /* 0x000e220000000800 */
[----:B------:R-:W-:Y:S01]  /*60a0*/  IMAD.MOV.U32 R11, RZ, RZ, R10 ;  /* 0x000000ffff0b7224 */ /* 0x000fe200078e000a */
[----:B------:R-:W-:Y:S01]  /*60b0*/  ULDC.64 UR4, c[0x0][0x3f8] ;  /* 0x0000fe0000047ab9 */ /* 0x000fe20000000a00 */
[----:B------:R-:W-:Y:S01]  /*60c0*/  IMAD.MOV.U32 R8, RZ, RZ, R26 ;  /* 0x000000ffff087224 */ /* 0x000fe200078e001a */
[----:B------:R-:W-:Y:S01]  /*60d0*/  ULDC.64 UR6, c[0x0][0x408] ;  /* 0x0001020000067ab9 */ /* 0x000fe20000000a00 */
[----:B------:R-:W-:Y:S01]  /*60e0*/  IMAD.MOV.U32 R9, RZ, RZ, R33 ;  /* 0x000000ffff097224 */ /* 0x000fe200078e0021 */
[----:B------:R-:W-:Y:S01]  /*60f0*/  ULDC.64 UR8, c[0x0][0x400] ;  /* 0x0001000000087ab9 */ /* 0x000fe20000000a00 */
[----:B------:R-:W-:Y:S02]  /*6100*/  IMAD.MOV.U32 R6, RZ, RZ, R30 ;  /* 0x000000ffff067224 */ /* 0x000fe400078e001e */
[----:B------:R-:W-:Y:S01]  /*6110*/  IMAD.MOV.U32 R7, RZ, RZ, R29 ;  /* 0x000000ffff077224 */ /* 0x000fe200078e001d */
[----:B0-----:R-:W-:-:S13]  /*6120*/  ISETP.NE.AND P0, PT, R24, 0x1, PT ;  /* 0x000000011800780c */ /* 0x001fda0003f05270 */
[----:B------:R-:W0:Y:S08]  /*6130*/  @P0 LDC R3, c[0x0][0x44c] ;  /* 0x00011300ff030b82 */ /* 0x000e300000000800 */
[----:B------:R-:W1:Y:S01]  /*6140*/  @P0 LDC R5, c[0x0][0x450] ;  /* 0x00011400ff050b82 */ /* 0x000e620000000800 */
[----:B0-----:R-:W-:-:S05]  /*6150*/  @P0 IMAD.HI.U32 R0, R10, R3, RZ ;  /* 0x000000030a000227 */ /* 0x001fca00078e00ff */
[----:B-1----:R-:W-:-:S04]  /*6160*/  @P0 SHF.R.U32.HI R11, RZ, R5, R0 ;  /* 0x00000005ff0b0219 */ /* 0x002fc80000011600 */
[----:B------:R-:W-:Y:S01]  /*6170*/  SHF.R.S32.HI R0, RZ, 0x1f, R11 ;  /* 0x0000001fff007819 */ /* 0x000fe2000001140b */
[----:B------:R-:W-:-:S04]  /*6180*/  IMAD.WIDE.U32 R8, R11, UR6, R8 ;  /* 0x000000060b087c25 */ /* 0x000fc8000f8e0008 */
[----:B------:R-:W-:Y:S01]  /*6190*/  IMAD R4, R0, UR4, RZ ;  /* 0x0000000400047c24 */ /* 0x000fe2000f8e02ff */
[----:B------:R-:W-:Y:S01]  /*61a0*/  IADD3 R5, P1, R8, UR8, RZ ;  /* 0x0000000808057c10 */ /* 0x000fe2000ff3e0ff */
[----:B------:R-:W-:-:S04]  /*61b0*/  IMAD.WIDE.U32 R6, R11, UR4, R6 ;  /* 0x000000040b067c25 */ /* 0x000fc8000f8e0006 */
[----:B------:R-:W-:Y:S02]  /*61c0*/  IMAD R0, R0, UR6, RZ ;  /* 0x0000000600007c24 */ /* 0x000fe4000f8e02ff */
[C---:B------:R-:W-:Y:S01]  /*61d0*/  IMAD R13, R11.reuse, UR5, R4 ;  /* 0x000000050b0d7c24 */ /* 0x040fe2000f8e0204 */
[----:B------:R-:W-:Y:S01]  /*61e0*/  ULDC.64 UR4, c[0x0][0x3e8] ;  /* 0x0000fa0000047ab9 */ /* 0x000fe20000000a00 */
[----:B------:R-:W-:Y:S01]  /*61f0*/  IMAD R8, R11, UR7, R0 ;  /* 0x000000070b087c24 */ /* 0x000fe2000f8e0200 */
[----:B------:R-:W-:Y:S01]  /*6200*/  IADD3 R3, P0, R6, UR4, RZ ;  /* 0x0000000406037c10 */ /* 0x000fe2000ff1e0ff */
[----:B------:R-:W-:-:S03]  /*6210*/  UMOV UR4, 0xffffffff ;  /* 0xffffffff00047882 */ /* 0x000fc60000000000 */
[----:B------:R-:W-:Y:S02]  /*6220*/  IADD3.X R13, R7, UR5, R13, P0, !PT ;  /* 0x00000005070d7c10 */ /* 0x000fe400087fe40d */
[----:B------:R-:W-:Y:S01]  /*6230*/  IADD3.X R4, R9, UR9, R8, P1, !PT ;  /* 0x0000000909047c10 */ /* 0x000fe20008ffe408 */
[----:B------:R-:W-:Y:S06]  /*6240*/  BRA.DIV UR4, `(.L_x_2364) ;  /* 0x00000186045c7947 */ /* 0x000fec000b800000 */
[----:B------:R0:W1:Y:S04]  /*6250*/  SHFL.IDX PT, R0, R13, RZ, 0x1e1f ;  /* 0x001e1fff0d007589 */ /* 0x00006800000e0000 */
[----:B------:R-:W2:Y:S04]  /*6260*/  SHFL.IDX PT, R3, R3, RZ, 0x1e1f ;  /* 0x001e1fff03037589 */ /* 0x000ea800000e0000 */
[----:B------:R-:W3:Y:S04]  /*6270*/  SHFL.IDX PT, R4, R4, RZ, 0x1e1f ;  /* 0x001e1fff04047589 */ /* 0x000ee800000e0000 */
[----:B------:R0:W4:Y:S02]  /*6280*/  SHFL.IDX PT, R14, R5, RZ, 0x1e1f ;  /* 0x001e1fff050e7589 */ /* 0x00012400000e0000 */
.L_x_2589:
        /* <DEDUP_REMOVED lines=14> */
[----:B------:R-:W2:Y:S01]  /*6370*/  LDL.64 R30, [R1+0x10] ;  /* 0x00001000011e7983 */ /* 0x000ea20000100a00 */
[----:B------:R-:W-:-:S03]  /*6380*/  ULDC UR4, c[0x0][0x3f4] ;  /* 0x0000fd0000047ab9 */ /* 0x000fc60000000800 */
[----:B------:R-:W3:Y:S01]  /*6390*/  LDL R15, [R1+0x38] ;  /* 0x00003800010f7983 */ /* 0x000ee20000100800 */
[----:B------:R-:W-:Y:S02]  /*63a0*/  CS2R R10, SRZ ;  /* 0x00000000000a7805 */ /* 0x000fe4000001ff00 */
[----:B------:R-:W-:Y:S02]  /*63b0*/  CS2R R20, SRZ ;  /* 0x0000000000147805 */ /* 0x000fe4000001ff00 */
[----:B------:R-:W-:Y:S02]  /*63c0*/  CS2R R12, SRZ ;  /* 0x00000000000c7805 */ /* 0x000fe4000001ff00 */
[----:B--2---:R-:W-:Y:S02]  /*63d0*/  ISETP.GE.AND P4, PT, R30, UR4, PT ;  /* 0x000000041e007c0c */ /* 0x004fe4000bf86270 */
[----:B---3--:R-:W-:Y:S02]  /*63e0*/  ISETP.GE.AND P5, PT, R15, UR4, PT ;  /* 0x000000040f007c0c */ /* 0x008fe4000bfa6270 */
[----:B------:R-:W-:-:S09]  /*63f0*/  SHF.R.S32.HI R9, RZ, 0x1f, R15 ;  /* 0x0000001fff097819 */ /* 0x000fd2000001140f */
[CC--:B------:R-:W-:Y:S02]  /*6400*/  @!P4 IADD3 R6, P0, R30.reuse, R3.reuse, RZ ;  /* 0x000000031e06c210 */ /* 0x0c0fe40007f1e0ff */
[C---:B------:R-:W-:Y:S02]  /*6410*/  @!P5 IADD3 R26, P2, R15.reuse, R3, RZ ;  /* 0x000000030f1ad210 */ /* 0x040fe40007f5e0ff */
[----:B------:R-:W-:Y:S02]  /*6420*/  @!P4 SHF.R.S32.HI R3, RZ, 0x1f, R30 ;  /* 0x0000001fff03c819 */ /* 0x000fe4000001141e */
[-C--:B----4-:R-:W-:Y:S02]  /*6430*/  @!P4 IADD3 R30, P1, R30, R14.reuse, RZ ;  /* 0x0000000e1e1ec210 */ /* 0x090fe40007f3e0ff */
[----:B------:R-:W-:Y:S01]  /*6440*/  @!P5 IADD3 R14, P3, R15, R14, RZ ;  /* 0x0000000e0f0ed210 */ /* 0x000fe20007f7e0ff */
[C-C-:B-1----:R-:W-:Y:S01]  /*6450*/  @!P4 IMAD.X R7, R0.reuse, 0x1, R3.reuse, P0 ;  /* 0x000000010007c824 */ /* 0x142fe200000e0603 */
[----:B------:R-:W-:Y:S01]  /*6460*/  @!P5 IADD3.X R27, R0, R9, RZ, P2, !PT ;  /* 0x00000009001bd210 */ /* 0x000fe200017fe4ff */
[----:B------:R-:W-:-:S02]  /*6470*/  @!P4 IMAD.X R31, R4, 0x1, R3, P1 ;  /* 0x00000001041fc824 */ /* 0x000fc400008e0603 */
[----:B------:R-:W-:Y:S01]  /*6480*/  @!P5 IMAD.X R15, R4, 0x1, R9, P3 ;  /* 0x00000001040fd824 */ /* 0x000fe200018e0609 */
[----:B------:R-:W-:Y:S01]  /*6490*/  CS2R R8, SRZ ;  /* 0x0000000000087805 */ /* 0x000fe2000001ff00 */
[----:B------:R0:W5:Y:S04]  /*64a0*/  @!P5 LD.E.64 R10, desc[UR40][R26.64] ;  /* 0x000000281a0ad980 */ /* 0x000168000c101b00 */
[----:B------:R0:W5:Y:S04]  /*64b0*/  @!P4 LD.E.64 R20, desc[UR40][R6.64] ;  /* 0x000000280614c980 */ /* 0x000168000c101b00 */
[----:B------:R0:W5:Y:S04]  /*64c0*/  @!P5 LD.E.64 R8, desc[UR40][R14.64] ;  /* 0x000000280e08d980 */ /* 0x000168000c101b00 */
[----:B------:R0:W5:Y:S02]  /*64d0*/  @!P4 LD.E.64 R12, desc[UR40][R30.64] ;  /* 0x000000281e0cc980 */ /* 0x000164000c101b00 */
.L_x_2366:
[----:B------:R-:W-:Y:S05]  /*64e0*/  BSYNC B1 ;  /* 0x0000000000017941 */ /* 0x000fea0003800000 */
.L_x_2365:
[----:B------:R-:W2:Y:S01]  /*64f0*/  SYNCS.PHASECHK.TRANS64.TRYWAIT P0, [R18+URZ+0x13200], R5 ;  /* 0x01320005120075a7 */ /* 0x000ea2000800017f */
[----:B------:R-:W-:Y:S01]  /*6500*/  IMAD R25, R25, -0xc0, R24 ;  /* 0xffffff4019197824 */ /* 0x000fe200078e0218 */
[----:B------:R-:W-:Y:S04]  /*6510*/  BSSY B1, `(.L_x_2367) ;  /* 0x0000004000017945 */ /* 0x000fe80003800000 */
[----:B------:R-:W-:-:S04]  /*6520*/  VIMNMX R25, R25, 0xc0, PT ;  /* 0x000000c019197848 */ /* 0x000fc80003fe0100 */
[----:B------:R-:W-:Y:S01]  /*6530*/  ISETP.GE.AND P1, PT, R32, R25, PT ;  /* 0x000000192000720c */ /* 0x000fe20003f26270 */
[----:B--2---:R-:W-:-:S12]  /*6540*/  @!P0 BRA `(.L_x_2368) ;  /* 0x0000018400088947 */ /* 0x004fd80003800000 */
.L_x_2590:
[----:B------:R-:W-:Y:S05]  /*6550*/  BSYNC B1 ;  /* 0x0000000000017941 */ /* 0x000fea0003800000 */
.L_x_2367:
[----:B------:R-:W-:Y:S05]  /*6560*/  @P1 BRA `(.L_x_2369) ;  /* 0x0000002400101947 */ /* 0x000fea0003800000 */
[----:B0-----:R-:W2:Y:S01]  /*6570*/  LDL.64 R6, [R1+0x10] ;  /* 0x0000100001067983 */ /* 0x001ea20000100a00 */
[----:B-1----:R-:W2:Y:S03]  /*6580*/  LDC R0, c[0x0][0x3f4] ;  /* 0x0000fd00ff007b82 */ /* 0x002ea60000000800 */
[----:B------:R-:W3:Y:S04]  /*6590*/  LDL R3, [R1+0x38] ;  /* 0x0000380001037983 */ /* 0x000ee80000100800 */
[----:B------:R0:W5:Y:S01]  /*65a0*/  LDL R37, [R1+0x40] ;  /* 0x0000400001257983 */ /* 0x0001620000100800 */
[----:B------:R-:W-:Y:S01]  /*65b0*/  BSSY B1, `(.L_x_2370) ;  /* 0x000007b000017945 */ /* 0x000fe20003800000 */
[----:B--2---:R-:W-:-:S02]  /*65c0*/  ISETP.GE.AND P0, PT, R6, R0, PT ;  /* 0x000000000600720c */ /* 0x004fc40003f06270 */
[----:B---3--:R-:W-:-:S11]  /*65d0*/  ISETP.GE.AND P1, PT, R3, R0, PT ;  /* 0x000000000300720c */ /* 0x008fd60003f26270 */
[----:B0-----:R-:W-:Y:S05]  /*65e0*/  @P0 BRA `(.L_x_2371) ;  /* 0x0000000400dc0947 */ /* 0x001fea0003800000 */
[----:B-----5:R-:W-:Y:S01]  /*65f0*/  IMAD.IADD R0, R18, 0x1, R37 ;  /* 0x0000000112007824 */ /* 0x020fe200078e0225 */
[----:B----4-:R-:W-:Y:S02]  /*6600*/  SHF.R.U32.HI R14, RZ, 0x8, R20 ;  /* 0x00000008ff0e7819 */ /* 0x010fe40000011614 */
[----:B------:R-:W-:Y:S02]  /*6610*/  LOP3.LUT R3, R20, 0xff, RZ, 0xc0, !PT ;  /* 0x000000ff14037812 */ /* 0x000fe400078ec0ff */
[----:B------:R-:W0:Y:S01]  /*6620*/  LDS.128 R4, [R0+0xb000] ;  /* 0x00b0000000047984 */ /* 0x000e220000000c00 */
[----:B------:R-:W-:Y:S02]  /*6630*/  LOP3.LUT R14, R14, 0xff, RZ, 0xc0, !PT ;  /* 0x000000ff0e0e7812 */ /* 0x000fe400078ec0ff */
[----:B------:R-:W-:Y:S02]  /*6640*/  SHF.R.U32.HI R24, RZ, 0x8, R21 ;  /* 0x00000008ff187819 */ /* 0x000fe40000011615 */
[----:B------:R-:W-:-:S02]  /*6650*/  SHF.R.U32.HI R27, RZ, 0x8, R13 ;  /* 0x00000008ff1b7819 */ /* 0x000fc4000001160d */
[----:B------:R-:W-:Y:S02]  /*6660*/  PRMT R3, R14, 0x7604, R3 ;  /* 0x000076040e037816 */ /* 0x000fe40000000003 */
[----:B------:R-:W-:Y:S02]  /*6670*/  LOP3.LUT R15, R21, 0xff, RZ, 0xc0, !PT ;  /* 0x000000ff150f7812 */ /* 0x000fe400078ec0ff */
[----:B------:R-:W-:Y:S02]  /*6680*/  LOP3.LUT R24, R24, 0xff, RZ, 0xc0, !PT ;  /* 0x000000ff18187812 */ /* 0x000fe400078ec0ff */
        /* <DEDUP_REMOVED lines=9> */
[----:B------:R-:W-:Y:S02]  /*6720*/  LOP3.LUT R24, R12, 0xff, RZ, 0xc0, !PT ;  /* 0x000000ff0c187812 */ /* 0x000fe400078ec0ff */
        /* <DEDUP_REMOVED lines=78> */
[--C-:B------:R-:W-:Y:S02]  /*6c10*/  HADD2.F32 R3, -RZ, R7.reuse.H1_H1 ;  /* 0x30000007ff037230 */ /* 0x100fe40000004100 */
[C---:B------:R-:W-:Y:S01]  /*6c20*/  FMUL.FTZ R25, R4.reuse, R13 ;  /* 0x0000000d04197220 */ /* 0x040fe20000410000 */
[----:B------:R-:W-:Y:S02]  /*6c30*/  HADD2.F32 R20, -RZ, R20.H0_H0 ;  /* 0x20000014ff147230 */ /* 0x000fe40000004100 */
        /* <DEDUP_REMOVED lines=18> */
.L_x_2371:
[----:B------:R-:W-:Y:S05]  /*6d60*/  BSYNC B1 ;  /* 0x0000000000017941 */ /* 0x000fea0003800000 */
.L_x_2370:
[----:B------:R-:W-:Y:S05]  /*6d70*/  @P1 BRA `(.L_x_2369) ;  /* 0x0000001c000c1947 */ /* 0x000fea0003800000 */
[----:B0-----:R-:W2:Y:S01]  /*6d80*/  LDL R0, [R1+0x8c] ;  /* 0x00008c0001007983 */ /* 0x001ea20000100800 */
[----:B-----5:R-:W-:Y:S01]  /*6d90*/  IMAD.IADD R3, R18, 0x1, R37 ;  /* 0x0000000112037824 */ /* 0x020fe200078e0225 */
[----:B------:R-:W-:Y:S02]  /*6da0*/  SHF.R.U32.HI R13, RZ, 0x8, R11 ;  /* 0x00000008ff0d7819 */ /* 0x000fe4000001160b */
[----:B------:R-:W-:Y:S02]  /*6db0*/  SHF.R.U32.HI R24, RZ, 0x8, R9 ;  /* 0x00000008ff187819 */ /* 0x000fe40000011609 */
[----:B------:R-:W-:Y:S02]  /*6dc0*/  SHF.R.U32.HI R15, RZ, 0x8, R8 ;  /* 0x00000008ff0f7819 */ /* 0x000fe40000011608 */
[----:B----4-:R-:W-:Y:S02]  /*6dd0*/  LOP3.LUT R14, R11, 0xff, RZ, 0xc0, !PT ;  /* 0x000000ff0b0e7812 */ /* 0x010fe400078ec0ff */
        /* <DEDUP_REMOVED lines=23> */
[--C-:B------:R-:W-:Y:S02]  /*6f50*/  HADD2.F32 R24, -RZ, R20.reuse.H1_H1 ;  /* 0x30000014ff187230 */ /* 0x100fe40000004100 */
[----:B------:R-:W-:Y:S01]  /*6f60*/  HADD2.F32 R20, -RZ, R20.H0_H0 ;  /* 0x20000014ff147230 */ /* 0x000fe20000004100 */
[----:B--2---:R-:W-:Y:S01]  /*6f70*/  LOP3.LUT P0, RZ, R0, 0x2, RZ, 0xc0, !PT ;  /* 0x0000000200ff7812 */ /* 0x004fe2000780c0ff */
[----:B------:R-:W-:-:S12]  /*6f80*/  VIADD R0, R3, 0x20 ;  /* 0x0000002003007836 */ /* 0x000fd80000000000 */
[----:B------:R-:W-:Y:S02]  /*6f90*/  @P0 IADD3 R0, R3, -0x20, RZ ;  /* 0xffffffe003000810 */ /* 0x000fe40007ffe0ff */
[----:B------:R-:W-:-:S03]  /*6fa0*/  SHF.R.U32.HI R3, RZ, 0x8, R10 ;  /* 0x00000008ff037819 */ /* 0x000fc6000001160a */
        /* <DEDUP_REMOVED lines=17> */
[-C--:B------:R-:W-:Y:S02]  /*70c0*/  F2FP.F16.E4M3.UNPACK_B R7, R5.reuse ;  /* 0x00000005ff07723e */ /* 0x080fe400020006ff */
        /* <DEDUP_REMOVED lines=75> */
.L_x_2363:
[----:B------:R-:W0:Y:S01]  /*7580*/  LDC R9, c[0x0][0x448] ;  /* 0x00011200ff097b82 */ /* 0x000e220000000800 */
        /* <DEDUP_REMOVED lines=11> */
[----:B-1----:R-:W-:Y:S01]  /*7640*/  @P0 SHF.R.U32.HI R3, RZ, R5, R0 ;  /* 0x00000005ff030219 */ /* 0x002fe20000011600 */
[----:B------:R-:W-:-:S03]  /*7650*/  IMAD.MOV.U32 R5, RZ, RZ, R29 ;  /* 0x000000ffff057224 */ /* 0x000fc600078e001d */
[----:B------:R-:W-:Y:S01]  /*7660*/  SHF.R.S32.HI R0, RZ, 0x1f, R3 ;  /* 0x0000001fff007819 */ /* 0x000fe20000011403 */
[----:B------:R-:W-:-:S04]  /*7670*/  IMAD.WIDE.U32 R4, R3, UR4, R4 ;  /* 0x0000000403047c25 */ /* 0x000fc8000f8e0004 */
[----:B------:R-:W-:Y:S02]  /*7680*/  IMAD R8, R0, UR4, RZ ;  /* 0x0000000400087c24 */ /* 0x000fe4000f8e02ff */
[----:B------:R-:W-:-:S04]  /*7690*/  IMAD.WIDE.U32 R6, R3, UR6, R6 ;  /* 0x0000000603067c25 */ /* 0x000fc8000f8e0006 */
[C---:B------:R-:W-:Y:S01]  /*76a0*/  IMAD R13, R3.reuse, UR5, R8 ;  /* 0x00000005030d7c24 */ /* 0x040fe2000f8e0208 */
[----:B------:R-:W-:Y:S01]  /*76b0*/  ULDC.64 UR4, c[0x0][0x3e8] ;  /* 0x0000fa0000047ab9 */ /* 0x000fe20000000a00 */
[----:B------:R-:W-:Y:S01]  /*76c0*/  IMAD R8, R0, UR6, RZ ;  /* 0x0000000600087c24 */ /* 0x000fe2000f8e02ff */
[----:B------:R-:W-:Y:S01]  /*76d0*/  IADD3 R21, P0, R4, UR4, RZ ;  /* 0x0000000404157c10 */ /* 0x000fe2000ff1e0ff */
[----:B------:R-:W-:Y:S01]  /*76e0*/  UMOV UR4, 0xffffffff ;  /* 0xffffffff00047882 */ /* 0x000fe20000000000 */
[----:B------:R-:W-:Y:S01]  /*76f0*/  IADD3 R0, P1, R6, UR8, RZ ;  /* 0x0000000806007c10 */ /* 0x000fe2000ff3e0ff */
[----:B------:R-:W-:Y:S01]  /*7700*/  IMAD R27, R3, UR7, R8 ;  /* 0x00000007031b7c24 */ /* 0x000fe2000f8e0208 */
[----:B------:R-:W-:-:S04]  /*7710*/  IADD3.X R13, R5, UR5, R13, P0, !PT ;  /* 0x00000005050d7c10 */ /* 0x000fc800087fe40d */
[----:B------:R-:W-:Y:S01]  /*7720*/  IADD3.X R27, R7, UR9, R27, P1, !PT ;  /* 0x00000009071b7c10 */ /* 0x000fe20008ffe41b */
[----:B------:R-:W-:Y:S06]  /*7730*/  BRA.DIV UR4, `(.L_x_2372) ;  /* 0x0000017204a07947 */ /* 0x000fec000b800000 */
[----:B------:R0:W1:Y:S04]  /*7740*/  SHFL.IDX PT, R3, R13, RZ, 0x1e1f ;  /* 0x001e1fff0d037589 */ /* 0x00006800000e0000 */
[----:B------:R-:W2:Y:S04]  /*7750*/  SHFL.IDX PT, R21, R21, RZ, 0x1e1f ;  /* 0x001e1fff15157589 */ /* 0x000ea800000e0000 */
[----:B------:R-:W3:Y:S04]  /*7760*/  SHFL.IDX PT, R27, R27, RZ, 0x1e1f ;  /* 0x001e1fff1b1b7589 */ /* 0x000ee800000e0000 */
[----:B------:R0:W4:Y:S02]  /*7770*/  SHFL.IDX PT, R14, R0, RZ, 0x1e1f ;  /* 0x001e1fff000e7589 */ /* 0x00012400000e0000 */
.L_x_2596:
[----:B0-----:R-:W5:Y:S01]  /*7780*/  LDL R0, [R1+0x28] ;  /* 0x0000280001007983 */ /* 0x001f620000100800 */
[----:B------:R-:W0:Y:S03]  /*7790*/  LDC R31, c[0x0][0x3f4] ;  /* 0x0000fd00ff1f7b82 */ /* 0x000e260000000800 */
[----:B------:R-:W2:Y:S01]  /*77a0*/  LDL R5, [R1+0x70] ;  /* 0x0000700001057983 */ /* 0x000ea20000100800 */
[----:B------:R-:W-:Y:S01]  /*77b0*/  BSSY B1, `(.L_x_2373) ;  /* 0x0000016000017945 */ /* 0x000fe20003800000 */
[----:B------:R-:W-:Y:S01]  /*77c0*/  CS2R R6, SRZ ;  /* 0x0000000000067805 */ /* 0x000fe2000001ff00 */
[----:B-----5:R-:W-:Y:S01]  /*77d0*/  IMAD R0, R0, R9, RZ ;  /* 0x0000000900007224 */ /* 0x020fe200078e02ff */
[----:B------:R-:W-:Y:S02]  /*77e0*/  CS2R R8, SRZ ;  /* 0x0000000000087805 */ /* 0x000fe4000001ff00 */
[----:B--2---:R-:W-:-:S02]  /*77f0*/  LEA.HI R4, R5, R5, RZ, 0x1 ;  /* 0x0000000505047211 */ /* 0x004fc400078f08ff */
[----:B------:R-:W-:Y:S02]  /*7800*/  ISETP.GE.AND P0, PT, R10, R0, PT ;  /* 0x000000000a00720c */ /* 0x000fe40003f06270 */
[----:B------:R-:W-:Y:S02]  /*7810*/  CS2R R10, SRZ ;  /* 0x00000000000a7805 */ /* 0x000fe4000001ff00 */
[----:B------:R-:W-:-:S05]  /*7820*/  LOP3.LUT R4, R4, 0xfffffffe, RZ, 0xc0, !PT ;  /* 0xfffffffe04047812 */ /* 0x000fca00078ec0ff */
[----:B------:R-:W-:Y:S01]  /*7830*/  IMAD.IADD R29, R5, 0x1, -R4 ;  /* 0x00000001051d7824 */ /* 0x000fe200078e0a04 */
[----:B------:R-:W-:-:S04]  /*7840*/  CS2R R4, SRZ ;  /* 0x0000000000047805 */ /* 0x000fc8000001ff00 */
        /* <DEDUP_REMOVED lines=12> */
.L_x_2374:
[----:B------:R-:W-:Y:S05]  /*7910*/  BSYNC B1 ;  /* 0x0000000000017941 */ /* 0x000fea0003800000 */
.L_x_2373:
[----:B-1----:R-:W1:Y:S01]  /*7920*/  S2R R3, SR_TID.X ;  /* 0x0000000000037919 */ /* 0x002e620000002100 */
[----:B------:R-:W2:Y:S01]  /*7930*/  SYNCS.PHASECHK.TRANS64.TRYWAIT P1, [R18+URZ+0x13200], R29 ;  /* 0x0132001d120075a7 */ /* 0x000ea2000802017f */
[----:B------:R-:W-:Y:S01]  /*7940*/  IMAD R25, R25, -0xc0, R0 ;  /* 0xffffff4019197824 */ /* 0x000fe200078e0200 */
[----:B------:R-:W-:Y:S01]  /*7950*/  ISETP.GE.AND P0, PT, R16, R31, PT ;  /* 0x0000001f1000720c */ /* 0x000fe20003f06270 */
[----:B------:R-:W-:Y:S03]  /*7960*/  BSSY B1, `(.L_x_2375) ;  /* 0x0000007000017945 */ /* 0x000fe60003800000 */
[----:B------:R-:W-:Y:S02]  /*7970*/  VIMNMX R25, R25, 0xc0, PT ;  /* 0x000000c019197848 */ /* 0x000fe40003fe0100 */
[----:B-1----:R-:W-:-:S04]  /*7980*/  IADD3 R3, R3, -0x80, RZ ;  /* 0xffffff8003037810 */ /* 0x002fc80007ffe0ff */
[----:B------:R-:W-:-:S04]  /*7990*/  LEA.HI R3, R3, R3, RZ, 0x1 ;  /* 0x0000000303037211 */ /* 0x000fc800078f08ff */
[----:B------:R-:W-:-:S04]  /*79a0*/  SHF.R.S32.HI R3, RZ, 0x1, R3 ;  /* 0x00000001ff037819 */ /* 0x000fc80000011403 */
[----:B------:R-:W-:Y:S01]  /*79b0*/  ISETP.GE.OR P0, PT, R3, R25, P0 ;  /* 0x000000190300720c */ /* 0x000fe20000706670 */
[----:B--2---:R-:W-:-:S12]  /*79c0*/  @!P1 BRA `(.L_x_2376) ;  /* 0x0000017000689947 */ /* 0x004fd80003800000 */
.L_x_2597:
[----:B------:R-:W-:Y:S05]  /*79d0*/  BSYNC B1 ;  /* 0x0000000000017941 */ /* 0x000fea0003800000 */
.L_x_2375:
[----:B------:R-:W-:Y:S05]  /*79e0*/  @P0 BRA `(.L_x_2369) ;  /* 0x0000000c00f00947 */ /* 0x000fea0003800000 */
[----:B------:R-:W2:Y:S04]  /*79f0*/  LDL R39, [R1+0x50] ;  /* 0x0000500001277983 */ /* 0x000ea80000100800 */
[----:B------:R-:W2:Y:S04]  /*7a00*/  LDL R37, [R1+0x54] ;  /* 0x0000540001257983 */ /* 0x000ea80000100800 */
[----:B------:R-:W2:Y:S04]  /*7a10*/  LDL R35, [R1+0x58] ;  /* 0x0000580001237983 */ /* 0x000ea80000100800 */
[----:B------:R-:W2:Y:S01]  /*7a20*/  LDL R52, [R1+0x9c] ;  /* 0x00009c0001347983 */ /* 0x000ea20000100800 */
        /* <DEDUP_REMOVED lines=12> */
[----:B------:R-:W-:Y:S02]  /*7af0*/  SHF.R.U32.HI R21, RZ, 0x8, R4 ;  /* 0x00000008ff157819 */ /* 0x000fe40000011604 */
[----:B------:R-:W-:-:S02]  /*7b00*/  PRMT R32, R3, 0x7604, R12 ;  /* 0x0000760403207816 */ /* 0x000fc4000000000c */
[----:B------:R-:W-:Y:S02]  /*7b10*/  LOP3.LUT R24, R4, 0xff, RZ, 0xc0, !PT ;  /* 0x000000ff04187812 */ /* 0x000fe400078ec0ff */
[----:B------:R-:W-:Y:S02]  /*7b20*/  LOP3.LUT R21, R21, 0xff, RZ, 0xc0, !PT ;  /* 0x000000ff15157812 */ /* 0x000fe400078ec0ff */
[----:B------:R-:W-:Y:S02]  /*7b30*/  SHF.R.U32.HI R3, RZ, 0x8, R6 ;  /* 0x00000008ff037819 */ /* 0x000fe40000011606 */
[----:B----4-:R-:W-:Y:S02]  /*7b40*/  SHF.R.U32.HI R14, RZ, 0x8, R11 ;  /* 0x00000008ff0e7819 */ /* 0x010fe4000001160b */
[----:B------:R-:W-:Y:S02]  /*7b50*/  PRMT R33, R21, 0x7604, R24 ;  /* 0x0000760415217816 */ /* 0x000fe40000000018 */
[----:B---3--:R-:W-:-:S02]  /*7b60*/  SHF.R.U32.HI R27, RZ, 0x8, R7 ;  /* 0x00000008ff1b7819 */ /* 0x008fc40000011607 */
[----:B------:R-:W-:Y:S02]  /*7b70*/  LOP3.LUT R25, R3, 0xff, RZ, 0xc0, !PT ;  /* 0x000000ff03197812 */ /* 0x000fe400078ec0ff */
[----:B------:R-:W-:Y:S02]  /*7b80*/  SHF.R.U32.HI R21, RZ, 0x8, R5 ;  /* 0x00000008ff157819 */ /* 0x000fe40000011605 */
[----:B------:R-:W-:Y:S02]  /*7b90*/  LOP3.LUT R15, R11, 0xff, RZ, 0xc0, !PT ;  /* 0x000000ff0b0f7812 */ /* 0x000fe400078ec0ff */
[----:B------:R-:W-:Y:S02]  /*7ba0*/  LOP3.LUT R14, R14, 0xff, RZ, 0xc0, !PT ;  /* 0x000000ff0e0e7812 */ /* 0x000fe400078ec0ff */
[----:B------:R-:W-:Y:S02]  /*7bb0*/  LOP3.LUT R24, R5, 0xff, RZ, 0xc0, !PT ;  /* 0x000000ff05187812 */ /* 0x000fe400078ec0ff */
[----:B------:R-:W-:-:S02]  /*7bc0*/  LOP3.LUT R26, R6, 0xff, RZ, 0xc0, !PT ;  /* 0x000000ff061a7812 */ /* 0x000fc400078ec0ff */
[----:B------:R-:W-:Y:S02]  /*7bd0*/  LOP3.LUT R27, R27, 0xff, RZ, 0xc0, !PT ;  /* 0x000000ff1b1b7812 */ /* 0x000fe400078ec0ff */
[----:B------:R-:W-:Y:S02]  /*7be0*/  LOP3.LUT R36, R7, 0xff, RZ, 0xc0, !PT ;  /* 0x000000ff07247812 */ /* 0x000fe400078ec0ff */
[----:B------:R-:W-:Y:S02]  /*7bf0*/  LOP3.LUT R21, R21, 0xff, RZ, 0xc0, !PT ;  /* 0x000000ff15157812 */ /* 0x000fe400078ec0ff */
[----:B------:R-:W-:Y:S02]  /*7c00*/  PRMT R34, R14, 0x7604, R15 ;  /* 0x000076040e227816 */ /* 0x000fe4000000000f */
[----:B------:R-:W-:Y:S02]  /*7c10*/  PRMT R41, R27, 0x7604, R36 ;  /* 0x000076041b297816 */ /* 0x000fe40000000024 */
[----:B-1----:R-:W-:-:S02]  /*7c20*/  SHF.R.U32.HI R29, RZ, 0x10, R10 ;  /* 0x00000010ff1d7819 */ /* 0x002fc4000001160a */
[----:B------:R-:W-:Y:S02]  /*7c30*/  SHF.R.U32.HI R31, RZ, 0x10, R11 ;  /* 0x00000010ff1f7819 */ /* 0x000fe4000001160b */
[----:B------:R-:W-:Y:S02]  /*7c40*/  LOP3.LUT R29, R29, 0xff, RZ, 0xc0, !PT ;  /* 0x000000ff1d1d7812 */ /* 0x000fe400078ec0ff */
[----:B------:R-:W-:Y:S02]  /*7c50*/  LOP3.LUT R31, R31, 0xff, RZ, 0xc0, !PT ;  /* 0x000000ff1f1f7812 */ /* 0x000fe400078ec0ff */
[----:B------:R-:W-:Y:S02]  /*7c60*/  PRMT R29, R29, 0x7054, R32 ;  /* 0x000070541d1d7816 */ /* 0x000fe40000000020 */
[----:B------:R-:W-:Y:S02]  /*7c70*/  SHF.R.U32.HI R32, RZ, 0x10, R6 ;  /* 0x00000010ff207819 */ /* 0x000fe40000011606 */
[----:B------:R-:W-:-:S02]  /*7c80*/  PRMT R31, R31, 0x7054, R34 ;  /* 0x000070541f1f7816 */ /* 0x000fc40000000022 */
[----:B------:R-:W-:Y:S02]  /*7c90*/  SHF.R.U32.HI R34, RZ, 0x10, R7 ;  /* 0x00000010ff227819 */ /* 0x000fe40000011607 */
[----:B------:R-:W-:Y:S02]  /*7ca0*/  LOP3.LUT R32, R32, 0xff, RZ, 0xc0, !PT ;  /* 0x000000ff20207812 */ /* 0x000fe400078ec0ff */
[----:B------:R-:W-:-:S04]  /*7cb0*/  LOP3.LUT R34, R34, 0xff, RZ, 0xc0, !PT ;  /* 0x000000ff22227812 */ /* 0x000fc800078ec0ff */
[----:B------:R-:W-:Y:S02]  /*7cc0*/  PRMT R41, R34, 0x7054, R41 ;  /* 0x0000705422297816 */ /* 0x000fe40000000029 */
[----:B------:R-:W-:Y:S02]  /*7cd0*/  LOP3.LUT R34, R31, 0xff000000, R11, 0xf8, !PT ;  /* 0xff0000001f227812 */ /* 0x000fe400078ef80b */
[----:B------:R-:W-:Y:S02]  /*7ce0*/  LOP3.LUT R41, R41, 0xff000000, R7, 0xf8, !PT ;  /* 0xff00000029297812 */ /* 0x000fe400078ef807 */
[----:B--2---:R-:W-:Y:S02]  /*7cf0*/  LOP3.LUT R0, R39, 0x30, R0, 0xf8, !PT ;  /* 0x0000003027007812 */ /* 0x004fe400078ef800 */
[----:B------:R-:W-:Y:S02]  /*7d00*/  PRMT R39, R25, 0x7604, R26 ;  /* 0x0000760419277816 */ /* 0x000fe4000000001a */
[----:B------:R-:W-:-:S02]  /*7d10*/  LOP3.LUT R3, R0, R37, RZ, 0x3c, !PT ;  /* 0x0000002500037212 */ /* 0x000fc400078e3cff */
        /* <DEDUP_REMOVED lines=11> */
[----:B------:R-:W-:Y:S02]  /*7dd0*/  SHF.R.U32.HI R20, RZ, 0x10, R4 ;  /* 0x00000010ff147819 */ /* 0x000fe40000011604 */
[----:B------:R-:W-:Y:S02]  /*7de0*/  LOP3.LUT R30, R30, 0xff, RZ, 0xc0, !PT ;  /* 0x000000ff1e1e7812 */ /* 0x000fe400078ec0ff */
[----:B------:R-:W-:-:S02]  /*7df0*/  LOP3.LUT R20, R20, 0xff, RZ, 0xc0, !PT ;  /* 0x000000ff14147812 */ /* 0x000fc400078ec0ff */
[----:B------:R-:W-:Y:S02]  /*7e00*/  PRMT R37, R30, 0x7054, R37 ;  /* 0x000070541e257816 */ /* 0x000fe40000000025 */
[----:B------:R-:W-:Y:S02]  /*7e10*/  PRMT R35, R20, 0x7054, R33 ;  /* 0x0000705414237816 */ /* 0x000fe40000000021 */
[----:B------:R-:W-:Y:S02]  /*7e20*/  PRMT R39, R32, 0x7054, R39 ;  /* 0x0000705420277816 */ /* 0x000fe40000000027 */
[----:B------:R-:W-:Y:S02]  /*7e30*/  LOP3.LUT R37, R37, 0xff000000, R5, 0xf8, !PT ;  /* 0xff00000025257812 */ /* 0x000fe400078ef805 */
[----:B------:R-:W-:Y:S02]  /*7e40*/  LOP3.LUT R8, R3, 0xff000000, R8, 0xf8, !PT ;  /* 0xff00000003087812 */ /* 0x000fe400078ef808 */
[----:B------:R-:W-:-:S02]  /*7e50*/  LOP3.LUT R33, R21, 0xff000000, R9, 0xf8, !PT ;  /* 0xff00000015217812 */ /* 0x000fc400078ef809 */
[----:B------:R-:W-:Y:S02]  /*7e60*/  LOP3.LUT R3, R29, 0xff000000, R10, 0xf8, !PT ;  /* 0xff0000001d037812 */ /* 0x000fe400078ef80a */
[----:B------:R-:W-:Y:S02]  /*7e70*/  LOP3.LUT R20, R35, 0xff000000, R4, 0xf8, !PT ;  /* 0xff00000023147812 */ /* 0x000fe400078ef804 */
[----:B------:R-:W-:Y:S02]  /*7e80*/  LOP3.LUT R4, R39, 0xff000000, R6, 0xf8, !PT ;  /* 0xff00000027047812 */ /* 0x000fe400078ef806 */
[-C--:B------:R-:W-:Y:S02]  /*7e90*/  F2FP.F16.E4M3.UNPACK_B R39, R37.reuse ;  /* 0x00000025ff27723e */ /* 0x080fe400020006ff */
[----:B------:R-:W-:Y:S02]  /*7ea0*/  F2FP.F16.E4M3.UNPACK_B R37, R37.H1 ;  /* 0x00000025ff25723e */ /* 0x000fe400030006ff */
[-C--:B0-----:R-:W-:Y:S01]  /*7eb0*/  F2FP.F16.E4M3.UNPACK_B R10, R13.reuse ;  /* 0x0000000dff0a723e */ /* 0x081fe200020006ff */
[--C-:B------:R-:W-:Y:S01]  /*7ec0*/  HADD2.F32 R40, -RZ, R39.reuse.H0_H0 ;  /* 0x20000027ff287230 */ /* 0x100fe20000004100 */
[----:B------:R-:W-:Y:S01]  /*7ed0*/  F2FP.F16.E4M3.UNPACK_B R30, R13.H1 ;  /* 0x0000000dff1e723e */ /* 0x000fe200030006ff */
[----:B------:R-:W-:Y:S01]  /*7ee0*/  HADD2.F32 R39, -RZ, R39.H1_H1 ;  /* 0x30000027ff277230 */ /* 0x000fe20000004100 */
[-C--:B------:R-:W-:Y:S01]  /*7ef0*/  F2FP.F16.E4M3.UNPACK_B R13, R12.reuse ;  /* 0x0000000cff0d723e */ /* 0x080fe200020006ff */
[--C-:B------:R-:W-:Y:S01]  /*7f00*/  HADD2.F32 R9, -RZ, R10.reuse.H0_H0 ;  /* 0x2000000aff097230 */ /* 0x100fe20000004100 */
[----:B------:R-:W-:Y:S01]  /*7f10*/  F2FP.F16.E4M3.UNPACK_B R29, R12.H1 ;  /* 0x0000000cff1d723e */ /* 0x000fe200030006ff */
[----:B------:R-:W-:Y:S01]  /*7f20*/  HADD2.F32 R10, -RZ, R10.H1_H1 ;  /* 0x3000000aff0a7230 */ /* 0x000fe20000004100 */
[----:B-1----:R-:W-:-:S02]  /*7f30*/  F2FP.F16.E4M3.UNPACK_B R11, R25 ;  /* 0x00000019ff0b723e */ /* 0x002fc400020006ff */
[----:B------:R-:W-:Y:S02]  /*7f40*/  F2FP.F16.E4M3.UNPACK_B R12, R33 ;  /* 0x00000021ff0c723e */ /* 0x000fe400020006ff */
[-C--:B------:R-:W-:Y:S01]  /*7f50*/  F2FP.F16.E4M3.UNPACK_B R31, R15.reuse ;  /* 0x0000000fff1f723e */ /* 0x080fe200020006ff */
[--C-:B------:R-:W-:Y:S01]  /*7f60*/  HADD2.F32 R6, -RZ, R11.reuse.H0_H0 ;  /* 0x2000000bff067230 */ /* 0x100fe20000004100 */
[----:B------:R-:W-:Y:S01]  /*7f70*/  F2FP.F16.E4M3.UNPACK_B R36, R15.H1 ;  /* 0x0000000fff24723e */ /* 0x000fe200030006ff */
[----:B------:R-:W-:Y:S01]  /*7f80*/  HADD2.F32 R15, -RZ, R12.H0_H0 ;  /* 0x2000000cff0f7230 */ /* 0x000fe20000004100 */
[-C--:B------:R-:W-:Y:S01]  /*7f90*/  F2FP.F16.E4M3.UNPACK_B R21, R24.reuse ;  /* 0x00000018ff15723e */ /* 0x080fe200020006ff */
[----:B------:R-:W-:Y:S01]  /*7fa0*/  HADD2.F32 R11, -RZ, R11.H1_H1 ;  /* 0x3000000bff0b7230 */ /* 0x000fe20000004100 */
[----:B------:R-:W-:Y:S01]  /*7fb0*/  F2FP.F16.E4M3.UNPACK_B R35, R24.H1 ;  /* 0x00000018ff23723e */ /* 0x000fe200030006ff */
[----:B------:R-:W-:Y:S01]  /*7fc0*/  FMUL.FTZ R24, R6, R40 ;  /* 0x0000002806187220 */ /* 0x000fe20000410000 */
[----:B------:R-:W-:-:S02]  /*7fd0*/  F2FP.F16.E4M3.UNPACK_B R32, R27 ;  /* 0x0000001bff20723e */ /* 0x000fc400020006ff */
[----:B------:R-:W-:Y:S01]  /*7fe0*/  F2FP.F16.E4M3.UNPACK_B R38, R27.H1 ;  /* 0x0000001bff26723e */ /* 0x000fe200030006ff */
[----:B------:R-:W-:Y:S01]  /*7ff0*/  FMUL.FTZ R27, R6, R15 ;  /* 0x0000000f061b7220 */ /* 0x000fe20000410000 */
[----:B------:R-:W-:Y:S01]  /*8000*/  F2FP.F16.E4M3.UNPACK_B R25, R25.H1 ;  /* 0x00000019ff19723e */ /* 0x000fe200030006ff */
[C---:B------:R-:W-:Y:S01]  /*8010*/  FFMA.FTZ R6, R9.reuse, R15, -R24 ;  /* 0x0000000f09067223 */ /* 0x040fe20000010818 */
[----:B------:R-:W-:Y:S01]  /*8020*/  F2FP.F16.E4M3.UNPACK_B R33, R33.H1 ;  /* 0x00000021ff21723e */ /* 0x000fe200030006ff */
[----:B------:R-:W-:Y:S01]  /*8030*/  FFMA.FTZ R9, R9, R40, R27 ;  /* 0x0000002809097223 */ /* 0x000fe2000001001b */
[----:B------:R-:W-:Y:S02]  /*8040*/  HADD2.F32 R24, -RZ, R12.H1_H1 ;  /* 0x3000000cff187230 */ /* 0x000fe40000004100 */
[----:B------:R-:W-:Y:S01]  /*8050*/  FMUL.FTZ R43, R11, R39 ;  /* 0x000000270b2b7220 */ /* 0x000fe20000410000 */
[----:B------:R-:W-:Y:S01]  /*8060*/  HADD2.F32 R40, -RZ, R37.H0_H0 ;  /* 0x20000025ff287230 */ /* 0x000fe20000004100 */
[----:B------:R-:W-:Y:S01]  /*8070*/  F2FP.F16.E4M3.UNPACK_B R7, R26 ;  /* 0x0000001aff07723e */ /* 0x000fe200020006ff */
[----:B------:R-:W-:-:S02]  /*8080*/  HADD2.F32 R12, -RZ, R25.H0_H0 ;  /* 0x20000019ff0c7230 */ /* 0x000fc40000004100 */
[-C--:B------:R-:W-:Y:S01]  /*8090*/  FMUL.FTZ R42, R11, R24.reuse ;  /* 0x000000180b2a7220 */ /* 0x080fe20000410000 */
[----:B------:R-:W-:Y:S02]  /*80a0*/  HADD2.F32 R27, -RZ, R33.H0_H0 ;  /* 0x20000021ff1b7230 */ /* 0x000fe40000004100 */
[----:B------:R-:W-:Y:S01]  /*80b0*/  FFMA.FTZ R11, R10, R24, -R43 ;  /* 0x000000180a0b7223 */ /* 0x000fe2000001082b */
[----:B------:R-:W-:Y:S02]  /*80c0*/  HADD2.F32 R15, -RZ, R30.H0_H0 ;  /* 0x2000001eff0f7230 */ /* 0x000fe40000004100 */
[----:B------:R-:W-:Y:S01]  /*80d0*/  FMUL.FTZ R44, R12, R40 ;  /* 0x000000280c2c7220 */ /* 0x000fe20000410000 */
[----:B------:R-:W-:Y:S01]  /*80e0*/  FFMA.FTZ R10, R10, R39, R42 ;  /* 0x000000270a0a7223 */ /* 0x000fe2000001002a */
[----:B------:R-:W-:Y:S01]  /*80f0*/  FMUL.FTZ R45, R12, R27 ;  /* 0x0000001b0c2d7220 */ /* 0x000fe20000410000 */
[----:B------:R-:W-:Y:S01]  /*8100*/  F2FP.F16.E4M3.UNPACK_B R42, R41 ;  /* 0x00000029ff2a723e */ /* 0x000fe200020006ff */
[----:B------:R-:W-:Y:S01]  /*8110*/  FFMA.FTZ R12, R15, R27, -R44 ;  /* 0x0000001b0f0c7223 */ /* 0x000fe2000001082c */
[----:B------:R-:W-:-:S02]  /*8120*/  HADD2.F32 R27, -RZ, R32.H0_H0 ;  /* 0x20000020ff1b7230 */ /* 0x000fc40000004100 */
[----:B------:R-:W-:Y:S01]  /*8130*/  FFMA.FTZ R15, R15, R40, R45 ;  /* 0x000000280f0f7223 */ /* 0x000fe2000001002d */
[----:B------:R-:W-:Y:S01]  /*8140*/  HADD2.F32 R40, -RZ, R37.H1_H1 ;  /* 0x30000025ff287230 */ /* 0x000fe20000004100 */
[----:B------:R-:W-:Y:S01]  /*8150*/  F2FP.F16.E4M3.UNPACK_B R37, R34 ;  /* 0x00000022ff25723e */ /* 0x000fe200020006ff */
[----:B------:R-:W-:Y:S01]  /*8160*/  HADD2.F32 R43, -RZ, R42.H0_H0 ;  /* 0x2000002aff2b7230 */ /* 0x000fe20000004100 */
[----:B------:R-:W-:Y:S01]  /*8170*/  F2FP.F16.E4M3.UNPACK_B R41, R41.H1 ;  /* 0x00000029ff29723e */ /* 0x000fe200030006ff */
[----:B------:R-:W-:Y:S01]  /*8180*/  HADD2.F32 R24, -RZ, R31.H0_H0 ;  /* 0x2000001fff187230 */ /* 0x000fe20000004100 */
[----:B------:R-:W-:Y:S01]  /*8190*/  F2FP.F16.E4M3.UNPACK_B R26, R26.H1 ;  /* 0x0000001aff1a723e */ /* 0x000fe200030006ff */
[----:B------:R-:W-:Y:S02]  /*81a0*/  HADD2.F32 R39, -RZ, R37.H0_H0 ;  /* 0x20000025ff277230 */ /* 0x000fe40000004100 */
[----:B------:R-:W-:Y:S01]  /*81b0*/  FMUL.FTZ R49, R27, R43 ;  /* 0x0000002b1b317220 */ /* 0x000fe20000410000 */
[----:B------:R-:W-:Y:S01]  /*81c0*/  HADD2.F32 R25, -RZ, R25.H1_H1 ;  /* 0x30000019ff197230 */ /* 0x000fe20000004100 */
[----:B------:R-:W-:Y:S01]  /*81d0*/  F2FP.F16.E4M3.UNPACK_B R5, R14 ;  /* 0x0000000eff05723e */ /* 0x000fe200020006ff */
[----:B------:R-:W-:-:S02]  /*81e0*/  HADD2.F32 R33, -RZ, R33.H1_H1 ;  /* 0x30000021ff217230 */ /* 0x000fc40000004100 */
[-C--:B------:R-:W-:Y:S01]  /*81f0*/  FMUL.FTZ R44, R27, R39.reuse ;  /* 0x000000271b2c7220 */ /* 0x080fe20000410000 */
[----:B------:R-:W-:Y:S02]  /*8200*/  HADD2.F32 R30, -RZ, R30.H1_H1 ;  /* 0x3000001eff1e7230 */ /* 0x000fe40000004100 */
[----:B------:R-:W-:Y:S01]  /*8210*/  FFMA.FTZ R27, R24, R39, -R49 ;  /* 0x00000027181b7223 */ /* 0x000fe20000010831 */
[C---:B------:R-:W-:Y:S01]  /*8220*/  FMUL.FTZ R45, R25.reuse, R40 ;  /* 0x00000028192d7220 */ /* 0x040fe20000410000 */
[----:B------:R-:W-:Y:S02]  /*8230*/  HADD2.F32 R39, -RZ, R37.H1_H1 ;  /* 0x30000025ff277230 */ /* 0x000fe40000004100 */
[-C--:B------:R-:W-:Y:S01]  /*8240*/  FMUL.FTZ R47, R25, R33.reuse ;  /* 0x00000021192f7220 */ /* 0x080fe20000410000 */
[----:B------:R-:W-:Y:S01]  /*8250*/  F2FP.F16.E4M3.UNPACK_B R37, R34.H1 ;  /* 0x00000022ff25723e */ /* 0x000fe200030006ff */
[----:B------:R-:W-:Y:S01]  /*8260*/  FFMA.FTZ R25, R30, R33, -R45 ;  /* 0x000000211e197223 */ /* 0x000fe2000001082d */
[----:B------:R-:W-:Y:S01]  /*8270*/  FFMA.FTZ R24, R24, R43, R44 ;  /* 0x0000002b18187223 */ /* 0x000fe2000001002c */
[----:B------:R-:W-:Y:S01]  /*8280*/  FFMA.FTZ R30, R30, R40, R47 ;  /* 0x000000281e1e7223 */ /* 0x000fe2000001002f */
[----:B------:R-:W-:Y:S01]  /*8290*/  HADD2.F32 R43, -RZ, R41.H0_H0 ;  /* 0x20000029ff2b7230 */ /* 0x000fe20000004100 */
[----:B------:R-:W-:Y:S01]  /*82a0*/  F2FP.F16.E4M3.UNPACK_B R14, R14.H1 ;  /* 0x0000000eff0e723e */ /* 0x000fe200030006ff */
[----:B------:R-:W-:-:S02]  /*82b0*/  HADD2.F32 R33, -RZ, R38.H0_H0 ;  /* 0x20000026ff217230 */ /* 0x000fc40000004100 */
[----:B------:R-:W-:Y:S01]  /*82c0*/  HADD2.F32 R40, -RZ, R37.H0_H0 ;  /* 0x20000025ff287230 */ /* 0x000fe20000004100 */
[----:B------:R-:W-:Y:S01]  /*82d0*/  F2FP.SATFINITE.E4M3.F32.PACK_AB_MERGE_C R15, R30, R15, RZ ;  /* 0x0000000f1e0f723e */ /* 0x000fe200048070ff */
[----:B------:R-:W-:Y:S02]  /*82e0*/  HADD2.F32 R42, -RZ, R42.H1_H1 ;  /* 0x3000002aff2a7230 */ /* 0x000fe40000004100 */
[C---:B------:R-:W-:Y:S01]  /*82f0*/  FMUL.FTZ R47, R33.reuse, R43 ;  /* 0x0000002b212f7220 */ /* 0x040fe20000410000 */
[----:B------:R-:W-:Y:S02]  /*8300*/  HADD2.F32 R32, -RZ, R32.H1_H1 ;  /* 0x30000020ff207230 */ /* 0x000fe40000004100 */
[----:B------:R-:W-:Y:S01]  /*8310*/  FMUL.FTZ R46, R33, R40 ;  /* 0x00000028212e7220 */ /* 0x000fe20000410000 */
[----:B------:R-:W-:Y:S01]  /*8320*/  HADD2.F32 R34, -RZ, R36.H0_H0 ;  /* 0x20000024ff227230 */ /* 0x000fe20000004100 */
[----:B------:R-:W-:Y:S01]  /*8330*/  F2FP.SATFINITE.E4M3.F32.PACK_AB_MERGE_C R9, R10, R9, R15 ;  /* 0x000000090a09723e */ /* 0x000fe2000480700f */
[----:B------:R-:W-:-:S02]  /*8340*/  HADD2.F32 R31, -RZ, R31.H1_H1 ;  /* 0x3000001fff1f7230 */ /* 0x000fc40000004100 */
[C---:B------:R-:W-:Y:S01]  /*8350*/  FMUL.FTZ R44, R32.reuse, R42 ;  /* 0x0000002a202c7220 */ /* 0x040fe20000410000 */
[----:B------:R-:W-:Y:S01]  /*8360*/  FMUL.FTZ R45, R32, R39 ;  /* 0x00000027202d7220 */ /* 0x000fe20000410000 */
[C---:B------:R-:W-:Y:S01]  /*8370*/  FFMA.FTZ R33, R34.reuse, R40, -R47 ;  /* 0x0000002822217223 */ /* 0x040fe2000001082f */
[----:B------:R-:W-:Y:S01]  /*8380*/  FFMA.FTZ R34, R34, R43, R46 ;  /* 0x0000002b22227223 */ /* 0x000fe2000001002e */
[C---:B------:R-:W-:Y:S01]  /*8390*/  FFMA.FTZ R32, R31.reuse, R39, -R44 ;  /* 0x000000271f207223 */ /* 0x040fe2000001082c */
[----:B------:R-:W-:Y:S01]  /*83a0*/  F2FP.F16.E4M3.UNPACK_B R43, R20.H1 ;  /* 0x00000014ff2b723e */ /* 0x000fe200030006ff */
[----:B------:R-:W-:Y:S01]  /*83b0*/  FFMA.FTZ R31, R31, R42, R45 ;  /* 0x0000002a1f1f7223 */ /* 0x000fe2000001002d */
[----:B------:R-:W-:Y:S01]  /*83c0*/  F2FP.F16.E4M3.UNPACK_B R40, R8.H1 ;  /* 0x00000008ff28723e */ /* 0x000fe200030006ff */
[----:B------:R-:W-:Y:S02]  /*83d0*/  HADD2.F32 R45, -RZ, R41.H1_H1 ;  /* 0x30000029ff2d7230 */ /* 0x000fe40000004100 */
[----:B------:R-:W-:-:S02]  /*83e0*/  HADD2.F32 R38, -RZ, R38.H1_H1 ;  /* 0x30000026ff267230 */ /* 0x000fc40000004100 */
[----:B------:R-:W-:Y:S02]  /*83f0*/  HADD2.F32 R42, -RZ, R37.H1_H1 ;  /* 0x30000025ff2a7230 */ /* 0x000fe40000004100 */
[----:B------:R-:W-:Y:S02]  /*8400*/  HADD2.F32 R37, -RZ, R36.H1_H1 ;  /* 0x30000024ff257230 */ /* 0x000fe40000004100 */
[C---:B------:R-:W-:Y:S01]  /*8410*/  FMUL.FTZ R46, R38.reuse, R45 ;  /* 0x0000002d262e7220 */ /* 0x040fe20000410000 */
[----:B------:R-:W-:Y:S02]  /*8420*/  HADD2.F32 R44, -RZ, R43.H0_H0 ;  /* 0x2000002bff2c7230 */ /* 0x000fe40000004100 */
[----:B------:R-:W-:Y:S01]  /*8430*/  FMUL.FTZ R48, R38, R42 ;  /* 0x0000002a26307220 */ /* 0x000fe20000410000 */
[----:B------:R-:W-:Y:S02]  /*8440*/  HADD2.F32 R36, -RZ, R35.H0_H0 ;  /* 0x20000023ff247230 */ /* 0x000fe40000004100 */
[----:B------:R-:W-:-:S02]  /*8450*/  HADD2.F32 R41, -RZ, R40.H0_H0 ;  /* 0x20000028ff297230 */ /* 0x000fc40000004100 */
[----:B------:R-:W-:Y:S02]  /*8460*/  HADD2.F32 R39, -RZ, R29.H0_H0 ;  /* 0x2000001dff277230 */ /* 0x000fe40000004100 */
[C---:B------:R-:W-:Y:S01]  /*8470*/  FMUL.FTZ R38, R36.reuse, R44 ;  /* 0x0000002c24267220 */ /* 0x040fe20000410000 */
[----:B------:R-:W-:Y:S02]  /*8480*/  HADD2.F32 R35, -RZ, R35.H1_H1 ;  /* 0x30000023ff237230 */ /* 0x000fe40000004100 */
[-C--:B------:R-:W-:Y:S01]  /*8490*/  FMUL.FTZ R47, R36, R41.reuse ;  /* 0x00000029242f7220 */ /* 0x080fe20000410000 */
[----:B------:R-:W-:Y:S01]  /*84a0*/  FFMA.FTZ R36, R37, R42, -R46 ;  /* 0x0000002a25247223 */ /* 0x000fe2000001082e */
[----:B------:R-:W-:Y:S02]  /*84b0*/  HADD2.F32 R42, -RZ, R43.H1_H1 ;  /* 0x3000002bff2a7230 */ /* 0x000fe40000004100 */
[----:B------:R-:W-:Y:S01]  /*84c0*/  FFMA.FTZ R38, R39, R41, -R38 ;  /* 0x0000002927267223 */ /* 0x000fe20000010826 */
[----:B------:R-:W-:-:S02]  /*84d0*/  HADD2.F32 R40, -RZ, R40.H1_H1 ;  /* 0x30000028ff287230 */ /* 0x000fc40000004100 */
[----:B------:R-:W-:Y:S01]  /*84e0*/  FFMA.FTZ R47, R39, R44, R47 ;  /* 0x0000002c272f7223 */ /* 0x000fe2000001002f */
[----:B------:R-:W-:Y:S01]  /*84f0*/  F2FP.F16.E4M3.UNPACK_B R41, R20 ;  /* 0x00000014ff29723e */ /* 0x000fe200020006ff */
[----:B------:R-:W-:Y:S01]  /*8500*/  HADD2.F32 R29, -RZ, R29.H1_H1 ;  /* 0x3000001dff1d7230 */ /* 0x000fe20000004100 */
[----:B------:R-:W-:Y:S01]  /*8510*/  F2FP.F16.E4M3.UNPACK_B R39, R8 ;  /* 0x00000008ff27723e */ /* 0x000fe200020006ff */
[C---:B------:R-:W-:Y:S01]  /*8520*/  FMUL.FTZ R8, R35.reuse, R42 ;  /* 0x0000002a23087220 */ /* 0x040fe20000410000 */
[-C--:B------:R-:W-:Y:S01]  /*8530*/  FMUL.FTZ R43, R35, R40.reuse ;  /* 0x00000028232b7220 */ /* 0x080fe20000410000 */
[----:B------:R-:W-:Y:S01]  /*8540*/  FFMA.FTZ R37, R37, R45, R48 ;  /* 0x0000002d25257223 */ /* 0x000fe20000010030 */
[----:B------:R-:W-:Y:S02]  /*8550*/  HADD2.F32 R35, -RZ, R41.H0_H0 ;  /* 0x20000029ff237230 */ /* 0x000fe40000004100 */
[----:B------:R-:W-:Y:S01]  /*8560*/  FFMA.FTZ R45, R29, R40, -R8 ;  /* 0x000000281d2d7223 */ /* 0x000fe20000010808 */
[----:B------:R-:W-:-:S02]  /*8570*/  HADD2.F32 R20, -RZ, R21.H0_H0 ;  /* 0x20000015ff147230 */ /* 0x000fc40000004100 */
[----:B------:R-:W-:Y:S01]  /*8580*/  FFMA.FTZ R44, R29, R42, R43 ;  /* 0x0000002a1d2c7223 */ /* 0x000fe2000001002b */
[----:B------:R-:W-:Y:S01]  /*8590*/  HADD2.F32 R29, -RZ, R39.H0_H0 ;  /* 0x20000027ff1d7230 */ /* 0x000fe20000004100 */
[----:B------:R-:W-:Y:S01]  /*85a0*/  F2FP.SATFINITE.E4M3.F32.PACK_AB_MERGE_C R34, R37, R34, RZ ;  /* 0x000000222522723e */ /* 0x000fe200048070ff */
[----:B------:R-:W-:Y:S02]  /*85b0*/  HADD2.F32 R8, -RZ, R13.H0_H0 ;  /* 0x2000000dff087230 */ /* 0x000fe40000004100 */
[C---:B------:R-:W-:Y:S01]  /*85c0*/  FMUL.FTZ R43, R20.reuse, R35 ;  /* 0x00000023142b7220 */ /* 0x040fe20000410000 */
[----:B------:R-:W-:Y:S02]  /*85d0*/  HADD2.F32 R40, -RZ, R41.H1_H1 ;  /* 0x30000029ff287230 */ /* 0x000fe40000004100 */
[-C--:B------:R-:W-:Y:S01]  /*85e0*/  FMUL.FTZ R41, R20, R29.reuse ;  /* 0x0000001d14297220 */ /* 0x080fe20000410000 */
[----:B------:R-:W-:Y:S02]  /*85f0*/  HADD2.F32 R21, -RZ, R21.H1_H1 ;  /* 0x30000015ff157230 */ /* 0x000fe40000004100 */
[----:B------:R-:W-:Y:S01]  /*8600*/  FFMA.FTZ R43, R8, R29, -R43 ;  /* 0x0000001d082b7223 */ /* 0x000fe2000001082b */
[----:B------:R-:W-:Y:S01]  /*8610*/  HADD2.F32 R20, -RZ, R39.H1_H1 ;  /* 0x30000027ff147230 */ /* 0x000fe20000004100 */
[----:B------:R-:W-:Y:S01]  /*8620*/  F2FP.F16.E4M3.UNPACK_B R29, R4.H1 ;  /* 0x00000004ff1d723e */ /* 0x000fe200030006ff */
[----:B------:R-:W-:-:S02]  /*8630*/  HADD2.F32 R13, -RZ, R13.H1_H1 ;  /* 0x3000000dff0d7230 */ /* 0x000fc40000004100 */
[C---:B------:R-:W-:Y:S01]  /*8640*/  FMUL.FTZ R42, R21.reuse, R40 ;  /* 0x00000028152a7220 */ /* 0x040fe20000410000 */
[----:B------:R-:W-:Y:S01]  /*8650*/  FFMA.FTZ R41, R8, R35, R41 ;  /* 0x0000002308297223 */ /* 0x000fe20000010029 */
[-C--:B------:R-:W-:Y:S01]  /*8660*/  F2FP.F16.E4M3.UNPACK_B R8, R3.reuse.H1 ;  /* 0x00000003ff08723e */ /* 0x080fe200030006ff */
[-C--:B------:R-:W-:Y:S01]  /*8670*/  FMUL.FTZ R21, R21, R20.reuse ;  /* 0x0000001415157220 */ /* 0x080fe20000410000 */
[C---:B------:R-:W-:Y:S01]  /*8680*/  FFMA.FTZ R42, R13.reuse, R20, -R42 ;  /* 0x000000140d2a7223 */ /* 0x040fe2000001082a */
[----:B------:R-:W-:Y:S01]  /*8690*/  HADD2.F32 R35, -RZ, R29.H0_H0 ;  /* 0x2000001dff237230 */ /* 0x000fe20000004100 */
[----:B------:R-:W-:Y:S01]  /*86a0*/  F2FP.F16.E4M3.UNPACK_B R3, R3 ;  /* 0x00000003ff03723e */ /* 0x000fe200020006ff */
[----:B------:R-:W-:Y:S02]  /*86b0*/  HADD2.F32 R20, -RZ, R26.H0_H0 ;  /* 0x2000001aff147230 */ /* 0x000fe40000004100 */
[----:B------:R-:W-:Y:S01]  /*86c0*/  FFMA.FTZ R40, R13, R40, R21 ;  /* 0x000000280d287223 */ /* 0x000fe20000010015 */
[----:B------:R-:W-:-:S02]  /*86d0*/  HADD2.F32 R13, -RZ, R8.H0_H0 ;  /* 0x20000008ff0d7230 */ /* 0x000fc40000004100 */
[----:B------:R-:W-:Y:S02]  /*86e0*/  HADD2.F32 R21, -RZ, R8.H1_H1 ;  /* 0x30000008ff157230 */ /* 0x000fe40000004100 */
[C---:B------:R-:W-:Y:S01]  /*86f0*/  FMUL.FTZ R39, R20.reuse, R35 ;  /* 0x0000002314277220 */ /* 0x040fe20000410000 */
[----:B------:R-:W-:Y:S02]  /*8700*/  HADD2.F32 R8, -RZ, R14.H0_H0 ;  /* 0x2000000eff087230 */ /* 0x000fe40000004100 */
[-C--:B------:R-:W-:Y:S01]  /*8710*/  FMUL.FTZ R49, R20, R13.reuse ;  /* 0x0000000d14317220 */ /* 0x080fe20000410000 */
[----:B------:R-:W-:Y:S02]  /*8720*/  HADD2.F32 R29, -RZ, R29.H1_H1 ;  /* 0x3000001dff1d7230 */ /* 0x000fe40000004100 */
[----:B------:R-:W-:Y:S02]  /*8730*/  HADD2.F32 R26, -RZ, R26.H1_H1 ;  /* 0x3000001aff1a7230 */ /* 0x000fe40000004100 */
[C---:B------:R-:W-:Y:S01]  /*8740*/  FFMA.FTZ R39, R8.reuse, R13, -R39 ;  /* 0x0000000d08277223 */ /* 0x040fe20000010827 */
[----:B------:R-:W-:Y:S01]  /*8750*/  HADD2.F32 R14, -RZ, R14.H1_H1 ;  /* 0x3000000eff0e7230 */ /* 0x000fe20000004100 */
[----:B------:R-:W-:Y:S01]  /*8760*/  F2FP.F16.E4M3.UNPACK_B R13, R4 ;  /* 0x00000004ff0d723e */ /* 0x000fe200020006ff */
[----:B------:R-:W-:Y:S01]  /*8770*/  FFMA.FTZ R49, R8, R35, R49 ;  /* 0x0000002308317223 */ /* 0x000fe20000010031 */
[C---:B------:R-:W-:Y:S01]  /*8780*/  FMUL.FTZ R51, R26.reuse, R29 ;  /* 0x0000001d1a337220 */ /* 0x040fe20000410000 */
[----:B------:R-:W-:Y:S01]  /*8790*/  FMUL.FTZ R26, R26, R21 ;  /* 0x000000151a1a7220 */ /* 0x000fe20000410000 */
[----:B------:R-:W-:-:S02]  /*87a0*/  HADD2.F32 R8, -RZ, R3.H0_H0 ;  /* 0x20000003ff087230 */ /* 0x000fc40000004100 */
[----:B------:R-:W-:Y:S02]  /*87b0*/  HADD2.F32 R20, -RZ, R13.H0_H0 ;  /* 0x2000000dff147230 */ /* 0x000fe40000004100 */
[C---:B------:R-:W-:Y:S01]  /*87c0*/  FFMA.FTZ R50, R14.reuse, R29, R26 ;  /* 0x0000001d0e327223 */ /* 0x040fe2000001001a */
[----:B------:R-:W-:Y:S02]  /*87d0*/  HADD2.F32 R4, -RZ, R7.H0_H0 ;  /* 0x20000007ff047230 */ /* 0x000fe40000004100 */
[----:B------:R-:W-:Y:S01]  /*87e0*/  FFMA.FTZ R48, R14, R21, -R51 ;  /* 0x000000150e307223 */ /* 0x000fe20000010833 */
[----:B------:R-:W-:Y:S02]  /*87f0*/  HADD2.F32 R26, -RZ, R13.H1_H1 ;  /* 0x3000000dff1a7230 */ /* 0x000fe40000004100 */
[----:B------:R-:W-:Y:S02]  /*8800*/  HADD2.F32 R7, -RZ, R7.H1_H1 ;  /* 0x30000007ff077230 */ /* 0x000fe40000004100 */
[----:B------:R-:W-:Y:S01]  /*8810*/  FMUL.FTZ R46, R4, R20 ;  /* 0x00000014042e7220 */ /* 0x000fe20000410000 */
[----:B------:R-:W-:-:S02]  /*8820*/  HADD2.F32 R14, -RZ, R3.H1_H1 ;  /* 0x30000003ff0e7230 */ /* 0x000fc40000004100 */
[----:B------:R-:W-:Y:S01]  /*8830*/  FMUL.FTZ R13, R4, R8 ;  /* 0x00000008040d7220 */ /* 0x000fe20000410000 */
[--C-:B------:R-:W-:Y:S02]  /*8840*/  HADD2.F32 R3, -RZ, R5.reuse.H0_H0 ;  /* 0x20000005ff037230 */ /* 0x100fe40000004100 */
[C---:B------:R-:W-:Y:S01]  /*8850*/  FMUL.FTZ R4, R7.reuse, R26 ;  /* 0x0000001a07047220 */ /* 0x040fe20000410000 */
[----:B------:R-:W-:Y:S02]  /*8860*/  HADD2.F32 R5, -RZ, R5.H1_H1 ;  /* 0x30000005ff057230 */ /* 0x000fe40000004100 */
[----:B------:R-:W-:Y:S01]  /*8870*/  FMUL.FTZ R7, R7, R14 ;  /* 0x0000000e07077220 */ /* 0x000fe20000410000 */
[----:B------:R-:W-:Y:S01]  /*8880*/  F2FP.SATFINITE.E4M3.F32.PACK_AB_MERGE_C R39, R48, R39, RZ ;  /* 0x000000273027723e */ /* 0x000fe200048070ff */
        /* <DEDUP_REMOVED lines=8> */
[----:B------:R-:W-:Y:S02]  /*8910*/  F2FP.SATFINITE.E4M3.F32.PACK_AB_MERGE_C R49, R50, R49, RZ ;  /* 0x000000313231723e */ /* 0x000fe400048070ff */
[----:B------:R-:W-:Y:S02]  /*8920*/  F2FP.SATFINITE.E4M3.F32.PACK_AB_MERGE_C R5, R11, R6, R5 ;  /* 0x000000060b05723e */ /* 0x000fe40004807005 */
[----:B------:R-:W-:-:S02]  /*8930*/  F2FP.SATFINITE.E4M3.F32.PACK_AB_MERGE_C R7, R32, R27, R7 ;  /* 0x0000001b2007723e */ /* 0x000fc40004807007 */
[----:B------:R-:W-:Y:S02]  /*8940*/  F2FP.SATFINITE.E4M3.F32.PACK_AB_MERGE_C R4, R42, R43, R4 ;  /* 0x0000002b2a04723e */ /* 0x000fe40004807004 */
[----:B------:R-:W-:Y:S02]  /*8950*/  F2FP.SATFINITE.E4M3.F32.PACK_AB_MERGE_C R6, R3, R46, R39 ;  /* 0x0000002e0306723e */ /* 0x000fe40004807027 */
[----:B------:R-:W-:Y:S02]  /*8960*/  F2FP.SATFINITE.E4M3.F32.PACK_AB_MERGE_C R11, R31, R24, R34 ;  /* 0x000000181f0b723e */ /* 0x000fe40004807022 */
[----:B------:R-:W-:Y:S01]  /*8970*/  F2FP.SATFINITE.E4M3.F32.PACK_AB_MERGE_C R8, R40, R41, R8 ;  /* 0x000000292808723e */ /* 0x000fe20004807008 */
[----:B------:R2:W-:Y:S01]  /*8980*/  STS.128 [R52+0xb000], R4 ;  /* 0x00b0000434007388 */ /* 0x0005e20000000c00 */
[----:B------:R-:W-:-:S05]  /*8990*/  F2FP.SATFINITE.E4M3.F32.PACK_AB_MERGE_C R10, R26, R13, R49 ;  /* 0x0000000d1a0a723e */ /* 0x000fca0004807031 */
[----:B------:R2:W-:Y:S02]  /*89a0*/  STS.128 [R0+0xb000], R8 ;  /* 0x00b0000800007388 */ /* 0x0005e40000000c00 */
.L_x_2369:
[----:B------:R-:W-:Y:S05]  /*89b0*/  BSYNC B0 ;  /* 0x0000000000007941 */ /* 0x000fea0003800000 */
.L_x_2362:
        /* <DEDUP_REMOVED lines=8> */
.L_x_2359:
[----:B------:R-:W-:-:S13]  /*8a40*/  ISETP.NE.AND P0, PT, R157, 0x3, PT ;  /* 0x000000039d00780c */ /* 0x000fda0003f05270 */
[----:B------:R-:W-:Y:S05]  /*8a50*/  @!P0 BRA `(.L_x_2377) ;  /* 0x0000000000048947 */ /* 0x000fea0003800000 */
[----:B------:R-:W-:Y:S01]  /*8a60*/  BPT.TRAP 0x1 ;  /* 0x000000040000795c */ /* 0x000fe20000300000 */
.L_x_2377:
[----:B0----5:R-:W-:Y:S01]  /*8a70*/  IMAD R12, R22, 0x8, R18 ;  /* 0x00000008160c7824 */ /* 0x021fe200078e0212 */
[----:B-1----:R-:W-:-:S04]  /*8a80*/  SHF.L.U32 R3, R156, 0x1f, RZ ;  /* 0x0000001f9c037819 */ /* 0x002fc800000006ff */
[----:B------:R0:W1:Y:S01]  /*8a90*/  SYNCS.PHASECHK.TRANS64.TRYWAIT P1, [R12+URZ+0x13230], R3 ;  /* 0x013230030c0075a7 */ /* 0x000062000802017f */
[----:B------:R-:W-:Y:S05]  /*8aa0*/  @!P0 BRA `(.L_x_2378) ;  /* 0x0000000000048947 */ /* 0x000fea0003800000 */
[----:B------:R-:W-:Y:S01]  /*8ab0*/  BPT.TRAP 0x1 ;  /* 0x000000040000795c */ /* 0x000fe20000300000 */
.L_x_2378:
[----:B--2---:R-:W-:-:S05]  /*8ac0*/  VIADD R0, R18, 0xe000 ;  /* 0x0000e00012007836 */ /* 0x004fca0000000000 */
        /* <DEDUP_REMOVED lines=8> */
.L_x_2379:
[----:B--2---:R-:W-:Y:S01]  /*8b50*/  VIADD R4, R10, 0x80 ;  /* 0x000000800a047836 */ /* 0x004fe20000000000 */
[----:B------:R-:W-:Y:S05]  /*8b60*/  WARPSYNC.ALL ;  /* 0x0000000000007948 */ /* 0x000fea0003800000 */
[----:B------:R-:W-:Y:S01]  /*8b70*/  IMAD.MOV.U32 R11, RZ, RZ, -0x7fffffe0 ;  /* 0x80000020ff0b7424 */ /* 0x000fe200078e00ff */
[----:B------:R-:W-:Y:S01]  /*8b80*/  R2UR UR10, R4 ;  /* 0x00000000040a72ca */ /* 0x000fe200000e0000 */
[----:B------:R-:W-:Y:S01]  /*8b90*/  IMAD.MOV.U32 R5, RZ, RZ, -0x7fffffe0 ;  /* 0x80000020ff057424 */ /* 0x000fe200078e00ff */
[----:B------:R-:W-:Y:S01]  /*8ba0*/  LOP3.LUT R4, R28, 0x10000, RZ, 0xfc, !PT ;  /* 0x000100001c047812 */ /* 0x000fe200078efcff */
[----:B------:R-:W-:Y:S01]  /*8bb0*/  WARPGROUP.ARRIVE ;  /* 0x00000000000079c5 */ /* 0x000fe20000000000 */
[C---:B------:R-:W-:Y:S01]  /*8bc0*/  R2UR UR6, R10.reuse ;  /* 0x000000000a0672ca */ /* 0x040fe200000e0000 */
[----:B------:R-:W-:Y:S01]  /*8bd0*/  VIADD R6, R10, 0x100 ;  /* 0x000001000a067836 */ /* 0x000fe20000000000 */
[----:B------:R-:W-:Y:S01]  /*8be0*/  R2UR UR7, R11 ;  /* 0x000000000b0772ca */ /* 0x000fe200000e0000 */
[----:B------:R-:W-:Y:S01]  /*8bf0*/  IMAD.MOV.U32 R7, RZ, RZ, -0x7fffffe0 ;  /* 0x80000020ff077424 */ /* 0x000fe200078e00ff */
[----:B------:R-:W-:Y:S01]  /*8c00*/  R2UR UR4, R4 ;  /* 0x00000000040472ca */ /* 0x000fe200000e0000 */
[----:B------:R-:W-:Y:S01]  /*8c10*/  VIADD R8, R10, 0x180 ;  /* 0x000001800a087836 */ /* 0x000fe20000000000 */
[C---:B------:R-:W-:Y:S01]  /*8c20*/  R2UR UR5, R5.reuse ;  /* 0x00000000050572ca */ /* 0x040fe200000e0000 */
[----:B------:R-:W-:Y:S01]  /*8c30*/  IMAD.MOV.U32 R9, RZ, RZ, -0x7fffffe0 ;  /* 0x80000020ff097424 */ /* 0x000fe200078e00ff */
[C---:B------:R-:W-:Y:S01]  /*8c40*/  R2UR UR11, R5.reuse ;  /* 0x00000000050b72ca */ /* 0x040fe200000e0000 */
[----:B------:R-:W-:Y:S01]  /*8c50*/  IMAD.MOV.U32 R15, RZ, RZ, -0x7fffffe0 ;  /* 0x80000020ff0f7424 */ /* 0x000fe200078e00ff */
[----:B------:R-:W-:Y:S01]  /*8c60*/  R2UR UR8, R4 ;  /* 0x00000000040872ca */ /* 0x000fe200000e0000 */
[----:B------:R-:W-:Y:S01]  /*8c70*/  IMAD.MOV.U32 R11, RZ, RZ, -0x7fffffe0 ;  /* 0x80000020ff0b7424 */ /* 0x000fe200078e00ff */
[----:B------:R-:W-:-:S02]  /*8c80*/  R2UR UR9, R5 ;  /* 0x00000000050972ca */ /* 0x000fc400000e0000 */
[----:B------:R-:W-:Y:S01]  /*8c90*/  R2UR UR14, R6 ;  /* 0x00000000060e72ca */ /* 0x000fe200000e0000 */
[----:B------:R-:W-:Y:S01]  /*8ca0*/  VIADD R6, R10, 0x2 ;  /* 0x000000020a067836 */ /* 0x000fe20000000000 */
[----:B------:R-:W-:Y:S01]  /*8cb0*/  R2UR UR15, R7 ;  /* 0x00000000070f72ca */ /* 0x000fe200000e0000 */
[----:B------:R-:W-:Y:S01]  /*8cc0*/  IMAD.MOV.U32 R7, RZ, RZ, -0x7fffffe0 ;  /* 0x80000020ff077424 */ /* 0x000fe200078e00ff */
[----:B------:R-:W-:Y:S01]  /*8cd0*/  R2UR UR12, R4 ;  /* 0x00000000040c72ca */ /* 0x000fe200000e0000 */
[----:B------:R-:W-:Y:S01]  /*8ce0*/  QGMMA.64x32x32.F32.E4M3.E4M3 R88, gdesc[UR4], RZ, !UPT, gsb0 ;  /* 0x00600000045879f3 */ /* 0x000fe2000c0008ff */
[----:B------:R-:W-:Y:S02]  /*8cf0*/  R2UR UR13, R5 ;  /* 0x00000000050d72ca */ /* 0x000fe400000e0000 */
[----:B------:R-:W-:Y:S01]  /*8d00*/  R2UR UR18, R8 ;  /* 0x00000000081272ca */ /* 0x000fe200000e0000 */
[----:B------:R-:W-:Y:S01]  /*8d10*/  VIADD R8, R10, 0x82 ;  /* 0x000000820a087836 */ /* 0x000fe20000000000 */
[----:B------:R-:W-:Y:S01]  /*8d20*/  R2UR UR19, R9 ;  /* 0x00000000091372ca */ /* 0x000fe200000e0000 */
[----:B------:R-:W-:Y:S01]  /*8d30*/  IMAD.MOV.U32 R9, RZ, RZ, -0x7fffffe0 ;  /* 0x80000020ff097424 */ /* 0x000fe200078e00ff */
[----:B------:R-:W-:-:S02]  /*8d40*/  R2UR UR16, R4 ;  /* 0x00000000041072ca */ /* 0x000fc400000e0000 */
[----:B------:R-:W-:Y:S02]  /*8d50*/  R2UR UR17, R5 ;  /* 0x00000000051172ca */ /* 0x000fe400000e0000 */
[----:B----4-:R-:W-:Y:S02]  /*8d60*/  IADD3 R14, R10, 0x200, RZ ;  /* 0x000002000a0e7810 */ /* 0x010fe40007ffe0ff */
[----:B------:R-:W-:Y:S02]  /*8d70*/  R2UR UR23, R15 ;  /* 0x000000000f1772ca */ /* 0x000fe400000e0000 */
[----:B------:R-:W-:Y:S02]  /*8d80*/  R2UR UR22, R14 ;  /* 0x000000000e1672ca */ /* 0x000fe400000e0000 */
[----:B------:R-:W-:Y:S02]  /*8d90*/  R2UR UR20, R4 ;  /* 0x00000000041472ca */ /* 0x000fe400000e0000 */
[----:B------:R-:W-:-:S02]  /*8da0*/  R2UR UR21, R5 ;  /* 0x00000000051572ca */ /* 0x000fc400000e0000 */
[----:B------:R-:W-:Y:S01]  /*8db0*/  R2UR UR6, R6 ;  /* 0x00000000060672ca */ /* 0x000fe200000e0000 */
[----:B------:R-:W-:Y:S01]  /*8dc0*/  VIADD R6, R10, 0x102 ;  /* 0x000001020a067836 */ /* 0x000fe20000000000 */
[----:B------:R-:W-:Y:S01]  /*8dd0*/  R2UR UR7, R7 ;  /* 0x00000000070772ca */ /* 0x000fe200000e0000 */
[----:B------:R-:W-:Y:S01]  /*8de0*/  IMAD.MOV.U32 R7, RZ, RZ, -0x7fffffe0 ;  /* 0x80000020ff077424 */ /* 0x000fe200078e00ff */
[----:B------:R-:W-:Y:S02]  /*8df0*/  WARPGROUP.DEPBAR.LE gsb0, 0x0 ;  /* 0x00008000000079c5 */ /* 0x000fe40000010000 */
[----:B------:R-:W-:-:S06]  /*8e00*/  WARPGROUP.ARRIVE ;  /* 0x00000000000079c5 */ /* 0x000fcc0000000000 */
[----:B------:R-:W-:Y:S01]  /*8e10*/  QGMMA.64x32x32.F32.E4M3.E4M3 R72, gdesc[UR8], RZ, !UPT, gsb0 ;  /* 0x00600000084879f3 */ /* 0x000fe2000c0008ff */
[----:B------:R-:W-:Y:S02]  /*8e20*/  R2UR UR10, R8 ;  /* 0x00000000080a72ca */ /* 0x000fe400000e0000 */
[----:B------:R-:W-:Y:S01]  /*8e30*/  R2UR UR11, R9 ;  /* 0x00000000090b72ca */ /* 0x000fe200000e0000 */
[----:B------:R-:W-:Y:S01]  /*8e40*/  IMAD.MOV.U32 R9, RZ, RZ, -0x7fffffe0 ;  /* 0x80000020ff097424 */ /* 0x000fe200078e00ff */
[C---:B------:R-:W-:Y:S01]  /*8e50*/  IADD3 R8, R10.reuse, 0x182, RZ ;  /* 0x000001820a087810 */ /* 0x040fe20007ffe0ff */
        /* <DEDUP_REMOVED lines=46> */
.L_x_2381:
[----:B------:R-:W2:Y:S01]  /*9140*/  LDL.LU R106, [R1+0x34] ;  /* 0x00003400016a7983 */ /* 0x000ea20000300800 */
[----:B------:R-:W3:Y:S01]  /*9150*/  LDC R107, c[0x0][0x448] ;  /* 0x00011200ff6b7b82 */ /* 0x000ee20000000800 */
[C---:B------:R-:W-:Y:S01]  /*9160*/  FMUL.FTZ R10, R2.reuse, R91 ;  /* 0x0000005b020a7220 */ /* 0x040fe20000410000 */
[C---:B------:R-:W-:Y:S01]  /*9170*/  FMUL.FTZ R8, R2.reuse, R89 ;  /* 0x0000005902087220 */ /* 0x040fe20000410000 */
[----:B------:R-:W4:Y:S01]  /*9180*/  LDL R105, [R1+0x5c] ;  /* 0x00005c0001697983 */ /* 0x000f220000100800 */
[C---:B------:R-:W-:Y:S01]  /*9190*/  FMUL.FTZ R15, R2.reuse, R95 ;  /* 0x0000005f020f7220 */ /* 0x040fe20000410000 */
[C---:B------:R-:W-:Y:S01]  /*91a0*/  FMUL.FTZ R20, R2.reuse, R97 ;  /* 0x0000006102147220 */ /* 0x040fe20000410000 */
[C---:B------:R-:W-:Y:S01]  /*91b0*/  FMUL.FTZ R11, R2.reuse, R93 ;  /* 0x0000005d020b7220 */ /* 0x040fe20000410000 */
[----:B------:R-:W4:Y:S01]  /*91c0*/  LDL R108, [R1+0x44] ;  /* 0x00004400016c7983 */ /* 0x000f220000100800 */
[C---:B------:R-:W-:Y:S01]  /*91d0*/  FMUL.FTZ R91, R2.reuse, R102 ;  /* 0x00000066025b7220 */ /* 0x040fe20000410000 */
[C---:B------:R-:W-:Y:S01]  /*91e0*/  FMUL.FTZ R89, R2.reuse, R99 ;  /* 0x0000006302597220 */ /* 0x040fe20000410000 */
[C---:B------:R-:W-:Y:S01]  /*91f0*/  FMUL.FTZ R93, R2.reuse, R74 ;  /* 0x0000004a025d7220 */ /* 0x040fe20000410000 */
[----:B------:R-:W5:Y:S01]  /*9200*/  LDL R102, [R1+0x2c] ;  /* 0x00002c0001667983 */ /* 0x000f620000100800 */
[C---:B------:R-:W-:Y:S01]  /*9210*/  FMUL.FTZ R74, R2.reuse, R76 ;  /* 0x0000004c024a7220 */ /* 0x040fe20000410000 */
[C---:B------:R-:W-:Y:S01]  /*9220*/  FMUL.FTZ R76, R2.reuse, R77 ;  /* 0x0000004d024c7220 */ /* 0x040fe20000410000 */
[C---:B------:R-:W-:Y:S01]  /*9230*/  FMUL.FTZ R77, R2.reuse, R80 ;  /* 0x00000050024d7220 */ /* 0x040fe20000410000 */
[----:B------:R-:W5:Y:S01]  /*9240*/  LDL R99, [R1+0x48] ;  /* 0x0000480001637983 */ /* 0x000f620000100800 */
        /* <DEDUP_REMOVED lines=8> */
[----:B---3--:R-:W-:Y:S01]  /*92d0*/  ISETP.NE.AND P4, PT, R107, 0x1, PT ;  /* 0x000000016b00780c */ /* 0x008fe20003f85270 */
[C---:B------:R-:W-:Y:S01]  /*92e0*/  FMUL.FTZ R60, R2.reuse, R61 ;  /* 0x0000003d023c7220 */ /* 0x040fe20000410000 */
[C---:B------:R-:W-:Y:S01]  /*92f0*/  FMUL.FTZ R13, R2.reuse, R94 ;  /* 0x0000005e020d7220 */ /* 0x040fe20000410000 */
[C---:B------:R-:W-:Y:S01]  /*9300*/  FMUL.FTZ R21, R2.reuse, R98 ;  /* 0x0000006202157220 */ /* 0x040fe20000410000 */
[C---:B------:R-:W-:Y:S01]  /*9310*/  FMUL.FTZ R0, R2.reuse, R90 ;  /* 0x0000005a02007220 */ /* 0x040fe20000410000 */
[----:B------:R-:W-:Y:S01]  /*9320*/  MUFU.TANH R10, R10 ;  /* 0x0000000a000a7308 */ /* 0x000fe20000002400 */
[C---:B------:R-:W-:Y:S01]  /*9330*/  FMUL.FTZ R14, R2.reuse, R96 ;  /* 0x00000060020e7220 */ /* 0x040fe20000410000 */
[C---:B------:R-:W-:Y:S01]  /*9340*/  FMUL.FTZ R9, R2.reuse, R92 ;  /* 0x0000005c02097220 */ /* 0x040fe20000410000 */
[C---:B01----:R-:W-:Y:S01]  /*9350*/  FMUL.FTZ R3, R2.reuse, R88 ;  /* 0x0000005802037220 */ /* 0x043fe20000410000 */
[C---:B------:R-:W-:Y:S01]  /*9360*/  FMUL.FTZ R75, R2.reuse, R75 ;  /* 0x0000004b024b7220 */ /* 0x040fe20000410000 */
[C---:B------:R-:W-:Y:S01]  /*9370*/  FMUL.FTZ R78, R2.reuse, R78 ;  /* 0x0000004e024e7220 */ /* 0x040fe20000410000 */
[C---:B------:R-:W-:Y:S01]  /*9380*/  FMUL.FTZ R79, R2.reuse, R79 ;  /* 0x0000004f024f7220 */ /* 0x040fe20000410000 */
[C---:B------:R-:W-:Y:S01]  /*9390*/  FMUL.FTZ R83, R2.reuse, R83 ;  /* 0x0000005302537220 */ /* 0x040fe20000410000 */
[----:B------:R-:W0:Y:S01]  /*93a0*/  @P4 LDC R95, c[0x0][0x44c] ;  /* 0x00011300ff5f4b82 */ /* 0x000e220000000800 */
[----:B------:R-:W-:Y:S01]  /*93b0*/  MUFU.TANH R15, R15 ;  /* 0x0000000f000f7308 */ /* 0x000fe20000002400 */
[C---:B------:R-:W-:Y:S01]  /*93c0*/  FMUL.FTZ R58, R2.reuse, R58 ;  /* 0x0000003a023a7220 */ /* 0x040fe20000410000 */
[C---:B------:R-:W-:Y:S01]  /*93d0*/  FMUL.FTZ R62, R2.reuse, R62 ;  /* 0x0000003e023e7220 */ /* 0x040fe20000410000 */
[C---:B------:R-:W-:Y:S01]  /*93e0*/  FMUL.FTZ R67, R2.reuse, R67 ;  /* 0x0000004302437220 */ /* 0x040fe20000410000 */
[C---:B------:R-:W-:Y:S01]  /*93f0*/  FMUL.FTZ R50, R2.reuse, R50 ;  /* 0x0000003202327220 */ /* 0x040fe20000410000 */
[C---:B------:R-:W-:Y:S01]  /*9400*/  FMUL.FTZ R113, R2.reuse, R27 ;  /* 0x0000001b02717220 */ /* 0x040fe20000410000 */
[C---:B------:R-:W-:Y:S01]  /*9410*/  FMUL.FTZ R54, R2.reuse, R54 ;  /* 0x0000003602367220 */ /* 0x040fe20000410000 */
[----:B------:R-:W1:Y:S01]  /*9420*/  @P4 LDC R97, c[0x0][0x450] ;  /* 0x00011400ff614b82 */ /* 0x000e620000000800 */
[C---:B------:R-:W-:Y:S01]  /*9430*/  FMUL.FTZ R121, R2.reuse, R31 ;  /* 0x0000001f02797220 */ /* 0x040fe20000410000 */
[C---:B------:R-:W-:Y:S01]  /*9440*/  FMUL.FTZ R115, R2.reuse, R26 ;  /* 0x0000001a02737220 */ /* 0x040fe20000410000 */
[C---:B------:R-:W-:Y:S01]  /*9450*/  FMUL.FTZ R119, R2.reuse, R30 ;  /* 0x0000001e02777220 */ /* 0x040fe20000410000 */
[C---:B------:R-:W-:Y:S01]  /*9460*/  FMUL.FTZ R117, R2.reuse, R35 ;  /* 0x0000002302757220 */ /* 0x040fe20000410000 */
[C---:B------:R-:W-:Y:S01]  /*9470*/  FMUL.FTZ R123, R2.reuse, R39 ;  /* 0x00000027027b7220 */ /* 0x040fe20000410000 */
[----:B------:R-:W-:Y:S01]  /*9480*/  ULDC UR4, c[0x0][0x988] ;  /* 0x0002620000047ab9 */ /* 0x000fe20000000800 */
        /* <DEDUP_REMOVED lines=12> */
[----:B------:R-:W-:Y:S01]  /*9550*/  IADD3 R12, R12, 0x13240, RZ ;  /* 0x000132400c0c7810 */ /* 0x000fe20007ffe0ff */
[----:B------:R-:W-:Y:S01]  /*9560*/  ULDC UR36, c[0x0][0x988] ;  /* 0x0002620000247ab9 */ /* 0x000fe20000000800 */
[----:B------:R-:W-:Y:S01]  /*9570*/  ULDC UR37, c[0x0][0x988] ;  /* 0x0002620000257ab9 */ /* 0x000fe20000000800 */
[----:B--2---:R-:W-:Y:S01]  /*9580*/  LOP3.LUT R106, R106, 0xfffffffd, RZ, 0xc0, !PT ;  /* 0xfffffffd6a6a7812 */ /* 0x004fe200078ec0ff */
[C---:B------:R-:W-:Y:S01]  /*9590*/  FMUL.FTZ R61, R2.reuse, R64 ;  /* 0x00000040023d7220 */ /* 0x040fe20000410000 */
[----:B------:R-:W-:Y:S01]  /*95a0*/  FMUL.FTZ R94, R2, R63 ;  /* 0x0000003f025e7220 */ /* 0x000fe20000410000 */
[----:B------:R-:W2:Y:S01]  /*95b0*/  MUFU.TANH R0, R0 ;  /* 0x0000000000007308 */ /* 0x000ea20000002400 */
[----:B------:R-:W-:Y:S01]  /*95c0*/  @P4 LOP3.LUT R106, R106, 0x2, RZ, 0xfc, !PT ;  /* 0x000000026a6a4812 */ /* 0x000fe200078efcff */
[C---:B------:R-:W-:Y:S01]  /*95d0*/  FMUL.FTZ R92, R2.reuse, R103 ;  /* 0x00000067025c7220 */ /* 0x040fe20000410000 */
[C---:B------:R-:W-:Y:S01]  /*95e0*/  FMUL.FTZ R88, R2.reuse, R100 ;  /* 0x0000006402587220 */ /* 0x040fe20000410000 */
[----:B------:R-:W-:-:S02]  /*95f0*/  FMUL.FTZ R90, R2, R101 ;  /* 0x00000065025a7220 */ /* 0x000fc40000410000 */
[----:B------:R3:W-:Y:S01]  /*9600*/  STL [R1+0x34], R106 ;  /* 0x0000346a01007387 */ /* 0x0007e20000100800 */
[----:B----4-:R-:W-:Y:S02]  /*9610*/  IMAD.IADD R64, R105, 0x1, R108 ;  /* 0x0000000169407824 */ /* 0x010fe400078e026c */
[C---:B------:R-:W-:Y:S01]  /*9620*/  FMUL.FTZ R63, R2.reuse, R65 ;  /* 0x00000041023f7220 */ /* 0x040fe20000410000 */
[----:B------:R-:W4:Y:S08]  /*9630*/  MUFU.TANH R13, R13 ;  /* 0x0000000d000d7308 */ /* 0x000f300000002400 */
[----:B------:R-:W4:Y:S01]  /*9640*/  MUFU.TANH R21, R21 ;  /* 0x0000001500157308 */ /* 0x000f220000002400 */
[----:B---3--:R-:W3:Y:S01]  /*9650*/  LDL R106, [R1+0x28] ;  /* 0x00002800016a7983 */ /* 0x008ee20000100800 */
[----:B------:R-:W-:Y:S01]  /*9660*/  FMUL.FTZ R65, R2, R66 ;  /* 0x0000004202417220 */ /* 0x000fe20000410000 */
[----:B0-----:R-:W-:-:S05]  /*9670*/  @P4 IMAD.HI.U32 R66, R64, R95, RZ ;  /* 0x0000005f40424227 */ /* 0x001fca00078e00ff */
[----:B------:R-:W0:Y:S01]  /*9680*/  MUFU.TANH R89, R89 ;  /* 0x0000005900597308 */ /* 0x000e220000002400 */
[----:B-1----:R-:W-:-:S07]  /*9690*/  @P4 SHF.R.U32.HI R64, RZ, R97, R66 ;  /* 0x00000061ff404219 */ /* 0x002fce0000011642 */
[----:B------:R-:W1:Y:S01]  /*96a0*/  MUFU.TANH R91, R91 ;  /* 0x0000005b005b7308 */ /* 0x000e620000002400 */
[----:B------:R-:W2:Y:S01]  /*96b0*/  SHFL.IDX PT, R98, R64, 0x1, 0x1c1f ;  /* 0x003c1f0040627f89 */ /* 0x000ea200000e0000 */
[C---:B------:R-:W-:Y:S01]  /*96c0*/  FMUL.FTZ R66, R2.reuse, R68 ;  /* 0x0000004402427220 */ /* 0x040fe20000410000 */
[----:B------:R-:W-:Y:S01]  /*96d0*/  FMUL.FTZ R68, R2, R69 ;  /* 0x0000004502447220 */ /* 0x000fe20000410000 */
[----:B------:R-:W-:Y:S02]  /*96e0*/  IMAD R69, R104, -0xa0, RZ ;  /* 0xffffff6068457824 */ /* 0x000fe400078e02ff */
[----:B------:R-:W-:Y:S01]  /*96f0*/  FMUL.FTZ R95, R2, R70 ;  /* 0x00000046025f7220 */ /* 0x000fe20000410000 */
[----:B-----5:R-:W-:Y:S01]  /*9700*/  IMAD R70, R104, -0xa0, R102 ;  /* 0xffffff6068467824 */ /* 0x020fe200078e0266 */
[----:B------:R-:W5:Y:S01]  /*9710*/  MUFU.TANH R93, R93 ;  /* 0x0000005d005d7308 */ /* 0x000f620000002400 */
[----:B------:R-:W-:-:S07]  /*9720*/  IADD3 R96, -R99, 0xa1, R69 ;  /* 0x000000a163607810 */ /* 0x000fce0007ffe145 */
[----:B------:R-:W-:Y:S01]  /*9730*/  MUFU.TANH R75, R75 ;  /* 0x0000004b004b7308 */ /* 0x000fe20000002400 */
[----:B------:R-:W-:Y:S01]  /*9740*/  IADD3 R69, -R99, 0xa0, R70 ;  /* 0x000000a063457810 */ /* 0x000fe20007ffe146 */
[----:B------:R-:W-:-:S06]  /*9750*/  FMUL.FTZ R97, R2, R71 ;  /* 0x0000004702617220 */ /* 0x000fcc0000410000 */
        /* <DEDUP_REMOVED lines=15> */
[C---:B------:R-:W-:Y:S01]  /*9850*/  FMUL.FTZ R30, R2.reuse, R45 ;  /* 0x0000002d021e7220 */ /* 0x040fe20000410000 */
[----:B------:R-:W5:Y:S06]  /*9860*/  LDL R110, [R1+0x20] ;  /* 0x00002000016e7983 */ /* 0x000f6c0000100800 */
        /* <DEDUP_REMOVED lines=14> */
[----:B------:R-:W-:-:S07]  /*9950*/  FMUL.FTZ R26, R2, R44 ;  /* 0x0000002c021a7220 */ /* 0x000fce0000410000 */
[----:B------:R-:W-:Y:S08]  /*9960*/  MUFU.TANH R88, R88 ;  /* 0x0000005800587308 */ /* 0x000ff00000002400 */
[----:B------:R-:W-:Y:S08]  /*9970*/  MUFU.TANH R90, R90 ;  /* 0x0000005a005a7308 */ /* 0x000ff00000002400 */
[----:B------:R-:W-:Y:S08]  /*9980*/  MUFU.TANH R72, R72 ;  /* 0x0000004800487308 */ /* 0x000ff00000002400 */
[----:B------:R-:W-:Y:S01]  /*9990*/  MUFU.TANH R73, R73 ;  /* 0x0000004900497308 */ /* 0x000fe20000002400 */
[----:B---3--:R-:W-:-:S07]  /*99a0*/  IADD3 R70, -R106, R96, R102 ;  /* 0x000000606a467210 */ /* 0x008fce0007ffe166 */
[----:B------:R-:W-:Y:S01]  /*99b0*/  MUFU.TANH R74, R74 ;  /* 0x0000004a004a7308 */ /* 0x000fe20000002400 */
[----:B--2---:R-:W-:-:S04]  /*99c0*/  VIADDMNMX R96, R98, R70, R69, PT ;  /* 0x0000004662607246 */ /* 0x004fc80003800145 */
[C---:B------:R-:W-:Y:S02]  /*99d0*/  ISETP.GT.AND P1, PT, R96.reuse, RZ, PT ;  /* 0x000000ff6000720c */ /* 0x040fe40003f24270 */
[C---:B------:R-:W-:Y:S01]  /*99e0*/  ISETP.GT.AND P2, PT, R96.reuse, 0x1, PT ;  /* 0x000000016000780c */ /* 0x040fe20003f44270 */
[----:B------:R-:W-:Y:S01]  /*99f0*/  MUFU.TANH R76, R76 ;  /* 0x0000004c004c7308 */ /* 0x000fe20000002400 */
[----:B------:R-:W-:Y:S02]  /*9a00*/  ISETP.GT.AND P3, PT, R96, 0x8, PT ;  /* 0x000000086000780c */ /* 0x000fe40003f64270 */
[----:B------:R-:W-:Y:S02]  /*9a10*/  FSEL R71, R0, -INF , P1 ;  /* 0xff80000000477808 */ /* 0x000fe40000800000 */
[----:B------:R-:W-:Y:S01]  /*9a20*/  FSEL R98, R10, -INF , P2 ;  /* 0xff8000000a627808 */ /* 0x000fe20001000000 */
[----:B------:R-:W-:Y:S01]  /*9a30*/  FMUL.FTZ R10, R2, R41 ;  /* 0x00000029020a7220 */ /* 0x000fe20000410000 */
[----:B------:R-:W-:Y:S01]  /*9a40*/  ISETP.GT.AND P1, PT, R96, 0x9, PT ;  /* 0x000000096000780c */ /* 0x000fe20003f24270 */
[----:B------:R-:W-:Y:S01]  /*9a50*/  MUFU.TANH R77, R77 ;  /* 0x0000004d004d7308 */ /* 0x000fe20000002400 */
[----:B----4-:R-:W-:-:S02]  /*9a60*/  FSEL R41, R13, -INF , P3 ;  /* 0xff8000000d297808 */ /* 0x010fc40001800000 */
[----:B------:R-:W-:Y:S02]  /*9a70*/  FMNMX.FTZ R0, R71, R98, !PT ;  /* 0x0000006247007209 */ /* 0x000fe40007810000 */
[C---:B------:R-:W-:Y:S02]  /*9a80*/  ISETP.GT.AND P2, PT, R96.reuse, 0x10, PT ;  /* 0x000000106000780c */ /* 0x040fe40003f44270 */
[----:B------:R-:W-:Y:S01]  /*9a90*/  FSEL R15, R15, -INF , P1 ;  /* 0xff8000000f0f7808 */ /* 0x000fe20000800000 */
[----:B------:R-:W-:Y:S01]  /*9aa0*/  MUFU.TANH R80, R80 ;  /* 0x0000005000507308 */ /* 0x000fe20000002400 */
[----:B------:R-:W-:Y:S02]  /*9ab0*/  FMNMX.FTZ R100, R41, R0, !PT ;  /* 0x0000000029647209 */ /* 0x000fe40007810000 */
[----:B------:R-:W-:Y:S02]  /*9ac0*/  ISETP.GT.AND P1, PT, R96, 0x11, PT ;  /* 0x000000116000780c */ /* 0x000fe40003f24270 */
[----:B------:R-:W-:-:S02]  /*9ad0*/  FSEL R21, R21, -INF , P2 ;  /* 0xff80000015157808 */ /* 0x000fc40001000000 */
[----:B------:R-:W-:Y:S01]  /*9ae0*/  FMNMX.FTZ R100, R15, R100, !PT ;  /* 0x000000640f647209 */ /* 0x000fe20007810000 */
[----:B------:R-:W-:Y:S01]  /*9af0*/  MUFU.TANH R82, R82 ;  /* 0x0000005200527308 */ /* 0x000fe20000002400 */
[C---:B------:R-:W-:Y:S02]  /*9b00*/  ISETP.GT.AND P2, PT, R96.reuse, 0x18, PT ;  /* 0x000000186000780c */ /* 0x040fe40003f44270 */
[----:B0-----:R-:W-:Y:S02]  /*9b10*/  FSEL R89, R89, -INF , P1 ;  /* 0xff80000059597808 */ /* 0x001fe40000800000 */
[----:B------:R-:W-:Y:S02]  /*9b20*/  FMNMX.FTZ R100, R21, R100, !PT ;  /* 0x0000006415647209 */ /* 0x000fe40007810000 */
[----:B------:R-:W-:Y:S01]  /*9b30*/  ISETP.GT.AND P1, PT, R96, 0x19, PT ;  /* 0x000000196000780c */ /* 0x000fe20003f24270 */
[----:B------:R-:W-:Y:S01]  /*9b40*/  MUFU.TANH R84, R84 ;  /* 0x0000005400547308 */ /* 0x000fe20000002400 */
[----:B-1----:R-:W-:-:S02]  /*9b50*/  FSEL R91, R91, -INF , P2 ;  /* 0xff8000005b5b7808 */ /* 0x002fc40001000000 */
[----:B------:R-:W-:Y:S02]  /*9b60*/  FMNMX.FTZ R100, R89, R100, !PT ;  /* 0x0000006459647209 */ /* 0x000fe40007810000 */
[----:B------:R-:W-:-:S03]  /*9b70*/  ISETP.GT.AND P2, PT, R96, 0x20, PT ;  /* 0x000000206000780c */ /* 0x000fc60003f44270 */
[----:B------:R0:W-:Y:S01]  /*9b80*/  MUFU.TANH R13, R10 ;  /* 0x0000000a000d7308 */ /* 0x0001e20000002400 */
[----:B------:R-:W-:Y:S02]  /*9b90*/  FMNMX.FTZ R100, R91, R100, !PT ;  /* 0x000000645b647209 */ /* 0x000fe40007810000 */
[----:B-----5:R-:W-:-:S05]  /*9ba0*/  FSEL R93, R93, -INF , P2 ;  /* 0xff8000005d5d7808 */ /* 0x020fca0001000000 */
[----:B------:R-:W-:Y:S01]  /*9bb0*/  MUFU.TANH R56, R56 ;  /* 0x0000003800387308 */ /* 0x000fe20000002400 */
[----:B0-----:R-:W-:Y:S01]  /*9bc0*/  FMUL.FTZ R10, R2, R43 ;  /* 0x0000002b020a7220 */ /* 0x001fe20000410000 */
[----:B------:R-:W-:Y:S02]  /*9bd0*/  FSEL R43, R92, -INF , P1 ;  /* 0xff8000005c2b7808 */ /* 0x000fe40000800000 */
[----:B------:R-:W-:Y:S02]  /*9be0*/  ISETP.GT.AND P1, PT, R96, 0x21, PT ;  /* 0x000000216000780c */ /* 0x000fe40003f24270 */
[----:B------:R-:W-:Y:S01]  /*9bf0*/  FMNMX.FTZ R100, R43, R100, !PT ;  /* 0x000000642b647209 */ /* 0x000fe20007810000 */
[----:B------:R-:W-:Y:S01]  /*9c00*/  FMUL.FTZ R0, R2, R42 ;  /* 0x0000002a02007220 */ /* 0x000fe20000410000 */
[----:B------:R-:W-:Y:S01]  /*9c10*/  ISETP.GT.AND P2, PT, R96, 0x28, PT ;  /* 0x000000286000780c */ /* 0x000fe20003f44270 */
[----:B------:R-:W-:Y:S01]  /*9c20*/  MUFU.TANH R57, R57 ;  /* 0x0000003900397308 */ /* 0x000fe20000002400 */
[----:B------:R-:W-:-:S02]  /*9c30*/  FSEL R75, R75, -INF , P1 ;  /* 0xff8000004b4b7808 */ /* 0x000fc40000800000 */
[----:B------:R-:W-:Y:S01]  /*9c40*/  FMNMX.FTZ R100, R93, R100, !PT ;  /* 0x000000645d647209 */ /* 0x000fe20007810000 */
[C---:B------:R-:W-:Y:S01]  /*9c50*/  FMUL.FTZ R42, R2.reuse, R46 ;  /* 0x0000002e022a7220 */ /* 0x040fe20000410000 */
[----:B------:R-:W-:Y:S01]  /*9c60*/  FMUL.FTZ R46, R2, R47 ;  /* 0x0000002f022e7220 */ /* 0x000fe20000410000 */
[----:B------:R-:W-:Y:S02]  /*9c70*/  ISETP.GT.AND P1, PT, R96, 0x29, PT ;  /* 0x000000296000780c */ /* 0x000fe40003f24270 */
[----:B------:R-:W-:Y:S01]  /*9c80*/  FSEL R47, R78, -INF , P2 ;  /* 0xff8000004e2f7808 */ /* 0x000fe20001000000 */
[----:B------:R-:W-:Y:S01]  /*9c90*/  MUFU.TANH R59, R59 ;  /* 0x0000003b003b7308 */ /* 0x000fe20000002400 */
[----:B------:R-:W-:Y:S02]  /*9ca0*/  FMNMX.FTZ R100, R75, R100, !PT ;  /* 0x000000644b647209 */ /* 0x000fe40007810000 */
[----:B------:R-:W-:Y:S02]  /*9cb0*/  ISETP.GT.AND P2, PT, R96, 0x30, PT ;  /* 0x000000306000780c */ /* 0x000fe40003f44270 */
[----:B------:R-:W-:-:S02]  /*9cc0*/  FSEL R79, R79, -INF , P1 ;  /* 0xff8000004f4f7808 */ /* 0x000fc40000800000 */
[----:B------:R-:W-:Y:S02]  /*9cd0*/  FMNMX.FTZ R100, R47, R100, !PT ;  /* 0x000000642f647209 */ /* 0x000fe40007810000 */
[C---:B------:R-:W-:Y:S02]  /*9ce0*/  ISETP.GT.AND P1, PT, R96.reuse, 0x31, PT ;  /* 0x000000316000780c */ /* 0x040fe40003f24270 */
[----:B------:R-:W-:Y:S02]  /*9cf0*/  FSEL R81, R81, -INF , P2 ;  /* 0xff80000051517808 */ /* 0x000fe40001000000 */
[----:B------:R-:W-:Y:S02]  /*9d00*/  FMNMX.FTZ R100, R79, R100, !PT ;  /* 0x000000644f647209 */ /* 0x000fe40007810000 */
[----:B------:R-:W-:Y:S02]  /*9d10*/  ISETP.GT.AND P2, PT, R96, 0x38, PT ;  /* 0x000000386000780c */ /* 0x000fe40003f44270 */
[----:B------:R-:W-:-:S02]  /*9d20*/  FSEL R83, R83, -INF , P1 ;  /* 0xff80000053537808 */ /* 0x000fc40000800000 */
[----:B------:R-:W-:Y:S02]  /*9d30*/  FMNMX.FTZ R100, R81, R100, !PT ;  /* 0x0000006451647209 */ /* 0x000fe40007810000 */
[----:B------:R-:W-:Y:S02]  /*9d40*/  ISETP.GT.AND P1, PT, R96, 0x39, PT ;  /* 0x000000396000780c */ /* 0x000fe40003f24270 */
[----:B------:R-:W-:Y:S02]  /*9d50*/  FSEL R85, R85, -INF , P2 ;  /* 0xff80000055557808 */ /* 0x000fe40001000000 */
[----:B------:R-:W-:Y:S01]  /*9d60*/  FMNMX.FTZ R100, R83, R100, !PT ;  /* 0x0000006453647209 */ /* 0x000fe20007810000 */
[----:B------:R-:W-:Y:S01]  /*9d70*/  FMUL.FTZ R78, R2, R51 ;  /* 0x00000033024e7220 */ /* 0x000fe20000410000 */
[----:B------:R-:W-:Y:S02]  /*9d80*/  ISETP.GT.AND P2, PT, R96, 0x40, PT ;  /* 0x000000406000780c */ /* 0x000fe40003f44270 */
[----:B------:R-:W-:-:S02]  /*9d90*/  FSEL R51, R86, -INF , P1 ;  /* 0xff80000056337808 */ /* 0x000fc40000800000 */
[----:B------:R-:W-:Y:S02]  /*9da0*/  FMNMX.FTZ R100, R85, R100, !PT ;  /* 0x0000006455647209 */ /* 0x000fe40007810000 */
[----:B------:R-:W-:Y:S02]  /*9db0*/  ISETP.GT.AND P1, PT, R96, 0x41, PT ;  /* 0x000000416000780c */ /* 0x000fe40003f24270 */
[----:B------:R-:W-:Y:S02]  /*9dc0*/  FSEL R99, R58, -INF , P2 ;  /* 0xff8000003a637808 */ /* 0x000fe40001000000 */
[----:B------:R-:W-:Y:S02]  /*9dd0*/  FMNMX.FTZ R100, R51, R100, !PT ;  /* 0x0000006433647209 */ /* 0x000fe40007810000 */
[----:B------:R-:W-:Y:S02]  /*9de0*/  ISETP.GT.AND P2, PT, R96, 0x48, PT ;  /* 0x000000486000780c */ /* 0x000fe40003f44270 */
[----:B------:R-:W-:-:S02]  /*9df0*/  FSEL R87, R87, -INF , P1 ;  /* 0xff80000057577808 */ /* 0x000fc40000800000 */
[----:B------:R-:W-:Y:S01]  /*9e00*/  FMNMX.FTZ R100, R99, R100, !PT ;  /* 0x0000006463647209 */ /* 0x000fe20007810000 */
[----:B------:R-:W-:Y:S01]  /*9e10*/  FMUL.FTZ R58, R2, R55 ;  /* 0x00000037023a7220 */ /* 0x000fe20000410000 */
[----:B------:R-:W-:Y:S02]  /*9e20*/  ISETP.GT.AND P1, PT, R96, 0x49, PT ;  /* 0x000000496000780c */ /* 0x000fe40003f24270 */
[----:B------:R-:W-:Y:S02]  /*9e30*/  FSEL R55, R62, -INF , P2 ;  /* 0xff8000003e377808 */ /* 0x000fe40001000000 */
[----:B------:R-:W-:Y:S02]  /*9e40*/  FMNMX.FTZ R100, R87, R100, !PT ;  /* 0x0000006457647209 */ /* 0x000fe40007810000 */
[----:B------:R-:W-:Y:S02]  /*9e50*/  ISETP.GT.AND P2, PT, R96, 0x50, PT ;  /* 0x000000506000780c */ /* 0x000fe40003f44270 */
[----:B------:R-:W-:-:S02]  /*9e60*/  FSEL R101, R94, -INF , P1 ;  /* 0xff8000005e657808 */ /* 0x000fc40000800000 */
[----:B------:R-:W-:Y:S01]  /*9e70*/  FMNMX.FTZ R100, R55, R100, !PT ;  /* 0x0000006437647209 */ /* 0x000fe20007810000 */
[----:B------:R-:W0:Y:S01]  /*9e80*/  MUFU.TANH R0, R0 ;  /* 0x0000000000007308 */ /* 0x000e220000002400 */
[C---:B------:R-:W-:Y:S02]  /*9e90*/  ISETP.GT.AND P1, PT, R96.reuse, 0x51, PT ;  /* 0x000000516000780c */ /* 0x040fe40003f24270 */
[----:B------:R-:W-:Y:S02]  /*9ea0*/  FSEL R65, R65, -INF , P2 ;  /* 0xff80000041417808 */ /* 0x000fe40001000000 */
[----:B------:R-:W-:Y:S02]  /*9eb0*/  FMNMX.FTZ R100, R101, R100, !PT ;  /* 0x0000006465647209 */ /* 0x000fe40007810000 */
[----:B------:R-:W-:Y:S01]  /*9ec0*/  ISETP.GT.AND P2, PT, R96, 0x58, PT ;  /* 0x000000586000780c */ /* 0x000fe20003f44270 */
[----:B------:R-:W1:Y:S01]  /*9ed0*/  MUFU.TANH R10, R10 ;  /* 0x0000000a000a7308 */ /* 0x000e620000002400 */
[----:B------:R-:W-:-:S02]  /*9ee0*/  FSEL R67, R67, -INF , P1 ;  /* 0xff80000043437808 */ /* 0x000fc40000800000 */
[----:B------:R-:W-:Y:S02]  /*9ef0*/  FMNMX.FTZ R100, R65, R100, !PT ;  /* 0x0000006441647209 */ /* 0x000fe40007810000 */
[C---:B------:R-:W-:Y:S02]  /*9f00*/  ISETP.GT.AND P1, PT, R96.reuse, 0x59, PT ;  /* 0x000000596000780c */ /* 0x040fe40003f24270 */
[----:B------:R-:W-:Y:S01]  /*9f10*/  FSEL R95, R95, -INF , P2 ;  /* 0xff8000005f5f7808 */ /* 0x000fe20001000000 */
[----:B------:R-:W2:Y:S01]  /*9f20*/  MUFU.TANH R42, R42 ;  /* 0x0000002a002a7308 */ /* 0x000ea20000002400 */
        /* <DEDUP_REMOVED lines=13> */
[----:B--2---:R-:W-:Y:S02]  /*a000*/  FSEL R31, R42, -INF , P2 ;  /* 0xff8000002a1f7808 */ /* 0x004fe40001000000 */
[----:B------:R-:W-:Y:S01]  /*a010*/  FMNMX.FTZ R100, R103, R100, !PT ;  /* 0x0000006467647209 */ /* 0x000fe20007810000 */
[----:B------:R-:W1:Y:S01]  /*a020*/  MUFU.TANH R58, R58 ;  /* 0x0000003a003a7308 */ /* 0x000e620000002400 */
[----:B------:R-:W-:Y:S02]  /*a030*/  ISETP.GT.AND P2, PT, R96, 0x70, PT ;  /* 0x000000706000780c */ /* 0x000fe40003f44270 */
[----:B---3--:R-:W-:-:S02]  /*a040*/  FSEL R105, R46, -INF , P1 ;  /* 0xff8000002e697808 */ /* 0x008fc40000800000 */
[----:B------:R-:W-:Y:S02]  /*a050*/  FMNMX.FTZ R100, R31, R100, !PT ;  /* 0x000000641f647209 */ /* 0x000fe40007810000 */
[----:B------:R-:W-:Y:S02]  /*a060*/  ISETP.GT.AND P1, PT, R96, 0x71, PT ;  /* 0x000000716000780c */ /* 0x000fe40003f24270 */
[----:B------:R-:W-:Y:S02]  /*a070*/  FSEL R107, R50, -INF , P2 ;  /* 0xff800000326b7808 */ /* 0x000fe40001000000 */
[----:B------:R-:W-:Y:S02]  /*a080*/  FMNMX.FTZ R100, R105, R100, !PT ;  /* 0x0000006469647209 */ /* 0x000fe40007810000 */
[----:B------:R-:W-:Y:S02]  /*a090*/  ISETP.GT.AND P2, PT, R96, 0x78, PT ;  /* 0x000000786000780c */ /* 0x000fe40003f44270 */
[----:B0-----:R-:W-:-:S02]  /*a0a0*/  FSEL R109, R78, -INF , P1 ;  /* 0xff8000004e6d7808 */ /* 0x001fc40000800000 */
[----:B------:R-:W-:Y:S01]  /*a0b0*/  FMNMX.FTZ R100, R107, R100, !PT ;  /* 0x000000646b647209 */ /* 0x000fe20007810000 */
[----:B------:R-:W-:Y:S01]  /*a0c0*/  FMUL.FTZ R0, R2, R34 ;  /* 0x0000002202007220 */ /* 0x000fe20000410000 */
[----:B------:R-:W-:Y:S02]  /*a0d0*/  ISETP.GT.AND P1, PT, R96, 0x79, PT ;  /* 0x000000796000780c */ /* 0x000fe40003f24270 */
[----:B------:R-:W-:Y:S02]  /*a0e0*/  FSEL R35, R54, -INF , P2 ;  /* 0xff80000036237808 */ /* 0x000fe40001000000 */
[----:B------:R-:W-:Y:S02]  /*a0f0*/  FMNMX.FTZ R100, R109, R100, !PT ;  /* 0x000000646d647209 */ /* 0x000fe40007810000 */
[----:B------:R-:W-:Y:S02]  /*a100*/  ISETP.GT.AND P2, PT, R96, 0x80, PT ;  /* 0x000000806000780c */ /* 0x000fe40003f44270 */
[----:B-1----:R-:W-:-:S02]  /*a110*/  FSEL R111, R58, -INF , P1 ;  /* 0xff8000003a6f7808 */ /* 0x002fc40000800000 */
[----:B------:R-:W-:Y:S01]  /*a120*/  FMNMX.FTZ R100, R35, R100, !PT ;  /* 0x0000006423647209 */ /* 0x000fe20007810000 */
[----:B------:R-:W0:Y:S01]  /*a130*/  MUFU.TANH R0, R0 ;  /* 0x0000000000007308 */ /* 0x000e220000002400 */
[----:B------:R-:W-:Y:S01]  /*a140*/  ISETP.GT.AND P1, PT, R96, 0x81, PT ;  /* 0x000000816000780c */ /* 0x000fe20003f24270 */
[----:B------:R-:W-:Y:S01]  /*a150*/  FMUL.FTZ R10, R2, R38 ;  /* 0x00000026020a7220 */ /* 0x000fe20000410000 */
[----:B------:R-:W-:Y:S02]  /*a160*/  FSEL R115, R115, -INF , P2 ;  /* 0xff80000073737808 */ /* 0x000fe40001000000 */
[----:B------:R-:W-:Y:S02]  /*a170*/  FMNMX.FTZ R100, R111, R100, !PT ;  /* 0x000000646f647209 */ /* 0x000fe40007810000 */
[----:B------:R-:W-:Y:S02]  /*a180*/  ISETP.GT.AND P2, PT, R96, 0x88, PT ;  /* 0x000000886000780c */ /* 0x000fe40003f44270 */
[----:B------:R-:W-:-:S02]  /*a190*/  FSEL R113, R113, -INF , P1 ;  /* 0xff80000071717808 */ /* 0x000fc40000800000 */
[----:B------:R-:W-:Y:S01]  /*a1a0*/  FMNMX.FTZ R100, R115, R100, !PT ;  /* 0x0000006473647209 */ /* 0x000fe20007810000 */
[----:B------:R-:W1:Y:S01]  /*a1b0*/  MUFU.TANH R10, R10 ;  /* 0x0000000a000a7308 */ /* 0x000e620000002400 */
[C---:B------:R-:W-:Y:S02]  /*a1c0*/  ISETP.GT.AND P1, PT, R96.reuse, 0x89, PT ;  /* 0x000000896000780c */ /* 0x040fe40003f24270 */
[----:B------:R-:W-:Y:S02]  /*a1d0*/  FSEL R119, R119, -INF , P2 ;  /* 0xff80000077777808 */ /* 0x000fe40001000000 */
[----:B------:R-:W-:Y:S02]  /*a1e0*/  FMNMX.FTZ R100, R113, R100, !PT ;  /* 0x0000006471647209 */ /* 0x000fe40007810000 */
[----:B------:R-:W-:Y:S02]  /*a1f0*/  ISETP.GT.AND P2, PT, R96, 0x90, PT ;  /* 0x000000906000780c */ /* 0x000fe40003f44270 */
[----:B------:R-:W-:-:S02]  /*a200*/  FSEL R121, R121, -INF , P1 ;  /* 0xff80000079797808 */ /* 0x000fc40000800000 */
[----:B------:R-:W-:Y:S02]  /*a210*/  FMNMX.FTZ R100, R119, R100, !PT ;  /* 0x0000006477647209 */ /* 0x000fe40007810000 */
[----:B------:R-:W-:Y:S02]  /*a220*/  ISETP.GT.AND P1, PT, R96, 0x91, PT ;  /* 0x000000916000780c */ /* 0x000fe40003f24270 */
[----:B0-----:R-:W-:Y:S02]  /*a230*/  FSEL R39, R0, -INF , P2 ;  /* 0xff80000000277808 */ /* 0x001fe40001000000 */
[----:B------:R-:W-:Y:S02]  /*a240*/  FMNMX.FTZ R100, R121, R100, !PT ;  /* 0x0000006479647209 */ /* 0x000fe40007810000 */
[----:B------:R-:W-:Y:S02]  /*a250*/  ISETP.GT.AND P2, PT, R96, 0x98, PT ;  /* 0x000000986000780c */ /* 0x000fe40003f44270 */
[----:B------:R-:W-:-:S02]  /*a260*/  FSEL R117, R117, -INF , P1 ;  /* 0xff80000075757808 */ /* 0x000fc40000800000 */
[----:B------:R-:W-:Y:S02]  /*a270*/  FMNMX.FTZ R100, R39, R100, !PT ;  /* 0x0000006427647209 */ /* 0x000fe40007810000 */
[----:B------:R-:W-:Y:S02]  /*a280*/  ISETP.GT.AND P1, PT, R96, 0x99, PT ;  /* 0x000000996000780c */ /* 0x000fe40003f24270 */
[----:B-1----:R-:W-:Y:S02]  /*a290*/  FSEL R45, R10, -INF , P2 ;  /* 0xff8000000a2d7808 */ /* 0x002fe40001000000 */
[----:B------:R-:W-:Y:S02]  /*a2a0*/  FMNMX.FTZ R100, R117, R100, !PT ;  /* 0x0000006475647209 */ /* 0x000fe40007810000 */
[----:B------:R-:W-:Y:S02]  /*a2b0*/  FSEL R123, R123, -INF , P1 ;  /* 0xff8000007b7b7808 */ /* 0x000fe40000800000 */
[----:B------:R-:W-:-:S04]  /*a2c0*/  FMNMX.FTZ R100, R45, R100, !PT ;  /* 0x000000642d647209 */ /* 0x000fc80007810000 */
[----:B------:R-:W-:-:S05]  /*a2d0*/  FMNMX.FTZ R100, R123, R100, !PT ;  /* 0x000000647b647209 */ /* 0x000fca0007810000 */
[----:B------:R-:W0:Y:S04]  /*a2e0*/  SHFL.BFLY PT, R125, R100, 0x2, 0x1f ;  /* 0x0c401f00647d7f89 */ /* 0x000e2800000e0000 */
[----:B------:R-:W1:Y:S01]  /*a2f0*/  SHFL.IDX PT, R64, R64, RZ, 0x1c1f ;  /* 0x001c1fff40407589 */ /* 0x000e6200000e0000 */
[----:B0-----:R-:W-:-:S05]  /*a300*/  FMNMX.FTZ R125, R100, R125, !PT ;  /* 0x0000007d647d7209 */ /* 0x001fca0007810000 */
[----:B------:R-:W0:Y:S01]  /*a310*/  SHFL.BFLY PT, R0, R125, 0x1, 0x1f ;  /* 0x0c201f007d007f89 */ /* 0x000e2200000e0000 */
[----:B------:R-:W-:Y:S02]  /*a320*/  IMAD.U32 R10, RZ, RZ, UR4 ;  /* 0x00000004ff0a7e24 */ /* 0x000fe4000f8e00ff */
[----:B------:R-:W-:Y:S01]  /*a330*/  FMUL.FTZ R46, R2, R36 ;  /* 0x00000024022e7220 */ /* 0x000fe20000410000 */
[----:B-1----:R-:W-:-:S04]  /*a340*/  VIADDMNMX R69, R64, R70, R69, PT ;  /* 0x0000004640457246 */ /* 0x002fc80003800145 */
[----:B------:R-:W-:Y:S02]  /*a350*/  ISETP.GT.AND P2, PT, R69, 0x1, PT ;  /* 0x000000014500780c */ /* 0x000fe40003f44270 */
[----:B0-----:R-:W-:-:S04]  /*a360*/  FMNMX.FTZ R0, R125, R0, !PT ;  /* 0x000000007d007209 */ /* 0x001fc80007810000 */
[C---:B------:R-:W-:Y:S01]  /*a370*/  FSETP.NEU.FTZ.AND P1, PT, R0.reuse, -INF , PT ;  /* 0xff8000000000780b */ /* 0x040fe20003f3d000 */
[----:B------:R-:W-:-:S05]  /*a380*/  FFMA.FTZ R36, R0, R10, -8 ;  /* 0xc100000000247423 */ /* 0x000fca000001000a */
[----:B------:R-:W-:Y:S02]  /*a390*/  FSEL R36, R36, RZ, P1 ;  /* 0x000000ff24247208 */ /* 0x000fe40000800000 */
[----:B------:R-:W-:-:S03]  /*a3a0*/  ISETP.GT.AND P1, PT, R69, RZ, PT ;  /* 0x000000ff4500720c */ /* 0x000fc60003f24270 */
[-CC-:B------:R-:W-:Y:S01]  /*a3b0*/  FFMA.FTZ R50, R15, R10.reuse, -R36.reuse ;  /* 0x0000000a0f327223 */ /* 0x180fe20000010824 */
[----:B------:R-:W-:-:S01]  /*a3c0*/  FFMA.FTZ R15, R21, R10, -R36 ;  /* 0x0000000a150f7223 */ /* 0x000fc20000010824 */
[----:B------:R-:W-:Y:S02]  /*a3d0*/  ISETP.GT.AND P3, PT, R69, 0x8, PT ;  /* 0x000000084500780c */ /* 0x000fe40003f64270 */
[----:B------:R-:W-:Y:S02]  /*a3e0*/  FSEL R21, R3, -INF , P1 ;  /* 0xff80000003157808 */ /* 0x000fe40000800000 */
[----:B------:R-:W-:Y:S02]  /*a3f0*/  FSEL R8, R8, -INF , P2 ;  /* 0xff80000008087808 */ /* 0x000fe40001000000 */
        /* <DEDUP_REMOVED lines=9> */
[----:B------:R-:W-:Y:S01]  /*a490*/  FMNMX.FTZ R54, R11, R54, !PT ;  /* 0x000000360b367209 */ /* 0x000fe20007810000 */
[C---:B------:R-:W-:Y:S01]  /*a4a0*/  FMUL.FTZ R34, R2.reuse, R48 ;  /* 0x0000003002227220 */ /* 0x040fe20000410000 */
[--C-:B------:R-:W-:Y:S01]  /*a4b0*/  FFMA.FTZ R48, R71, R10, -R36.reuse ;  /* 0x0000000a47307223 */ /* 0x100fe20000010824 */
[----:B------:R-:W-:Y:S01]  /*a4c0*/  ISETP.GT.AND P2, PT, R69, 0x18, PT ;  /* 0x000000184500780c */ /* 0x000fe20003f44270 */
[----:B------:R-:W-:Y:S01]  /*a4d0*/  FMUL.FTZ R42, R2, R52 ;  /* 0x00000034022a7220 */ /* 0x000fe20000410000 */
[----:B------:R-:W-:Y:S02]  /*a4e0*/  FSEL R71, R20, -INF , P1 ;  /* 0xff80000014477808 */ /* 0x000fe40000800000 */
[----:B------:R-:W-:Y:S01]  /*a4f0*/  FMNMX.FTZ R54, R53, R54, !PT ;  /* 0x0000003635367209 */ /* 0x000fe20007810000 */
[----:B------:R-:W-:-:S01]  /*a500*/  FFMA.FTZ R52, R89, R10, -R36 ;  /* 0x0000000a59347223 */ /* 0x000fc20000010824 */
[-CC-:B------:R-:W-:Y:S01]  /*a510*/  FFMA.FTZ R91, R91, R10.reuse, -R36.reuse ;  /* 0x0000000a5b5b7223 */ /* 0x180fe20000010824 */
[----:B------:R-:W-:-:S01]  /*a520*/  FFMA.FTZ R89, R43, R10, -R36 ;  /* 0x0000000a2b597223 */ /* 0x000fc20000010824 */
[----:B------:R-:W-:-:S02]  /*a530*/  ISETP.GT.AND P1, PT, R69, 0x19, PT ;  /* 0x000000194500780c */ /* 0x000fc40003f24270 */
[----:B------:R-:W-:Y:S02]  /*a540*/  FSEL R43, R88, -INF , P2 ;  /* 0xff800000582b7808 */ /* 0x000fe40001000000 */
[----:B------:R-:W-:Y:S01]  /*a550*/  FMNMX.FTZ R54, R71, R54, !PT ;  /* 0x0000003647367209 */ /* 0x000fe20007810000 */
[----:B------:R0:W-:Y:S01]  /*a560*/  MUFU.EX2 R14, R91 ;  /* 0x0000005b000e7308 */ /* 0x0001e20000000800 */
[----:B------:R-:W-:Y:S02]  /*a570*/  ISETP.GT.AND P2, PT, R69, 0x20, PT ;  /* 0x000000204500780c */ /* 0x000fe40003f44270 */
[----:B------:R-:W-:Y:S01]  /*a580*/  FMNMX.FTZ R54, R43, R54, !PT ;  /* 0x000000362b367209 */ /* 0x000fe20007810000 */
[----:B------:R-:W-:-:S01]  /*a590*/  FFMA.FTZ R20, R93, R10, -R36 ;  /* 0x0000000a5d147223 */ /* 0x000fc20000010824 */
[----:B------:R-:W-:Y:S02]  /*a5a0*/  FSEL R93, R72, -INF , P2 ;  /* 0xff800000485d7808 */ /* 0x000fe40001000000 */
[----:B0-----:R-:W-:-:S02]  /*a5b0*/  FSEL R91, R90, -INF , P1 ;  /* 0xff8000005a5b7808 */ /* 0x001fc40000800000 */
[----:B------:R-:W-:Y:S02]  /*a5c0*/  ISETP.GT.AND P1, PT, R69, 0x21, PT ;  /* 0x000000214500780c */ /* 0x000fe40003f24270 */
[----:B------:R-:W-:Y:S02]  /*a5d0*/  FMNMX.FTZ R54, R91, R54, !PT ;  /* 0x000000365b367209 */ /* 0x000fe40007810000 */
[----:B------:R-:W-:Y:S02]  /*a5e0*/  ISETP.GT.AND P2, PT, R69, 0x28, PT ;  /* 0x000000284500780c */ /* 0x000fe40003f44270 */
[----:B------:R-:W-:Y:S02]  /*a5f0*/  FSEL R73, R73, -INF , P1 ;  /* 0xff80000049497808 */ /* 0x000fe40000800000 */
[----:B------:R-:W-:Y:S02]  /*a600*/  FMNMX.FTZ R54, R93, R54, !PT ;  /* 0x000000365d367209 */ /* 0x000fe40007810000 */
[----:B------:R-:W-:-:S02]  /*a610*/  ISETP.GT.AND P1, PT, R69, 0x29, PT ;  /* 0x000000294500780c */ /* 0x000fc40003f24270 */
[----:B------:R-:W-:Y:S02]  /*a620*/  FSEL R125, R74, -INF , P2 ;  /* 0xff8000004a7d7808 */ /* 0x000fe40001000000 */
        /* <DEDUP_REMOVED lines=9> */
[----:B------:R-:W-:Y:S01]  /*a6c0*/  FMNMX.FTZ R58, R77, R54, !PT ;  /* 0x000000364d3a7209 */ /* 0x000fe20007810000 */
[----:B------:R-:W-:-:S01]  /*a6d0*/  FFMA.FTZ R3, R79, R10, -R36 ;  /* 0x0000000a4f037223 */ /* 0x000fc20000010824 */
[----:B------:R-:W-:-:S02]  /*a6e0*/  ISETP.GT.AND P1, PT, R69, 0x39, PT ;  /* 0x000000394500780c */ /* 0x000fc40003f24270 */
[----:B------:R-:W-:Y:S02]  /*a6f0*/  FSEL R79, R82, -INF , P2 ;  /* 0xff800000524f7808 */ /* 0x000fe40001000000 */
[----:B------:R-:W-:Y:S01]  /*a700*/  FMNMX.FTZ R58, R129, R58, !PT ;  /* 0x0000003a813a7209 */ /* 0x000fe20007810000 */
[----:B------:R-:W0:Y:S01]  /*a710*/  MUFU.TANH R60, R60 ;  /* 0x0000003c003c7308 */ /* 0x000e220000002400 */
[----:B------:R-:W-:Y:S02]  /*a720*/  ISETP.GT.AND P2, PT, R69, 0x40, PT ;  /* 0x000000404500780c */ /* 0x000fe40003f44270 */
[----:B------:R-:W-:Y:S02]  /*a730*/  FSEL R131, R84, -INF , P1 ;  /* 0xff80000054837808 */ /* 0x000fe40000800000 */
[----:B------:R-:W-:Y:S01]  /*a740*/  FMNMX.FTZ R58, R79, R58, !PT ;  /* 0x0000003a4f3a7209 */ /* 0x000fe20007810000 */
[----:B------:R-:W-:Y:S01]  /*a750*/  FFMA.FTZ R62, R81, R10, -R36 ;  /* 0x0000000a513e7223 */ /* 0x000fe20000010824 */
[----:B------:R-:W-:Y:S01]  /*a760*/  ISETP.GT.AND P1, PT, R69, 0x41, PT ;  /* 0x000000414500780c */ /* 0x000fe20003f24270 */
[----:B------:R-:W1:Y:S01]  /*a770*/  MUFU.TANH R61, R61 ;  /* 0x0000003d003d7308 */ /* 0x000e620000002400 */
[----:B------:R-:W-:-:S02]  /*a780*/  FSEL R81, R56, -INF , P2 ;  /* 0xff80000038517808 */ /* 0x000fc40001000000 */
[----:B------:R-:W-:Y:S02]  /*a790*/  FMNMX.FTZ R58, R131, R58, !PT ;  /* 0x0000003a833a7209 */ /* 0x000fe40007810000 */
[----:B------:R-:W-:Y:S02]  /*a7a0*/  ISETP.GT.AND P2, PT, R69, 0x48, PT ;  /* 0x000000484500780c */ /* 0x000fe40003f44270 */
[----:B------:R-:W-:Y:S01]  /*a7b0*/  FSEL R57, R57, -INF , P1 ;  /* 0xff80000039397808 */ /* 0x000fe20000800000 */
[----:B------:R-:W2:Y:S01]  /*a7c0*/  MUFU.TANH R63, R63 ;  /* 0x0000003f003f7308 */ /* 0x000ea20000002400 */
[----:B------:R-:W-:Y:S02]  /*a7d0*/  FMNMX.FTZ R58, R81, R58, !PT ;  /* 0x0000003a513a7209 */ /* 0x000fe40007810000 */
[----:B------:R-:W-:Y:S02]  /*a7e0*/  ISETP.GT.AND P1, PT, R69, 0x49, PT ;  /* 0x000000494500780c */ /* 0x000fe40003f24270 */
[----:B------:R-:W-:-:S02]  /*a7f0*/  FSEL R59, R59, -INF , P2 ;  /* 0xff8000003b3b7808 */ /* 0x000fc40001000000 */
[----:B------:R-:W-:Y:S01]  /*a800*/  FMNMX.FTZ R58, R57, R58, !PT ;  /* 0x0000003a393a7209 */ /* 0x000fe20007810000 */
[----:B------:R-:W3:Y:S01]  /*a810*/  MUFU.TANH R66, R66 ;  /* 0x0000004200427308 */ /* 0x000ee20000002400 */
[----:B0-----:R-:W-:Y:S02]  /*a820*/  FSEL R133, R60, -INF , P1 ;  /* 0xff8000003c857808 */ /* 0x001fe40000800000 */
[----:B------:R-:W-:Y:S02]  /*a830*/  ISETP.GT.AND P2, PT, R69, 0x50, PT ;  /* 0x000000504500780c */ /* 0x000fe40003f44270 */
[----:B------:R-:W-:-:S03]  /*a840*/  FMNMX.FTZ R60, R59, R58, !PT ;  /* 0x0000003a3b3c7209 */ /* 0x000fc60007810000 */
[----:B------:R-:W0:Y:S01]  /*a850*/  MUFU.TANH R68, R68 ;  /* 0x0000004400447308 */ /* 0x000e220000002400 */
[----:B------:R-:W-:Y:S02]  /*a860*/  ISETP.GT.AND P1, PT, R69, 0x51, PT ;  /* 0x000000514500780c */ /* 0x000fe40003f24270 */
[----:B-1----:R-:W-:Y:S02]  /*a870*/  FSEL R61, R61, -INF , P2 ;  /* 0xff8000003d3d7808 */ /* 0x002fe40001000000 */
[----:B------:R-:W-:-:S03]  /*a880*/  FMNMX.FTZ R60, R133, R60, !PT ;  /* 0x0000003c853c7209 */ /* 0x000fc60007810000 */
[----:B------:R-:W1:Y:S01]  /*a890*/  MUFU.TANH R40, R40 ;  /* 0x0000002800287308 */ /* 0x000e620000002400 */
[----:B------:R-:W-:Y:S02]  /*a8a0*/  ISETP.GT.AND P2, PT, R69, 0x58, PT ;  /* 0x000000584500780c */ /* 0x000fe40003f44270 */
[----:B--2---:R-:W-:Y:S02]  /*a8b0*/  FSEL R63, R63, -INF , P1 ;  /* 0xff8000003f3f7808 */ /* 0x004fe40000800000 */
[----:B------:R-:W-:-:S03]  /*a8c0*/  FMNMX.FTZ R60, R61, R60, !PT ;  /* 0x0000003c3d3c7209 */ /* 0x000fc60007810000 */
[----:B------:R2:W-:Y:S01]  /*a8d0*/  MUFU.EX2 R54, R3 ;  /* 0x0000000300367308 */ /* 0x0005e20000000800 */
[----:B------:R-:W-:Y:S02]  /*a8e0*/  ISETP.GT.AND P1, PT, R69, 0x59, PT ;  /* 0x000000594500780c */ /* 0x000fe40003f24270 */
[----:B------:R-:W-:-:S05]  /*a8f0*/  FMNMX.FTZ R60, R63, R60, !PT ;  /* 0x0000003c3f3c7209 */ /* 0x000fca0007810000 */
[----:B------:R-:W4:Y:S01]  /*a900*/  MUFU.TANH R26, R26 ;  /* 0x0000001a001a7308 */ /* 0x000f220000002400 */
[----:B--2---:R-:W-:-:S01]  /*a910*/  FFMA.FTZ R3, R85, R10, -R36 ;  /* 0x0000000a55037223 */ /* 0x004fc20000010824 */
[----:B------:R-:W-:Y:S01]  /*a920*/  FFMA.FTZ R85, R51, R10, -R36 ;  /* 0x0000000a33557223 */ /* 0x000fe20000010824 */
[----:B---3--:R-:W-:Y:S01]  /*a930*/  FSEL R51, R66, -INF , P2 ;  /* 0xff80000042337808 */ /* 0x008fe20001000000 */
[----:B------:R-:W-:Y:S01]  /*a940*/  FMUL.FTZ R38, R2, R49 ;  /* 0x0000003102267220 */ /* 0x000fe20000410000 */
[----:B------:R-:W-:Y:S02]  /*a950*/  ISETP.GT.AND P2, PT, R69, 0x60, PT ;  /* 0x000000604500780c */ /* 0x000fe40003f44270 */
[----:B0-----:R-:W-:Y:S01]  /*a960*/  FSEL R135, R68, -INF , P1 ;  /* 0xff80000044877808 */ /* 0x001fe20000800000 */
[----:B------:R-:W0:Y:S01]  /*a970*/  MUFU.TANH R30, R30 ;  /* 0x0000001e001e7308 */ /* 0x000e220000002400 */
[----:B------:R-:W-:Y:S02]  /*a980*/  FMNMX.FTZ R60, R51, R60, !PT ;  /* 0x0000003c333c7209 */ /* 0x000fe40007810000 */
[----:B------:R-:W-:-:S02]  /*a990*/  ISETP.GT.AND P1, PT, R69, 0x61, PT ;  /* 0x000000614500780c */ /* 0x000fc40003f24270 */
[----:B------:R-:W-:-:S03]  /*a9a0*/  FMNMX.FTZ R60, R135, R60, !PT ;  /* 0x0000003c873c7209 */ /* 0x000fc60007810000 */
[----:B------:R2:W-:Y:S01]  /*a9b0*/  MUFU.EX2 R58, R3 ;  /* 0x00000003003a7308 */ /* 0x0005e20000000800 */
[----:B------:R-:W-:-:S07]  /*a9c0*/  FSEL R13, R13, -INF , P1 ;  /* 0xff8000000d0d7808 */ /* 0x000fce0000800000 */
[----:B------:R-:W3:Y:S01]  /*a9d0*/  MUFU.TANH R34, R34 ;  /* 0x0000002200227308 */ /* 0x000ee20000002400 */
[----:B--2---:R-:W-:-:S01]  /*a9e0*/  FFMA.FTZ R3, R99, R10, -R36 ;  /* 0x0000000a63037223 */ /* 0x004fc20000010824 */
[----:B-1----:R-:W-:Y:S02]  /*a9f0*/  FSEL R99, R40, -INF , P2 ;  /* 0xff80000028637808 */ /* 0x002fe40001000000 */
[----:B------:R-:W-:Y:S02]  /*aa00*/  ISETP.GT.AND P2, PT, R69, 0x68, PT ;  /* 0x000000684500780c */ /* 0x000fe40003f44270 */
[----:B------:R-:W-:Y:S02]  /*aa10*/  FMNMX.FTZ R60, R99, R60, !PT ;  /* 0x0000003c633c7209 */ /* 0x000fe40007810000 */
[----:B------:R-:W1:Y:S01]  /*aa20*/  MUFU.TANH R38, R38 ;  /* 0x0000002600267308 */ /* 0x000e620000002400 */
[----:B------:R-:W-:-:S01]  /*aa30*/  FFMA.FTZ R137, R87, R10, -R36 ;  /* 0x0000000a57897223 */ /* 0x000fc20000010824 */
[----:B------:R-:W-:-:S02]  /*aa40*/  ISETP.GT.AND P1, PT, R69, 0x69, PT ;  /* 0x000000694500780c */ /* 0x000fc40003f24270 */
[----:B----4-:R-:W-:Y:S02]  /*aa50*/  FSEL R87, R26, -INF , P2 ;  /* 0xff8000001a577808 */ /* 0x010fe40001000000 */
[----:B------:R-:W-:Y:S02]  /*aa60*/  FMNMX.FTZ R60, R13, R60, !PT ;  /* 0x0000003c0d3c7209 */ /* 0x000fe40007810000 */
[----:B------:R-:W2:Y:S01]  /*aa70*/  MUFU.TANH R42, R42 ;  /* 0x0000002a002a7308 */ /* 0x000ea20000002400 */
[----:B------:R-:W-:Y:S02]  /*aa80*/  ISETP.GT.AND P2, PT, R69, 0x70, PT ;  /* 0x000000704500780c */ /* 0x000fe40003f44270 */
[----:B0-----:R-:W-:Y:S02]  /*aa90*/  FSEL R139, R30, -INF , P1 ;  /* 0xff8000001e8b7808 */ /* 0x001fe40000800000 */
[----:B------:R-:W-:-:S03]  /*aaa0*/  FMNMX.FTZ R60, R87, R60, !PT ;  /* 0x0000003c573c7209 */ /* 0x000fc60007810000 */
[----:B------:R-:W0:Y:S01]  /*aab0*/  MUFU.TANH R44, R44 ;  /* 0x0000002c002c7308 */ /* 0x000e220000002400 */
[----:B------:R-:W-:-:S01]  /*aac0*/  FFMA.FTZ R26, R55, R10, -R36 ;  /* 0x0000000a371a7223 */ /* 0x000fc20000010824 */
[----:B------:R-:W-:Y:S02]  /*aad0*/  ISETP.GT.AND P1, PT, R69, 0x71, PT ;  /* 0x000000714500780c */ /* 0x000fe40003f24270 */
[----:B---3--:R-:W-:Y:S02]  /*aae0*/  FSEL R55, R34, -INF , P2 ;  /* 0xff80000022377808 */ /* 0x008fe40001000000 */
[----:B------:R-:W-:Y:S02]  /*aaf0*/  FMNMX.FTZ R60, R139, R60, !PT ;  /* 0x0000003c8b3c7209 */ /* 0x000fe40007810000 */
[----:B------:R-:W-:Y:S01]  /*ab00*/  MUFU.TANH R24, R24 ;  /* 0x0000001800187308 */ /* 0x000fe20000002400 */
[----:B------:R-:W-:Y:S02]  /*ab10*/  ISETP.GT.AND P2, PT, R69, 0x78, PT ;  /* 0x000000784500780c */ /* 0x000fe40003f44270 */
[----:B-1----:R-:W-:-:S02]  /*ab20*/  FSEL R141, R38, -INF , P1 ;  /* 0xff800000268d7808 */ /* 0x002fc40000800000 */
[----:B------:R-:W-:-:S03]  /*ab30*/  FMNMX.FTZ R60, R55, R60, !PT ;  /* 0x0000003c373c7209 */ /* 0x000fc60007810000 */
[----:B------:R-:W1:Y:S01]  /*ab40*/  MUFU.TANH R25, R25 ;  /* 0x0000001900197308 */ /* 0x000e620000002400 */
[----:B------:R-:W-:-:S01]  /*ab50*/  FFMA.FTZ R143, R101, R10, -R36 ;  /* 0x0000000a658f7223 */ /* 0x000fc20000010824 */
[----:B------:R-:W-:Y:S02]  /*ab60*/  ISETP.GT.AND P1, PT, R69, 0x79, PT ;  /* 0x000000794500780c */ /* 0x000fe40003f24270 */
[----:B--2---:R-:W-:Y:S02]  /*ab70*/  FSEL R101, R42, -INF , P2 ;  /* 0xff8000002a657808 */ /* 0x004fe40001000000 */
[----:B------:R-:W-:Y:S02]  /*ab80*/  FMNMX.FTZ R60, R141, R60, !PT ;  /* 0x0000003c8d3c7209 */ /* 0x000fe40007810000 */
[----:B------:R-:W2:Y:S01]  /*ab90*/  MUFU.TANH R28, R28 ;  /* 0x0000001c001c7308 */ /* 0x000ea20000002400 */
[----:B------:R-:W-:Y:S02]  /*aba0*/  ISETP.GT.AND P2, PT, R69, 0x80, PT ;  /* 0x000000804500780c */ /* 0x000fe40003f44270 */
[----:B0-----:R-:W-:-:S02]  /*abb0*/  FSEL R145, R44, -INF , P1 ;  /* 0xff8000002c917808 */ /* 0x001fc40000800000 */
[----:B------:R-:W-:-:S03]  /*abc0*/  FMNMX.FTZ R60, R101, R60, !PT ;  /* 0x0000003c653c7209 */ /* 0x000fc60007810000 */
[----:B------:R-:W0:Y:S01]  /*abd0*/  MUFU.TANH R29, R29 ;  /* 0x0000001d001d7308 */ /* 0x000e220000002400 */
[----:B------:R-:W-:Y:S02]  /*abe0*/  ISETP.GT.AND P1, PT, R69, 0x81, PT ;  /* 0x000000814500780c */ /* 0x000fe40003f24270 */
[----:B------:R-:W-:-:S05]  /*abf0*/  FMNMX.FTZ R60, R145, R60, !PT ;  /* 0x0000003c913c7209 */ /* 0x000fca0007810000 */
[----:B------:R3:W-:Y:S01]  /*ac00*/  MUFU.EX2 R40, R3 ;  /* 0x0000000300287308 */ /* 0x0007e20000000800 */
[----:B-1----:R-:W-:-:S07]  /*ac10*/  FSEL R25, R25, -INF , P1 ;  /* 0xff80000019197808 */ /* 0x002fce0000800000 */
[----:B------:R-:W1:Y:S01]  /*ac20*/  MUFU.TANH R32, R32 ;  /* 0x0000002000207308 */ /* 0x000e620000002400 */
[----:B---3--:R-:W-:-:S01]  /*ac30*/  FFMA.FTZ R3, R65, R10, -R36 ;  /* 0x0000000a41037223 */ /* 0x008fc20000010824 */
[----:B------:R-:W-:Y:S02]  /*ac40*/  FSEL R65, R24, -INF , P2 ;  /* 0xff80000018417808 */ /* 0x000fe40001000000 */
[----:B------:R-:W-:Y:S02]  /*ac50*/  ISETP.GT.AND P2, PT, R69, 0x88, PT ;  /* 0x000000884500780c */ /* 0x000fe40003f44270 */
[----:B------:R-:W-:Y:S02]  /*ac60*/  FMNMX.FTZ R60, R65, R60, !PT ;  /* 0x0000003c413c7209 */ /* 0x000fe40007810000 */
[----:B------:R-:W3:Y:S01]  /*ac70*/  MUFU.TANH R33, R33 ;  /* 0x0000002100217308 */ /* 0x000ee20000002400 */
[----:B------:R-:W-:-:S01]  /*ac80*/  FFMA.FTZ R147, R67, R10, -R36 ;  /* 0x0000000a43937223 */ /* 0x000fc20000010824 */
[----:B------:R-:W-:-:S02]  /*ac90*/  ISETP.GT.AND P1, PT, R69, 0x89, PT ;  /* 0x000000894500780c */ /* 0x000fc40003f24270 */
[----:B--2---:R-:W-:Y:S02]  /*aca0*/  FSEL R67, R28, -INF , P2 ;  /* 0xff8000001c437808 */ /* 0x004fe40001000000 */
        /* <DEDUP_REMOVED lines=8> */
[----:B-1----:R-:W-:Y:S02]  /*ad30*/  FSEL R95, R32, -INF , P2 ;  /* 0xff800000205f7808 */ /* 0x002fe40001000000 */
[----:B------:R-:W-:Y:S02]  /*ad40*/  FMNMX.FTZ R60, R29, R60, !PT ;  /* 0x0000003c1d3c7209 */ /* 0x000fe40007810000 */
[----:B------:R-:W-:Y:S02]  /*ad50*/  ISETP.GT.AND P2, PT, R69, 0x98, PT ;  /* 0x000000984500780c */ /* 0x000fe40003f44270 */
[----:B---3--:R-:W-:-:S02]  /*ad60*/  FSEL R33, R33, -INF , P1 ;  /* 0xff80000021217808 */ /* 0x008fc40000800000 */
[----:B------:R-:W-:Y:S02]  /*ad70*/  FMNMX.FTZ R60, R95, R60, !PT ;  /* 0x0000003c5f3c7209 */ /* 0x000fe40007810000 */
[----:B------:R-:W-:Y:S02]  /*ad80*/  ISETP.GT.AND P1, PT, R69, 0x99, PT ;  /* 0x000000994500780c */ /* 0x000fe40003f24270 */
[----:B--2---:R-:W-:Y:S02]  /*ad90*/  FSEL R69, R46, -INF , P2 ;  /* 0xff8000002e457808 */ /* 0x004fe40001000000 */
[----:B------:R-:W-:Y:S02]  /*ada0*/  FMNMX.FTZ R60, R33, R60, !PT ;  /* 0x0000003c213c7209 */ /* 0x000fe40007810000 */
[----:B0-----:R-:W-:Y:S02]  /*adb0*/  FSEL R37, R37, -INF , P1 ;  /* 0xff80000025257808 */ /* 0x001fe40000800000 */
[----:B------:R-:W-:Y:S01]  /*adc0*/  FMNMX.FTZ R60, R69, R60, !PT ;  /* 0x0000003c453c7209 */ /* 0x000fe20007810000 */
[----:B------:R0:W-:Y:S03]  /*add0*/  MUFU.EX2 R24, R3 ;  /* 0x0000000300187308 */ /* 0x0001e60000000800 */
[----:B0-----:R-:W-:-:S05]  /*ade0*/  FMNMX.FTZ R3, R37, R60, !PT ;  /* 0x0000003c25037209 */ /* 0x001fca0007810000 */
[----:B------:R-:W0:Y:S02]  /*adf0*/  SHFL.BFLY PT, R46, R3, 0x2, 0x1f ;  /* 0x0c401f00032e7f89 */ /* 0x000e2400000e0000 */
[----:B0-----:R-:W-:-:S05]  /*ae00*/  FMNMX.FTZ R46, R3, R46, !PT ;  /* 0x0000002e032e7209 */ /* 0x001fca0007810000 */
[----:B------:R-:W0:Y:S01]  /*ae10*/  SHFL.BFLY PT, R3, R46, 0x1, 0x1f ;  /* 0x0c201f002e037f89 */ /* 0x000e2200000e0000 */
[----:B------:R-:W-:-:S01]  /*ae20*/  FFMA.FTZ R49, R98, R10, -R36 ;  /* 0x0000000a62317223 */ /* 0x000fc20000010824 */
[----:B------:R-:W-:Y:S01]  /*ae30*/  FFMA.FTZ R41, R41, R10, -R36 ;  /* 0x0000000a29297223 */ /* 0x000fe20000010824 */
[----:B------:R-:W-:Y:S01]  /*ae40*/  MUFU.EX2 R48, R48 ;  /* 0x0000003000307308 */ /* 0x000fe20000000800 */
[----:B0-----:R-:W-:-:S04]  /*ae50*/  FMNMX.FTZ R3, R46, R3, !PT ;  /* 0x000000032e037209 */ /* 0x001fc80007810000 */
[C---:B------:R-:W-:Y:S01]  /*ae60*/  FSETP.NEU.FTZ.AND P1, PT, R3.reuse, -INF , PT ;  /* 0xff8000000300780b */ /* 0x040fe20003f3d000 */
[----:B------:R-:W-:-:S05]  /*ae70*/  FFMA.FTZ R60, R3, R10, -8 ;  /* 0xc1000000033c7423 */ /* 0x000fca000001000a */
[----:B------:R-:W-:-:S05]  /*ae80*/  FSEL R60, R60, RZ, P1 ;  /* 0x000000ff3c3c7208 */ /* 0x000fca0000800000 */
[-CC-:B------:R-:W-:Y:S01]  /*ae90*/  FFMA.FTZ R21, R21, R10.reuse, -R60.reuse ;  /* 0x0000000a15157223 */ /* 0x180fe2000001083c */
[----:B------:R-:W-:-:S01]  /*aea0*/  FFMA.FTZ R8, R8, R10, -R60 ;  /* 0x0000000a08087223 */ /* 0x000fc2000001083c */
[-CC-:B------:R-:W-:Y:S01]  /*aeb0*/  FFMA.FTZ R9, R9, R10.reuse, -R60.reuse ;  /* 0x0000000a09097223 */ /* 0x180fe2000001083c */
[----:B------:R-:W0:Y:S08]  /*aec0*/  MUFU.EX2 R49, R49 ;  /* 0x0000003100317308 */ /* 0x000e300000000800 */
[----:B------:R-:W-:Y:S08]  /*aed0*/  MUFU.EX2 R21, R21 ;  /* 0x0000001500157308 */ /* 0x000ff00000000800 */
[----:B------:R-:W1:Y:S08]  /*aee0*/  MUFU.EX2 R8, R8 ;  /* 0x0000000800087308 */ /* 0x000e700000000800 */
[----:B------:R2:W-:Y:S01]  /*aef0*/  MUFU.EX2 R56, R62 ;  /* 0x0000003e00387308 */ /* 0x0005e20000000800 */
[----:B------:R-:W-:-:S07]  /*af00*/  FFMA.FTZ R64, R71, R10, -R60 ;  /* 0x0000000a47407223 */ /* 0x000fce000001083c */
[----:B------:R-:W-:Y:S01]  /*af10*/  MUFU.EX2 R41, R41 ;  /* 0x0000002900297308 */ /* 0x000fe20000000800 */
[----:B--2---:R-:W-:-:S01]  /*af20*/  FFMA.FTZ R62, R11, R10, -R60 ;  /* 0x0000000a0b3e7223 */ /* 0x004fc2000001083c */
[----:B------:R-:W-:-:S06]  /*af30*/  FFMA.FTZ R11, R53, R10, -R60 ;  /* 0x0000000a350b7223 */ /* 0x000fcc000001083c */
[----:B------:R-:W2:Y:S01]  /*af40*/  MUFU.EX2 R9, R9 ;  /* 0x0000000900097308 */ /* 0x000ea20000000800 */
[----:B------:R-:W-:-:S07]  /*af50*/  FFMA.FTZ R43, R43, R10, -R60 ;  /* 0x0000000a2b2b7223 */ /* 0x000fce000001083c */
[----:B------:R-:W3:Y:S01]  /*af60*/  MUFU.EX2 R50, R50 ;  /* 0x0000003200327308 */ /* 0x000ee20000000800 */
[----:B------:R-:W-:-:S07]  /*af70*/  FFMA.FTZ R80, R63, R10, -R60 ;  /* 0x0000000a3f507223 */ /* 0x000fce000001083c */
[----:B------:R-:W4:Y:S01]  /*af80*/  MUFU.EX2 R62, R62 ;  /* 0x0000003e003e7308 */ /* 0x000f220000000800 */
[----:B------:R-:W-:Y:S01]  /*af90*/  PRMT R63, R110, 0x654, R12 ;  /* 0x000006546e3f7816 */ /* 0x000fe2000000000c */
[----:B0-----:R-:W-:-:S06]  /*afa0*/  FADD.FTZ R88, R48, R49 ;  /* 0x0000003130587221 */ /* 0x001fcc0000010000 */
[----:B------:R-:W0:Y:S01]  /*afb0*/  MUFU.EX2 R15, R15 ;  /* 0x0000000f000f7308 */ /* 0x000e220000000800 */
[----:B-1----:R-:W-:-:S01]  /*afc0*/  FADD.FTZ R86, R21, R8 ;  /* 0x0000000815567221 */ /* 0x002fc20000010000 */
[-CC-:B------:R-:W-:Y:S01]  /*afd0*/  FFMA.FTZ R66, R91, R10.reuse, -R60.reuse ;  /* 0x0000000a5b427223 */ /* 0x180fe2000001083c */
[----:B------:R-:W-:-:S01]  /*afe0*/  FFMA.FTZ R74, R79, R10, -R60 ;  /* 0x0000000a4f4a7223 */ /* 0x000fc2000001083c */
[----:B------:R1:W-:Y:S04]  /*aff0*/  SYNCS.ARRIVE.TRANS64.RED.A1T0 RZ, [R63+URZ], RZ ;  /* 0x000000ff3fff79a7 */ /* 0x0003e8000810043f */
[----:B------:R-:W5:Y:S01]  /*b000*/  MUFU.EX2 R11, R11 ;  /* 0x0000000b000b7308 */ /* 0x000f620000000800 */
[----:B------:R-:W-:-:S01]  /*b010*/  FFMA.FTZ R79, R55, R10, -R60 ;  /* 0x0000000a374f7223 */ /* 0x000fc2000001083c */
[----:B--2---:R-:W-:-:S06]  /*b020*/  FADD.FTZ R55, R9, R86 ;  /* 0x0000005609377221 */ /* 0x004fcc0000010000 */
[----:B------:R-:W2:Y:S01]  /*b030*/  MUFU.EX2 R52, R52 ;  /* 0x0000003400347308 */ /* 0x000ea20000000800 */
[----:B-1----:R-:W-:-:S01]  /*b040*/  FADD.FTZ R63, R41, R88 ;  /* 0x00000058293f7221 */ /* 0x002fc20000010000 */
[----:B------:R-:W-:-:S06]  /*b050*/  FFMA.FTZ R53, R93, R10, -R60 ;  /* 0x0000000a5d357223 */ /* 0x000fcc000001083c */
[----:B------:R-:W1:Y:S01]  /*b060*/  MUFU.EX2 R64, R64 ;  /* 0x0000004000407308 */ /* 0x000e620000000800 */
[----:B---3--:R-:W-:-:S01]  /*b070*/  FADD.FTZ R88, R50, R63 ;  /* 0x0000003f32587221 */ /* 0x008fc20000010000 */
[----:B------:R-:W-:Y:S01]  /*b080*/  FFMA.FTZ R75, R75, R10, -R36 ;  /* 0x0000000a4b4b7223 */ /* 0x000fe20000010824 */
[----:B----4-:R-:W-:-:S05]  /*b090*/  FADD.FTZ R86, R62, R55 ;  /* 0x000000373e567221 */ /* 0x010fca0000010000 */
[----:B------:R-:W3:Y:S01]  /*b0a0*/  MUFU.EX2 R43, R43 ;  /* 0x0000002b002b7308 */ /* 0x000ee20000000800 */
[----:B------:R-:W-:-:S01]  /*b0b0*/  FFMA.FTZ R68, R73, R10, -R60 ;  /* 0x0000000a49447223 */ /* 0x000fc2000001083c */
[----:B------:R-:W-:Y:S01]  /*b0c0*/  FFMA.FTZ R76, R81, R10, -R60 ;  /* 0x0000000a514c7223 */ /* 0x000fe2000001083c */
[----:B0-----:R-:W-:-:S05]  /*b0d0*/  FADD.FTZ R63, R15, R88 ;  /* 0x000000580f3f7221 */ /* 0x001fca0000010000 */
[----:B------:R-:W0:Y:S01]  /*b0e0*/  MUFU.EX2 R89, R89 ;  /* 0x0000005900597308 */ /* 0x000e220000000800 */
[----:B------:R-:W-:-:S01]  /*b0f0*/  FFMA.FTZ R47, R47, R10, -R36 ;  /* 0x0000000a2f2f7223 */ /* 0x000fc20000010824 */
[----:B-----5:R-:W-:-:S06]  /*b100*/  FADD.FTZ R81, R11, R86 ;  /* 0x000000560b517221 */ /* 0x020fcc0000010000 */
[----:B------:R-:W4:Y:S01]  /*b110*/  MUFU.EX2 R66, R66 ;  /* 0x0000004200427308 */ /* 0x000f220000000800 */
[----:B------:R-:W-:-:S01]  /*b120*/  FFMA.FTZ R70, R125, R10, -R60 ;  /* 0x0000000a7d467223 */ /* 0x000fc2000001083c */
[----:B--2---:R-:W-:-:S06]  /*b130*/  FADD.FTZ R91, R52, R63 ;  /* 0x0000003f345b7221 */ /* 0x004fcc0000010000 */
[----:B------:R-:W2:Y:S01]  /*b140*/  MUFU.EX2 R20, R20 ;  /* 0x0000001400147308 */ /* 0x000ea20000000800 */
[----:B-1----:R-:W-:-:S01]  /*b150*/  FADD.FTZ R86, R64, R81 ;  /* 0x0000005140567221 */ /* 0x002fc20000010000 */
[----:B------:R-:W-:-:S06]  /*b160*/  FFMA.FTZ R73, R127, R10, -R60 ;  /* 0x0000000a7f497223 */ /* 0x000fcc000001083c */
[----:B------:R-:W1:Y:S01]  /*b170*/  MUFU.EX2 R53, R53 ;  /* 0x0000003500357308 */ /* 0x000e620000000800 */
[----:B------:R-:W-:-:S01]  /*b180*/  FFMA.FTZ R63, R25, R10, -R60 ;  /* 0x0000000a193f7223 */ /* 0x000fc2000001083c */
[----:B------:R-:W-:-:S06]  /*b190*/  FADD.FTZ R88, R14, R91 ;  /* 0x0000005b0e587221 */ /* 0x000fcc0000010000 */
[----:B------:R-:W5:Y:S01]  /*b1a0*/  MUFU.EX2 R75, R75 ;  /* 0x0000004b004b7308 */ /* 0x000f620000000800 */
[----:B---3--:R-:W-:-:S01]  /*b1b0*/  FADD.FTZ R25, R43, R86 ;  /* 0x000000562b197221 */ /* 0x008fc20000010000 */
[----:B------:R-:W-:-:S06]  /*b1c0*/  FFMA.FTZ R71, R77, R10, -R60 ;  /* 0x0000000a4d477223 */ /* 0x000fcc000001083c */
[----:B------:R-:W3:Y:S01]  /*b1d0*/  MUFU.EX2 R68, R68 ;  /* 0x0000004400447308 */ /* 0x000ee20000000800 */
[----:B0-----:R-:W-:-:S01]  /*b1e0*/  FADD.FTZ R81, R89, R88 ;  /* 0x0000005859517221 */ /* 0x001fc20000010000 */
[----:B------:R-:W-:-:S06]  /*b1f0*/  FFMA.FTZ R83, R83, R10, -R36 ;  /* 0x0000000a53537223 */ /* 0x000fcc0000010824 */
[----:B------:R-:W-:Y:S01]  /*b200*/  MUFU.EX2 R47, R47 ;  /* 0x0000002f002f7308 */ /* 0x000fe20000000800 */
[----:B----4-:R-:W-:-:S01]  /*b210*/  FADD.FTZ R86, R66, R25 ;  /* 0x0000001942567221 */ /* 0x010fc20000010000 */
[----:B------:R-:W-:-:S06]  /*b220*/  FFMA.FTZ R72, R129, R10, -R60 ;  /* 0x0000000a81487223 */ /* 0x000fcc000001083c */
[----:B------:R-:W0:Y:S01]  /*b230*/  MUFU.EX2 R70, R70 ;  /* 0x0000004600467308 */ /* 0x000e220000000800 */
[----:B--2---:R-:W-:-:S01]  /*b240*/  FADD.FTZ R88, R20, R81 ;  /* 0x0000005114587221 */ /* 0x004fc20000010000 */
[----:B-1----:R-:W-:-:S06]  /*b250*/  FADD.FTZ R81, R53, R86 ;  /* 0x0000005635517221 */ /* 0x002fcc0000010000 */
[----:B------:R-:W1:Y:S01]  /*b260*/  MUFU.EX2 R73, R73 ;  /* 0x0000004900497308 */ /* 0x000e620000000800 */
[----:B------:R-:W-:-:S01]  /*b270*/  FFMA.FTZ R87, R87, R10, -R60 ;  /* 0x0000000a57577223 */ /* 0x000fc2000001083c */
[----:B-----5:R-:W-:Y:S01]  /*b280*/  FADD.FTZ R88, R75, R88 ;  /* 0x000000584b587221 */ /* 0x020fe20000010000 */
[----:B------:R-:W-:-:S05]  /*b290*/  FFMA.FTZ R77, R131, R10, -R60 ;  /* 0x0000000a834d7223 */ /* 0x000fca000001083c */
[----:B------:R-:W2:Y:S01]  /*b2a0*/  MUFU.EX2 R71, R71 ;  /* 0x0000004700477308 */ /* 0x000ea20000000800 */
[----:B---3--:R-:W-:-:S01]  /*b2b0*/  FADD.FTZ R81, R68, R81 ;  /* 0x0000005144517221 */ /* 0x008fc20000010000 */
[----:B------:R-:W-:-:S06]  /*b2c0*/  F2FP.SATFINITE.E4M3.F32.PACK_AB_MERGE_C R153, R50, R41, RZ ;  /* 0x000000293299723e */ /* 0x000fcc00048070ff */
[----:B------:R-:W3:Y:S01]  /*b2d0*/  MUFU.EX2 R83, R83 ;  /* 0x0000005300537308 */ /* 0x000ee20000000800 */
[----:B0-----:R-:W-:-:S07]  /*b2e0*/  FADD.FTZ R50, R70, R81 ;  /* 0x0000005146327221 */ /* 0x001fce0000010000 */
[----:B------:R-:W0:Y:S01]  /*b2f0*/  MUFU.EX2 R72, R72 ;  /* 0x0000004800487308 */ /* 0x000e220000000800 */
[----:B-1----:R-:W-:-:S07]  /*b300*/  FADD.FTZ R50, R73, R50 ;  /* 0x0000003249327221 */ /* 0x002fce0000010000 */
[----:B------:R1:W-:Y:S01]  /*b310*/  MUFU.EX2 R55, R87 ;  /* 0x0000005700377308 */ /* 0x0003e20000000800 */
[----:B------:R-:W-:-:S07]  /*b320*/  FFMA.FTZ R57, R57, R10, -R60 ;  /* 0x0000000a39397223 */ /* 0x000fce000001083c */
[----:B------:R-:W4:Y:S01]  /*b330*/  MUFU.EX2 R74, R74 ;  /* 0x0000004a004a7308 */ /* 0x000f220000000800 */
[----:B-1----:R-:W-:-:S01]  /*b340*/  FADD.FTZ R87, R47, R88 ;  /* 0x000000582f577221 */ /* 0x002fc20000010000 */
[----:B------:R-:W-:-:S03]  /*b350*/  F2FP.SATFINITE.E4M3.F32.PACK_AB_MERGE_C R155, R89, R14, RZ ;  /* 0x0000000e599b723e */ /* 0x000fc600048070ff */
[----:B------:R-:W-:-:S03]  /*b360*/  FADD.FTZ R87, R54, R87 ;  /* 0x0000005736577221 */ /* 0x000fc60000010000 */
[----:B------:R-:W1:Y:S01]  /*b370*/  MUFU.EX2 R85, R85 ;  /* 0x0000005500557308 */ /* 0x000e620000000800 */
[----:B------:R-:W-:Y:S01]  /*b380*/  F2FP.SATFINITE.E4M3.F32.PACK_AB_MERGE_C R152, R62, R9, RZ ;  /* 0x000000093e98723e */ /* 0x000fe200048070ff */
[----:B------:R-:W-:-:S06]  /*b390*/  FADD.FTZ R14, R56, R87 ;  /* 0x00000057380e7221 */ /* 0x000fcc0000010000 */
[----:B------:R-:W5:Y:S01]  /*b3a0*/  MUFU.EX2 R77, R77 ;  /* 0x0000004d004d7308 */ /* 0x000f620000000800 */
[----:B--2---:R-:W-:-:S01]  /*b3b0*/  FADD.FTZ R9, R71, R50 ;  /* 0x0000003247097221 */ /* 0x004fc20000010000 */
[----:B------:R-:W-:Y:S01]  /*b3c0*/  FFMA.FTZ R59, R59, R10, -R60 ;  /* 0x0000000a3b3b7223 */ /* 0x000fe2000001083c */
[----:B---3--:R-:W-:-:S05]  /*b3d0*/  FADD.FTZ R41, R83, R14 ;  /* 0x0000000e53297221 */ /* 0x008fca0000010000 */
[----:B------:R-:W2:Y:S01]  /*b3e0*/  MUFU.EX2 R76, R76 ;  /* 0x0000004c004c7308 */ /* 0x000ea20000000800 */
[----:B------:R-:W-:-:S01]  /*b3f0*/  FFMA.FTZ R78, R133, R10, -R60 ;  /* 0x0000000a854e7223 */ /* 0x000fc2000001083c */
[----:B0-----:R-:W-:Y:S01]  /*b400*/  FADD.FTZ R9, R72, R9 ;  /* 0x0000000948097221 */ /* 0x001fe20000010000 */
[----:B------:R-:W-:-:S05]  /*b410*/  FADD.FTZ R50, R58, R41 ;  /* 0x000000293a327221 */ /* 0x000fca0000010000 */
[----:B------:R-:W0:Y:S01]  /*b420*/  MUFU.EX2 R137, R137 ;  /* 0x0000008900897308 */ /* 0x000e220000000800 */
[----:B------:R-:W-:Y:S01]  /*b430*/  F2FP.SATFINITE.E4M3.F32.PACK_AB_MERGE_C R153, R49, R48, R153 ;  /* 0x000000303199723e */ /* 0x000fe20004807099 */
[----:B----4-:R-:W-:-:S06]  /*b440*/  FADD.FTZ R48, R74, R9 ;  /* 0x000000094a307221 */ /* 0x010fcc0000010000 */
[----:B------:R-:W3:Y:S01]  /*b450*/  MUFU.EX2 R57, R57 ;  /* 0x0000003900397308 */ /* 0x000ee20000000800 */
[----:B------:R-:W-:-:S01]  /*b460*/  FFMA.FTZ R61, R61, R10, -R60 ;  /* 0x0000000a3d3d7223 */ /* 0x000fc2000001083c */
[C---:B-1----:R-:W-:Y:S01]  /*b470*/  F2FP.SATFINITE.E4M3.F32.PACK_AB_MERGE_C R151, R85.reuse, R58, RZ ;  /* 0x0000003a5597723e */ /* 0x042fe200048070ff */
[----:B------:R-:W-:-:S05]  /*b480*/  FADD.FTZ R85, R85, R50 ;  /* 0x0000003255557221 */ /* 0x000fca0000010000 */
[----:B------:R-:W1:Y:S01]  /*b490*/  MUFU.EX2 R26, R26 ;  /* 0x0000001a001a7308 */ /* 0x000e620000000800 */
[C---:B-----5:R-:W-:Y:S01]  /*b4a0*/  F2FP.SATFINITE.E4M3.F32.PACK_AB_MERGE_C R150, R77.reuse, R74, RZ ;  /* 0x0000004a4d96723e */ /* 0x060fe200048070ff */
[----:B------:R-:W-:-:S06]  /*b4b0*/  FADD.FTZ R77, R77, R48 ;  /* 0x000000304d4d7221 */ /* 0x000fcc0000010000 */
[----:B------:R-:W4:Y:S01]  /*b4c0*/  MUFU.EX2 R59, R59 ;  /* 0x0000003b003b7308 */ /* 0x000f220000000800 */
[----:B------:R-:W-:-:S07]  /*b4d0*/  FADD.FTZ R50, R40, R85 ;  /* 0x0000005528327221 */ /* 0x000fce0000010000 */
[----:B------:R-:W-:Y:S01]  /*b4e0*/  MUFU.EX2 R143, R143 ;  /* 0x0000008f008f7308 */ /* 0x000fe20000000800 */
[----:B--2---:R-:W-:-:S07]  /*b4f0*/  FADD.FTZ R48, R76, R77 ;  /* 0x0000004d4c307221 */ /* 0x004fce0000010000 */
[----:B------:R-:W2:Y:S01]  /*b500*/  MUFU.EX2 R78, R78 ;  /* 0x0000004e004e7308 */ /* 0x000ea20000000800 */
[----:B------:R-:W-:-:S01]  /*b510*/  FFMA.FTZ R51, R51, R10, -R60 ;  /* 0x0000000a33337223 */ /* 0x000fc2000001083c */
[----:B0-----:R-:W-:Y:S01]  /*b520*/  FADD.FTZ R9, R137, R50 ;  /* 0x0000003289097221 */ /* 0x001fe20000010000 */
[----:B------:R-:W-:-:S05]  /*b530*/  FFMA.FTZ R97, R97, R10, -R36 ;  /* 0x0000000a61617223 */ /* 0x000fca0000010824 */
[----:B------:R-:W0:Y:S01]  /*b540*/  MUFU.EX2 R61, R61 ;  /* 0x0000003d003d7308 */ /* 0x000e220000000800 */
[----:B---3--:R-:W-:-:S01]  /*b550*/  FADD.FTZ R48, R57, R48 ;  /* 0x0000003039307221 */ /* 0x008fc20000010000 */
[-CC-:B------:R-:W-:Y:S01]  /*b560*/  FFMA.FTZ R82, R135, R10.reuse, -R60.reuse ;  /* 0x0000000a87527223 */ /* 0x180fe2000001083c */
[----:B------:R-:W-:-:S05]  /*b570*/  FFMA.FTZ R145, R145, R10, -R60 ;  /* 0x0000000a91917223 */ /* 0x000fca000001083c */
[----:B------:R-:W3:Y:S01]  /*b580*/  MUFU.EX2 R147, R147 ;  /* 0x0000009300937308 */ /* 0x000ee20000000800 */
[----:B-1----:R-:W-:-:S01]  /*b590*/  FADD.FTZ R50, R26, R9 ;  /* 0x000000091a327221 */ /* 0x002fc20000010000 */
[----:B------:R-:W-:Y:S01]  /*b5a0*/  FFMA.FTZ R27, R27, R10, -R36 ;  /* 0x0000000a1b1b7223 */ /* 0x000fe20000010824 */
[----:B----4-:R-:W-:-:S05]  /*b5b0*/  FADD.FTZ R9, R59, R48 ;  /* 0x000000303b097221 */ /* 0x010fca0000010000 */
[----:B------:R-:W1:Y:S01]  /*b5c0*/  MUFU.EX2 R80, R80 ;  /* 0x0000005000507308 */ /* 0x000e620000000800 */
[----:B------:R-:W-:-:S01]  /*b5d0*/  FFMA.FTZ R99, R99, R10, -R60 ;  /* 0x0000000a63637223 */ /* 0x000fc2000001083c */
[----:B--2---:R-:W-:-:S06]  /*b5e0*/  F2FP.SATFINITE.E4M3.F32.PACK_AB_MERGE_C R144, R78, R59, RZ ;  /* 0x0000003b4e90723e */ /* 0x004fcc00048070ff */
[----:B------:R-:W2:Y:S01]  /*b5f0*/  MUFU.EX2 R28, R28 ;  /* 0x0000001c001c7308 */ /* 0x000ea20000000800 */
[----:B------:R-:W-:-:S01]  /*b600*/  FFMA.FTZ R30, R103, R10, -R36 ;  /* 0x0000000a671e7223 */ /* 0x000fc20000010824 */
[----:B------:R-:W-:-:S06]  /*b610*/  FADD.FTZ R78, R78, R9 ;  /* 0x000000094e4e7221 */ /* 0x000fcc0000010000 */
[----:B------:R-:W4:Y:S01]  /*b620*/  MUFU.EX2 R51, R51 ;  /* 0x0000003300337308 */ /* 0x000f220000000800 */
[----:B------:R-:W-:-:S01]  /*b630*/  FFMA.FTZ R13, R13, R10, -R60 ;  /* 0x0000000a0d0d7223 */ /* 0x000fc2000001083c */
[----:B------:R-:W-:-:S06]  /*b640*/  F2FP.SATFINITE.E4M3.F32.PACK_AB_MERGE_C R154, R66, R43, RZ ;  /* 0x0000002b429a723e */ /* 0x000fcc00048070ff */
[----:B------:R5:W-:Y:S01]  /*b650*/  MUFU.EX2 R14, R145 ;  /* 0x00000091000e7308 */ /* 0x000be20000000800 */
[----:B------:R-:W-:-:S01]  /*b660*/  FFMA.FTZ R31, R31, R10, -R36 ;  /* 0x0000000a1f1f7223 */ /* 0x000fc20000010824 */
[----:B0-----:R-:W-:-:S06]  /*b670*/  FADD.FTZ R9, R61, R78 ;  /* 0x0000004e3d097221 */ /* 0x001fcc0000010000 */
[----:B------:R-:W0:Y:S01]  /*b680*/  MUFU.EX2 R97, R97 ;  /* 0x0000006100617308 */ /* 0x000e220000000800 */
[C---:B-----5:R-:W-:Y:S01]  /*b690*/  F2FP.SATFINITE.E4M3.F32.PACK_AB_MERGE_C R145, R143.reuse, R26, RZ ;  /* 0x0000001a8f91723e */ /* 0x060fe200048070ff */
[----:B------:R-:W-:-:S06]  /*b6a0*/  FADD.FTZ R143, R143, R50 ;  /* 0x000000328f8f7221 */ /* 0x000fcc0000010000 */
[----:B------:R-:W5:Y:S01]  /*b6b0*/  MUFU.EX2 R82, R82 ;  /* 0x0000005200527308 */ /* 0x000f620000000800 */
[----:B------:R-:W-:-:S01]  /*b6c0*/  FADD.FTZ R26, R24, R143 ;  /* 0x0000008f181a7221 */ /* 0x000fc20000010000 */
[----:B------:R-:W-:Y:S01]  /*b6d0*/  F2FP.SATFINITE.E4M3.F32.PACK_AB_MERGE_C R154, R64, R11, R154 ;  /* 0x0000000b409a723e */ /* 0x000fe2000480709a */
[----:B------:R-:W-:-:S05]  /*b6e0*/  FFMA.FTZ R84, R139, R10, -R60 ;  /* 0x0000000a8b547223 */ /* 0x000fca000001083c */
[----:B------:R-:W5:Y:S01]  /*b6f0*/  MUFU.EX2 R27, R27 ;  /* 0x0000001b001b7308 */ /* 0x000f620000000800 */
[----:B---3--:R-:W-:-:S01]  /*b700*/  FADD.FTZ R11, R147, R26 ;  /* 0x0000001a930b7221 */ /* 0x008fc20000010000 */
[----:B------:R-:W-:Y:S01]  /*b710*/  FFMA.FTZ R32, R105, R10, -R36 ;  /* 0x0000000a69207223 */ /* 0x000fe20000010824 */
[----:B-1----:R-:W-:-:S05]  /*b720*/  FADD.FTZ R26, R80, R9 ;  /* 0x00000009501a7221 */ /* 0x002fca0000010000 */
[----:B------:R-:W1:Y:S01]  /*b730*/  MUFU.EX2 R12, R99 ;  /* 0x00000063000c7308 */ /* 0x000e620000000800 */
[----:B--2---:R-:W-:-:S01]  /*b740*/  FADD.FTZ R48, R28, R11 ;  /* 0x0000000b1c307221 */ /* 0x004fc20000010000 */
[----:B------:R-:W-:-:S06]  /*b750*/  FFMA.FTZ R34, R107, R10, -R36 ;  /* 0x0000000a6b227223 */ /* 0x000fcc0000010824 */
[----:B------:R-:W2:Y:S01]  /*b760*/  MUFU.EX2 R30, R30 ;  /* 0x0000001e001e7308 */ /* 0x000ea20000000800 */
[----:B----4-:R-:W-:-:S07]  /*b770*/  FADD.FTZ R9, R51, R26 ;  /* 0x0000001a33097221 */ /* 0x010fce0000010000 */
[----:B------:R-:W3:Y:S01]  /*b780*/  MUFU.EX2 R13, R13 ;  /* 0x0000000d000d7308 */ /* 0x000ee20000000800 */
[----:B0-----:R-:W-:-:S01]  /*b790*/  FADD.FTZ R48, R97, R48 ;  /* 0x0000003061307221 */ /* 0x001fc20000010000 */
[----:B------:R-:W-:-:S06]  /*b7a0*/  FFMA.FTZ R103, R109, R10, -R36 ;  /* 0x0000000a6d677223 */ /* 0x000fcc0000010824 */
[----:B------:R-:W0:Y:S01]  /*b7b0*/  MUFU.EX2 R31, R31 ;  /* 0x0000001f001f7308 */ /* 0x000e220000000800 */
[----:B-----5:R-:W-:-:S01]  /*b7c0*/  FADD.FTZ R9, R82, R9 ;  /* 0x0000000952097221 */ /* 0x020fc20000010000 */
[----:B------:R-:W-:-:S06]  /*b7d0*/  F2FP.SATFINITE.E4M3.F32.PACK_AB_MERGE_C R28, R97, R28, RZ ;  /* 0x0000001c611c723e */ /* 0x000fcc00048070ff */
[----:B------:R-:W4:Y:S01]  /*b7e0*/  MUFU.EX2 R84, R84 ;  /* 0x0000005400547308 */ /* 0x000f220000000800 */
[----:B------:R-:W-:-:S01]  /*b7f0*/  FFMA.FTZ R141, R141, R10, -R60 ;  /* 0x0000000a8d8d7223 */ /* 0x000fc2000001083c */
[----:B------:R-:W-:-:S06]  /*b800*/  FADD.FTZ R11, R27, R48 ;  /* 0x000000301b0b7221 */ /* 0x000fcc0000010000 */
[----:B------:R-:W5:Y:S01]  /*b810*/  MUFU.EX2 R32, R32 ;  /* 0x0000002000207308 */ /* 0x000f620000000800 */
[----:B------:R-:W-:-:S01]  /*b820*/  FFMA.FTZ R101, R101, R10, -R60 ;  /* 0x0000000a65657223 */ /* 0x000fc2000001083c */
[----:B-1----:R-:W-:Y:S01]  /*b830*/  FADD.FTZ R26, R12, R9 ;  /* 0x000000090c1a7221 */ /* 0x002fe20000010000 */
[----:B------:R-:W-:-:S01]  /*b840*/  FFMA.FTZ R65, R65, R10, -R60 ;  /* 0x0000000a41417223 */ /* 0x000fc2000001083c */
[----:B------:R-:W-:-:S04]  /*b850*/  FFMA.FTZ R67, R67, R10, -R60 ;  /* 0x0000000a43437223 */ /* 0x000fc8000001083c */
[----:B------:R-:W1:Y:S01]  /*b860*/  MUFU.EX2 R34, R34 ;  /* 0x0000002200227308 */ /* 0x000e620000000800 */
[----:B------:R-:W-:-:S01]  /*b870*/  FFMA.FTZ R29, R29, R10, -R60 ;  /* 0x0000000a1d1d7223 */ /* 0x000fc2000001083c */
[-CC-:B------:R-:W-:Y:S01]  /*b880*/  FFMA.FTZ R95, R95, R10.reuse, -R60.reuse ;  /* 0x0000000a5f5f7223 */ /* 0x180fe2000001083c */
[----:B------:R-:W-:-:S01]  /*b890*/  FFMA.FTZ R33, R33, R10, -R60 ;  /* 0x0000000a21217223 */ /* 0x000fc2000001083c */
[-CC-:B------:R-:W-:Y:S01]  /*b8a0*/  FFMA.FTZ R69, R69, R10.reuse, -R60.reuse ;  /* 0x0000000a45457223 */ /* 0x180fe2000001083c */
[----:B------:R-:W-:-:S03]  /*b8b0*/  FFMA.FTZ R37, R37, R10, -R60 ;  /* 0x0000000a25257223 */ /* 0x000fc6000001083c */
[----:B------:R-:W1:Y:S01]  /*b8c0*/  MUFU.EX2 R25, R79 ;  /* 0x0000004f00197308 */ /* 0x000e620000000800 */
[----:B------:R-:W-:Y:S01]  /*b8d0*/  F2FP.SATFINITE.E4M3.F32.PACK_AB_MERGE_C R147, R147, R24, R28 ;  /* 0x000000189393723e */ /* 0x000fe2000480701c */
[-CC-:B------:R-:W-:Y:S01]  /*b8e0*/  FFMA.FTZ R35, R35, R10.reuse, -R36.reuse ;  /* 0x0000000a23237223 */ /* 0x180fe20000010824 */
[----:B------:R-:W-:-:S01]  /*b8f0*/  FFMA.FTZ R38, R111, R10, -R36 ;  /* 0x0000000a6f267223 */ /* 0x000fc20000010824 */
[----:B--2---:R-:W-:Y:S01]  /*b900*/  FADD.FTZ R28, R30, R11 ;  /* 0x0000000b1e1c7221 */ /* 0x004fe20000010000 */
[----:B---3--:R-:W-:-:S03]  /*b910*/  FADD.FTZ R26, R13, R26 ;  /* 0x0000001a0d1a7221 */ /* 0x008fc60000010000 */
[----:B------:R-:W2:Y:S01]  /*b920*/  MUFU.EX2 R103, R103 ;  /* 0x0000006700677308 */ /* 0x000ea20000000800 */
[----:B0-----:R-:W-:-:S01]  /*b930*/  FADD.FTZ R11, R31, R28 ;  /* 0x0000001c1f0b7221 */ /* 0x001fc20000010000 */
[----:B------:R-:W-:Y:S01]  /*b940*/  FADD.FTZ R9, R55, R26 ;  /* 0x0000001a37097221 */ /* 0x000fe20000010000 */
[----:B----4-:R-:W-:Y:S01]  /*b950*/  F2FP.SATFINITE.E4M3.F32.PACK_AB_MERGE_C R140, R84, R55, RZ ;  /* 0x00000037548c723e */ /* 0x010fe200048070ff */
[----:B------:R-:W-:-:S04]  /*b960*/  FFMA.FTZ R42, R115, R10, -R36 ;  /* 0x0000000a732a7223 */ /* 0x000fc80000010824 */
[----:B------:R-:W0:Y:S01]  /*b970*/  MUFU.EX2 R60, R141 ;  /* 0x0000008d003c7308 */ /* 0x000e220000000800 */
[----:B-----5:R-:W-:-:S01]  /*b980*/  FADD.FTZ R11, R32, R11 ;  /* 0x0000000b200b7221 */ /* 0x020fc20000010000 */
[----:B------:R-:W-:-:S06]  /*b990*/  FADD.FTZ R84, R84, R9 ;  /* 0x0000000954547221 */ /* 0x000fcc0000010000 */
[----:B------:R-:W3:Y:S01]  /*b9a0*/  MUFU.EX2 R101, R101 ;  /* 0x0000006500657308 */ /* 0x000ee20000000800 */
[----:B------:R-:W-:Y:S01]  /*b9b0*/  F2FP.SATFINITE.E4M3.F32.PACK_AB_MERGE_C R140, R13, R12, R140 ;  /* 0x0000000c0d8c723e */ /* 0x000fe2000480708c */
[----:B-1----:R-:W-:-:S06]  /*b9c0*/  FADD.FTZ R12, R34, R11 ;  /* 0x0000000b220c7221 */ /* 0x002fcc0000010000 */
[----:B------:R-:W-:Y:S01]  /*b9d0*/  MUFU.EX2 R35, R35 ;  /* 0x0000002300237308 */ /* 0x000fe20000000800 */
[----:B------:R-:W-:-:S07]  /*b9e0*/  FFMA.FTZ R105, R113, R10, -R36 ;  /* 0x0000000a71697223 */ /* 0x000fce0000010824 */
[----:B------:R-:W1:Y:S01]  /*b9f0*/  MUFU.EX2 R38, R38 ;  /* 0x0000002600267308 */ /* 0x000e620000000800 */
[----:B------:R-:W-:Y:S01]  /*ba00*/  F2FP.SATFINITE.E4M3.F32.PACK_AB_MERGE_C R149, R54, R47, RZ ;  /* 0x0000002f3695723e */ /* 0x000fe200048070ff */
[----:B------:R-:W-:Y:S01]  /*ba10*/  FADD.FTZ R9, R25, R84 ;  /* 0x0000005419097221 */ /* 0x000fe20000010000 */
[----:B------:R-:W-:Y:S01]  /*ba20*/  F2FP.SATFINITE.E4M3.F32.PACK_AB_MERGE_C R152, R8, R21, R152 ;  /* 0x000000150898723e */ /* 0x000fe20004807098 */
[----:B--2---:R-:W-:-:S04]  /*ba30*/  FADD.FTZ R26, R103, R12 ;  /* 0x0000000c671a7221 */ /* 0x004fc80000010000 */
[----:B------:R-:W2:Y:S01]  /*ba40*/  MUFU.EX2 R65, R65 ;  /* 0x0000004100417308 */ /* 0x000ea20000000800 */
[----:B------:R-:W-:-:S01]  /*ba50*/  FFMA.FTZ R44, R119, R10, -R36 ;  /* 0x0000000a772c7223 */ /* 0x000fc20000010824 */
[----:B------:R-:W-:Y:S01]  /*ba60*/  F2FP.SATFINITE.E4M3.F32.PACK_AB_MERGE_C R149, R75, R20, R149 ;  /* 0x000000144b95723e */ /* 0x000fe20004807095 */
[----:B0-----:R-:W-:-:S01]  /*ba70*/  FADD.FTZ R12, R60, R9 ;  /* 0x000000093c0c7221 */ /* 0x001fc20000010000 */
[-CC-:B------:R-:W-:Y:S01]  /*ba80*/  FFMA.FTZ R107, R121, R10.reuse, -R36.reuse ;  /* 0x0000000a796b7223 */ /* 0x180fe20000010824 */
[----:B------:R-:W-:-:S01]  /*ba90*/  FFMA.FTZ R39, R39, R10, -R36 ;  /* 0x0000000a27277223 */ /* 0x000fc20000010824 */
[-CC-:B------:R-:W-:Y:S01]  /*baa0*/  FFMA.FTZ R46, R117, R10.reuse, -R36.reuse ;  /* 0x0000000a752e7223 */ /* 0x180fe20000010824 */
[----:B------:R-:W-:-:S01]  /*bab0*/  FFMA.FTZ R45, R45, R10, -R36 ;  /* 0x0000000a2d2d7223 */ /* 0x000fc20000010824 */
[----:B------:R-:W0:Y:S01]  /*bac0*/  MUFU.EX2 R42, R42 ;  /* 0x0000002a002a7308 */ /* 0x000e220000000800 */
[----:B---3--:R-:W-:Y:S01]  /*bad0*/  F2FP.SATFINITE.E4M3.F32.PACK_AB_MERGE_C R142, R14, R101, RZ ;  /* 0x000000650e8e723e */ /* 0x008fe200048070ff */
[----:B------:R-:W-:Y:S01]  /*bae0*/  FADD.FTZ R101, R101, R12 ;  /* 0x0000000c65657221 */ /* 0x000fe20000010000 */
[----:B------:R-:W-:Y:S01]  /*baf0*/  F2FP.SATFINITE.E4M3.F32.PACK_AB_MERGE_C R155, R52, R15, R155 ;  /* 0x0000000f349b723e */ /* 0x000fe2000480709b */
[----:B------:R-:W3:Y:S04]  /*bb00*/  @P4 LDC R28, c[0x0][0x450] ;  /* 0x00011400ff1c4b82 */ /* 0x000ee80000000800 */
[----:B------:R-:W4:Y:S01]  /*bb10*/  MUFU.EX2 R8, R63 ;  /* 0x0000003f00087308 */ /* 0x000f220000000800 */
[----:B-1----:R-:W-:Y:S01]  /*bb20*/  F2FP.SATFINITE.E4M3.F32.PACK_AB_MERGE_C R143, R38, R35, RZ ;  /* 0x00000023268f723e */ /* 0x002fe200048070ff */
[----:B------:R-:W-:-:S06]  /*bb30*/  FADD.FTZ R35, R35, R26 ;  /* 0x0000001a23237221 */ /* 0x000fcc0000010000 */
[----:B------:R-:W-:Y:S01]  /*bb40*/  MUFU.EX2 R67, R67 ;  /* 0x0000004300437308 */ /* 0x000fe20000000800 */
[----:B------:R-:W-:-:S07]  /*bb50*/  FADD.FTZ R14, R14, R101 ;  /* 0x000000650e0e7221 */ /* 0x000fce0000010000 */
[----:B------:R-:W1:Y:S08]  /*bb60*/  MUFU.EX2 R20, R29 ;  /* 0x0000001d00147308 */ /* 0x000e700000000800 */
[----:B------:R-:W5:Y:S01]  /*bb70*/  MUFU.EX2 R105, R105 ;  /* 0x0000006900697308 */ /* 0x000f620000000800 */
[----:B------:R-:W-:-:S01]  /*bb80*/  FFMA.FTZ R36, R123, R10, -R36 ;  /* 0x0000000a7b247223 */ /* 0x000fc20000010824 */
[----:B------:R-:W-:-:S06]  /*bb90*/  FADD.FTZ R35, R38, R35 ;  /* 0x0000002326237221 */ /* 0x000fcc0000010000 */
[----:B------:R-:W3:Y:S01]  /*bba0*/  MUFU.EX2 R44, R44 ;  /* 0x0000002c002c7308 */ /* 0x000ee20000000800 */
[----:B--2---:R-:W-:-:S01]  /*bbb0*/  FADD.FTZ R9, R65, R14 ;  /* 0x0000000e41097221 */ /* 0x004fc20000010000 */
[----:B0-----:R-:W-:-:S06]  /*bbc0*/  FADD.FTZ R26, R42, R35 ;  /* 0x000000232a1a7221 */ /* 0x001fcc0000010000 */
[----:B------:R-:W0:Y:S01]  /*bbd0*/  MUFU.EX2 R107, R107 ;  /* 0x0000006b006b7308 */ /* 0x000e220000000800 */
[----:B----4-:R-:W-:-:S07]  /*bbe0*/  FADD.FTZ R14, R8, R9 ;  /* 0x00000009080e7221 */ /* 0x010fce0000010000 */
[----:B------:R-:W2:Y:S01]  /*bbf0*/  MUFU.EX2 R95, R95 ;  /* 0x0000005f005f7308 */ /* 0x000ea20000000800 */
[----:B-1----:R-:W-:Y:S01]  /*bc00*/  F2FP.SATFINITE.E4M3.F32.PACK_AB_MERGE_C R136, R20, R67, RZ ;  /* 0x000000431488723e */ /* 0x002fe200048070ff */
[----:B-----5:R-:W-:-:S06]  /*bc10*/  FADD.FTZ R11, R105, R26 ;  /* 0x0000001a690b7221 */ /* 0x020fcc0000010000 */
[----:B------:R-:W1:Y:S01]  /*bc20*/  MUFU.EX2 R39, R39 ;  /* 0x0000002700277308 */ /* 0x000e620000000800 */
[----:B------:R-:W-:-:S07]  /*bc30*/  FADD.FTZ R67, R67, R14 ;  /* 0x0000000e43437221 */ /* 0x000fce0000010000 */
[----:B------:R-:W4:Y:S01]  /*bc40*/  MUFU.EX2 R24, R33 ;  /* 0x0000002100187308 */ /* 0x000f220000000800 */
[----:B------:R-:W-:Y:S01]  /*bc50*/  F2FP.SATFINITE.E4M3.F32.PACK_AB_MERGE_C R136, R8, R65, R136 ;  /* 0x000000410888723e */ /* 0x000fe20004807088 */
[----:B------:R-:W5:Y:S06]  /*bc60*/  @P4 LDC R15, c[0x0][0x44c] ;  /* 0x00011300ff0f4b82 */ /* 0x000f6c0000000800 */
[----:B------:R-:W-:Y:S01]  /*bc70*/  MUFU.EX2 R45, R45 ;  /* 0x0000002d002d7308 */ /* 0x000fe20000000800 */
[----:B---3--:R-:W-:-:S07]  /*bc80*/  FADD.FTZ R8, R44, R11 ;  /* 0x0000000b2c087221 */ /* 0x008fce0000010000 */
[----:B------:R-:W3:Y:S01]  /*bc90*/  MUFU.EX2 R36, R36 ;  /* 0x0000002400247308 */ /* 0x000ee20000000800 */
[----:B------:R-:W-:-:S01]  /*bca0*/  FADD.FTZ R20, R20, R67 ;  /* 0x0000004314147221 */ /* 0x000fc20000010000 */
[----:B0-----:R-:W-:-:S06]  /*bcb0*/  FADD.FTZ R8, R107, R8 ;  /* 0x000000086b087221 */ /* 0x001fcc0000010000 */
[----:B------:R-:W0:Y:S01]  /*bcc0*/  MUFU.EX2 R46, R46 ;  /* 0x0000002e002e7308 */ /* 0x000e220000000800 */
[----:B--2---:R-:W-:-:S01]  /*bcd0*/  FADD.FTZ R9, R95, R20 ;  /* 0x000000145f097221 */ /* 0x004fc20000010000 */
[----:B-1----:R-:W-:-:S03]  /*bce0*/  FADD.FTZ R11, R39, R8 ;  /* 0x00000008270b7221 */ /* 0x002fc60000010000 */
[----:B----4-:R-:W-:Y:S01]  /*bcf0*/  FADD.FTZ R8, R24, R9 ;  /* 0x0000000918087221 */ /* 0x010fe20000010000 */
[----:B---3--:R-:W-:-:S04]  /*bd00*/  F2FP.SATFINITE.E4M3.F32.PACK_AB_MERGE_C R9, R36, R45, RZ ;  /* 0x0000002d2409723e */ /* 0x008fc800048070ff */
[----:B0-----:R-:W-:Y:S02]  /*bd10*/  F2FP.SATFINITE.E4M3.F32.PACK_AB_MERGE_C R139, R46, R39, R9 ;  /* 0x000000272e8b723e */ /* 0x001fe40004807009 */
[----:B------:R-:W2:Y:S01]  /*bd20*/  LDL R9, [R1+0x4c] ;  /* 0x00004c0001097983 */ /* 0x000ea20000100800 */
[----:B------:R-:W-:Y:S01]  /*bd30*/  MUFU.EX2 R69, R69 ;  /* 0x0000004500457308 */ /* 0x000fe20000000800 */
[----:B-----5:R-:W-:-:S07]  /*bd40*/  @P4 IMAD.HI.U32 R15, R108, R15, RZ ;  /* 0x0000000f6c0f4227 */ /* 0x020fce00078e00ff */
[----:B------:R-:W0:Y:S01]  /*bd50*/  MUFU.EX2 R12, R37 ;  /* 0x00000025000c7308 */ /* 0x000e220000000800 */
[----:B------:R-:W-:Y:S01]  /*bd60*/  IMAD.MOV.U32 R13, RZ, RZ, R108 ;  /* 0x000000ffff0d7224 */ /* 0x000fe200078e006c */
[----:B------:R-:W-:-:S04]  /*bd70*/  @P4 SHF.R.U32.HI R13, RZ, R28, R15 ;  /* 0x0000001cff0d4219 */ /* 0x000fc8000001160f */
[----:B------:R-:W-:-:S05]  /*bd80*/  IADD3 R14, R13, R102, -R106 ;  /* 0x000000660d0e7210 */ /* 0x000fca0007ffe86a */
[----:B------:R-:W-:Y:S01]  /*bd90*/  IMAD.HI R15, R14, 0x66666667, RZ ;  /* 0x666666670e0f7827 */ /* 0x000fe200078e02ff */
[----:B0-----:R-:W-:-:S03]  /*bda0*/  F2FP.SATFINITE.E4M3.F32.PACK_AB_MERGE_C R13, R12, R69, RZ ;  /* 0x000000450c0d723e */ /* 0x001fc600048070ff */
[----:B------:R-:W-:Y:S01]  /*bdb0*/  FADD.FTZ R69, R69, R8 ;  /* 0x0000000845457221 */ /* 0x000fe20000010000 */
[----:B------:R-:W-:Y:S01]  /*bdc0*/  SHF.R.U32.HI R8, RZ, 0x1f, R15 ;  /* 0x0000001fff087819 */ /* 0x000fe2000001160f */
[----:B------:R-:W-:-:S02]  /*bdd0*/  FADD.FTZ R14, R46, R11 ;  /* 0x0000000b2e0e7221 */ /* 0x000fc40000010000 */
[----:B------:R-:W-:Y:S01]  /*bde0*/  FADD.FTZ R11, R12, R69 ;  /* 0x000000450c0b7221 */ /* 0x000fe20000010000 */
[----:B------:R-:W-:Y:S01]  /*bdf0*/  LEA.HI.SX32 R15, R15, R8, 0x1a ;  /* 0x000000080f0f7211 */ /* 0x000fe200078fd2ff */
[----:B------:R-:W-:-:S03]  /*be00*/  VIADD R8, R104, 0xfffffffe ;  /* 0xfffffffe68087836 */ /* 0x000fc60000000000 */
[----:B------:R0:W-:Y:S04]  /*be10*/  STL [R1], R11 ;  /* 0x0000000b01007387 */ /* 0x0001e80000100800 */
[----:B------:R0:W-:Y:S04]  /*be20*/  STL [R1+0x1c], RZ ;  /* 0x00001cff01007387 */ /* 0x0001e80000100800 */
[----:B------:R0:W-:Y:S01]  /*be30*/  STL [R1+0x18], RZ ;  /* 0x000018ff01007387 */ /* 0x0001e20000100800 */
[----:B------:R-:W-:Y:S01]  /*be40*/  F2FP.SATFINITE.E4M3.F32.PACK_AB_MERGE_C R145, R137, R40, R145 ;  /* 0x000000288991723e */ /* 0x000fe20004807091 */
[----:B------:R-:W-:Y:S01]  /*be50*/  FADD.FTZ R21, R45, R14 ;  /* 0x0000000e2d157221 */ /* 0x000fe20000010000 */
[----:B------:R-:W-:-:S02]  /*be60*/  F2FP.SATFINITE.E4M3.F32.PACK_AB_MERGE_C R148, R73, R70, RZ ;  /* 0x000000464994723e */ /* 0x000fc400048070ff */
[----:B------:R-:W-:Y:S02]  /*be70*/  F2FP.SATFINITE.E4M3.F32.PACK_AB_MERGE_C R141, R32, R31, RZ ;  /* 0x0000001f208d723e */ /* 0x000fe400048070ff */
[----:B------:R-:W-:Y:S01]  /*be80*/  F2FP.SATFINITE.E4M3.F32.PACK_AB_MERGE_C R137, R107, R44, RZ ;  /* 0x0000002c6b89723e */ /* 0x000fe200048070ff */
[----:B------:R-:W-:Y:S01]  /*be90*/  BSSY B0, `(.L_x_2382) ;  /* 0x00003e3000007945 */ /* 0x000fe20003800000 */
[----:B------:R-:W-:Y:S01]  /*bea0*/  F2FP.SATFINITE.E4M3.F32.PACK_AB_MERGE_C R146, R82, R51, RZ ;  /* 0x000000335292723e */ /* 0x000fe200048070ff */
[----:B------:R-:W-:Y:S01]  /*beb0*/  FADD.FTZ R21, R36, R21 ;  /* 0x0000001524157221 */ /* 0x000fe20000010000 */
[----:B------:R-:W-:Y:S02]  /*bec0*/  F2FP.SATFINITE.E4M3.F32.PACK_AB_MERGE_C R148, R68, R53, R148 ;  /* 0x000000354494723e */ /* 0x000fe40004807094 */
[----:B------:R-:W-:Y:S02]  /*bed0*/  CS2R R28, SRZ ;  /* 0x00000000001c7805 */ /* 0x000fe4000001ff00 */
[----:B------:R-:W-:-:S02]  /*bee0*/  F2FP.SATFINITE.E4M3.F32.PACK_AB_MERGE_C R141, R30, R27, R141 ;  /* 0x0000001b1e8d723e */ /* 0x000fc4000480708d */
[----:B------:R-:W-:Y:S02]  /*bef0*/  CS2R R26, SRZ ;  /* 0x00000000001a7805 */ /* 0x000fe4000001ff00 */
[----:B------:R-:W-:Y:S02]  /*bf00*/  F2FP.SATFINITE.E4M3.F32.PACK_AB_MERGE_C R143, R103, R34, R143 ;  /* 0x00000022678f723e */ /* 0x000fe4000480708f */
[----:B------:R-:W-:Y:S02]  /*bf10*/  CS2R R30, SRZ ;  /* 0x00000000001e7805 */ /* 0x000fe4000001ff00 */
        /* <DEDUP_REMOVED lines=14> */
[----:B------:R-:W-:-:S02]  /*c000*/  CS2R R46, SRZ ;  /* 0x00000000002e7805 */ /* 0x000fc4000001ff00 */
[----:B------:R-:W-:Y:S02]  /*c010*/  CS2R R48, SRZ ;  /* 0x0000000000307805 */ /* 0x000fe4000001ff00 */
[----:B------:R-:W-:Y:S02]  /*c020*/  CS2R R50, SRZ ;  /* 0x0000000000327805 */ /* 0x000fe4000001ff00 */
[----:B------:R-:W-:Y:S02]  /*c030*/  CS2R R52, SRZ ;  /* 0x0000000000347805 */ /* 0x000fe4000001ff00 */
[----:B------:R-:W-:Y:S02]  /*c040*/  CS2R R54, SRZ ;  /* 0x0000000000367805 */ /* 0x000fe4000001ff00 */
[----:B--2---:R-:W-:-:S05]  /*c050*/  VIMNMX R9, R9, R15, !PT ;  /* 0x0000000f09097248 */ /* 0x004fca0007fe0100 */
[----:B------:R0:W-:Y:S01]  /*c060*/  STL [R1+0x24], R9 ;  /* 0x0000240901007387 */ /* 0x0001e20000100800 */
[----:B------:R-:W-:-:S13]  /*c070*/  ISETP.GE.AND P1, PT, R8, R9, PT ;  /* 0x000000090800720c */ /* 0x000fda0003f26270 */
[----:B0-----:R-:W-:Y:S05]  /*c080*/  @!P1 BRA `(.L_x_2383) ;  /* 0x0000003c000c9947 */ /* 0x001fea0003800000 */
        /* <DEDUP_REMOVED lines=17> */
.L_x_2397:
[----:B------:R-:W-:-:S05]  /*c1a0*/  VIADD R15, R22, 0x1 ;  /* 0x00000001160f7836 */ /* 0x000fca0000000000 */
[----:B------:R-:W-:-:S04]  /*c1b0*/  ISETP.NE.AND P1, PT, R15, 0x2, PT ;  /* 0x000000020f00780c */ /* 0x000fc80003f25270 */
[----:B------:R-:W-:Y:S02]  /*c1c0*/  SEL R9, RZ, 0x1, P1 ;  /* 0x00000001ff097807 */ /* 0x000fe40000800000 */
[----:B------:R-:W-:Y:S02]  /*c1d0*/  SEL R15, R15, RZ, P1 ;  /* 0x000000ff0f0f7207 */ /* 0x000fe40000800000 */
[----:B------:R-:W-:Y:S01]  /*c1e0*/  LOP3.LUT R14, R156, R9, RZ, 0x3c, !PT ;  /* 0x000000099c0e7212 */ /* 0x000fe200078e3cff */
[----:B------:R-:W-:Y:S06]  /*c1f0*/  @!P0 BRA `(.L_x_2385) ;  /* 0x0000000000048947 */ /* 0x000fec0003800000 */
[----:B------:R-:W-:Y:S01]  /*c200*/  BPT.TRAP 0x1 ;  /* 0x000000040000795c */ /* 0x000fe20000300000 */
.L_x_2385:
[----:B------:R-:W-:Y:S01]  /*c210*/  IMAD R9, R15, 0x8, R18 ;  /* 0x000000080f097824 */ /* 0x000fe200078e0212 */
[----:B------:R-:W-:-:S04]  /*c220*/  SHF.L.U32 R10, R14, 0x1f, RZ ;  /* 0x0000001f0e0a7819 */ /* 0x000fc800000006ff */
[----:B------:R0:W1:Y:S01]  /*c230*/  SYNCS.PHASECHK.TRANS64.TRYWAIT P1, [R9+URZ+0x13230], R10 ;  /* 0x0132300a090075a7 */ /* 0x000062000802017f */
[----:B------:R-:W-:Y:S05]  /*c240*/  @!P0 BRA `(.L_x_2386) ;  /* 0x0000000000048947 */ /* 0x000fea0003800000 */
[----:B------:R-:W-:Y:S01]  /*c250*/  BPT.TRAP 0x1 ;  /* 0x000000040000795c */ /* 0x000fe20000300000 */
.L_x_2386:
[----:B------:R-:W2:Y:S01]  /*c260*/  LDL R11, [R1+0x3c] ;  /* 0x00003c00010b7983 */ /* 0x000ea20000100800 */
[----:B------:R-:W-:Y:S01]  /*c270*/  BSSY B2, `(.L_x_2387) ;  /* 0x0000007000027945 */ /* 0x000fe20003800000 */
[----:B--2---:R-:W-:-:S04]  /*c280*/  IMAD R20, R15, 0x280, R11 ;  /* 0x000002800f147824 */ /* 0x004fc800078e020b */
[C---:B------:R-:W-:Y:S02]  /*c290*/  VIADD R13, R20.reuse, 0x80 ;  /* 0x00000080140d7836 */ /* 0x040fe40000000000 */
[----:B------:R-:W-:Y:S01]  /*c2a0*/  VIADD R56, R20, 0x100 ;  /* 0x0000010014387836 */ /* 0x000fe20000000000 */
[----:B-1----:R-:W-:Y:S06]  /*c2b0*/  @P1 BRA `(.L_x_2388) ;  /* 0x0000000000081947 */ /* 0x002fec0003800000 */
[----:B------:R-:W1:Y:S02]  /*c2c0*/  SYNCS.PHASECHK.TRANS64.TRYWAIT P1, [R9+URZ+0x13230], R10 ;  /* 0x0132300a090075a7 */ /* 0x000e64000802017f */
[----:B-1----:R-:W-:Y:S05]  /*c2d0*/  @!P1 BRA `(.L_x_2389) ;  /* 0x00000128004c9947 */ /* 0x002fea0003800000 */
.L_x_2388:
[----:B------:R-:W-:Y:S05]  /*c2e0*/  BSYNC B2 ;  /* 0x0000000000027941 */ /* 0x000fea0003800000 */
.L_x_2387:
[----:B01----:R-:W-:Y:S01]  /*c2f0*/  IMAD.MOV.U32 R10, RZ, RZ, R20 ;  /* 0x000000ffff0a7224 */ /* 0x003fe200078e0014 */
[----:B------:R-:W-:Y:S01]  /*c300*/  R2UR UR4, R4 ;  /* 0x00000000040472ca */ /* 0x000fe200000e0000 */
[----:B------:R-:W-:Y:S01]  /*c310*/  IMAD.MOV.U32 R11, RZ, RZ, -0x7fffffe0 ;  /* 0x80000020ff0b7424 */ /* 0x000fe200078e00ff */
[----:B------:R-:W-:Y:S01]  /*c320*/  R2UR UR5, R5 ;  /* 0x00000000050572ca */ /* 0x000fe200000e0000 */
[----:B------:R-:W-:Y:S01]  /*c330*/  WARPGROUP.ARRIVE ;  /* 0x00000000000079c5 */ /* 0x000fe20000000000 */
[----:B------:R-:W-:Y:S01]  /*c340*/  R2UR UR6, R10 ;  /* 0x000000000a0672ca */ /* 0x000fe200000e0000 */
[----:B------:R-:W-:Y:S01]  /*c350*/  IMAD.MOV.U32 R10, RZ, RZ, R13 ;  /* 0x000000ffff0a7224 */ /* 0x000fe200078e000d */
[C---:B------:R-:W-:Y:S01]  /*c360*/  R2UR UR7, R11.reuse ;  /* 0x000000000b0772ca */ /* 0x040fe200000e0000 */
[----:B------:R-:W-:Y:S01]  /*c370*/  IMAD.MOV.U32 R13, RZ, RZ, -0x7fffffe0 ;  /* 0x80000020ff0d7424 */ /* 0x000fe200078e00ff */
[----:B------:R-:W-:Y:S01]  /*c380*/  R2UR UR11, R11 ;  /* 0x000000000b0b72ca */ /* 0x000fe200000e0000 */
[----:B------:R-:W-:Y:S01]  /*c390*/  IMAD.MOV.U32 R57, RZ, RZ, -0x7fffffe0 ;  /* 0x80000020ff397424 */ /* 0x000fe200078e00ff */
[----:B------:R-:W-:Y:S01]  /*c3a0*/  R2UR UR10, R10 ;  /* 0x000000000a0a72ca */ /* 0x000fe200000e0000 */
[----:B------:R-:W-:Y:S01]  /*c3b0*/  IMAD.MOV.U32 R10, RZ, RZ, R56 ;  /* 0x000000ffff0a7224 */ /* 0x000fe200078e0038 */
[----:B------:R-:W-:Y:S01]  /*c3c0*/  R2UR UR8, R4 ;  /* 0x00000000040872ca */ /* 0x000fe200000e0000 */
[----:B------:R-:W-:Y:S01]  /*c3d0*/  VIADD R56, R20, 0x102 ;  /* 0x0000010214387836 */ /* 0x000fe20000000000 */
[----:B------:R-:W-:-:S02]  /*c3e0*/  R2UR UR9, R5 ;  /* 0x00000000050972ca */ /* 0x000fc400000e0000 */
[----:B------:R-:W-:Y:S01]  /*c3f0*/  R2UR UR14, R10 ;  /* 0x000000000a0e72ca */ /* 0x000fe200000e0000 */
[----:B------:R-:W-:Y:S01]  /*c400*/  VIADD R10, R20, 0x200 ;  /* 0x00000200140a7836 */ /* 0x000fe20000000000 */
[----:B------:R-:W-:Y:S01]  /*c410*/  R2UR UR15, R11 ;  /* 0x000000000b0f72ca */ /* 0x000fe200000e0000 */
[----:B------:R-:W-:Y:S01]  /*c420*/  QGMMA.64x32x32.F32.E4M3.E4M3 R120, gdesc[UR4], RZ, !UPT, gsb0 ;  /* 0x00600000047879f3 */ /* 0x000fe2000c0008ff */
[----:B------:R-:W-:Y:S02]  /*c430*/  R2UR UR12, R4 ;  /* 0x00000000040c72ca */ /* 0x000fe400000e0000 */
[----:B------:R-:W-:Y:S02]  /*c440*/  R2UR UR13, R5 ;  /* 0x00000000050d72ca */ /* 0x000fe400000e0000 */
[----:B------:R-:W-:Y:S02]  /*c450*/  IADD3 R12, R20, 0x180, RZ ;  /* 0x00000180140c7810 */ /* 0x000fe40007ffe0ff */
[----:B------:R-:W-:-:S02]  /*c460*/  R2UR UR19, R13 ;  /* 0x000000000d1372ca */ /* 0x000fc400000e0000 */
[----:B------:R-:W-:Y:S01]  /*c470*/  R2UR UR18, R12 ;  /* 0x000000000c1272ca */ /* 0x000fe200000e0000 */
[----:B------:R-:W-:Y:S01]  /*c480*/  VIADD R12, R20, 0x2 ;  /* 0x00000002140c7836 */ /* 0x000fe20000000000 */
[----:B------:R-:W-:Y:S02]  /*c490*/  R2UR UR16, R4 ;  /* 0x00000000041072ca */ /* 0x000fe400000e0000 */
[----:B------:R-:W-:Y:S02]  /*c4a0*/  R2UR UR17, R5 ;  /* 0x00000000051172ca */ /* 0x000fe400000e0000 */
[----:B------:R-:W-:Y:S01]  /*c4b0*/  R2UR UR22, R10 ;  /* 0x000000000a1672ca */ /* 0x000fe200000e0000 */
[----:B------:R-:W-:Y:S01]  /*c4c0*/  VIADD R10, R20, 0x82 ;  /* 0x00000082140a7836 */ /* 0x000fe20000000000 */
[----:B------:R-:W-:Y:S02]  /*c4d0*/  R2UR UR23, R11 ;  /* 0x000000000b1772ca */ /* 0x000fe400000e0000 */
[----:B------:R-:W-:-:S02]  /*c4e0*/  R2UR UR20, R4 ;  /* 0x00000000041472ca */ /* 0x000fc400000e0000 */
[----:B------:R-:W-:Y:S02]  /*c4f0*/  R2UR UR21, R5 ;  /* 0x00000000051572ca */ /* 0x000fe400000e0000 */
[----:B------:R-:W-:Y:S02]  /*c500*/  R2UR UR26, R12 ;  /* 0x000000000c1a72ca */ /* 0x000fe400000e0000 */
        /* <DEDUP_REMOVED lines=9> */
[----:B------:R-:W-:Y:S02]  /*c5a0*/  R2UR UR5, R7 ;  /* 0x00000000070572ca */ /* 0x000fe400000e0000 */
[----:B------:R-:W-:Y:S02]  /*c5b0*/  IADD3 R12, R20, 0x202, RZ ;  /* 0x00000202140c7810 */ /* 0x000fe40007ffe0ff */
[----:B------:R-:W-:Y:S02]  /*c5c0*/  R2UR UR31, R13 ;  /* 0x000000000d1f72ca */ /* 0x000fe400000e0000 */
[----:B------:R-:W-:Y:S02]  /*c5d0*/  R2UR UR30, R12 ;  /* 0x000000000c1e72ca */ /* 0x000fe400000e0000 */
        /* <DEDUP_REMOVED lines=40> */
.L_x_2390:
[----:B------:R-:W-:Y:S01]  /*c860*/  SHF.L.U32 R10, R156, 0x1f, RZ ;  /* 0x0000001f9c0a7819 */ /* 0x000fe200000006ff */
[----:B------:R-:W-:-:S04]  /*c870*/  IMAD R20, R22, 0x8, R18 ;  /* 0x0000000816147824 */ /* 0x000fc800078e0212 */
[----:B------:R0:W1:Y:S01]  /*c880*/  SYNCS.PHASECHK.TRANS64.TRYWAIT P1, [R20+URZ+0x13250], R10 ;  /* 0x0132500a140075a7 */ /* 0x000062000802017f */
[----:B------:R-:W-:Y:S05]  /*c890*/  @!P0 BRA `(.L_x_2391) ;  /* 0x0000000000048947 */ /* 0x000fea0003800000 */
[----:B------:R-:W-:Y:S01]  /*c8a0*/  BPT.TRAP 0x1 ;  /* 0x000000040000795c */ /* 0x000fe20000300000 */
.L_x_2391:
[----:B------:R-:W-:Y:S04]  /*c8b0*/  BSSY B2, `(.L_x_2392) ;  /* 0x0000004000027945 */ /* 0x000fe80003800000 */
[----:B-1----:R-:W-:Y:S05]  /*c8c0*/  @P1 BRA `(.L_x_2393) ;  /* 0x0000000000081947 */ /* 0x002fea0003800000 */
[----:B------:R-:W1:Y:S02]  /*c8d0*/  SYNCS.PHASECHK.TRANS64.TRYWAIT P1, [R20+URZ+0x13250], R10 ;  /* 0x0132500a140075a7 */ /* 0x000e64000802017f */
[----:B-1----:R-:W-:Y:S05]  /*c8e0*/  @!P1 BRA `(.L_x_2394) ;  /* 0x0000012000dc9947 */ /* 0x002fea0003800000 */
.L_x_2393:
[----:B------:R-:W-:Y:S05]  /*c8f0*/  BSYNC B2 ;  /* 0x0000000000027941 */ /* 0x000fea0003800000 */
.L_x_2392:
        /* <DEDUP_REMOVED lines=13> */
[----:B------:R-:W-:Y:S02]  /*c9d0*/  R2UR UR6, R12 ;  /* 0x000000000c0672ca */ /* 0x000fe400000e0000 */
[----:B------:R-:W-:Y:S01]  /*c9e0*/  R2UR UR7, R13 ;  /* 0x000000000d0772ca */ /* 0x000fe200000e0000 */
[----:B------:R-:W-:Y:S01]  /*c9f0*/  IMAD.MOV.U32 R13, RZ, RZ, -0x3ffffff0 ;  /* 0xc0000010ff0d7424 */ /* 0x000fe200078e00ff */
[----:B------:R-:W-:Y:S01]  /*ca00*/  IADD3 R12, R10, 0x100, RZ ;  /* 0x000001000a0c7810 */ /* 0x000fe20007ffe0ff */
        /* <DEDUP_REMOVED lines=24> */
.L_x_2395:
[----:B------:R-:W2:Y:S01]  /*cb90*/  LDL R136, [R1+0x20] ;  /* 0x0000200001887983 */ /* 0x000ea20000100800 */
[----:B------:R-:W0:Y:S03]  /*cba0*/  LDC R10, c[0x0][0x448] ;  /* 0x00011200ff0a7b82 */ /* 0x000e260000000800 */
[----:B------:R-:W3:Y:S04]  /*cbb0*/  LDL R13, [R1+0x44] ;  /* 0x00004400010d7983 */ /* 0x000ee80000100800 */
[----:B------:R-:W3:Y:S04]  /*cbc0*/  LDL R12, [R1+0x5c] ;  /* 0x00005c00010c7983 */ /* 0x000ee80000100800 */
[----:B------:R-:W4:Y:S04]  /*cbd0*/  LDL R139, [R1+0x48] ;  /* 0x00004800018b7983 */ /* 0x000f280000100800 */
[----:B------:R-:W5:Y:S04]  /*cbe0*/  LDL R138, [R1+0x2c] ;  /* 0x00002c00018a7983 */ /* 0x000f680000100800 */
[----:B------:R-:W5:Y:S01]  /*cbf0*/  LDL R137, [R1+0x28] ;  /* 0x0000280001897983 */ /* 0x000f620000100800 */
[----:B0-----:R-:W-:Y:S01]  /*cc00*/  ISETP.NE.AND P1, PT, R10, 0x1, PT ;  /* 0x000000010a00780c */ /* 0x001fe20003f25270 */
[----:B------:R-:W-:-:S12]  /*cc10*/  VIADD R9, R9, 0x13240 ;  /* 0x0001324009097836 */ /* 0x000fd80000000000 */
[----:B------:R-:W0:Y:S08]  /*cc20*/  @P1 LDC R11, c[0x0][0x44c] ;  /* 0x00011300ff0b1b82 */ /* 0x000e300000000800 */
[----:B------:R-:W1:Y:S01]  /*cc30*/  @P1 LDC R10, c[0x0][0x450] ;  /* 0x00011400ff0a1b82 */ /* 0x000e620000000800 */
[C---:B------:R-:W-:Y:S01]  /*cc40*/  FMUL.FTZ R22, R2.reuse, R124 ;  /* 0x0000007c02167220 */ /* 0x040fe20000410000 */
[----:B------:R-:W-:-:S05]  /*cc50*/  FMUL.FTZ R69, R2, R69 ;  /* 0x0000004502457220 */ /* 0x000fca0000410000 */
[----:B------:R-:W-:Y:S01]  /*cc60*/  MUFU.TANH R22, R22 ;  /* 0x0000001600167308 */ /* 0x000fe20000002400 */
[C---:B------:R-:W-:Y:S01]  /*cc70*/  FMUL.FTZ R124, R2.reuse, R129 ;  /* 0x00000081027c7220 */ /* 0x040fe20000410000 */
[----:B------:R-:W-:-:S06]  /*cc80*/  FMUL.FTZ R104, R2, R104 ;  /* 0x0000006802687220 */ /* 0x000fcc0000410000 */
[----:B------:R-:W-:Y:S01]  /*cc90*/  MUFU.TANH R124, R124 ;  /* 0x0000007c007c7308 */ /* 0x000fe20000002400 */
[C---:B------:R-:W-:Y:S01]  /*cca0*/  FMUL.FTZ R105, R2.reuse, R105 ;  /* 0x0000006902697220 */ /* 0x040fe20000410000 */
[----:B------:R-:W-:-:S06]  /*ccb0*/  FMUL.FTZ R108, R2, R108 ;  /* 0x0000006c026c7220 */ /* 0x000fcc0000410000 */
[----:B------:R-:W-:Y:S01]  /*ccc0*/  MUFU.TANH R104, R104 ;  /* 0x0000006800687308 */ /* 0x000fe20000002400 */
[C---:B------:R-:W-:Y:S01]  /*ccd0*/  FMUL.FTZ R109, R2.reuse, R109 ;  /* 0x0000006d026d7220 */ /* 0x040fe20000410000 */
[----:B------:R-:W-:-:S06]  /*cce0*/  FMUL.FTZ R112, R2, R112 ;  /* 0x0000007002707220 */ /* 0x000fcc0000410000 */
[----:B------:R-:W-:Y:S01]  /*ccf0*/  MUFU.TANH R105, R105 ;  /* 0x0000006900697308 */ /* 0x000fe20000002400 */
[----:B------:R-:W-:-:S07]  /*cd00*/  FMUL.FTZ R113, R2, R113 ;  /* 0x0000007102717220 */ /* 0x000fce0000410000 */
        /* <DEDUP_REMOVED lines=23> */
[----:B--2---:R-:W-:-:S04]  /*ce80*/  PRMT R9, R136, 0x654, R9 ;  /* 0x0000065488097816 */ /* 0x004fc80000000009 */
[----:B------:R3:W-:Y:S02]  /*ce90*/  SYNCS.ARRIVE.TRANS64.RED.A1T0 RZ, [R9+URZ], RZ ;  /* 0x000000ff09ff79a7 */ /* 0x0007e4000810043f */
[----:B---3--:R-:W-:-:S04]  /*cea0*/  IMAD.IADD R9, R12, 0x1, R13 ;  /* 0x000000010c097824 */ /* 0x008fc800078e020d */
[----:B0-----:R-:W-:-:S05]  /*ceb0*/  @P1 IMAD.HI.U32 R11, R9, R11, RZ ;  /* 0x0000000b090b1227 */ /* 0x001fca00078e00ff */
[----:B-1----:R-:W-:Y:S01]  /*cec0*/  @P1 SHF.R.U32.HI R9, RZ, R10, R11 ;  /* 0x0000000aff091219 */ /* 0x002fe2000001160b */
[C---:B------:R-:W-:Y:S01]  /*ced0*/  FMUL.FTZ R11, R2.reuse, R121 ;  /* 0x00000079020b7220 */ /* 0x040fe20000410000 */
[C---:B------:R-:W-:Y:S01]  /*cee0*/  FMUL.FTZ R121, R2.reuse, R126 ;  /* 0x0000007e02797220 */ /* 0x040fe20000410000 */
[C---:B------:R-:W-:Y:S02]  /*cef0*/  FMUL.FTZ R126, R2.reuse, R131 ;  /* 0x00000083027e7220 */ /* 0x040fe40000410000 */
[----:B------:R-:W0:Y:S01]  /*cf00*/  SHFL.IDX PT, R131, R9, RZ, 0x1c1f ;  /* 0x001c1fff09837589 */ /* 0x000e2200000e0000 */
[C---:B------:R-:W-:Y:S01]  /*cf10*/  FMUL.FTZ R12, R2.reuse, R122 ;  /* 0x0000007a020c7220 */ /* 0x040fe20000410000 */
[C---:B------:R-:W-:Y:S02]  /*cf20*/  FMUL.FTZ R122, R2.reuse, R127 ;  /* 0x0000007f027a7220 */ /* 0x040fe40000410000 */
[----:B------:R-:W1:Y:S01]  /*cf30*/  SHFL.IDX PT, R9, R9, 0x1, 0x1c1f ;  /* 0x003c1f0009097f89 */ /* 0x000e6200000e0000 */
[C---:B------:R-:W-:Y:S01]  /*cf40*/  FMUL.FTZ R127, R2.reuse, R132 ;  /* 0x00000084027f7220 */ /* 0x040fe20000410000 */
[----:B------:R-:W-:Y:S01]  /*cf50*/  FMUL.FTZ R10, R2, R120 ;  /* 0x00000078020a7220 */ /* 0x000fe20000410000 */
[----:B------:R-:W-:-:S05]  /*cf60*/  IMAD R132, R8, -0xa0, RZ ;  /* 0xffffff6008847824 */ /* 0x000fca00078e02ff */
[----:B----4-:R-:W-:Y:S01]  /*cf70*/  IADD3 R132, -R139, 0x1, R132 ;  /* 0x000000018b847810 */ /* 0x010fe20007ffe184 */
[----:B------:R-:W-:Y:S03]  /*cf80*/  MUFU.TANH R10, R10 ;  /* 0x0000000a000a7308 */ /* 0x000fe60000002400 */
[----:B-----5:R-:W-:Y:S01]  /*cf90*/  IADD3 R132, -R137, R132, R138 ;  /* 0x0000008489847210 */ /* 0x020fe20007ffe18a */
[----:B------:R-:W-:-:S04]  /*cfa0*/  FMUL.FTZ R120, R2, R125 ;  /* 0x0000007d02787220 */ /* 0x000fc80000410000 */
[----:B------:R-:W2:Y:S01]  /*cfb0*/  MUFU.TANH R11, R11 ;  /* 0x0000000b000b7308 */ /* 0x000ea20000002400 */
[----:B------:R-:W-:Y:S01]  /*cfc0*/  FMUL.FTZ R13, R2, R123 ;  /* 0x0000007b020d7220 */ /* 0x000fe20000410000 */
[----:B0-----:R-:W-:Y:S02]  /*cfd0*/  IMAD.IADD R131, R132, 0x1, R131 ;  /* 0x0000000184837824 */ /* 0x001fe400078e0283 */
[----:B------:R-:W-:-:S04]  /*cfe0*/  FMUL.FTZ R123, R2, R128 ;  /* 0x00000080027b7220 */ /* 0x000fc80000410000 */
[----:B------:R-:W0:Y:S01]  /*cff0*/  MUFU.TANH R120, R120 ;  /* 0x0000007800787308 */ /* 0x000e220000002400 */
[C---:B------:R-:W-:Y:S02]  /*d000*/  ISETP.GT.AND P1, PT, R131.reuse, RZ, PT ;  /* 0x000000ff8300720c */ /* 0x040fe40003f24270 */
[----:B-1----:R-:W-:Y:S01]  /*d010*/  IADD3 R9, R132, R9, RZ ;  /* 0x0000000984097210 */ /* 0x002fe20007ffe0ff */
[----:B------:R-:W-:Y:S01]  /*d020*/  FMUL.FTZ R132, R2, R59 ;  /* 0x0000003b02847220 */ /* 0x000fe20000410000 */
[----:B------:R-:W-:-:S03]  /*d030*/  ISETP.GT.AND P2, PT, R131, 0x1, PT ;  /* 0x000000018300780c */ /* 0x000fc60003f44270 */
[----:B------:R-:W1:Y:S01]  /*d040*/  MUFU.TANH R123, R123 ;  /* 0x0000007b007b7308 */ /* 0x000e620000002400 */
[----:B------:R-:W-:Y:S01]  /*d050*/  ISETP.GT.AND P3, PT, R131, 0x8, PT ;  /* 0x000000088300780c */ /* 0x000fe20003f64270 */
[----:B------:R-:W-:Y:S01]  /*d060*/  FMUL.FTZ R128, R2, R133 ;  /* 0x0000008502807220 */ /* 0x000fe20000410000 */
[----:B--2---:R-:W-:-:S05]  /*d070*/  FSEL R11, R11, -INF , P2 ;  /* 0xff8000000b0b7808 */ /* 0x004fca0001000000 */
[----:B------:R2:W-:Y:S01]  /*d080*/  MUFU.TANH R59, R69 ;  /* 0x00000045003b7308 */ /* 0x0005e20000002400 */
[----:B------:R-:W-:Y:S02]  /*d090*/  ISETP.GT.AND P4, PT, R131, 0x9, PT ;  /* 0x000000098300780c */ /* 0x000fe40003f84270 */
[----:B--2---:R-:W-:-:S05]  /*d0a0*/  FSEL R69, R10, -INF , P1 ;  /* 0xff8000000a457808 */ /* 0x004fca0000800000 */
[----:B------:R-:W2:Y:S01]  /*d0b0*/  MUFU.TANH R127, R127 ;  /* 0x0000007f007f7308 */ /* 0x000ea20000002400 */
[----:B------:R-:W-:Y:S02]  /*d0c0*/  FMNMX.FTZ R10, R69, R3, !PT ;  /* 0x00000003450a7209 */ /* 0x000fe40007810000 */
[----:B------:R-:W-:Y:S02]  /*d0d0*/  FSEL R22, R22, -INF , P3 ;  /* 0xff80000016167808 */ /* 0x000fe40001800000 */
[----:B------:R-:W-:-:S03]  /*d0e0*/  FMNMX.FTZ R10, R11, R10, !PT ;  /* 0x0000000a0b0a7209 */ /* 0x000fc60007810000 */
[----:B------:R-:W3:Y:S01]  /*d0f0*/  MUFU.TANH R128, R128 ;  /* 0x0000008000807308 */ /* 0x000ee20000002400 */
[C---:B------:R-:W-:Y:S02]  /*d100*/  ISETP.GT.AND P5, PT, R131.reuse, 0x10, PT ;  /* 0x000000108300780c */ /* 0x040fe40003fa4270 */
[----:B0-----:R-:W-:Y:S02]  /*d110*/  FSEL R120, R120, -INF , P4 ;  /* 0xff80000078787808 */ /* 0x001fe40002000000 */
[----:B------:R-:W-:Y:S02]  /*d120*/  FMNMX.FTZ R10, R22, R10, !PT ;  /* 0x0000000a160a7209 */ /* 0x000fe40007810000 */
[----:B------:R-:W-:Y:S02]  /*d130*/  ISETP.GT.AND P1, PT, R131, 0x11, PT ;  /* 0x000000118300780c */ /* 0x000fe40003f24270 */
[----:B-1----:R-:W-:Y:S02]  /*d140*/  FSEL R123, R123, -INF , P5 ;  /* 0xff8000007b7b7808 */ /* 0x002fe40002800000 */
[----:B------:R-:W-:-:S02]  /*d150*/  FMNMX.FTZ R10, R120, R10, !PT ;  /* 0x0000000a780a7209 */ /* 0x000fc40007810000 */
[----:B------:R-:W-:Y:S02]  /*d160*/  ISETP.GT.AND P2, PT, R131, 0x18, PT ;  /* 0x000000188300780c */ /* 0x000fe40003f44270 */
[----:B------:R-:W-:Y:S02]  /*d170*/  FSEL R124, R124, -INF , P1 ;  /* 0xff8000007c7c7808 */ /* 0x000fe40000800000 */
[----:B------:R-:W-:Y:S02]  /*d180*/  FMNMX.FTZ R10, R123, R10, !PT ;  /* 0x0000000a7b0a7209 */ /* 0x000fe40007810000 */
[----:B------:R-:W-:Y:S02]  /*d190*/  ISETP.GT.AND P3, PT, R131, 0x19, PT ;  /* 0x000000198300780c */ /* 0x000fe40003f64270 */
[----:B--2---:R-:W-:Y:S02]  /*d1a0*/  FSEL R127, R127, -INF , P2 ;  /* 0xff8000007f7f7808 */ /* 0x004fe40001000000 */
[----:B------:R-:W-:-:S02]  /*d1b0*/  FMNMX.FTZ R10, R124, R10, !PT ;  /* 0x0000000a7c0a7209 */ /* 0x000fc40007810000 */
[----:B------:R-:W-:Y:S02]  /*d1c0*/  ISETP.GT.AND P4, PT, R131, 0x20, PT ;  /* 0x000000208300780c */ /* 0x000fe40003f84270 */
[----:B---3--:R-:W-:Y:S02]  /*d1d0*/  FSEL R128, R128, -INF , P3 ;  /* 0xff80000080807808 */ /* 0x008fe40001800000 */
[----:B------:R-:W-:Y:S02]  /*d1e0*/  FMNMX.FTZ R10, R127, R10, !PT ;  /* 0x0000000a7f0a7209 */ /* 0x000fe40007810000 */
[----:B------:R-:W-:Y:S02]  /*d1f0*/  ISETP.GT.AND P5, PT, R131, 0x21, PT ;  /* 0x000000218300780c */ /* 0x000fe40003fa4270 */
[----:B------:R-:W-:Y:S02]  /*d200*/  FSEL R104, R104, -INF , P4 ;  /* 0xff80000068687808 */ /* 0x000fe40002000000 */
[----:B------:R-:W-:-:S02]  /*d210*/  FMNMX.FTZ R10, R128, R10, !PT ;  /* 0x0000000a800a7209 */ /* 0x000fc40007810000 */
[----:B------:R-:W-:Y:S02]  /*d220*/  ISETP.GT.AND P1, PT, R131, 0x28, PT ;  /* 0x000000288300780c */ /* 0x000fe40003f24270 */
[----:B------:R-:W-:Y:S02]  /*d230*/  FSEL R105, R105, -INF , P5 ;  /* 0xff80000069697808 */ /* 0x000fe40002800000 */
        /* <DEDUP_REMOVED lines=24> */
[----:B------:R-:W-:Y:S01]  /*d3c0*/  FMNMX.FTZ R10, R88, R10, !PT ;  /* 0x0000000a580a7209 */ /* 0x000fe20007810000 */
[----:B------:R-:W0:Y:S01]  /*d3d0*/  MUFU.TANH R100, R100 ;  /* 0x0000006400647308 */ /* 0x000e220000002400 */
[----:B------:R-:W-:Y:S02]  /*d3e0*/  ISETP.GT.AND P5, PT, R131, 0x49, PT ;  /* 0x000000498300780c */ /* 0x000fe40003fa4270 */
[----:B------:R-:W-:Y:S02]  /*d3f0*/  FSEL R92, R92, -INF , P4 ;  /* 0xff8000005c5c7808 */ /* 0x000fe40002000000 */
[----:B------:R-:W-:Y:S01]  /*d400*/  FMNMX.FTZ R10, R89, R10, !PT ;  /* 0x0000000a590a7209 */ /* 0x000fe20007810000 */
[----:B------:R-:W-:Y:S01]  /*d410*/  FMUL.FTZ R73, R2, R73 ;  /* 0x0000004902497220 */ /* 0x000fe20000410000 */
[----:B------:R-:W-:Y:S01]  /*d420*/  ISETP.GT.AND P1, PT, R131, 0x50, PT ;  /* 0x000000508300780c */ /* 0x000fe20003f24270 */
[----:B------:R-:W1:Y:S01]  /*d430*/  MUFU.TANH R101, R101 ;  /* 0x0000006500657308 */ /* 0x000e620000002400 */
[----:B------:R-:W-:-:S02]  /*d440*/  FSEL R93, R93, -INF , P5 ;  /* 0xff8000005d5d7808 */ /* 0x000fc40002800000 */
[----:B------:R-:W-:Y:S01]  /*d450*/  FMNMX.FTZ R10, R92, R10, !PT ;  /* 0x0000000a5c0a7209 */ /* 0x000fe20007810000 */
[----:B------:R-:W-:Y:S01]  /*d460*/  FMUL.FTZ R76, R2, R76 ;  /* 0x0000004c024c7220 */ /* 0x000fe20000410000 */
[----:B------:R-:W-:Y:S02]  /*d470*/  ISETP.GT.AND P2, PT, R131, 0x51, PT ;  /* 0x000000518300780c */ /* 0x000fe40003f44270 */
[----:B------:R-:W-:Y:S01]  /*d480*/  FSEL R96, R96, -INF , P1 ;  /* 0xff80000060607808 */ /* 0x000fe20000800000 */
[----:B------:R-:W2:Y:S01]  /*d490*/  MUFU.TANH R72, R72 ;  /* 0x0000004800487308 */ /* 0x000ea20000002400 */
[----:B------:R-:W-:Y:S01]  /*d4a0*/  FMNMX.FTZ R10, R93, R10, !PT ;  /* 0x0000000a5d0a7209 */ /* 0x000fe20007810000 */
[----:B------:R-:W-:Y:S01]  /*d4b0*/  FMUL.FTZ R77, R2, R77 ;  /* 0x0000004d024d7220 */ /* 0x000fe20000410000 */
[----:B------:R-:W-:Y:S02]  /*d4c0*/  ISETP.GT.AND P3, PT, R131, 0x58, PT ;  /* 0x000000588300780c */ /* 0x000fe40003f64270 */
[----:B------:R-:W-:-:S02]  /*d4d0*/  FSEL R97, R97, -INF , P2 ;  /* 0xff80000061617808 */ /* 0x000fc40001000000 */
[----:B------:R-:W-:Y:S01]  /*d4e0*/  FMNMX.FTZ R10, R96, R10, !PT ;  /* 0x0000000a600a7209 */ /* 0x000fe20007810000 */
[----:B------:R-:W3:Y:S01]  /*d4f0*/  MUFU.TANH R73, R73 ;  /* 0x0000004900497308 */ /* 0x000ee20000002400 */
[----:B------:R-:W-:Y:S01]  /*d500*/  ISETP.GT.AND P4, PT, R131, 0x59, PT ;  /* 0x000000598300780c */ /* 0x000fe20003f84270 */
[----:B------:R-:W-:Y:S01]  /*d510*/  FMUL.FTZ R80, R2, R80 ;  /* 0x0000005002507220 */ /* 0x000fe20000410000 */
[----:B0-----:R-:W-:Y:S02]  /*d520*/  FSEL R100, R100, -INF , P3 ;  /* 0xff80000064647808 */ /* 0x001fe40001800000 */
[----:B------:R-:W-:-:S03]  /*d530*/  FMNMX.FTZ R10, R97, R10, !PT ;  /* 0x0000000a610a7209 */ /* 0x000fc60007810000 */
[----:B------:R-:W0:Y:S01]  /*d540*/  MUFU.TANH R76, R76 ;  /* 0x0000004c004c7308 */ /* 0x000e220000002400 */
[----:B------:R-:W-:Y:S01]  /*d550*/  ISETP.GT.AND P5, PT, R131, 0x60, PT ;  /* 0x000000608300780c */ /* 0x000fe20003fa4270 */
[----:B------:R-:W-:Y:S01]  /*d560*/  FMUL.FTZ R81, R2, R81 ;  /* 0x0000005102517220 */ /* 0x000fe20000410000 */
[----:B-1----:R-:W-:Y:S02]  /*d570*/  FSEL R101, R101, -INF , P4 ;  /* 0xff80000065657808 */ /* 0x002fe40002000000 */
[----:B------:R-:W-:-:S03]  /*d580*/  FMNMX.FTZ R10, R100, R10, !PT ;  /* 0x0000000a640a7209 */ /* 0x000fc60007810000 */
[----:B------:R-:W1:Y:S01]  /*d590*/  MUFU.TANH R77, R77 ;  /* 0x0000004d004d7308 */ /* 0x000e620000002400 */
[----:B------:R-:W-:Y:S01]  /*d5a0*/  ISETP.GT.AND P1, PT, R131, 0x61, PT ;  /* 0x000000618300780c */ /* 0x000fe20003f24270 */
[----:B------:R-:W-:Y:S01]  /*d5b0*/  FMUL.FTZ R84, R2, R84 ;  /* 0x0000005402547220 */ /* 0x000fe20000410000 */
[----:B--2---:R-:W-:Y:S02]  /*d5c0*/  FSEL R72, R72, -INF , P5 ;  /* 0xff80000048487808 */ /* 0x004fe40002800000 */
[----:B------:R-:W-:-:S03]  /*d5d0*/  FMNMX.FTZ R10, R101, R10, !PT ;  /* 0x0000000a650a7209 */ /* 0x000fc60007810000 */
[----:B------:R-:W2:Y:S01]  /*d5e0*/  MUFU.TANH R80, R80 ;  /* 0x0000005000507308 */ /* 0x000ea20000002400 */
[----:B------:R-:W-:Y:S01]  /*d5f0*/  ISETP.GT.AND P2, PT, R131, 0x68, PT ;  /* 0x000000688300780c */ /* 0x000fe20003f44270 */
[----:B------:R-:W-:Y:S01]  /*d600*/  FMUL.FTZ R85, R2, R85 ;  /* 0x0000005502557220 */ /* 0x000fe20000410000 */
[----:B---3--:R-:W-:Y:S02]  /*d610*/  FSEL R73, R73, -INF , P1 ;  /* 0xff80000049497808 */ /* 0x008fe40000800000 */
[----:B------:R-:W-:-:S03]  /*d620*/  FMNMX.FTZ R10, R72, R10, !PT ;  /* 0x0000000a480a7209 */ /* 0x000fc60007810000 */
        /* <DEDUP_REMOVED lines=36> */
[----:B------:R-:W-:Y:S02]  /*d870*/  ISETP.GT.AND P5, PT, R131, 0x88, PT ;  /* 0x000000888300780c */ /* 0x000fe40003fa4270 */
[----:B---3--:R-:W-:Y:S02]  /*d880*/  FSEL R57, R57, -INF , P4 ;  /* 0xff80000039397808 */ /* 0x008fe40002000000 */
[----:B------:R-:W-:-:S03]  /*d890*/  FMNMX.FTZ R10, R56, R10, !PT ;  /* 0x0000000a380a7209 */ /* 0x000fc60007810000 */
[----:B------:R-:W3:Y:S01]  /*d8a0*/  MUFU.TANH R65, R65 ;  /* 0x0000004100417308 */ /* 0x000ee20000002400 */
[----:B------:R-:W-:Y:S02]  /*d8b0*/  ISETP.GT.AND P1, PT, R131, 0x89, PT ;  /* 0x000000898300780c */ /* 0x000fe40003f24270 */
[----:B0-----:R-:W-:Y:S02]  /*d8c0*/  FSEL R60, R60, -INF , P5 ;  /* 0xff8000003c3c7808 */ /* 0x001fe40002800000 */
[----:B------:R-:W-:-:S03]  /*d8d0*/  FMNMX.FTZ R10, R57, R10, !PT ;  /* 0x0000000a390a7209 */ /* 0x000fc60007810000 */
[----:B------:R-:W0:Y:S01]  /*d8e0*/  MUFU.TANH R68, R68 ;  /* 0x0000004400447308 */ /* 0x000e220000002400 */
[----:B------:R-:W-:Y:S02]  /*d8f0*/  ISETP.GT.AND P2, PT, R131, 0x90, PT ;  /* 0x000000908300780c */ /* 0x000fe40003f44270 */
[----:B-1----:R-:W-:Y:S02]  /*d900*/  FSEL R61, R61, -INF , P1 ;  /* 0xff8000003d3d7808 */ /* 0x002fe40000800000 */
[----:B------:R-:W-:Y:S02]  /*d910*/  FMNMX.FTZ R10, R60, R10, !PT ;  /* 0x0000000a3c0a7209 */ /* 0x000fe40007810000 */
[----:B------:R-:W-:Y:S02]  /*d920*/  ISETP.GT.AND P3, PT, R131, 0x91, PT ;  /* 0x000000918300780c */ /* 0x000fe40003f64270 */
[----:B--2---:R-:W-:Y:S02]  /*d930*/  FSEL R64, R64, -INF , P2 ;  /* 0xff80000040407808 */ /* 0x004fe40001000000 */
[----:B------:R-:W-:Y:S01]  /*d940*/  FMNMX.FTZ R10, R61, R10, !PT ;  /* 0x0000000a3d0a7209 */ /* 0x000fe20007810000 */
[----:B------:R-:W1:Y:S01]  /*d950*/  MUFU.TANH R12, R12 ;  /* 0x0000000c000c7308 */ /* 0x000e620000002400 */
[----:B------:R-:W-:-:S02]  /*d960*/  ISETP.GT.AND P4, PT, R131, 0x98, PT ;  /* 0x000000988300780c */ /* 0x000fc40003f84270 */
[----:B---3--:R-:W-:Y:S02]  /*d970*/  FSEL R65, R65, -INF , P3 ;  /* 0xff80000041417808 */ /* 0x008fe40001800000 */
[----:B------:R-:W-:Y:S02]  /*d980*/  FMNMX.FTZ R10, R64, R10, !PT ;  /* 0x0000000a400a7209 */ /* 0x000fe40007810000 */
[----:B------:R-:W-:Y:S02]  /*d990*/  ISETP.GT.AND P5, PT, R131, 0x99, PT ;  /* 0x000000998300780c */ /* 0x000fe40003fa4270 */
[----:B0-----:R-:W-:Y:S02]  /*d9a0*/  FSEL R68, R68, -INF , P4 ;  /* 0xff80000044447808 */ /* 0x001fe40002000000 */
[----:B------:R-:W-:Y:S02]  /*d9b0*/  FMNMX.FTZ R10, R65, R10, !PT ;  /* 0x0000000a410a7209 */ /* 0x000fe40007810000 */
[----:B------:R-:W-:-:S02]  /*d9c0*/  FSEL R59, R59, -INF , P5 ;  /* 0xff8000003b3b7808 */ /* 0x000fc40002800000 */
[----:B------:R-:W-:Y:S02]  /*d9d0*/  FMNMX.FTZ R10, R68, R10, !PT ;  /* 0x0000000a440a7209 */ /* 0x000fe40007810000 */
[----:B------:R-:W-:Y:S02]  /*d9e0*/  ISETP.GT.AND P1, PT, R9, RZ, PT ;  /* 0x000000ff0900720c */ /* 0x000fe40003f24270 */
[----:B------:R-:W-:Y:S02]  /*d9f0*/  FMNMX.FTZ R10, R59, R10, !PT ;  /* 0x0000000a3b0a7209 */ /* 0x000fe40007810000 */
[----:B-1----:R-:W-:-:S03]  /*da00*/  FSEL R131, R12, -INF , P1 ;  /* 0xff8000000c837808 */ /* 0x002fc60000800000 */
[----:B------:R-:W0:Y:S01]  /*da10*/  SHFL.BFLY PT, R12, R10, 0x2, 0x1f ;  /* 0x0c401f000a0c7f89 */ /* 0x000e2200000e0000 */
        /* <DEDUP_REMOVED lines=9> */
[----:B------:R-:W-:Y:S01]  /*dab0*/  FMUL.FTZ R115, R2, R115 ;  /* 0x0000007302737220 */ /* 0x000fe20000410000 */
[----:B------:R-:W2:Y:S02]  /*dac0*/  LDL.LU R134, [R1] ;  /* 0x0000000001867983 */ /* 0x000ea40000300800 */
[----:B------:R-:W3:Y:S01]  /*dad0*/  MUFU.TANH R121, R121 ;  /* 0x0000007900797308 */ /* 0x000ee20000002400 */
[----:B0-----:R-:W-:-:S07]  /*dae0*/  FMNMX.FTZ R12, R10, R12, !PT ;  /* 0x0000000c0a0c7209 */ /* 0x001fce0007810000 */
[----:B------:R-:W0:Y:S01]  /*daf0*/  MUFU.TANH R122, R122 ;  /* 0x0000007a007a7308 */ /* 0x000e220000002400 */
[----:B------:R-:W4:Y:S07]  /*db00*/  SHFL.BFLY PT, R10, R12, 0x1, 0x1f ;  /* 0x0c201f000c0a7f89 */ /* 0x000f2e00000e0000 */
[----:B------:R-:W5:Y:S01]  /*db10*/  MUFU.TANH R125, R125 ;  /* 0x0000007d007d7308 */ /* 0x000f620000002400 */
[C---:B------:R-:W-:Y:S01]  /*db20*/  FMUL.FTZ R118, R2.reuse, R118 ;  /* 0x0000007602767220 */ /* 0x040fe20000410000 */
[C---:B------:R-:W-:Y:S01]  /*db30*/  FMUL.FTZ R119, R2.reuse, R119 ;  /* 0x0000007702777220 */ /* 0x040fe20000410000 */
[C---:B------:R-:W-:Y:S01]  /*db40*/  FMUL.FTZ R90, R2.reuse, R90 ;  /* 0x0000005a025a7220 */ /* 0x040fe20000410000 */
[----:B------:R-:W-:-:S04]  /*db50*/  FMUL.FTZ R91, R2, R91 ;  /* 0x0000005b025b7220 */ /* 0x000fc80000410000 */
[----:B------:R-:W4:Y:S01]  /*db60*/  MUFU.TANH R126, R126 ;  /* 0x0000007e007e7308 */ /* 0x000f220000002400 */
[----:B------:R-:W-:-:S07]  /*db70*/  FMUL.FTZ R94, R2, R94 ;  /* 0x0000005e025e7220 */ /* 0x000fce0000410000 */
[----:B------:R-:W4:Y:S08]  /*db80*/  MUFU.TANH R129, R129 ;  /* 0x0000008100817308 */ /* 0x000f300000002400 */
[----:B------:R-:W4:Y:S08]  /*db90*/  MUFU.TANH R130, R130 ;  /* 0x0000008200827308 */ /* 0x000f300000002400 */
[----:B------:R-:W4:Y:S01]  /*dba0*/  MUFU.TANH R106, R106 ;  /* 0x0000006a006a7308 */ /* 0x000f220000002400 */
[C---:B------:R-:W-:Y:S01]  /*dbb0*/  ISETP.GT.AND P2, PT, R9.reuse, 0x1, PT ;  /* 0x000000010900780c */ /* 0x040fe20003f44270 */
[C---:B------:R-:W-:Y:S01]  /*dbc0*/  FMUL.FTZ R95, R2.reuse, R95 ;  /* 0x0000005f025f7220 */ /* 0x040fe20000410000 */
[C---:B------:R-:W-:Y:S01]  /*dbd0*/  ISETP.GT.AND P3, PT, R9.reuse, 0x8, PT ;  /* 0x000000080900780c */ /* 0x040fe20003f64270 */
[----:B------:R-:W-:Y:S01]  /*dbe0*/  FMUL.FTZ R98, R2, R98 ;  /* 0x0000006202627220 */ /* 0x000fe20000410000 */
[----:B------:R-:W-:-:S03]  /*dbf0*/  ISETP.GT.AND P4, PT, R9, 0x9, PT ;  /* 0x000000090900780c */ /* 0x000fc60003f84270 */
[----:B------:R-:W4:Y:S01]  /*dc00*/  MUFU.TANH R107, R107 ;  /* 0x0000006b006b7308 */ /* 0x000f220000002400 */
[C---:B------:R-:W-:Y:S01]  /*dc10*/  FMUL.FTZ R99, R2.reuse, R99 ;  /* 0x0000006302637220 */ /* 0x040fe20000410000 */
[C---:B------:R-:W-:Y:S01]  /*dc20*/  FMUL.FTZ R102, R2.reuse, R102 ;  /* 0x0000006602667220 */ /* 0x040fe20000410000 */
[----:B------:R-:W-:-:S05]  /*dc30*/  FMUL.FTZ R103, R2, R103 ;  /* 0x0000006702677220 */ /* 0x000fca0000410000 */
[----:B------:R-:W4:Y:S01]  /*dc40*/  MUFU.TANH R110, R110 ;  /* 0x0000006e006e7308 */ /* 0x000f220000002400 */
[----:B-1----:R-:W-:-:S07]  /*dc50*/  FSEL R13, R13, -INF , P2 ;  /* 0xff8000000d0d7808 */ /* 0x002fce0001000000 */
[----:B------:R-:W1:Y:S01]  /*dc60*/  MUFU.TANH R111, R111 ;  /* 0x0000006f006f7308 */ /* 0x000e620000002400 */
[----:B---3--:R-:W-:-:S07]  /*dc70*/  FSEL R121, R121, -INF , P3 ;  /* 0xff80000079797808 */ /* 0x008fce0001800000 */
[----:B------:R-:W3:Y:S01]  /*dc80*/  MUFU.TANH R114, R114 ;  /* 0x0000007200727308 */ /* 0x000ee20000002400 */
[----:B0-----:R-:W-:-:S07]  /*dc90*/  FSEL R122, R122, -INF , P4 ;  /* 0xff8000007a7a7808 */ /* 0x001fce0002000000 */
[----:B------:R-:W0:Y:S01]  /*dca0*/  MUFU.TANH R115, R115 ;  /* 0x0000007300737308 */ /* 0x000e220000002400 */
[C---:B------:R-:W-:Y:S01]  /*dcb0*/  ISETP.GT.AND P5, PT, R9.reuse, 0x10, PT ;  /* 0x000000100900780c */ /* 0x040fe20003fa4270 */
[C---:B------:R-:W-:Y:S01]  /*dcc0*/  FMUL.FTZ R74, R2.reuse, R74 ;  /* 0x0000004a024a7220 */ /* 0x040fe20000410000 */
[C---:B------:R-:W-:Y:S01]  /*dcd0*/  ISETP.GT.AND P1, PT, R9.reuse, 0x11, PT ;  /* 0x000000110900780c */ /* 0x040fe20003f24270 */
[----:B------:R-:W-:Y:S01]  /*dce0*/  FMUL.FTZ R75, R2, R75 ;  /* 0x0000004b024b7220 */ /* 0x000fe20000410000 */
[----:B------:R-:W-:-:S03]  /*dcf0*/  ISETP.GT.AND P2, PT, R9, 0x18, PT ;  /* 0x000000180900780c */ /* 0x000fc60003f44270 */
[----:B------:R-:W0:Y:S01]  /*dd00*/  MUFU.TANH R118, R118 ;  /* 0x0000007600767308 */ /* 0x000e220000002400 */
[C---:B------:R-:W-:Y:S01]  /*dd10*/  ISETP.GT.AND P3, PT, R9.reuse, 0x19, PT ;  /* 0x000000190900780c */ /* 0x040fe20003f64270 */
[C---:B------:R-:W-:Y:S01]  /*dd20*/  FMUL.FTZ R78, R2.reuse, R78 ;  /* 0x0000004e024e7220 */ /* 0x040fe20000410000 */
[----:B------:R-:W-:Y:S01]  /*dd30*/  ISETP.GT.AND P4, PT, R9, 0x20, PT ;  /* 0x000000200900780c */ /* 0x000fe20003f84270 */
[----:B------:R-:W-:-:S04]  /*dd40*/  FMUL.FTZ R79, R2, R79 ;  /* 0x0000004f024f7220 */ /* 0x000fc80000410000 */
[----:B------:R-:W0:Y:S01]  /*dd50*/  MUFU.TANH R119, R119 ;  /* 0x0000007700777308 */ /* 0x000e220000002400 */
[----:B------:R-:W-:-:S07]  /*dd60*/  FMUL.FTZ R82, R2, R82 ;  /* 0x0000005202527220 */ /* 0x000fce0000410000 */
[----:B------:R-:W0:Y:S01]  /*dd70*/  MUFU.TANH R90, R90 ;  /* 0x0000005a005a7308 */ /* 0x000e220000002400 */
[----:B-----5:R-:W-:-:S07]  /*dd80*/  FSEL R125, R125, -INF , P5 ;  /* 0xff8000007d7d7808 */ /* 0x020fce0002800000 */
[----:B------:R-:W5:Y:S01]  /*dd90*/  MUFU.TANH R91, R91 ;  /* 0x0000005b005b7308 */ /* 0x000f620000002400 */
[----:B----4-:R-:W-:-:S07]  /*dda0*/  FSEL R126, R126, -INF , P1 ;  /* 0xff8000007e7e7808 */ /* 0x010fce0000800000 */
[----:B------:R-:W4:Y:S01]  /*ddb0*/  MUFU.TANH R94, R94 ;  /* 0x0000005e005e7308 */ /* 0x000f220000002400 */
[----:B------:R-:W-:Y:S02]  /*ddc0*/  FSEL R129, R129, -INF , P2 ;  /* 0xff80000081817808 */ /* 0x000fe40001000000 */
[----:B------:R-:W-:Y:S02]  /*ddd0*/  FSEL R130, R130, -INF , P3 ;  /* 0xff80000082827808 */ /* 0x000fe40001800000 */
[----:B------:R-:W-:-:S03]  /*dde0*/  FSEL R106, R106, -INF , P4 ;  /* 0xff8000006a6a7808 */ /* 0x000fc60002000000 */
[----:B------:R-:W4:Y:S01]  /*ddf0*/  MUFU.TANH R95, R95 ;  /* 0x0000005f005f7308 */ /* 0x000f220000002400 */
[C---:B------:R-:W-:Y:S01]  /*de00*/  ISETP.GT.AND P5, PT, R9.reuse, 0x21, PT ;  /* 0x000000210900780c */ /* 0x040fe20003fa4270 */
[C---:B------:R-:W-:Y:S01]  /*de10*/  FMUL.FTZ R83, R2.reuse, R83 ;  /* 0x0000005302537220 */ /* 0x040fe20000410000 */
[C---:B------:R-:W-:Y:S01]  /*de20*/  ISETP.GT.AND P1, PT, R9.reuse, 0x28, PT ;  /* 0x000000280900780c */ /* 0x040fe20003f24270 */
[----:B------:R-:W-:Y:S01]  /*de30*/  FMUL.FTZ R86, R2, R86 ;  /* 0x0000005602567220 */ /* 0x000fe20000410000 */
[----:B------:R-:W-:-:S03]  /*de40*/  ISETP.GT.AND P2, PT, R9, 0x29, PT ;  /* 0x000000290900780c */ /* 0x000fc60003f44270 */
[----:B------:R-:W4:Y:S01]  /*de50*/  MUFU.TANH R98, R98 ;  /* 0x0000006200627308 */ /* 0x000f220000002400 */
[C---:B------:R-:W-:Y:S01]  /*de60*/  ISETP.GT.AND P3, PT, R9.reuse, 0x30, PT ;  /* 0x000000300900780c */ /* 0x040fe20003f64270 */
[C---:B------:R-:W-:Y:S01]  /*de70*/  FMUL.FTZ R87, R2.reuse, R87 ;  /* 0x0000005702577220 */ /* 0x040fe20000410000 */
[----:B------:R-:W-:Y:S01]  /*de80*/  ISETP.GT.AND P4, PT, R9, 0x31, PT ;  /* 0x000000310900780c */ /* 0x000fe20003f84270 */
[----:B------:R-:W-:-:S04]  /*de90*/  FMUL.FTZ R58, R2, R58 ;  /* 0x0000003a023a7220 */ /* 0x000fc80000410000 */
[----:B------:R-:W4:Y:S01]  /*dea0*/  MUFU.TANH R99, R99 ;  /* 0x0000006300637308 */ /* 0x000f220000002400 */
[----:B------:R-:W-:-:S07]  /*deb0*/  FMNMX.FTZ R12, R12, R10, !PT ;  /* 0x0000000a0c0c7209 */ /* 0x000fce0007810000 */
[----:B------:R-:W4:Y:S01]  /*dec0*/  MUFU.TANH R102, R102 ;  /* 0x0000006600667308 */ /* 0x000f220000002400 */
[----:B------:R-:W-:-:S07]  /*ded0*/  FSEL R107, R107, -INF , P5 ;  /* 0xff8000006b6b7808 */ /* 0x000fce0002800000 */
[----:B------:R-:W4:Y:S01]  /*dee0*/  MUFU.TANH R103, R103 ;  /* 0x0000006700677308 */ /* 0x000f220000002400 */
[----:B------:R-:W-:Y:S02]  /*def0*/  FSEL R110, R110, -INF , P1 ;  /* 0xff8000006e6e7808 */ /* 0x000fe40000800000 */
[----:B-1----:R-:W-:Y:S02]  /*df00*/  FSEL R111, R111, -INF , P2 ;  /* 0xff8000006f6f7808 */ /* 0x002fe40001000000 */
[----:B---3--:R-:W-:-:S03]  /*df10*/  FSEL R114, R114, -INF , P3 ;  /* 0xff80000072727808 */ /* 0x008fc60001800000 */
[----:B------:R-:W1:Y:S01]  /*df20*/  MUFU.TANH R74, R74 ;  /* 0x0000004a004a7308 */ /* 0x000e620000002400 */
[----:B0-----:R-:W-:Y:S02]  /*df30*/  FSEL R115, R115, -INF , P4 ;  /* 0xff80000073737808 */ /* 0x001fe40002000000 */
[C---:B------:R-:W-:Y:S02]  /*df40*/  ISETP.GT.AND P5, PT, R9.reuse, 0x38, PT ;  /* 0x000000380900780c */ /* 0x040fe40003fa4270 */
[----:B------:R-:W-:-:S03]  /*df50*/  ISETP.GT.AND P1, PT, R9, 0x39, PT ;  /* 0x000000390900780c */ /* 0x000fc60003f24270 */
[----:B------:R-:W0:Y:S01]  /*df60*/  MUFU.TANH R75, R75 ;  /* 0x0000004b004b7308 */ /* 0x000e220000002400 */
[C---:B------:R-:W-:Y:S02]  /*df70*/  ISETP.GT.AND P2, PT, R9.reuse, 0x40, PT ;  /* 0x000000400900780c */ /* 0x040fe40003f44270 */
[C---:B------:R-:W-:Y:S02]  /*df80*/  ISETP.GT.AND P3, PT, R9.reuse, 0x41, PT ;  /* 0x000000410900780c */ /* 0x040fe40003f64270 */
[----:B------:R-:W-:-:S03]  /*df90*/  ISETP.GT.AND P4, PT, R9, 0x48, PT ;  /* 0x000000480900780c */ /* 0x000fc60003f84270 */
[----:B------:R-:W3:Y:S01]  /*dfa0*/  MUFU.TANH R78, R78 ;  /* 0x0000004e004e7308 */ /* 0x000ee20000002400 */
[----:B------:R-:W-:-:S07]  /*dfb0*/  FSETP.NEU.FTZ.AND P6, PT, R12, -INF , PT ;  /* 0xff8000000c00780b */ /* 0x000fce0003fdd000 */
[----:B------:R-:W3:Y:S01]  /*dfc0*/  MUFU.TANH R79, R79 ;  /* 0x0000004f004f7308 */ /* 0x000ee20000002400 */
[----:B------:R-:W-:-:S07]  /*dfd0*/  FSEL R118, R118, -INF , P5 ;  /* 0xff80000076767808 */ /* 0x000fce0002800000 */
[----:B------:R-:W3:Y:S01]  /*dfe0*/  MUFU.TANH R82, R82 ;  /* 0x0000005200527308 */ /* 0x000ee20000002400 */
[----:B------:R-:W-:Y:S02]  /*dff0*/  FSEL R119, R119, -INF , P1 ;  /* 0xff80000077777808 */ /* 0x000fe40000800000 */
[----:B------:R-:W-:Y:S02]  /*e000*/  FSEL R90, R90, -INF , P2 ;  /* 0xff8000005a5a7808 */ /* 0x000fe40001000000 */
[----:B-----5:R-:W-:-:S03]  /*e010*/  FSEL R91, R91, -INF , P3 ;  /* 0xff8000005b5b7808 */ /* 0x020fc60001800000 */
[----:B------:R-:W5:Y:S01]  /*e020*/  MUFU.TANH R83, R83 ;  /* 0x0000005300537308 */ /* 0x000f620000002400 */
[----:B----4-:R-:W-:Y:S02]  /*e030*/  FSEL R94, R94, -INF , P4 ;  /* 0xff8000005e5e7808 */ /* 0x010fe40002000000 */
[----:B------:R-:W-:Y:S02]  /*e040*/  FSEL R10, R12, RZ, P6 ;  /* 0x000000ff0c0a7208 */ /* 0x000fe40003000000 */
[----:B------:R-:W-:-:S03]  /*e050*/  ISETP.GT.AND P5, PT, R9, 0x49, PT ;  /* 0x000000490900780c */ /* 0x000fc60003fa4270 */
[----:B------:R-:W4:Y:S01]  /*e060*/  MUFU.TANH R86, R86 ;  /* 0x0000005600567308 */ /* 0x000f220000002400 */
[C---:B------:R-:W-:Y:S02]  /*e070*/  ISETP.GT.AND P1, PT, R9.reuse, 0x50, PT ;  /* 0x000000500900780c */ /* 0x040fe40003f24270 */
[C---:B------:R-:W-:Y:S02]  /*e080*/  ISETP.GT.AND P2, PT, R9.reuse, 0x51, PT ;  /* 0x000000510900780c */ /* 0x040fe40003f44270 */
[----:B------:R-:W-:-:S03]  /*e090*/  ISETP.GT.AND P3, PT, R9, 0x58, PT ;  /* 0x000000580900780c */ /* 0x000fc60003f64270 */
[----:B------:R-:W4:Y:S01]  /*e0a0*/  MUFU.TANH R87, R87 ;  /* 0x0000005700577308 */ /* 0x000f220000002400 */
[----:B------:R-:W-:-:S07]  /*e0b0*/  ISETP.GT.AND P4, PT, R9, 0x59, PT ;  /* 0x000000590900780c */ /* 0x000fce0003f84270 */
[----:B------:R-:W4:Y:S01]  /*e0c0*/  MUFU.TANH R58, R58 ;  /* 0x0000003a003a7308 */ /* 0x000f220000002400 */
[----:B------:R-:W-:-:S07]  /*e0d0*/  FSEL R95, R95, -INF , P5 ;  /* 0xff8000005f5f7808 */ /* 0x000fce0002800000 */
[----:B------:R-:W4:Y:S01]  /*e0e0*/  MUFU.TANH R132, R132 ;  /* 0x0000008400847308 */ /* 0x000f220000002400 */
[----:B------:R-:W-:Y:S01]  /*e0f0*/  FSEL R98, R98, -INF , P1 ;  /* 0xff80000062627808 */ /* 0x000fe20000800000 */
[----:B------:R-:W-:-:S01]  /*e100*/  FADD.FTZ R3, -R10, R3 ;  /* 0x000000030a037221 */ /* 0x000fc20000010100 */
[----:B------:R-:W-:Y:S01]  /*e110*/  FSEL R99, R99, -INF , P2 ;  /* 0xff80000063637808 */ /* 0x000fe20001000000 */
[----:B------:R-:W-:Y:S01]  /*e120*/  IMAD.U32 R10, RZ, RZ, UR37 ;  /* 0x00000025ff0a7e24 */ /* 0x000fe2000f8e00ff */
[----:B------:R-:W-:Y:S02]  /*e130*/  FSEL R102, R102, -INF , P3 ;  /* 0xff80000066667808 */ /* 0x000fe40001800000 */
[----:B------:R-:W-:Y:S02]  /*e140*/  FSEL R103, R103, -INF , P4 ;  /* 0xff80000067677808 */ /* 0x000fe40002000000 */
[C---:B------:R-:W-:Y:S02]  /*e150*/  ISETP.GT.AND P5, PT, R9.reuse, 0x60, PT ;  /* 0x000000600900780c */ /* 0x040fe40003fa4270 */
[----:B------:R-:W-:-:S02]  /*e160*/  ISETP.GT.AND P1, PT, R9, 0x61, PT ;  /* 0x000000610900780c */ /* 0x000fc40003f24270 */
[C---:B------:R-:W-:Y:S02]  /*e170*/  ISETP.GT.AND P2, PT, R9.reuse, 0x68, PT ;  /* 0x000000680900780c */ /* 0x040fe40003f44270 */
[C---:B------:R-:W-:Y:S02]  /*e180*/  ISETP.GT.AND P3, PT, R9.reuse, 0x69, PT ;  /* 0x000000690900780c */ /* 0x040fe40003f64270 */
[----:B------:R-:W-:Y:S01]  /*e190*/  ISETP.GT.AND P4, PT, R9, 0x70, PT ;  /* 0x000000700900780c */ /* 0x000fe20003f84270 */
[----:B------:R-:W-:-:S01]  /*e1a0*/  FFMA.FTZ R133, R12, R10, -8 ;  /* 0xc10000000c857423 */ /* 0x000fc2000001000a */
[----:B-1----:R-:W-:Y:S02]  /*e1b0*/  FSEL R74, R74, -INF , P5 ;  /* 0xff8000004a4a7808 */ /* 0x002fe40002800000 */
[----:B0-----:R-:W-:Y:S02]  /*e1c0*/  FSEL R75, R75, -INF , P1 ;  /* 0xff8000004b4b7808 */ /* 0x001fe40000800000 */
[----:B---3--:R-:W-:-:S02]  /*e1d0*/  FSEL R78, R78, -INF , P2 ;  /* 0xff8000004e4e7808 */ /* 0x008fc40001000000 */
[----:B------:R-:W-:Y:S02]  /*e1e0*/  FSEL R79, R79, -INF , P3 ;  /* 0xff8000004f4f7808 */ /* 0x000fe40001800000 */
[----:B------:R-:W-:Y:S02]  /*e1f0*/  FSEL R82, R82, -INF , P4 ;  /* 0xff80000052527808 */ /* 0x000fe40002000000 */
[C---:B------:R-:W-:Y:S02]  /*e200*/  ISETP.GT.AND P5, PT, R9.reuse, 0x71, PT ;  /* 0x000000710900780c */ /* 0x040fe40003fa4270 */
[C---:B------:R-:W-:Y:S02]  /*e210*/  ISETP.GT.AND P1, PT, R9.reuse, 0x78, PT ;  /* 0x000000780900780c */ /* 0x040fe40003f24270 */
[C---:B------:R-:W-:Y:S02]  /*e220*/  ISETP.GT.AND P2, PT, R9.reuse, 0x79, PT ;  /* 0x000000790900780c */ /* 0x040fe40003f44270 */
[----:B------:R-:W-:-:S02]  /*e230*/  ISETP.GT.AND P3, PT, R9, 0x80, PT ;  /* 0x000000800900780c */ /* 0x000fc40003f64270 */
[----:B------:R-:W-:Y:S02]  /*e240*/  ISETP.GT.AND P4, PT, R9, 0x81, PT ;  /* 0x000000810900780c */ /* 0x000fe40003f84270 */
[----:B-----5:R-:W-:Y:S02]  /*e250*/  FSEL R83, R83, -INF , P5 ;  /* 0xff80000053537808 */ /* 0x020fe40002800000 */
[----:B----4-:R-:W-:Y:S02]  /*e260*/  FSEL R86, R86, -INF , P1 ;  /* 0xff80000056567808 */ /* 0x010fe40000800000 */
[----:B------:R-:W-:Y:S02]  /*e270*/  FSEL R87, R87, -INF , P2 ;  /* 0xff80000057577808 */ /* 0x000fe40001000000 */
[----:B------:R-:W-:Y:S02]  /*e280*/  FSEL R58, R58, -INF , P3 ;  /* 0xff8000003a3a7808 */ /* 0x000fe40001800000 */
[----:B------:R-:W-:-:S02]  /*e290*/  FSEL R132, R132, -INF , P4 ;  /* 0xff80000084847808 */ /* 0x000fc40002000000 */
[----:B------:R-:W-:Y:S02]  /*e2a0*/  FSEL R133, R133, RZ, P6 ;  /* 0x000000ff85857208 */ /* 0x000fe40003000000 */
[C---:B------:R-:W-:Y:S02]  /*e2b0*/  ISETP.GT.AND P1, PT, R9.reuse, 0x89, PT ;  /* 0x000000890900780c */ /* 0x040fe40003f24270 */
[C---:B------:R-:W-:Y:S02]  /*e2c0*/  ISETP.GT.AND P2, PT, R9.reuse, 0x90, PT ;  /* 0x000000900900780c */ /* 0x040fe40003f44270 */
[C---:B------:R-:W-:Y:S02]  /*e2d0*/  ISETP.GT.AND P3, PT, R9.reuse, 0x91, PT ;  /* 0x000000910900780c */ /* 0x040fe40003f64270 */
[C---:B------:R-:W-:Y:S02]  /*e2e0*/  ISETP.GT.AND P4, PT, R9.reuse, 0x98, PT ;  /* 0x000000980900780c */ /* 0x040fe40003f84270 */
[----:B------:R-:W-:-:S02]  /*e2f0*/  ISETP.GT.AND P5, PT, R9, 0x99, PT ;  /* 0x000000990900780c */ /* 0x000fc40003fa4270 */
[----:B------:R-:W-:Y:S02]  /*e300*/  ISETP.GT.AND P6, PT, R9, 0x88, PT ;  /* 0x000000880900780c */ /* 0x000fe40003fc4270 */
[----:B------:R-:W-:-:S04]  /*e310*/  FMNMX.FTZ R9, R131, R0, !PT ;  /* 0x0000000083097209 */ /* 0x000fc80007810000 */
        /* <DEDUP_REMOVED lines=22> */
[----:B------:R-:W-:Y:S01]  /*e480*/  FMNMX.FTZ R9, R103, R9, !PT ;  /* 0x0000000967097209 */ /* 0x000fe20007810000 */
[----:B------:R-:W-:-:S03]  /*e490*/  FFMA.FTZ R69, R69, R10, -R133 ;  /* 0x0000000a45457223 */ /* 0x000fc60000010885 */
[----:B------:R-:W-:Y:S01]  /*e4a0*/  FMNMX.FTZ R9, R74, R9, !PT ;  /* 0x000000094a097209 */ /* 0x000fe20007810000 */
        /* <DEDUP_REMOVED lines=39> */
[----:B------:R-:W-:-:S04]  /*e720*/  FMNMX.FTZ R133, R75, R9, !PT ;  /* 0x000000094b857209 */ /* 0x000fc80007810000 */
[----:B------:R-:W-:Y:S01]  /*e730*/  FMNMX.FTZ R133, R78, R133, !PT ;  /* 0x000000854e857209 */ /* 0x000fe20007810000 */
[----:B------:R-:W-:-:S03]  /*e740*/  FMUL.FTZ R62, R2, R62 ;  /* 0x0000003e023e7220 */ /* 0x000fc60000410000 */
[----:B------:R-:W-:Y:S01]  /*e750*/  FMNMX.FTZ R133, R79, R133, !PT ;  /* 0x000000854f857209 */ /* 0x000fe20007810000 */
[----:B------:R-:W-:-:S03]  /*e760*/  FMUL.FTZ R63, R2, R63 ;  /* 0x0000003f023f7220 */ /* 0x000fc60000410000 */
[----:B------:R-:W-:Y:S01]  /*e770*/  FMNMX.FTZ R133, R82, R133, !PT ;  /* 0x0000008552857209 */ /* 0x000fe20007810000 */
[----:B------:R-:W0:Y:S03]  /*e780*/  MUFU.TANH R62, R62 ;  /* 0x0000003e003e7308 */ /* 0x000e260000002400 */
[----:B------:R-:W-:-:S05]  /*e790*/  FMNMX.FTZ R133, R83, R133, !PT ;  /* 0x0000008553857209 */ /* 0x000fca0007810000 */
[----:B------:R1:W3:Y:S01]  /*e7a0*/  MUFU.TANH R9, R63 ;  /* 0x0000003f00097308 */ /* 0x0002e20000002400 */
[----:B------:R-:W-:Y:S01]  /*e7b0*/  FMNMX.FTZ R133, R86, R133, !PT ;  /* 0x0000008556857209 */ /* 0x000fe20007810000 */
[C---:B-1----:R-:W-:Y:S01]  /*e7c0*/  FMUL.FTZ R63, R2.reuse, R66 ;  /* 0x00000042023f7220 */ /* 0x042fe20000410000 */
[C---:B------:R-:W-:Y:S02]  /*e7d0*/  FMUL.FTZ R66, R2.reuse, R67 ;  /* 0x0000004302427220 */ /* 0x040fe40000410000 */
[----:B------:R-:W-:Y:S01]  /*e7e0*/  FMNMX.FTZ R133, R87, R133, !PT ;  /* 0x0000008557857209 */ /* 0x000fe20007810000 */
[----:B------:R-:W-:Y:S02]  /*e7f0*/  FMUL.FTZ R67, R2, R70 ;  /* 0x0000004602437220 */ /* 0x000fe40000410000 */
[----:B------:R-:W1:Y:S01]  /*e800*/  MUFU.TANH R63, R63 ;  /* 0x0000003f003f7308 */ /* 0x000e620000002400 */
[----:B------:R-:W-:Y:S01]  /*e810*/  FMNMX.FTZ R133, R58, R133, !PT ;  /* 0x000000853a857209 */ /* 0x000fe20007810000 */
[----:B------:R-:W-:Y:S01]  /*e820*/  FMUL.FTZ R70, R2, R71 ;  /* 0x0000004702467220 */ /* 0x000fe20000410000 */
[----:B0-----:R-:W-:-:S05]  /*e830*/  FSEL R62, R62, -INF , P6 ;  /* 0xff8000003e3e7808 */ /* 0x001fca0003000000 */
[----:B------:R-:W0:Y:S01]  /*e840*/  MUFU.TANH R66, R66 ;  /* 0x0000004200427308 */ /* 0x000e220000002400 */
[----:B------:R-:W-:Y:S02]  /*e850*/  FMNMX.FTZ R133, R132, R133, !PT ;  /* 0x0000008584857209 */ /* 0x000fe40007810000 */
[----:B---3--:R-:W-:-:S05]  /*e860*/  FSEL R71, R9, -INF , P1 ;  /* 0xff80000009477808 */ /* 0x008fca0000800000 */
[----:B------:R-:W3:Y:S01]  /*e870*/  MUFU.TANH R67, R67 ;  /* 0x0000004300437308 */ /* 0x000ee20000002400 */
[----:B------:R-:W-:Y:S02]  /*e880*/  FMNMX.FTZ R133, R62, R133, !PT ;  /* 0x000000853e857209 */ /* 0x000fe40007810000 */
[----:B-1----:R-:W-:-:S05]  /*e890*/  FSEL R63, R63, -INF , P2 ;  /* 0xff8000003f3f7808 */ /* 0x002fca0001000000 */
[----:B------:R-:W1:Y:S01]  /*e8a0*/  MUFU.TANH R70, R70 ;  /* 0x0000004600467308 */ /* 0x000e620000002400 */
[----:B------:R-:W-:Y:S02]  /*e8b0*/  FMNMX.FTZ R133, R71, R133, !PT ;  /* 0x0000008547857209 */ /* 0x000fe40007810000 */
[----:B0-----:R-:W-:Y:S02]  /*e8c0*/  FSEL R66, R66, -INF , P3 ;  /* 0xff80000042427808 */ /* 0x001fe40001800000 */
[----:B------:R-:W-:Y:S02]  /*e8d0*/  FMNMX.FTZ R133, R63, R133, !PT ;  /* 0x000000853f857209 */ /* 0x000fe40007810000 */
[----:B---3--:R-:W-:Y:S02]  /*e8e0*/  FSEL R67, R67, -INF , P4 ;  /* 0xff80000043437808 */ /* 0x008fe40002000000 */
[----:B------:R-:W-:-:S04]  /*e8f0*/  FMNMX.FTZ R133, R66, R133, !PT ;  /* 0x0000008542857209 */ /* 0x000fc80007810000 */
[----:B------:R-:W-:Y:S02]  /*e900*/  FMNMX.FTZ R9, R67, R133, !PT ;  /* 0x0000008543097209 */ /* 0x000fe40007810000 */
[----:B-1----:R-:W-:-:S04]  /*e910*/  FSEL R70, R70, -INF , P5 ;  /* 0xff80000046467808 */ /* 0x002fc80002800000 */
[----:B------:R-:W-:-:S05]  /*e920*/  FMNMX.FTZ R9, R70, R9, !PT ;  /* 0x0000000946097209 */ /* 0x000fca0007810000 */
[----:B------:R-:W0:Y:S02]  /*e930*/  SHFL.BFLY PT, R133, R9, 0x2, 0x1f ;  /* 0x0c401f0009857f89 */ /* 0x000e2400000e0000 */
[----:B0-----:R-:W-:-:S05]  /*e940*/  FMNMX.FTZ R9, R9, R133, !PT ;  /* 0x0000008509097209 */ /* 0x001fca0007810000 */
[----:B------:R-:W0:Y:S01]  /*e950*/  SHFL.BFLY PT, R133, R9, 0x1, 0x1f ;  /* 0x0c201f0009857f89 */ /* 0x000e2200000e0000 */
[----:B------:R-:W-:Y:S01]  /*e960*/  FMUL.FTZ R3, R3, R10 ;  /* 0x0000000a03037220 */ /* 0x000fe20000410000 */
[----:B0-----:R-:W-:-:S04]  /*e970*/  FMNMX.FTZ R9, R9, R133, !PT ;  /* 0x0000008509097209 */ /* 0x001fc80007810000 */
[----:B------:R-:W-:-:S04]  /*e980*/  FSETP.NEU.FTZ.AND P1, PT, R9, -INF , PT ;  /* 0xff8000000900780b */ /* 0x000fc80003f3d000 */
[----:B------:R-:W-:-:S05]  /*e990*/  FSEL R133, R9, RZ, P1 ;  /* 0x000000ff09857208 */ /* 0x000fca0000800000 */
[----:B------:R-:W-:Y:S01]  /*e9a0*/  FADD.FTZ R0, -R133, R0 ;  /* 0x0000000085007221 */ /* 0x000fe20000010100 */
[----:B------:R-:W-:-:S05]  /*e9b0*/  FFMA.FTZ R133, R9, R10, -8 ;  /* 0xc100000009857423 */ /* 0x000fca000001000a */
[----:B------:R-:W-:Y:S01]  /*e9c0*/  FSEL R133, R133, RZ, P1 ;  /* 0x000000ff85857208 */ /* 0x000fe20000800000 */
[-C--:B------:R-:W-:Y:S01]  /*e9d0*/  FMUL.FTZ R0, R0, R10.reuse ;  /* 0x0000000a00007220 */ /* 0x080fe20000410000 */
[----:B------:R-:W-:Y:S03]  /*e9e0*/  MUFU.EX2 R69, R69 ;  /* 0x0000004500457308 */ /* 0x000fe60000000800 */
[----:B------:R-:W-:-:S01]  /*e9f0*/  FFMA.FTZ R131, R131, R10, -R133 ;  /* 0x0000000a83837223 */ /* 0x000fc20000010885 */
[----:B------:R-:W-:-:S04]  /*ea00*/  FFMA.FTZ R13, R13, R10, -R133 ;  /* 0x0000000a0d0d7223 */ /* 0x000fc80000010885 */
[----:B------:R-:W2:Y:S08]  /*ea10*/  MUFU.EX2 R3, R3 ;  /* 0x0000000300037308 */ /* 0x000eb00000000800 */
[----:B------:R-:W-:Y:S08]  /*ea20*/  MUFU.EX2 R131, R131 ;  /* 0x0000008300837308 */ /* 0x000ff00000000800 */
[----:B------:R-:W0:Y:S08]  /*ea30*/  MUFU.EX2 R0, R0 ;  /* 0x0000000000007308 */ /* 0x000e300000000800 */
[----:B------:R-:W1:Y:S08]  /*ea40*/  MUFU.EX2 R11, R11 ;  /* 0x0000000b000b7308 */ /* 0x000e700000000800 */
[----:B------:R-:W3:Y:S08]  /*ea50*/  MUFU.EX2 R13, R13 ;  /* 0x0000000d000d7308 */ /* 0x000ef00000000800 */
[----:B------:R-:W4:Y:S01]  /*ea60*/  MUFU.EX2 R22, R22 ;  /* 0x0000001600167308 */ /* 0x000f220000000800 */
[----:B------:R-:W-:-:S01]  /*ea70*/  FFMA.FTZ R121, R121, R10, -R133 ;  /* 0x0000000a79797223 */ /* 0x000fc20000010885 */
[-CC-:B------:R-:W-:Y:S01]  /*ea80*/  FFMA.FTZ R122, R122, R10.reuse, -R133.reuse ;  /* 0x0000000a7a7a7223 */ /* 0x180fe20000010885 */
[----:B------:R-:W-:-:S01]  /*ea90*/  FFMA.FTZ R125, R125, R10, -R133 ;  /* 0x0000000a7d7d7223 */ /* 0x000fc20000010885 */
[----:B------:R-:W-:-:S04]  /*eaa0*/  FFMA.FTZ R126, R126, R10, -R133 ;  /* 0x0000000a7e7e7223 */ /* 0x000fc80000010885 */
        /* <DEDUP_REMOVED lines=36> */
[----:B--2---:R-:W-:Y:S01]  /*ecf0*/  FFMA.FTZ R133, R3, R134, R69 ;  /* 0x0000008603857223 */ /* 0x004fe20000010045 */
[----:B------:R-:W2:Y:S01]  /*ed00*/  MUFU.EX2 R124, R124 ;  /* 0x0000007c007c7308 */ /* 0x000ea20000000800 */
[----:B0-----:R-:W-:-:S02]  /*ed10*/  FFMA.FTZ R21, R0, R21, R131 ;  /* 0x0000001500157223 */ /* 0x001fc40000010083 */
[----:B-1----:R-:W-:Y:S02]  /*ed20*/  FADD.FTZ R133, R11, R133 ;  /* 0x000000850b857221 */ /* 0x002fe40000010000 */
[----:B---3--:R-:W-:-:S02]  /*ed30*/  FADD.FTZ R134, R13, R21 ;  /* 0x000000150d867221 */ /* 0x008fc40000010000 */
[----:B----4-:R-:W-:Y:S01]  /*ed40*/  FADD.FTZ R21, R22, R133 ;  /* 0x0000008516157221 */ /* 0x010fe20000010000 */
[----:B------:R-:W0:Y:S03]  /*ed50*/  MUFU.EX2 R127, R127 ;  /* 0x0000007f007f7308 */ /* 0x000e260000000800 */
[----:B-----5:R-:W-:-:S05]  /*ed60*/  FADD.FTZ R21, R120, R21 ;  /* 0x0000001578157221 */ /* 0x020fca0000010000 */
[----:B------:R-:W1:Y:S01]  /*ed70*/  MUFU.EX2 R128, R128 ;  /* 0x0000008000807308 */ /* 0x000e620000000800 */
[----:B------:R-:W-:-:S07]  /*ed80*/  FADD.FTZ R21, R123, R21 ;  /* 0x000000157b157221 */ /* 0x000fce0000010000 */
[----:B------:R-:W3:Y:S01]  /*ed90*/  MUFU.EX2 R104, R104 ;  /* 0x0000006800687308 */ /* 0x000ee20000000800 */
[----:B--2---:R-:W-:-:S07]  /*eda0*/  FADD.FTZ R21, R124, R21 ;  /* 0x000000157c157221 */ /* 0x004fce0000010000 */
[----:B------:R-:W2:Y:S01]  /*edb0*/  MUFU.EX2 R121, R121 ;  /* 0x0000007900797308 */ /* 0x000ea20000000800 */
[----:B0-----:R-:W-:-:S07]  /*edc0*/  FADD.FTZ R21, R127, R21 ;  /* 0x000000157f157221 */ /* 0x001fce0000010000 */
[----:B------:R-:W0:Y:S08]  /*edd0*/  MUFU.EX2 R105, R105 ;  /* 0x0000006900697308 */ /* 0x000e300000000800 */
[----:B------:R-:W4:Y:S01]  /*ede0*/  MUFU.EX2 R122, R122 ;  /* 0x0000007a007a7308 */ /* 0x000f220000000800 */
[----:B-1----:R-:W-:-:S07]  /*edf0*/  FADD.FTZ R21, R128, R21 ;  /* 0x0000001580157221 */ /* 0x002fce0000010000 */
[----:B------:R-:W1:Y:S08]  /*ee00*/  MUFU.EX2 R108, R108 ;  /* 0x0000006c006c7308 */ /* 0x000e700000000800 */
[----:B------:R-:W5:Y:S01]  /*ee10*/  MUFU.EX2 R125, R125 ;  /* 0x0000007d007d7308 */ /* 0x000f620000000800 */
[----:B---3--:R-:W-:-:S01]  /*ee20*/  FADD.FTZ R21, R104, R21 ;  /* 0x0000001568157221 */ /* 0x008fc20000010000 */
[----:B--2---:R-:W-:-:S06]  /*ee30*/  FADD.FTZ R133, R121, R134 ;  /* 0x0000008679857221 */ /* 0x004fcc0000010000 */
[----:B------:R-:W2:Y:S08]  /*ee40*/  MUFU.EX2 R109, R109 ;  /* 0x0000006d006d7308 */ /* 0x000eb00000000800 */
[----:B------:R-:W3:Y:S01]  /*ee50*/  MUFU.EX2 R126, R126 ;  /* 0x0000007e007e7308 */ /* 0x000ee20000000800 */
[----:B0-----:R-:W-:-:S01]  /*ee60*/  FADD.FTZ R21, R105, R21 ;  /* 0x0000001569157221 */ /* 0x001fc20000010000 */
[----:B----4-:R-:W-:-:S06]  /*ee70*/  FADD.FTZ R133, R122, R133 ;  /* 0x000000857a857221 */ /* 0x010fcc0000010000 */
[----:B------:R-:W0:Y:S08]  /*ee80*/  MUFU.EX2 R112, R112 ;  /* 0x0000007000707308 */ /* 0x000e300000000800 */
[----:B------:R-:W4:Y:S01]  /*ee90*/  MUFU.EX2 R129, R129 ;  /* 0x0000008100817308 */ /* 0x000f220000000800 */
[----:B-1----:R-:W-:-:S01]  /*eea0*/  FADD.FTZ R21, R108, R21 ;  /* 0x000000156c157221 */ /* 0x002fc20000010000 */
[----:B-----5:R-:W-:-:S06]  /*eeb0*/  FADD.FTZ R133, R125, R133 ;  /* 0x000000857d857221 */ /* 0x020fcc0000010000 */
[----:B------:R-:W1:Y:S08]  /*eec0*/  MUFU.EX2 R113, R113 ;  /* 0x0000007100717308 */ /* 0x000e700000000800 */
[----:B------:R-:W5:Y:S01]  /*eed0*/  MUFU.EX2 R130, R130 ;  /* 0x0000008200827308 */ /* 0x000f620000000800 */
[----:B--2---:R-:W-:-:S01]  /*eee0*/  FADD.FTZ R21, R109, R21 ;  /* 0x000000156d157221 */ /* 0x004fc20000010000 */
[----:B---3--:R-:W-:-:S06]  /*eef0*/  FADD.FTZ R133, R126, R133 ;  /* 0x000000857e857221 */ /* 0x008fcc0000010000 */
        /* <DEDUP_REMOVED lines=104> */
[----:B------:R-:W1:Y:S01]  /*f580*/  MUFU.EX2 R62, R62 ;  /* 0x0000003e003e7308 */ /* 0x000e620000000800 */
[----:B--2---:R-:W-:-:S01]  /*f590*/  FADD.FTZ R21, R68, R21 ;  /* 0x0000001544157221 */ /* 0x004fc20000010000 */
[----:B---3--:R-:W-:-:S06]  /*f5a0*/  FADD.FTZ R133, R58, R133 ;  /* 0x000000853a857221 */ /* 0x008fcc0000010000 */
[----:B------:R-:W2:Y:S01]  /*f5b0*/  MUFU.EX2 R71, R71 ;  /* 0x0000004700477308 */ /* 0x000ea20000000800 */
[----:B0-----:R-:W-:-:S01]  /*f5c0*/  FADD.FTZ R134, R59, R21 ;  /* 0x000000153b867221 */ /* 0x001fc20000010000 */
[----:B----4-:R-:W-:-:S06]  /*f5d0*/  FADD.FTZ R133, R132, R133 ;  /* 0x0000008584857221 */ /* 0x010fcc0000010000 */
[----:B------:R-:W0:Y:S01]  /*f5e0*/  MUFU.EX2 R63, R63 ;  /* 0x0000003f003f7308 */ /* 0x000e220000000800 */
[----:B-1----:R-:W-:-:S01]  /*f5f0*/  FADD.FTZ R133, R62, R133 ;  /* 0x000000853e857221 */ /* 0x002fc20000010000 */
[----:B------:R1:W-:Y:S06]  /*f600*/  STL [R1], R134 ;  /* 0x0000008601007387 */ /* 0x0003ec0000100800 */
[----:B------:R-:W3:Y:S01]  /*f610*/  MUFU.EX2 R66, R66 ;  /* 0x0000004200427308 */ /* 0x000ee20000000800 */
[----:B--2---:R-:W-:-:S07]  /*f620*/  FADD.FTZ R133, R71, R133 ;  /* 0x0000008547857221 */ /* 0x004fce0000010000 */
[----:B------:R-:W2:Y:S01]  /*f630*/  MUFU.EX2 R67, R67 ;  /* 0x0000004300437308 */ /* 0x000ea20000000800 */
[----:B0-----:R-:W-:-:S07]  /*f640*/  FADD.FTZ R133, R63, R133 ;  /* 0x000000853f857221 */ /* 0x001fce0000010000 */
[----:B------:R-:W0:Y:S01]  /*f650*/  MUFU.EX2 R70, R70 ;  /* 0x0000004600467308 */ /* 0x000e220000000800 */
[----:B---3--:R-:W-:-:S04]  /*f660*/  FADD.FTZ R133, R66, R133 ;  /* 0x0000008542857221 */ /* 0x008fc80000010000 */
[----:B--2---:R-:W-:-:S04]  /*f670*/  FADD.FTZ R133, R67, R133 ;  /* 0x0000008543857221 */ /* 0x004fc80000010000 */
[----:B0-----:R-:W-:Y:S01]  /*f680*/  FADD.FTZ R21, R70, R133 ;  /* 0x0000008546157221 */ /* 0x001fe20000010000 */
[----:B-1----:R-:W-:Y:S06]  /*f690*/  @!P0 BRA `(.L_x_2396) ;  /* 0x0000000000048947 */ /* 0x002fec0003800000 */
[----:B------:R-:W-:Y:S01]  /*f6a0*/  BPT.TRAP 0x1 ;  /* 0x000000040000795c */ /* 0x000fe20000300000 */
.L_x_2396:
[----:B------:R-:W2:Y:S01]  /*f6b0*/  LDL R133, [R1+0x24] ;  /* 0x0000240001857983 */ /* 0x000ea20000100800 */
[----:B------:R-:W-:Y:S01]  /*f6c0*/  VIADD R20, R20, 0x13260 ;  /* 0x0001326014147836 */ /* 0x000fe20000000000 */
[----:B------:R-:W-:Y:S02]  /*f6d0*/  F2FP.SATFINITE.E4M3.F32.PACK_AB_MERGE_C R22, R120, R22, RZ ;  /* 0x000000167816723e */ /* 0x000fe400048070ff */
[----:B------:R-:W-:Y:S02]  /*f6e0*/  F2FP.SATFINITE.E4M3.F32.PACK_AB_MERGE_C R127, R128, R127, RZ ;  /* 0x0000007f807f723e */ /* 0x000fe400048070ff */
[----:B------:R-:W-:Y:S02]  /*f6f0*/  F2FP.SATFINITE.E4M3.F32.PACK_AB_MERGE_C R129, R130, R129, RZ ;  /* 0x000000818281723e */ /* 0x000fe400048070ff */
[----:B------:R-:W-:Y:S02]  /*f700*/  F2FP.SATFINITE.E4M3.F32.PACK_AB_MERGE_C R108, R109, R108, RZ ;  /* 0x0000006c6d6c723e */ /* 0x000fe400048070ff */
[----:B------:R-:W-:-:S02]  /*f710*/  F2FP.SATFINITE.E4M3.F32.PACK_AB_MERGE_C R110, R111, R110, RZ ;  /* 0x0000006e6f6e723e */ /* 0x000fc400048070ff */
[----:B------:R-:W-:Y:S02]  /*f720*/  F2FP.SATFINITE.E4M3.F32.PACK_AB_MERGE_C R116, R117, R116, RZ ;  /* 0x000000747574723e */ /* 0x000fe400048070ff */
[----:B------:R-:W-:Y:S02]  /*f730*/  F2FP.SATFINITE.E4M3.F32.PACK_AB_MERGE_C R121, R122, R121, RZ ;  /* 0x000000797a79723e */ /* 0x000fe400048070ff */
[----:B------:R-:W-:Y:S02]  /*f740*/  PRMT R20, R136, 0x654, R20 ;  /* 0x0000065488147816 */ /* 0x000fe40000000014 */
[----:B------:R-:W-:Y:S02]  /*f750*/  F2FP.SATFINITE.E4M3.F32.PACK_AB_MERGE_C R11, R11, R69, R22 ;  /* 0x000000450b0b723e */ /* 0x000fe40004807016 */
[----:B------:R-:W-:Y:S01]  /*f760*/  F2FP.SATFINITE.E4M3.F32.PACK_AB_MERGE_C R127, R124, R123, R127 ;  /* 0x0000007b7c7f723e */ /* 0x000fe2000480707f */
[----:B------:R0:W-:Y:S01]  /*f770*/  SYNCS.ARRIVE.TRANS64.RED.A1T0 RZ, [R20+URZ], RZ ;  /* 0x000000ff14ff79a7 */ /* 0x0001e2000810043f */
[----:B------:R-:W-:-:S02]  /*f780*/  F2FP.SATFINITE.E4M3.F32.PACK_AB_MERGE_C R129, R126, R125, R129 ;  /* 0x0000007d7e81723e */ /* 0x000fc40004807081 */
[----:B------:R-:W-:Y:S02]  /*f790*/  F2FP.SATFINITE.E4M3.F32.PACK_AB_MERGE_C R108, R105, R104, R108 ;  /* 0x00000068696c723e */ /* 0x000fe4000480706c */
[----:B------:R-:W-:Y:S02]  /*f7a0*/  F2FP.SATFINITE.E4M3.F32.PACK_AB_MERGE_C R110, R107, R106, R110 ;  /* 0x0000006a6b6e723e */ /* 0x000fe4000480706e */
[----:B------:R-:W-:Y:S02]  /*f7b0*/  F2FP.SATFINITE.E4M3.F32.PACK_AB_MERGE_C R116, R113, R112, R116 ;  /* 0x000000707174723e */ /* 0x000fe40004807074 */
        /* <DEDUP_REMOVED lines=69> */
[----:B------:R-:W-:Y:S02]  /*fc10*/  MOV R153, R121 ;  /* 0x0000007900997202 */ /* 0x000fe40000000f00 */
[C---:B--2---:R-:W-:Y:S01]  /*fc20*/  ISETP.GT.AND P1, PT, R8.reuse, R133, PT ;  /* 0x000000850800720c */ /* 0x044fe20003f24270 */
[----:B------:R-:W-:-:S12]  /*fc30*/  VIADD R8, R8, 0xffffffff ;  /* 0xffffffff08087836 */ /* 0x000fd80000000000 */
[----:B0-----:R-:W-:Y:S05]  /*fc40*/  @P1 BRA `(.L_x_2397) ;  /* 0xffffffc400541947 */ /* 0x001fea000383ffff */
[----:B------:R-:W-:Y:S05]  /*fc50*/  BSYNC B1 ;  /* 0x0000000000017941 */ /* 0x000fea0003800000 */
.L_x_2384:
[----:B------:R0:W-:Y:S01]  /*fc60*/  STL [R1+0x18], R24 ;  /* 0x0000181801007387 */ /* 0x0001e20000100800 */
[----:B------:R-:W-:Y:S01]  /*fc70*/  IMAD.MOV.U32 R0, RZ, RZ, R9 ;  /* 0x000000ffff007224 */ /* 0x000fe200078e0009 */
[----:B------:R-:W-:Y:S01]  /*fc80*/  MOV R156, R14 ;  /* 0x0000000e009c7202 */ /* 0x000fe20000000f00 */
[----:B------:R-:W-:Y:S01]  /*fc90*/  IMAD.MOV.U32 R3, RZ, RZ, R12 ;  /* 0x000000ffff037224 */ /* 0x000fe200078e000c */
[----:B------:R0:W-:Y:S01]  /*fca0*/  STL [R1+0x1c], R25 ;  /* 0x00001c1901007387 */ /* 0x0001e20000100800 */
[----:B------:R-:W-:-:S07]  /*fcb0*/  IMAD.MOV.U32 R22, RZ, RZ, R15 ;  /* 0x000000ffff167224 */ /* 0x000fce00078e000f */
.L_x_2383:
[----:B------:R-:W-:Y:S05]  /*fcc0*/  BSYNC B0 ;  /* 0x0000000000007941 */ /* 0x000fea0003800000 */
.L_x_2382:
[----:B------:R-:W2:Y:S01]  /*fcd0*/  LDL R9, [R1+0x4c] ;  /* 0x00004c0001097983 */ /* 0x000ea20000100800 */
[----:B------:R-:W-:Y:S01]  /*fce0*/  BSSY B0, `(.L_x_2398) ;  /* 0x00002f8000007945 */ /* 0x000fe20003800000 */
[----:B--2---:R-:W-:-:S13]  /*fcf0*/  ISETP.GE.AND P1, PT, R8, R9, PT ;  /* 0x000000090800720c */ /* 0x004fda0003f26270 */
[----:B------:R-:W-:Y:S05]  /*fd00*/  @!P1 BRA `(.L_x_2399) ;  /* 0x0000002c00d49947 */ /* 0x000fea0003800000 */
[----:B------:R-:W-:Y:S02]  /*fd10*/  IMAD.MOV.U32 R9, RZ, RZ, R0 ;  /* 0x000000ffff097224 */ /* 0x000fe400078e0000 */
[----:B------:R-:W-:Y:S02]  /*fd20*/  IMAD.MOV.U32 R14, RZ, RZ, R3 ;  /* 0x000000ffff0e7224 */ /* 0x000fe400078e0003 */
[----:B------:R-:W-:Y:S02]  /*fd30*/  IMAD.MOV.U32 R15, RZ, RZ, R156 ;  /* 0x000000ffff0f7224 */ /* 0x000fe400078e009c */
[----:B------:R-:W-:-:S07]  /*fd40*/  IMAD.MOV.U32 R20, RZ, RZ, R22 ;  /* 0x000000ffff147224 */ /* 0x000fce00078e0016 */
.L_x_2412:
[----:B------:R-:W-:-:S05]  /*fd50*/  VIADD R0, R20, 0x1 ;  /* 0x0000000114007836 */ /* 0x000fca0000000000 */
[----:B------:R-:W-:-:S04]  /*fd60*/  ISETP.NE.AND P1, PT, R0, 0x2, PT ;  /* 0x000000020000780c */ /* 0x000fc80003f25270 */
[----:B------:R-:W-:Y:S02]  /*fd70*/  SEL R0, R0, RZ, P1 ;  /* 0x000000ff00007207 */ /* 0x000fe40000800000 */
[----:B------:R-:W-:-:S03]  /*fd80*/  SEL R156, RZ, 0x1, P1 ;  /* 0x00000001ff9c7807 */ /* 0x000fc60000800000 */
[----:B------:R-:W-:Y:S01]  /*fd90*/  IMAD.MOV.U32 R22, RZ, RZ, R0 ;  /* 0x000000ffff167224 */ /* 0x000fe200078e0000 */
[----:B------:R-:W-:Y:S01]  /*fda0*/  LOP3.LUT R156, R15, R156, RZ, 0x3c, !PT ;  /* 0x0000009c0f9c7212 */ /* 0x000fe200078e3cff */
[----:B------:R-:W-:Y:S06]  /*fdb0*/  @!P0 BRA `(.L_x_2400) ;  /* 0x0000000000048947 */ /* 0x000fec0003800000 */
[----:B------:R-:W-:Y:S01]  /*fdc0*/  BPT.TRAP 0x1 ;  /* 0x000000040000795c */ /* 0x000fe20000300000 */
.L_x_2400:
[----:B------:R-:W-:Y:S01]  /*fdd0*/  IMAD R3, R22, 0x8, R18 ;  /* 0x0000000816037824 */ /* 0x000fe200078e0212 */
[----:B------:R-:W-:-:S04]  /*fde0*/  SHF.L.U32 R10, R156, 0x1f, RZ ;  /* 0x0000001f9c0a7819 */ /* 0x000fc800000006ff */
[----:B------:R1:W2:Y:S01]  /*fdf0*/  SYNCS.PHASECHK.TRANS64.TRYWAIT P1, [R3+URZ+0x13230], R10 ;  /* 0x0132300a030075a7 */ /* 0x0002a2000802017f */
[----:B------:R-:W-:Y:S05]  /*fe00*/  @!P0 BRA `(.L_x_2401) ;  /* 0x0000000000048947 */ /* 0x000fea0003800000 */
[----:B------:R-:W-:Y:S01]  /*fe10*/  BPT.TRAP 0x1 ;  /* 0x000000040000795c */ /* 0x000fe20000300000 */
.L_x_2401:
[----:B------:R-:W0:Y:S01]  /*fe20*/  LDL R11, [R1+0x3c] ;  /* 0x00003c00010b7983 */ /* 0x000e220000100800 */
[----:B------:R-:W-:Y:S01]  /*fe30*/  BSSY B1, `(.L_x_2402) ;  /* 0x0000007000017945 */ /* 0x000fe20003800000 */
[----:B0-----:R-:W-:-:S04]  /*fe40*/  IMAD R25, R22, 0x280, R11 ;  /* 0x0000028016197824 */ /* 0x001fc800078e020b */
[C---:B------:R-:W-:Y:S01]  /*fe50*/  VIADD R13, R25.reuse, 0x80 ;  /* 0x00000080190d7836 */ /* 0x040fe20000000000 */
[----:B------:R-:W-:Y:S01]  /*fe60*/  IADD3 R24, R25, 0x100, RZ ;  /* 0x0000010019187810 */ /* 0x000fe20007ffe0ff */
[----:B--2---:R-:W-:Y:S06]  /*fe70*/  @P1 BRA `(.L_x_2403) ;  /* 0x0000000000081947 */ /* 0x004fec0003800000 */
[----:B------:R-:W0:Y:S02]  /*fe80*/  SYNCS.PHASECHK.TRANS64.TRYWAIT P1, [R3+URZ+0x13230], R10 ;  /* 0x0132300a030075a7 */ /* 0x000e24000802017f */
[----:B0-----:R-:W-:Y:S05]  /*fe90*/  @!P1 BRA `(.L_x_2404) ;  /* 0x000000ec00849947 */ /* 0x001fea0003800000 */
.L_x_2403:
[----:B------:R-:W-:Y:S05]  /*fea0*/  BSYNC B1 ;  /* 0x0000000000017941 */ /* 0x000fea0003800000 */
.L_x_2402:
[----:B01----:R-:W-:Y:S01]  /*feb0*/  IMAD.MOV.U32 R10, RZ, RZ, R25 ;  /* 0x000000ffff0a7224 */ /* 0x003fe200078e0019 */
[----:B------:R-:W-:Y:S01]  /*fec0*/  R2UR UR4, R4 ;  /* 0x00000000040472ca */ /* 0x000fe200000e0000 */
[----:B------:R-:W-:Y:S01]  /*fed0*/  IMAD.MOV.U32 R11, RZ, RZ, -0x7fffffe0 ;  /* 0x80000020ff0b7424 */ /* 0x000fe200078e00ff */
[----:B------:R-:W-:Y:S01]  /*fee0*/  R2UR UR5, R5 ;  /* 0x00000000050572ca */ /* 0x000fe200000e0000 */
[----:B------:R-:W-:Y:S01]  /*fef0*/  WARPGROUP.ARRIVE ;  /* 0x00000000000079c5 */ /* 0x000fe20000000000 */
[----:B------:R-:W-:Y:S01]  /*ff00*/  R2UR UR6, R10 ;  /* 0x000000000a0672ca */ /* 0x000fe200000e0000 */
[----:B------:R-:W-:Y:S01]  /*ff10*/  IMAD.MOV.U32 R10, RZ, RZ, R13 ;  /* 0x000000ffff0a7224 */ /* 0x000fe200078e000d */
[----:B------:R-:W-:Y:S01]  /*ff20*/  R2UR UR7, R11 ;  /* 0x000000000b0772ca */ /* 0x000fe200000e0000 */
[----:B------:R-:W-:Y:S01]  /*ff30*/  VIADD R12, R25, 0x180 ;  /* 0x00000180190c7836 */ /* 0x000fe20000000000 */
        /* <DEDUP_REMOVED lines=29> */
[----:B------:R-:W-:Y:S01]  /*10110*/  R2UR UR7, R11 ;  /* 0x000000000b0772ca */ /* 0x000fe200000e0000 */
[----:B------:R-:W-:Y:S01]  /*10120*/  IMAD.MOV.U32 R11, RZ, RZ, -0x7fffffe0 ;  /* 0x80000020ff0b7424 */ /* 0x000fe200078e00ff */
[----:B------:R-:W-:Y:S01]  /*10130*/  R2UR UR6, R10 ;  /* 0x000000000a0672ca */ /* 0x000fe200000e0000 */
[----:B------:R-:W-:Y:S01]  /*10140*/  VIADD R10, R25, 0x182 ;  /* 0x00000182190a7836 */ /* 0x000fe20000000000 */
[----:B------:R-:W-:Y:S01]  /*10150*/  R2UR UR4, R6 ;  /* 0x00000000060472ca */ /* 0x000fe200000e0000 */
[----:B------:R-:W-:Y:S01]  /*10160*/  IMAD.MOV.U32 R25, RZ, RZ, -0x7fffffe0 ;  /* 0x80000020ff197424 */ /* 0x000fe200078e00ff */
[----:B------:R-:W-:-:S02]  /*10170*/  R2UR UR5, R7 ;  /* 0x00000000070572ca */ /* 0x000fc400000e0000 */
        /* <DEDUP_REMOVED lines=42> */
.L_x_2405:
[----:B------:R-:W-:Y:S01]  /*10420*/  SHF.L.U32 R3, R15, 0x1f, RZ ;  /* 0x0000001f0f037819 */ /* 0x000fe200000006ff */
[----:B------:R-:W-:-:S04]  /*10430*/  IMAD R15, R20, 0x8, R18 ;  /* 0x00000008140f7824 */ /* 0x000fc800078e0212 */
[----:B------:R0:W1:Y:S01]  /*10440*/  SYNCS.PHASECHK.TRANS64.TRYWAIT P1, [R15+URZ+0x13250], R3 ;  /* 0x013250030f0075a7 */ /* 0x000062000802017f */
[----:B------:R-:W-:Y:S05]  /*10450*/  @!P0 BRA `(.L_x_2406) ;  /* 0x0000000000048947 */ /* 0x000fea0003800000 */
[----:B------:R-:W-:Y:S01]  /*10460*/  BPT.TRAP 0x1 ;  /* 0x000000040000795c */ /* 0x000fe20000300000 */
.L_x_2406:
[----:B------:R-:W-:Y:S04]  /*10470*/  BSSY B1, `(.L_x_2407) ;  /* 0x0000004000017945 */ /* 0x000fe80003800000 */
[----:B-1----:R-:W-:Y:S05]  /*10480*/  @P1 BRA `(.L_x_2408) ;  /* 0x0000000000081947 */ /* 0x002fea0003800000 */
[----:B------:R-:W1:Y:S02]  /*10490*/  SYNCS.PHASECHK.TRANS64.TRYWAIT P1, [R15+URZ+0x13250], R3 ;  /* 0x013250030f0075a7 */ /* 0x000e64000802017f */
[----:B-1----:R-:W-:Y:S05]  /*104a0*/  @!P1 BRA `(.L_x_2409) ;  /* 0x000000e800149947 */ /* 0x002fea0003800000 */
.L_x_2408:
[----:B------:R-:W-:Y:S05]  /*104b0*/  BSYNC B1 ;  /* 0x0000000000017941 */ /* 0x000fea0003800000 */
.L_x_2407:
[----:B------:R-:W2:Y:S01]  /*104c0*/  LDL.LU R24, [R1+0x18] ;  /* 0x0000180001187983 */ /* 0x000ea20000300800 */
[----:B01----:R-:W-:Y:S01]  /*104d0*/  VIADD R3, R18, 0x1000 ;  /* 0x0000100012037836 */ /* 0x003fe20000000000 */
[----:B------:R-:W-:Y:S02]  /*104e0*/  MOV R11, 0xc0000010 ;  /* 0xc0000010000b7802 */ /* 0x000fe40000000f00 */
        /* <DEDUP_REMOVED lines=40> */
.L_x_2410:
[----:B------:R-:W2:Y:S04]  /*10770*/  LDL.LU R139, [R1] ;  /* 0x00000000018b7983 */ /* 0x000ea80000300800 */
[----:B------:R-:W3:Y:S01]  /*10780*/  LDL R138, [R1+0x20] ;  /* 0x00002000018a7983 */ /* 0x000ee20000100800 */
[C---:B------:R-:W-:Y:S01]  /*10790*/  FMUL.FTZ R11, R2.reuse, R120 ;  /* 0x00000078020b7220 */ /* 0x040fe20000410000 */
[C---:B------:R-:W-:Y:S01]  /*107a0*/  FMUL.FTZ R12, R2.reuse, R121 ;  /* 0x00000079020c7220 */ /* 0x040fe20000410000 */
[----:B------:R-:W-:Y:S01]  /*107b0*/  FMUL.FTZ R13, R2, R124 ;  /* 0x0000007c020d7220 */ /* 0x000fe20000410000 */
[----:B------:R-:W-:Y:S01]  /*107c0*/  LEA R0, R0, R18, 0x3 ;  /* 0x0000001200007211 */ /* 0x000fe200078e18ff */
[C---:B------:R-:W-:Y:S01]  /*107d0*/  FMUL.FTZ R20, R2.reuse, R125 ;  /* 0x0000007d02147220 */ /* 0x040fe20000410000 */
[C---:B------:R-:W-:Y:S01]  /*107e0*/  FMUL.FTZ R137, R2.reuse, R122 ;  /* 0x0000007a02897220 */ /* 0x040fe20000410000 */
[----:B------:R-:W0:Y:S01]  /*107f0*/  MUFU.TANH R11, R11 ;  /* 0x0000000b000b7308 */ /* 0x000e220000002400 */
[----:B------:R-:W-:Y:S01]  /*10800*/  FMUL.FTZ R122, R2, R128 ;  /* 0x00000080027a7220 */ /* 0x000fe20000410000 */
[----:B------:R-:W-:-:S02]  /*10810*/  VIADD R0, R0, 0x13240 ;  /* 0x0001324000007836 */ /* 0x000fc40000000000 */
        /* <DEDUP_REMOVED lines=83> */
[----:B------:R-:W-:-:S02]  /*10d50*/  FMUL.FTZ R71, R2, R71 ;  /* 0x0000004702477220 */ /* 0x000fc40000410000 */
        /* <DEDUP_REMOVED lines=13> */
[----:B------:R-:W2:Y:S08]  /*10e30*/  MUFU.TANH R72, R72 ;  /* 0x0000004800487308 */ /* 0x000eb00000002400 */
        /* <DEDUP_REMOVED lines=11> */
[----:B------:R-:W2:Y:S01]  /*10ef0*/  MUFU.TANH R64, R64 ;  /* 0x0000004000407308 */ /* 0x000ea20000002400 */
[----:B---3--:R-:W-:-:S07]  /*10f00*/  PRMT R0, R138, 0x654, R0 ;  /* 0x000006548a007816 */ /* 0x008fce0000000000 */
[----:B------:R-:W3:Y:S01]  /*10f10*/  MUFU.TANH R65, R65 ;  /* 0x0000004100417308 */ /* 0x000ee20000002400 */
[----:B------:R0:W-:Y:S07]  /*10f20*/  SYNCS.ARRIVE.TRANS64.RED.A1T0 RZ, [R0+URZ], RZ ;  /* 0x000000ff00ff79a7 */ /* 0x0001ee000810043f */
[----:B------:R-:W3:Y:S01]  /*10f30*/  MUFU.TANH R68, R68 ;  /* 0x0000004400447308 */ /* 0x000ee20000002400 */
[----:B0-----:R-:W-:-:S04]  /*10f40*/  FMNMX.FTZ R0, R11, R14, !PT ;  /* 0x0000000e0b007209 */ /* 0x001fc80007810000 */
[----:B-1----:R-:W-:-:S03]  /*10f50*/  FMNMX.FTZ R0, R12, R0, !PT ;  /* 0x000000000c007209 */ /* 0x002fc60007810000 */
[----:B------:R-:W0:Y:S01]  /*10f60*/  MUFU.TANH R69, R69 ;  /* 0x0000004500457308 */ /* 0x000e220000002400 */
[----:B----4-:R-:W-:-:S04]  /*10f70*/  FMNMX.FTZ R0, R13, R0, !PT ;  /* 0x000000000d007209 */ /* 0x010fc80007810000 */
[----:B-----5:R-:W-:-:S03]  /*10f80*/  FMNMX.FTZ R0, R20, R0, !PT ;  /* 0x0000000014007209 */ /* 0x020fc60007810000 */
[----:B------:R-:W1:Y:S01]  /*10f90*/  MUFU.TANH R137, R137 ;  /* 0x0000008900897308 */ /* 0x000e620000002400 */
        /* <DEDUP_REMOVED lines=49> */
[----:B---3--:R-:W-:-:S03]  /*112b0*/  FMNMX.FTZ R0, R65, R0, !PT ;  /* 0x0000000041007209 */ /* 0x008fc60007810000 */
[----:B------:R-:W3:Y:S01]  /*112c0*/  MUFU.TANH R91, R91 ;  /* 0x0000005b005b7308 */ /* 0x000ee20000002400 */
[----:B------:R-:W-:-:S04]  /*112d0*/  FMNMX.FTZ R0, R68, R0, !PT ;  /* 0x0000000044007209 */ /* 0x000fc80007810000 */
[----:B0-----:R-:W-:-:S03]  /*112e0*/  FMNMX.FTZ R3, R69, R0, !PT ;  /* 0x0000000045037209 */ /* 0x001fc60007810000 */
[----:B------:R-:W0:Y:S02]  /*112f0*/  MUFU.TANH R94, R94 ;  /* 0x0000005e005e7308 */ /* 0x000e240000002400 */
[----:B------:R-:W1:Y:S06]  /*11300*/  SHFL.BFLY PT, R0, R3, 0x2, 0x1f ;  /* 0x0c401f0003007f89 */ /* 0x000e6c00000e0000 */
[----:B------:R-:W0:Y:S08]  /*11310*/  MUFU.TANH R95, R95 ;  /* 0x0000005f005f7308 */ /* 0x000e300000002400 */
[----:B------:R-:W0:Y:S08]  /*11320*/  MUFU.TANH R98, R98 ;  /* 0x0000006200627308 */ /* 0x000e300000002400 */
[----:B------:R-:W0:Y:S01]  /*11330*/  MUFU.TANH R99, R99 ;  /* 0x0000006300637308 */ /* 0x000e220000002400 */
[----:B-1----:R-:W-:-:S05]  /*11340*/  FMNMX.FTZ R3, R3, R0, !PT ;  /* 0x0000000003037209 */ /* 0x002fca0007810000 */
[----:B------:R-:W1:Y:S02]  /*11350*/  SHFL.BFLY PT, R0, R3, 0x1, 0x1f ;  /* 0x0c201f0003007f89 */ /* 0x000e6400000e0000 */
[----:B------:R-:W0:Y:S08]  /*11360*/  MUFU.TANH R102, R102 ;  /* 0x0000006600667308 */ /* 0x000e300000002400 */
[----:B------:R-:W0:Y:S08]  /*11370*/  MUFU.TANH R103, R103 ;  /* 0x0000006700677308 */ /* 0x000e300000002400 */
[----:B------:R-:W0:Y:S01]  /*11380*/  MUFU.TANH R74, R74 ;  /* 0x0000004a004a7308 */ /* 0x000e220000002400 */
[----:B-1----:R-:W-:-:S07]  /*11390*/  FMNMX.FTZ R3, R3, R0, !PT ;  /* 0x0000000003037209 */ /* 0x002fce0007810000 */
[----:B------:R-:W1:Y:S01]  /*113a0*/  MUFU.TANH R75, R75 ;  /* 0x0000004b004b7308 */ /* 0x000e620000002400 */
[----:B------:R-:W-:Y:S01]  /*113b0*/  FMNMX.FTZ R0, R137, R9, !PT ;  /* 0x0000000989007209 */ /* 0x000fe20007810000 */
[----:B------:R-:W-:-:S03]  /*113c0*/  FADD.FTZ R130, -R3, R14 ;  /* 0x0000000e03827221 */ /* 0x000fc60000010100 */
        /* <DEDUP_REMOVED lines=26> */
[----:B0-----:R-:W-:-:S04]  /*11570*/  FMNMX.FTZ R0, R94, R0, !PT ;  /* 0x000000005e007209 */ /* 0x001fc80007810000 */
        /* <DEDUP_REMOVED lines=9> */
[----:B-1----:R-:W-:-:S03]  /*11610*/  FMNMX.FTZ R0, R75, R0, !PT ;  /* 0x000000004b007209 */ /* 0x002fc60007810000 */
[----:B------:R-:W1:Y:S01]  /*11620*/  MUFU.TANH R70, R70 ;  /* 0x0000004600467308 */ /* 0x000e620000002400 */
[----:B----4-:R-:W-:-:S04]  /*11630*/  FMNMX.FTZ R0, R78, R0, !PT ;  /* 0x000000004e007209 */ /* 0x010fc80007810000 */
[----:B-----5:R-:W-:-:S03]  /*11640*/  FMNMX.FTZ R0, R79, R0, !PT ;  /* 0x000000004f007209 */ /* 0x020fc60007810000 */
[----:B------:R-:W4:Y:S01]  /*11650*/  MUFU.TANH R71, R71 ;  /* 0x0000004700477308 */ /* 0x000f220000002400 */
[----:B------:R-:W-:-:S04]  /*11660*/  FMNMX.FTZ R0, R82, R0, !PT ;  /* 0x0000000052007209 */ /* 0x000fc80007810000 */
[----:B------:R-:W-:-:S04]  /*11670*/  FMNMX.FTZ R0, R83, R0, !PT ;  /* 0x0000000053007209 */ /* 0x000fc80007810000 */
[----:B------:R-:W-:-:S04]  /*11680*/  FMNMX.FTZ R0, R86, R0, !PT ;  /* 0x0000000056007209 */ /* 0x000fc80007810000 */
[----:B--2---:R-:W-:-:S04]  /*11690*/  FMNMX.FTZ R0, R87, R0, !PT ;  /* 0x0000000057007209 */ /* 0x004fc80007810000 */
[----:B------:R-:W-:-:S04]  /*116a0*/  FMNMX.FTZ R0, R58, R0, !PT ;  /* 0x000000003a007209 */ /* 0x000fc80007810000 */
[----:B------:R-:W-:-:S04]  /*116b0*/  FMNMX.FTZ R0, R59, R0, !PT ;  /* 0x000000003b007209 */ /* 0x000fc80007810000 */
[----:B---3--:R-:W-:-:S04]  /*116c0*/  FMNMX.FTZ R0, R62, R0, !PT ;  /* 0x000000003e007209 */ /* 0x008fc80007810000 */
[----:B0-----:R-:W-:-:S04]  /*116d0*/  FMNMX.FTZ R0, R63, R0, !PT ;  /* 0x000000003f007209 */ /* 0x001fc80007810000 */
[----:B------:R-:W-:-:S04]  /*116e0*/  FMNMX.FTZ R0, R66, R0, !PT ;  /* 0x0000000042007209 */ /* 0x000fc80007810000 */
[----:B------:R-:W-:-:S04]  /*116f0*/  FMNMX.FTZ R0, R67, R0, !PT ;  /* 0x0000000043007209 */ /* 0x000fc80007810000 */
[----:B-1----:R-:W-:-:S04]  /*11700*/  FMNMX.FTZ R0, R70, R0, !PT ;  /* 0x0000000046007209 */ /* 0x002fc80007810000 */
[----:B----4-:R-:W-:-:S05]  /*11710*/  FMNMX.FTZ R0, R71, R0, !PT ;  /* 0x0000000047007209 */ /* 0x010fca0007810000 */
[----:B------:R-:W0:Y:S02]  /*11720*/  SHFL.BFLY PT, R10, R0, 0x2, 0x1f ;  /* 0x0c401f00000a7f89 */ /* 0x000e2400000e0000 */
[----:B0-----:R-:W-:-:S05]  /*11730*/  FMNMX.FTZ R0, R0, R10, !PT ;  /* 0x0000000a00007209 */ /* 0x001fca0007810000 */
[----:B------:R-:W0:Y:S02]  /*11740*/  SHFL.BFLY PT, R10, R0, 0x1, 0x1f ;  /* 0x0c201f00000a7f89 */ /* 0x000e2400000e0000 */
[----:B0-----:R-:W-:Y:S01]  /*11750*/  FMNMX.FTZ R0, R0, R10, !PT ;  /* 0x0000000a00007209 */ /* 0x001fe20007810000 */
[----:B------:R-:W-:-:S04]  /*11760*/  IMAD.U32 R10, RZ, RZ, UR36 ;  /* 0x00000024ff0a7e24 */ /* 0x000fc8000f8e00ff */
[----:B------:R-:W-:Y:S01]  /*11770*/  FADD.FTZ R14, -R0, R9 ;  /* 0x00000009000e7221 */ /* 0x000fe20000010100 */
[----:B------:R-:W-:-:S01]  /*11780*/  FFMA.FTZ R9, R3, R10, -8 ;  /* 0xc100000003097423 */ /* 0x000fc2000001000a */
[-C--:B------:R-:W-:Y:S01]  /*11790*/  FFMA.FTZ R131, R0, R10.reuse, -8 ;  /* 0xc100000000837423 */ /* 0x080fe2000001000a */
[-C--:B------:R-:W-:Y:S01]  /*117a0*/  FMUL.FTZ R130, R130, R10.reuse ;  /* 0x0000000a82827220 */ /* 0x080fe20000410000 */
[-C--:B------:R-:W-:Y:S01]  /*117b0*/  FMUL.FTZ R14, R14, R10.reuse ;  /* 0x0000000a0e0e7220 */ /* 0x080fe20000410000 */
[----:B------:R-:W-:-:S01]  /*117c0*/  FFMA.FTZ R11, R11, R10, -R9 ;  /* 0x0000000a0b0b7223 */ /* 0x000fc20000010809 */
[-C--:B------:R-:W-:Y:S01]  /*117d0*/  FFMA.FTZ R132, R137, R10.reuse, -R131 ;  /* 0x0000000a89847223 */ /* 0x080fe20000010883 */
        /* <DEDUP_REMOVED lines=71> */
[----:B------:R-:W-:-:S01]  /*11c50*/  FFMA.FTZ R82, R82, R10, -R131 ;  /* 0x0000000a52527223 */ /* 0x000fc20000010883 */
[-CC-:B------:R-:W-:Y:S01]  /*11c60*/  FFMA.FTZ R83, R83, R10.reuse, -R131.reuse ;  /* 0x0000000a53537223 */ /* 0x180fe20000010883 */
[----:B------:R-:W-:-:S01]  /*11c70*/  FFMA.FTZ R86, R86, R10, -R131 ;  /* 0x0000000a56567223 */ /* 0x000fc20000010883 */
[-CC-:B------:R-:W-:Y:S01]  /*11c80*/  FFMA.FTZ R87, R87, R10.reuse, -R131.reuse ;  /* 0x0000000a57577223 */ /* 0x180fe20000010883 */
[----:B------:R-:W-:-:S01]  /*11c90*/  FFMA.FTZ R58, R58, R10, -R131 ;  /* 0x0000000a3a3a7223 */ /* 0x000fc20000010883 */
[-CC-:B------:R-:W-:Y:S01]  /*11ca0*/  FFMA.FTZ R59, R59, R10.reuse, -R131.reuse ;  /* 0x0000000a3b3b7223 */ /* 0x180fe20000010883 */
[----:B------:R-:W-:-:S01]  /*11cb0*/  FFMA.FTZ R62, R62, R10, -R131 ;  /* 0x0000000a3e3e7223 */ /* 0x000fc20000010883 */
[----:B------:R-:W3:Y:S01]  /*11cc0*/  MUFU.EX2 R69, R69 ;  /* 0x0000004500457308 */ /* 0x000ee20000000800 */
[----:B------:R-:W-:-:S01]  /*11cd0*/  FFMA.FTZ R63, R63, R10, -R131 ;  /* 0x0000000a3f3f7223 */ /* 0x000fc20000010883 */
[-CC-:B------:R-:W-:Y:S01]  /*11ce0*/  FFMA.FTZ R66, R66, R10.reuse, -R131.reuse ;  /* 0x0000000a42427223 */ /* 0x180fe20000010883 */
[----:B------:R-:W-:-:S01]  /*11cf0*/  FFMA.FTZ R67, R67, R10, -R131 ;  /* 0x0000000a43437223 */ /* 0x000fc20000010883 */
[-CC-:B------:R-:W-:Y:S01]  /*11d00*/  FFMA.FTZ R70, R70, R10.reuse, -R131.reuse ;  /* 0x0000000a46467223 */ /* 0x180fe20000010883 */
[----:B------:R-:W-:-:S01]  /*11d10*/  FFMA.FTZ R71, R71, R10, -R131 ;  /* 0x0000000a47477223 */ /* 0x000fc20000010883 */
[----:B0-----:R-:W-:Y:S01]  /*11d20*/  FFMA.FTZ R131, R130, R139, R11 ;  /* 0x0000008b82837223 */ /* 0x001fe2000001000b */
[----:B-1----:R-:W-:-:S01]  /*11d30*/  FFMA.FTZ R21, R14, R21, R132 ;  /* 0x000000150e157223 */ /* 0x002fc20000010084 */
[----:B------:R-:W0:Y:S02]  /*11d40*/  MUFU.EX2 R13, R13 ;  /* 0x0000000d000d7308 */ /* 0x000e240000000800 */
[----:B--2---:R-:W-:-:S06]  /*11d50*/  FADD.FTZ R131, R12, R131 ;  /* 0x000000830c837221 */ /* 0x004fcc0000010000 */
        /* <DEDUP_REMOVED lines=155> */
.L_x_2411:
[----:B------:R-:W-:Y:S01]  /*12710*/  VIADD R15, R15, 0x13260 ;  /* 0x000132600f0f7836 */ /* 0x000fe20000000000 */
[----:B------:R-:W-:Y:S01]  /*12720*/  F2FP.SATFINITE.E4M3.F32.PACK_AB_MERGE_C R13, R20, R13, RZ ;  /* 0x0000000d140d723e */ /* 0x000fe200048070ff */
[-C--:B------:R-:W-:Y:S01]  /*12730*/  FMUL.FTZ R24, R24, R130.reuse ;  /* 0x0000008218187220 */ /* 0x080fe20000410000 */
[----:B------:R-:W-:Y:S01]  /*12740*/  FMUL.FTZ R20, R25, R130 ;  /* 0x0000008219147220 */ /* 0x000fe20000410000 */
[----:B------:R-:W-:Y:S02]  /*12750*/  F2FP.SATFINITE.E4M3.F32.PACK_AB_MERGE_C R9, R9, R68, RZ ;  /* 0x000000440909723e */ /* 0x000fe400048070ff */
[----:B------:R-:W-:Y:S02]  /*12760*/  PRMT R15, R138, 0x654, R15 ;  /* 0x000006548a0f7816 */ /* 0x000fe4000000000f */
[----:B------:R-:W-:Y:S02]  /*12770*/  F2FP.SATFINITE.E4M3.F32.PACK_AB_MERGE_C R120, R121, R120, RZ ;  /* 0x000000787978723e */ /* 0x000fe400048070ff */
[----:B------:R0:W-:Y:S01]  /*12780*/  SYNCS.ARRIVE.TRANS64.RED.A1T0 RZ, [R15+URZ], RZ ;  /* 0x000000ff0fff79a7 */ /* 0x0001e2000810043f */
[----:B------:R-:W-:-:S02]  /*12790*/  F2FP.SATFINITE.E4M3.F32.PACK_AB_MERGE_C R126, R127, R126, RZ ;  /* 0x0000007e7f7e723e */ /* 0x000fc400048070ff */
[----:B------:R-:W-:Y:S02]  /*127a0*/  F2FP.SATFINITE.E4M3.F32.PACK_AB_MERGE_C R128, R129, R128, RZ ;  /* 0x000000808180723e */ /* 0x000fe400048070ff */
[----:B------:R-:W-:Y:S02]  /*127b0*/  F2FP.SATFINITE.E4M3.F32.PACK_AB_MERGE_C R108, R109, R108, RZ ;  /* 0x0000006c6d6c723e */ /* 0x000fe400048070ff */
[----:B------:R-:W-:Y:S01]  /*127c0*/  F2FP.SATFINITE.E4M3.F32.PACK_AB_MERGE_C R110, R111, R110, RZ ;  /* 0x0000006e6f6e723e */ /* 0x000fe200048070ff */
[----:B0-----:R-:W2:Y:S01]  /*127d0*/  LDL R15, [R1+0x4c] ;  /* 0x00004c00010f7983 */ /* 0x001ea20000100800 */
        /* <DEDUP_REMOVED lines=13> */
[----:B------:R-:W-:Y:S01]  /*128b0*/  STL [R1+0x18], R24 ;  /* 0x0000181801007387 */ /* 0x000fe20000100800 */
[-C--:B------:R-:W-:Y:S01]  /*128c0*/  FMUL.FTZ R26, R26, R14.reuse ;  /* 0x0000000e1a1a7220 */ /* 0x080fe20000410000 */
[-C--:B------:R-:W-:Y:S01]  /*128d0*/  FMUL.FTZ R27, R27, R14.reuse ;  /* 0x0000000e1b1b7220 */ /* 0x080fe20000410000 */
[-C--:B------:R-:W-:Y:S01]  /*128e0*/  FMUL.FTZ R30, R30, R14.reuse ;  /* 0x0000000e1e1e7220 */ /* 0x080fe20000410000 */
        /* <DEDUP_REMOVED lines=34> */
[----:B0-----:R-:W-:Y:S01]  /*12b10*/  IMAD.MOV.U32 R20, RZ, RZ, R22 ;  /* 0x000000ffff147224 */ /* 0x001fe200078e0016 */
        /* <DEDUP_REMOVED lines=16> */
[C---:B--2---:R-:W-:Y:S01]  /*12c20*/  ISETP.GT.AND P1, PT, R8.reuse, R15, PT ;  /* 0x0000000f0800720c */ /* 0x044fe20003f24270 */
[----:B------:R-:W-:Y:S02]  /*12c30*/  VIADD R8, R8, 0xffffffff ;  /* 0xffffffff08087836 */ /* 0x000fe40000000000 */
[----:B------:R-:W-:-:S10]  /*12c40*/  IMAD.MOV.U32 R15, RZ, RZ, R156 ;  /* 0x000000ffff0f7224 */ /* 0x000fd400078e009c */
[----:B------:R-:W-:Y:S05]  /*12c50*/  @P1 BRA `(.L_x_2412) ;  /* 0xffffffd0003c1947 */ /* 0x000fea000383ffff */
.L_x_2399:
[----:B------:R-:W-:Y:S05]  /*12c60*/  BSYNC B0 ;  /* 0x0000000000007941 */ /* 0x000fea0003800000 */
.L_x_2398:
[----:B------:R-:W-:Y:S06]  /*12c70*/  BAR.ARV 0x8, 0x200 ;  /* 0x0208000000007b1d */ /* 0x000fec0000002000 */
[----:B------:R-:W-:Y:S05]  /*12c80*/  @!P0 BRA `(.L_x_2413) ;  /* 0x0000000000048947 */ /* 0x000fea0003800000 */
[----:B------:R-:W-:Y:S01]  /*12c90*/  BPT.TRAP 0x1 ;  /* 0x000000040000795c */ /* 0x000fe20000300000 */
.L_x_2413:
[----:B------:R-:W-:Y:S02]  /*12ca0*/  LEA R2, R22, R18, 0x3 ;  /* 0x0000001216027211 */ /* 0x000fe400078e18ff */
[----:B------:R-:W-:-:S04]  /*12cb0*/  SHF.L.U32 R5, R156, 0x1f, RZ ;  /* 0x0000001f9c057819 */ /* 0x000fc800000006ff */
[----:B------:R1:W2:Y:S01]  /*12cc0*/  SYNCS.PHASECHK.TRANS64.TRYWAIT P1, [R2+URZ+0x13250], R5 ;  /* 0x01325005020075a7 */ /* 0x0002a2000802017f */
[----:B------:R-:W-:Y:S05]  /*12cd0*/  @!P0 BRA `(.L_x_2414) ;  /* 0x0000000000048947 */ /* 0x000fea0003800000 */
[----:B------:R-:W-:Y:S01]  /*12ce0*/  BPT.TRAP 0x1 ;  /* 0x000000040000795c */ /* 0x000fe20000300000 */
.L_x_2414:
[----:B------:R-:W-:Y:S04]  /*12cf0*/  BSSY B0, `(.L_x_2415) ;  /* 0x0000004000007945 */ /* 0x000fe80003800000 */
[----:B--2---:R-:W-:Y:S05]  /*12d00*/  @P1 BRA `(.L_x_2416) ;  /* 0x0000000000081947 */ /* 0x004fea0003800000 */
[----:B------:R-:W2:Y:S02]  /*12d10*/  SYNCS.PHASECHK.TRANS64.TRYWAIT P1, [R2+URZ+0x13250], R5 ;  /* 0x01325005020075a7 */ /* 0x000ea4000802017f */
[----:B--2---:R-:W-:Y:S05]  /*12d20*/  @!P1 BRA `(.L_x_2417) ;  /* 0x000000c000089947 */ /* 0x004fea0003800000 */
.L_x_2416:
[----:B------:R-:W-:Y:S05]  /*12d30*/  BSYNC B0 ;  /* 0x0000000000007941 */ /* 0x000fea0003800000 */
.L_x_2415:
[----:B------:R-:W3:Y:S01]  /*12d40*/  LDL R6, [R1+0x74] ;  /* 0x0000740001067983 */ /* 0x000ee20000100800 */
[----:B------:R-:W-:-:S03]  /*12d50*/  ULDC.64 UR4, c[0x0][0x9a0] ;  /* 0x0002680000047ab9 */ /* 0x000fc60000000a00 */
[----:B------:R-:W4:Y:S01]  /*12d60*/  LDL R11, [R1+0x60] ;  /* 0x00006000010b7983 */ /* 0x000f220000100800 */
[----:B------:R-:W-:Y:S01]  /*12d70*/  ISETP.NE.U32.AND P1, PT, RZ, UR4, PT ;  /* 0x00000004ff007c0c */ /* 0x000fe2000bf25070 */
[----:B------:R-:W-:Y:S02]  /*12d80*/  VIADD R18, R18, 0x1000 ;  /* 0x0000100012127836 */ /* 0x000fe40000000000 */
[----:B0-----:R-:W5:Y:S01]  /*12d90*/  LDL.LU R24, [R1+0x18] ;  /* 0x0000180001187983 */ /* 0x001f620000300800 */
[----:B------:R-:W-:Y:S02]  /*12da0*/  ISETP.NE.AND.EX P1, PT, RZ, UR5, PT, P1 ;  /* 0x00000005ff007c0c */ /* 0x000fe4000bf25310 */
[----:B------:R-:W-:Y:S01]  /*12db0*/  SHF.R.U32.HI R18, RZ, 0x4, R18 ;  /* 0x00000004ff127819 */ /* 0x000fe20000011612 */
[----:B------:R-:W5:Y:S03]  /*12dc0*/  LDL.LU R25, [R1+0x1c] ;  /* 0x00001c0001197983 */ /* 0x000f660000300800 */
[----:B------:R-:W-:-:S04]  /*12dd0*/  LOP3.LUT R18, R18, 0x3fff, RZ, 0xc0, !PT ;  /* 0x00003fff12127812 */ /* 0x000fc800078ec0ff */
[----:B-12---:R-:W-:-:S03]  /*12de0*/  LOP3.LUT R5, R18, 0x10000, RZ, 0xfc, !PT ;  /* 0x0001000012057812 */ /* 0x006fc600078efcff */
[----:B------:R-:W3:Y:S02]  /*12df0*/  @P1 LDC.64 R8, c[0x0][0x9c8] ;  /* 0x00027200ff081b82 */ /* 0x000ee40000000a00 */
[----:B------:R-:W-:Y:S02]  /*12e00*/  IMAD R4, R22, 0x280, R5 ;  /* 0x0000028016047824 */ /* 0x000fe400078e0205 */
[----:B------:R-:W-:-:S03]  /*12e10*/  IMAD.MOV.U32 R5, RZ, RZ, -0x3ffffff0 ;  /* 0xc0000010ff057424 */ /* 0x000fc600078e00ff */
[----:B------:R-:W-:Y:S02]  /*12e20*/  R2UR UR6, R4 ;  /* 0x00000000040672ca */ /* 0x000fe400000e0000 */
[----:B------:R-:W-:Y:S01]  /*12e30*/  R2UR UR7, R5 ;  /* 0x00000000050772ca */ /* 0x000fe200000e0000 */
[----:B---3--:R-:W-:-:S04]  /*12e40*/  @P1 IMAD R12, R6, R8, RZ ;  /* 0x00000008060c1224 */ /* 0x008fc800078e02ff */
[C---:B----4-:R-:W-:Y:S02]  /*12e50*/  @P1 IMAD R5, R11.reuse, R9, R12 ;  /* 0x000000090b051224 */ /* 0x050fe400078e020c */
[----:B------:R-:W2:Y:S01]  /*12e60*/  LDL.LU R12, [R1] ;  /* 0x00000000010c7983 */ /* 0x000ea20000300800 */
[----:B------:R-:W-:Y:S02]  /*12e70*/  @P1 IMAD.WIDE.U32 R6, R11, R8, RZ ;  /* 0x000000080b061225 */ /* 0x000fe400078e00ff */
[----:B------:R-:W0:Y:S01]  /*12e80*/  @P1 LDC.64 R8, c[0x0][0x9d0] ;  /* 0x00027400ff081b82 */ /* 0x000e220000000a00 */
[----:B-----5:R-:W-:-:S06]  /*12e90*/  WARPGROUP.ARRIVE ;  /* 0x00000000000079c5 */ /* 0x020fcc0000000000 */
[----:B------:R-:W-:Y:S01]  /*12ea0*/  QGMMA.64x64x32.F32.E4M3.E4M3 R24, R152, gdesc[UR4], R24, gsb0 ;  /* 0x00e0000498187df3 */ /* 0x000fe20008000818 */
[----:B------:R-:W-:Y:S02]  /*12eb0*/  @P1 IMAD.IADD R7, R7, 0x1, R5 ;  /* 0x0000000107071824 */ /* 0x000fe400078e0205 */
[----:B------:R-:W-:Y:S02]  /*12ec0*/  IMAD.MOV.U32 R11, RZ, RZ, 0x3f800000 ;  /* 0x3f800000ff0b7424 */ /* 0x000fe400078e00ff */
        /* <DEDUP_REMOVED lines=8> */
[----:B------:R-:W-:Y:S01]  /*12f50*/  R2UR UR6, R6 ;  /* 0x00000000060672ca */ /* 0x000fe200000e0000 */
[----:B------:R-:W-:Y:S02]  /*12f60*/  WARPGROUP.DEPBAR.LE gsb0, 0x0 ;  /* 0x00008000000079c5 */ /* 0x000fe40000010000 */
[----:B------:R-:W-:-:S10]  /*12f70*/  WARPGROUP.ARRIVE ;  /* 0x00000000000079c5 */ /* 0x000fd40000000000 */
[----:B------:R-:W-:Y:S01]  /*12f80*/  QGMMA.64x64x32.F32.E4M3.E4M3 R24, R148, gdesc[UR4], R24, gsb0 ;  /* 0x00e0000494187df3 */ /* 0x000fe20008000818 */
[----:B------:R-:W-:Y:S02]  /*12f90*/  VIADD R6, R4, 0x100 ;  /* 0x0000010004067836 */ /* 0x000fe40000000000 */
[----:B------:R-:W-:-:S03]  /*12fa0*/  IMAD.MOV.U32 R7, RZ, RZ, -0x3ffffff0 ;  /* 0xc0000010ff077424 */ /* 0x000fc600078e00ff */
[----:B------:R-:W-:Y:S02]  /*12fb0*/  R2UR UR6, R6 ;  /* 0x00000000060672ca */ /* 0x000fe400000e0000 */
[----:B------:R-:W-:Y:S01]  /*12fc0*/  R2UR UR7, R7 ;  /* 0x00000000070772ca */ /* 0x000fe200000e0000 */
[----:B------:R-:W-:Y:S01]  /*12fd0*/  IMAD.MOV.U32 R7, RZ, RZ, -0x3ffffff0 ;  /* 0xc0000010ff077424 */ /* 0x000fe200078e00ff */
[----:B------:R-:W-:Y:S01]  /*12fe0*/  IADD3 R6, R4, 0x180, RZ ;  /* 0x0000018004067810 */ /* 0x000fe20007ffe0ff */
[----:B------:R-:W-:Y:S02]  /*12ff0*/  WARPGROUP.DEPBAR.LE gsb0, 0x0 ;  /* 0x00008000000079c5 */ /* 0x000fe40000010000 */
[----:B------:R-:W-:-:S08]  /*13000*/  WARPGROUP.ARRIVE ;  /* 0x00000000000079c5 */ /* 0x000fd00000000000 */
[----:B------:R-:W-:Y:S01]  /*13010*/  QGMMA.64x64x32.F32.E4M3.E4M3 R24, R144, gdesc[UR4], R24, gsb0 ;  /* 0x00e0000490187df3 */ /* 0x000fe20008000818 */
[----:B------:R-:W-:Y:S02]  /*13020*/  R2UR UR6, R6 ;  /* 0x00000000060672ca */ /* 0x000fe400000e0000 */
[----:B------:R-:W-:Y:S01]  /*13030*/  R2UR UR7, R7 ;  /* 0x00000000070772ca */ /* 0x000fe200000e0000 */
[----:B0-----:R-:W0:Y:S01]  /*13040*/  SHFL.BFLY PT, R8, R21, 0x2, 0x1f ;  /* 0x0c401f0015087f89 */ /* 0x001e2200000e0000 */
[----:B------:R-:W-:Y:S01]  /*13050*/  VIADD R4, R4, 0x200 ;  /* 0x0000020004047836 */ /* 0x000fe20000000000 */
[----:B------:R-:W-:Y:S02]  /*13060*/  WARPGROUP.DEPBAR.LE gsb0, 0x0 ;  /* 0x00008000000079c5 */ /* 0x000fe40000010000 */
[----:B------:R-:W-:-:S08]  /*13070*/  WARPGROUP.ARRIVE ;  /* 0x00000000000079c5 */ /* 0x000fd00000000000 */
[----:B------:R-:W-:Y:S01]  /*13080*/  QGMMA.64x64x32.F32.E4M3.E4M3 R24, R140, gdesc[UR4], R24, gsb0 ;  /* 0x00e000048c187df3 */ /* 0x000fe20008000818 */
[----:B--2---:R-:W1:Y:S01]  /*13090*/  SHFL.BFLY PT, R5, R12, 0x2, 0x1f ;  /* 0x0c401f000c057f89 */ /* 0x004e6200000e0000 */
[----:B------:R-:W-:Y:S01]  /*130a0*/  R2UR UR6, R4 ;  /* 0x00000000040672ca */ /* 0x000fe200000e0000 */
[----:B0-----:R-:W-:-:S01]  /*130b0*/  FADD.FTZ R8, R8, R21 ;  /* 0x0000001508087221 */ /* 0x001fc20000010000 */
[----:B-1----:R-:W-:Y:S01]  /*130c0*/  FADD.FTZ R6, R5, R12 ;  /* 0x0000000c05067221 */ /* 0x002fe20000010000 */
[----:B------:R-:W-:-:S05]  /*130d0*/  IMAD.MOV.U32 R5, RZ, RZ, -0x3ffffff0 ;  /* 0xc0000010ff057424 */ /* 0x000fca00078e00ff */
[----:B------:R-:W-:Y:S01]  /*130e0*/  R2UR UR7, R5 ;  /* 0x00000000050772ca */ /* 0x000fe200000e0000 */
[----:B------:R-:W0:Y:S04]  /*130f0*/  SHFL.BFLY PT, R7, R6, 0x1, 0x1f ;  /* 0x0c201f0006077f89 */ /* 0x000e2800000e0000 */
[----:B------:R-:W1:Y:S01]  /*13100*/  SHFL.BFLY PT, R5, R8, 0x1, 0x1f ;  /* 0x0c201f0008057f89 */ /* 0x000e6200000e0000 */
[----:B------:R-:W-:Y:S02]  /*13110*/  WARPGROUP.DEPBAR.LE gsb0, 0x0 ;  /* 0x00008000000079c5 */ /* 0x000fe40000010000 */
[----:B------:R-:W-:-:S06]  /*13120*/  WARPGROUP.ARRIVE ;  /* 0x00000000000079c5 */ /* 0x000fcc0000000000 */
[----:B------:R-:W-:Y:S01]  /*13130*/  QGMMA.64x64x32.F32.E4M3.E4M3 R24, R136, gdesc[UR4], R24, gsb0 ;  /* 0x00e0000488187df3 */ /* 0x000fe20008000818 */
[----:B0-----:R-:W-:-:S01]  /*13140*/  FADD.FTZ R9, R6, R7 ;  /* 0x0000000706097221 */ /* 0x001fc20000010000 */
[----:B-1----:R-:W-:-:S04]  /*13150*/  FADD.FTZ R12, R8, R5 ;  /* 0x00000005080c7221 */ /* 0x002fc80000010000 */
[C---:B------:R-:W-:Y:S01]  /*13160*/  FSETP.NE.FTZ.AND P1, PT, R9.reuse, RZ, PT ;  /* 0x000000ff0900720b */ /* 0x040fe20003f35000 */
[----:B------:R-:W-:Y:S01]  /*13170*/  FMUL.FTZ R14, R12, 0.00390625 ;  /* 0x3b8000000c0e7820 */ /* 0x000fe20000410000 */
[----:B------:R-:W-:Y:S01]  /*13180*/  FMUL.FTZ R13, R9, 0.00390625 ;  /* 0x3b800000090d7820 */ /* 0x000fe20000410000 */
[----:B------:R-:W-:-:S03]  /*13190*/  IMAD.MOV.U32 R4, RZ, RZ, RZ ;  /* 0x000000ffff047224 */ /* 0x000fc600078e00ff */
[----:B------:R-:W-:Y:S02]  /*131a0*/  FSETP.NE.FTZ.AND P3, PT, R14, RZ, PT ;  /* 0x000000ff0e00720b */ /* 0x000fe40003f75000 */
[----:B------:R-:W-:-:S05]  /*131b0*/  FSETP.NE.FTZ.AND P2, PT, R13, RZ, PT ;  /* 0x000000ff0d00720b */ /* 0x000fca0003f55000 */
[----:B------:R-:W-:Y:S01]  /*131c0*/  @P1 MUFU.RCP R4, R9 ;  /* 0x0000000900041308 */ /* 0x000fe20000001000 */
        /* <DEDUP_REMOVED lines=9> */
[----:B------:R-:W-:Y:S02]  /*13260*/  IMAD.MOV.U32 R60, RZ, RZ, -0x800000 ;  /* 0xff800000ff3c7424 */ /* 0x000fe400078e00ff */
[----:B-1----:R-:W-:Y:S01]  /*13270*/  @P2 FMUL.FTZ R5, R5, 0.69314718246459960938 ;  /* 0x3f31721805052820 */ /* 0x002fe20000410000 */
[----:B------:R-:W-:-:S01]  /*13280*/  @P3 FFMA.FTZ R61, R10, R0, R7 ;  /* 0x000000000a3d3223 */ /* 0x000fc20000010007 */
[----:B---3--:R-:W-:Y:S02]  /*13290*/  FMUL.FTZ R0, R4, R11 ;  /* 0x0000000b04007220 */ /* 0x008fe40000410000 */
[----:B------:R-:W-:-:S01]  /*132a0*/  @P2 FFMA.FTZ R60, R6, R3, R5 ;  /* 0x00000003063c2223 */ /* 0x000fc20000010005 */
[----:B--2---:R-:W-:Y:S01]  /*132b0*/  FMUL.FTZ R8, R8, R11 ;  /* 0x0000000b08087220 */ /* 0x004fe20000410000 */
[----:B------:R-:W-:Y:S02]  /*132c0*/  WARPGROUP.DEPBAR.LE gsb0, 0x0 ;  /* 0x00008000000079c5 */ /* 0x000fe40000010000 */
[----:B------:R-:W-:Y:S05]  /*132d0*/  @!P0 BRA `(.L_x_2418) ;  /* 0x0000000000048947 */ /* 0x000fea0003800000 */
[----:B------:R-:W-:Y:S01]  /*132e0*/  BPT.TRAP 0x1 ;  /* 0x000000040000795c */ /* 0x000fe20000300000 */
.L_x_2418:
[----:B------:R-:W2:Y:S01]  /*132f0*/  LDL.LU R3, [R1+0x20] ;  /* 0x0000200001037983 */ /* 0x000ea20000300800 */
[----:B------:R-:W-:Y:S02]  /*13300*/  VIADD R2, R2, 0x13260 ;  /* 0x0001326002027836 */ /* 0x000fe40000000000 */
[-C--:B------:R-:W-:Y:S01]  /*13310*/  FMUL.FTZ R4, R24, R0.reuse ;  /* 0x0000000018047220 */ /* 0x080fe20000410000 */
[----:B------:R-:W-:Y:S01]  /*13320*/  FMUL.FTZ R29, R29, R0 ;  /* 0x000000001d1d7220 */ /* 0x000fe20000410000 */
[----:B------:R-:W3:Y:S01]  /*13330*/  LDL.LU R9, [R1+0x70] ;  /* 0x0000700001097983 */ /* 0x000ee20000300800 */
[----:B------:R-:W-:-:S04]  /*13340*/  IADD3 R22, R22, 0x1, RZ ;  /* 0x0000000116167810 */ /* 0x000fc80007ffe0ff */
[----:B------:R-:W-:Y:S01]  /*13350*/  ISETP.NE.AND P1, PT, R22, 0x2, PT ;  /* 0x000000021600780c */ /* 0x000fe20003f25270 */
        /* <DEDUP_REMOVED lines=31> */
[----:B------:R-:W-:-:S02]  /*13550*/  SEL R22, R22, RZ, P1 ;  /* 0x000000ff16167207 */ /* 0x000fc40000800000 */
[----:B--2---:R-:W-:Y:S01]  /*13560*/  PRMT R2, R3, 0x654, R2 ;  /* 0x0000065403027816 */ /* 0x004fe20000000002 */
[----:B---3--:R-:W-:-:S03]  /*13570*/  VIADD R9, R9, 0x1 ;  /* 0x0000000109097836 */ /* 0x008fc60000000000 */
[----:B------:R0:W-:Y:S02]  /*13580*/  SYNCS.ARRIVE.TRANS64.RED.A1T0 RZ, [R2+URZ], RZ ;  /* 0x000000ff02ff79a7 */ /* 0x0001e4000810043f */
[----:B------:R0:W-:Y:S01]  /*13590*/  STL [R1+0x70], R9 ;  /* 0x0000700901007387 */ /* 0x0001e20000100800 */
[----:B------:R-:W-:-:S04]  /*135a0*/  SEL R3, RZ, 0x1, P1 ;  /* 0x00000001ff037807 */ /* 0x000fc80000800000 */
[----:B------:R-:W-:-:S07]  /*135b0*/  LOP3.LUT R156, R156, R3, RZ, 0x3c, !PT ;  /* 0x000000039c9c7212 */ /* 0x000fce00078e3cff */
.L_x_2352:
[----:B------:R-:W2:Y:S01]  /*135c0*/  LDL R77, [R1+0x64] ;  /* 0x00006400014d7983 */ /* 0x000ea20000100800 */
[----:B------:R-:W1:Y:S01]  /*135d0*/  S2UR UR4, SR_CgaCtaId ;  /* 0x00000000000479c3 */ /* 0x000e620000008800 */
[----:B------:R-:W-:Y:S01]  /*135e0*/  MOV R18, 0x400 ;  /* 0x0000040000127802 */ /* 0x000fe20000000f00 */
        /* <DEDUP_REMOVED lines=11> */
[----:B-1----:R-:W-:Y:S01]  /*136a0*/  IMAD.SHL.U32 R0, R75, 0x8, RZ ;  /* 0x000000084b007824 */ /* 0x002fe200078e00ff */
[----:B-----5:R0:W1:Y:S04]  /*136b0*/  LDS.128 R24, [R18+0x132d0] ;  /* 0x0132d00012187984 */ /* 0x0200680000000c00 */
[----:B------:R-:W-:Y:S01]  /*136c0*/  SHF.R.S32.HI R63, RZ, 0x1f, R0 ;  /* 0x0000001fff3f7819 */ /* 0x000fe20000011400 */
[----:B------:R-:W-:Y:S06]  /*136d0*/  BAR.ARV 0x4, 0x200 ;  /* 0x0108000000007b1d */ /* 0x000fec0000002000 */
[----:B--2---:R-:W-:-:S13]  /*136e0*/  ISETP.NE.AND P1, PT, R77, RZ, PT ;  /* 0x000000ff4d00720c */ /* 0x004fda0003f25270 */
[----:B------:R-:W2:Y:S02]  /*136f0*/  @!P1 LDC R77, c[0x0][0xad4] ;  /* 0x0002b500ff4d9b82 */ /* 0x000ea40000000800 */
[----:B--2---:R0:W-:Y:S01]  /*13700*/  @!P1 STL [R1+0x64], R77 ;  /* 0x0000644d01009387 */ /* 0x0041e20000100800 */
[----:B-1----:R-:W-:Y:S05]  /*13710*/  @P0 BRA `(.L_x_2420) ;  /* 0x0000001c00ac0947 */ /* 0x002fea0003800000 */
[----:B------:R-:W2:Y:S01]  /*13720*/  LDL.LU R12, [R1+0x60] ;  /* 0x00006000010c7983 */ /* 0x000ea20000300800 */
[----:B------:R-:W-:Y:S01]  /*13730*/  IMAD.SHL.U32 R2, R8, 0x4, RZ ;  /* 0x0000000408027824 */ /* 0x000fe200078e00ff */
[----:B------:R-:W-:Y:S01]  /*13740*/  ULDC.64 UR4, c[0x4][0x38] ;  /* 0x01000e0000047ab9 */ /* 0x000fe20000000a00 */
[----:B------:R-:W-:Y:S01]  /*13750*/  ULDC.64 UR6, c[0x0][0xc08] ;  /* 0x0003020000067ab9 */ /* 0x000fe20000000a00 */
[----:B---3--:R-:W3:Y:S04]  /*13760*/  LDL.LU R14, [R1+0x74] ;  /* 0x00007400010e7983 */ /* 0x008ee80000300800 */
[----:B------:R-:W3:Y:S01]  /*13770*/  LDL R21, [R1+0xa4] ;  /* 0x0000a40001157983 */ /* 0x000ee20000100800 */
[----:B------:R-:W-:-:S03]  /*13780*/  LOP3.LUT R2, R2, 0xc, RZ, 0xc0, !PT ;  /* 0x0000000c02027812 */ /* 0x000fc600078ec0ff */
[----:B------:R-:W3:Y:S01]  /*13790*/  LDL.LU R87, [R1+0x68] ;  /* 0x0000680001577983 */ /* 0x000ee20000300800 */
[----:B------:R-:W-:Y:S01]  /*137a0*/  BAR.SYNC.DEFER_BLOCKING 0x1, 0x180 ;  /* 0x0046000000007b1d */ /* 0x000fe20000010000 */
[----:B------:R-:W-:-:S05]  /*137b0*/  IADD3 R2, P0, R2, UR4, RZ ;  /* 0x0000000402027c10 */ /* 0x000fca000ff1e0ff */
[----:B------:R-:W-:Y:S01]  /*137c0*/  IMAD.X R3, RZ, RZ, UR5, P0 ;  /* 0x00000005ff037e24 */ /* 0x000fe200080e06ff */
[----:B------:R-:W-:Y:S01]  /*137d0*/  ULDC.64 UR4, c[0x0][0xc00] ;  /* 0x0003000000047ab9 */ /* 0x000fe20000000a00 */
[----:B------:R-:W3:Y:S04]  /*137e0*/  LDL.LU R86, [R1+0x6c] ;  /* 0x00006c0001567983 */ /* 0x000ee80000300800 */
[----:B------:R1:W3:Y:S01]  /*137f0*/  LDG.E.CONSTANT R10, desc[UR40][R2.64] ;  /* 0x00000028020a7981 */ /* 0x0002e2000c1e9900 */
[----:B------:R-:W-:Y:S01]  /*13800*/  LOP3.LUT P0, R8, R8, 0x3, RZ, 0xc0, !PT ;  /* 0x0000000308087812 */ /* 0x000fe2000780c0ff */
[----:B----4-:R-:W4:Y:S03]  /*13810*/  S2R R9, SR_SWINHI ;  /* 0x0000000000097919 */ /* 0x010f260000002f00 */
[----:B------:R-:W-:Y:S01]  /*13820*/  ISETP.EQ.OR P0, PT, R8, 0x3, !P0 ;  /* 0x000000030800780c */ /* 0x000fe20004702670 */
[----:B------:R-:W3:Y:S03]  /*13830*/  LDL R83, [R1+0x5c] ;  /* 0x00005c0001537983 */ /* 0x000ee60000100800 */
[----:B------:R-:W-:-:S02]  /*13840*/  SEL R71, R4, R7, P0 ;  /* 0x0000000704477207 */ /* 0x000fc40000000000 */
[----:B------:R-:W-:Y:S01]  /*13850*/  SEL R78, R7, R4, P0 ;  /* 0x00000004074e7207 */ /* 0x000fe20000000000 */
[----:B------:R-:W3:Y:S01]  /*13860*/  LDL R81, [R1+0x44] ;  /* 0x0000440001517983 */ /* 0x000ee20000100800 */
[----:B------:R-:W-:Y:S02]  /*13870*/  SEL R13, R5, R6, P0 ;  /* 0x00000006050d7207 */ /* 0x000fe40000000000 */
[----:B------:R-:W-:Y:S01]  /*13880*/  SEL R68, R6, R5, P0 ;  /* 0x0000000506447207 */ /* 0x000fe20000000000 */
[----:B------:R-:W3:Y:S01]  /*13890*/  LDL R79, [R1+0x78] ;  /* 0x00007800014f7983 */ /* 0x000ee20000100800 */
        /* <DEDUP_REMOVED lines=10> */
[----:B-1----:R-:W-:Y:S02]  /*13940*/  MOV R2, R18 ;  /* 0x0000001200027202 */ /* 0x002fe40000000f00 */
[----:B----4-:R-:W-:Y:S02]  /*13950*/  MOV R3, R9 ;  /* 0x0000000900037202 */ /* 0x010fe40000000f00 */
        /* <DEDUP_REMOVED lines=16> */
[----:B--2---:R-:W-:Y:S01]  /*13a60*/  MOV R85, R12 ;  /* 0x0000000c00557202 */ /* 0x004fe20000000f00 */
[----:B---3--:R-:W-:Y:S02]  /*13a70*/  IMAD.MOV.U32 R84, RZ, RZ, R14 ;  /* 0x000000ffff547224 */ /* 0x008fe400078e000e */
[----:B------:R-:W-:-:S03]  /*13a80*/  IMAD.WIDE R4, R21, 0x2, R2 ;  /* 0x0000000215047825 */ /* 0x000fc600078e0202 */
[C---:B------:R-:W-:Y:S02]  /*13a90*/  IADD3 R7, P3, R4.reuse, 0x20, RZ ;  /* 0x0000002004077810 */ /* 0x040fe40007f7e0ff */
[C---:B------:R-:W-:Y:S02]  /*13aa0*/  LOP3.LUT R9, R4.reuse, 0x380, RZ, 0xc0, !PT ;  /* 0x0000038004097812 */ /* 0x040fe400078ec0ff */
[----:B------:R-:W-:Y:S02]  /*13ab0*/  LOP3.LUT R8, R7, 0x380, RZ, 0xc0, !PT ;  /* 0x0000038007087812 */ /* 0x000fe400078ec0ff */
[----:B------:R-:W-:Y:S02]  /*13ac0*/  SHF.R.U64 R9, R9, 0x3, RZ ;  /* 0x0000000309097819 */ /* 0x000fe400000012ff */
[C---:B------:R-:W-:Y:S02]  /*13ad0*/  IADD3 R29, P2, R4.reuse, 0x40, RZ ;  /* 0x00000040041d7810 */ /* 0x040fe40007f5e0ff */
[----:B------:R-:W-:-:S02]  /*13ae0*/  IADD3 R33, P1, R4, 0x60, RZ ;  /* 0x0000006004217810 */ /* 0x000fc40007f3e0ff */
[----:B------:R-:W-:Y:S02]  /*13af0*/  SHF.R.U64 R8, R8, 0x3, RZ ;  /* 0x0000000308087819 */ /* 0x000fe400000012ff */
[----:B------:R-:W-:Y:S02]  /*13b00*/  LOP3.LUT R4, R9, R4, RZ, 0x3c, !PT ;  /* 0x0000000409047212 */ /* 0x000fe400078e3cff */
[----:B------:R-:W-:Y:S02]  /*13b10*/  LOP3.LUT R6, R29, 0x380, RZ, 0xc0, !PT ;  /* 0x000003801d067812 */ /* 0x000fe400078ec0ff */
[----:B------:R-:W-:Y:S01]  /*13b20*/  LOP3.LUT R12, R33, 0x380, RZ, 0xc0, !PT ;  /* 0x00000380210c7812 */ /* 0x000fe200078ec0ff */
[--C-:B------:R-:W-:Y:S01]  /*13b30*/  IMAD.X R65, RZ, RZ, R5.reuse, P2 ;  /* 0x000000ffff417224 */ /* 0x100fe200010e0605 */
[----:B------:R-:W-:Y:S01]  /*13b40*/  LOP3.LUT R8, R8, R7, RZ, 0x3c, !PT ;  /* 0x0000000708087212 */ /* 0x000fe200078e3cff */
[--C-:B------:R-:W-:Y:S01]  /*13b50*/  IMAD.X R7, RZ, RZ, R5.reuse, P1 ;  /* 0x000000ffff077224 */ /* 0x100fe200008e0605 */
[----:B------:R-:W-:Y:S01]  /*13b60*/  MOV R24, R4 ;  /* 0x0000000400187202 */ /* 0x000fe20000000f00 */
[----:B------:R-:W-:Y:S01]  /*13b70*/  IMAD.X R9, RZ, RZ, R5, P3 ;  /* 0x000000ffff097224 */ /* 0x000fe200018e0605 */
[----:B------:R-:W-:-:S02]  /*13b80*/  SHF.R.U64 R6, R6, 0x3, RZ ;  /* 0x0000000306067819 */ /* 0x000fc400000012ff */
[----:B------:R-:W-:Y:S02]  /*13b90*/  LOP3.LUT R5, R10, 0x2, RZ, 0x3c, !PT ;  /* 0x000000020a057812 */ /* 0x000fe400078e3cff */
[----:B------:R-:W-:Y:S02]  /*13ba0*/  SHF.R.U64 R12, R12, 0x3, RZ ;  /* 0x000000030c0c7819 */ /* 0x000fe400000012ff */
[----:B------:R-:W-:Y:S01]  /*13bb0*/  SEL R21, R42, R43, P0 ;  /* 0x0000002b2a157207 */ /* 0x000fe20000000000 */
[----:B------:R-:W-:Y:S01]  /*13bc0*/  SHFL.IDX PT, R48, R15, R10, 0x1c1f ;  /* 0x001c1f0a0f307589 */ /* 0x000fe200000e0000 */
[----:B------:R-:W-:Y:S02]  /*13bd0*/  SEL R42, R43, R42, P0 ;  /* 0x0000002a2b2a7207 */ /* 0x000fe40000000000 */
[----:B------:R-:W-:Y:S01]  /*13be0*/  LOP3.LUT R64, R6, R29, RZ, 0x3c, !PT ;  /* 0x0000001d06407212 */ /* 0x000fe200078e3cff */
[----:B------:R-:W1:Y:S01]  /*13bf0*/  SHFL.IDX PT, R47, R34, R5, 0x1c1f ;  /* 0x001c1f05222f7589 */ /* 0x000e6200000e0000 */
[----:B------:R-:W-:-:S02]  /*13c00*/  LOP3.LUT R6, R12, R33, RZ, 0x3c, !PT ;  /* 0x000000210c067212 */ /* 0x000fc400078e3cff */
[----:B------:R-:W-:Y:S01]  /*13c10*/  MOV R64, R64 ;  /* 0x0000004000407202 */ /* 0x000fe20000000f00 */
[----:B------:R-:W-:Y:S01]  /*13c20*/  SHFL.IDX PT, R14, R45, R10, 0x1c1f ;  /* 0x001c1f0a2d0e7589 */ /* 0x000fe200000e0000 */
[----:B------:R-:W-:-:S03]  /*13c30*/  MOV R65, R6 ;  /* 0x0000000600417202 */ /* 0x000fc60000000f00 */
[----:B------:R-:W-:Y:S04]  /*13c40*/  SHFL.IDX PT, R49, R49, R10, 0x1c1f ;  /* 0x001c1f0a31317589 */ /* 0x000fe800000e0000 */
[----:B------:R-:W2:Y:S04]  /*13c50*/  SHFL.IDX PT, R50, R66, R5, 0x1c1f ;  /* 0x001c1f0542327589 */ /* 0x000ea800000e0000 */
[----:B------:R-:W-:Y:S04]  /*13c60*/  SHFL.IDX PT, R28, R71, R10, 0x1c1f ;  /* 0x001c1f0a471c7589 */ /* 0x000fe800000e0000 */
[----:B------:R-:W3:Y:S04]  /*13c70*/  SHFL.IDX PT, R29, R78, R5, 0x1c1f ;  /* 0x001c1f054e1d7589 */ /* 0x000ee800000e0000 */
[----:B------:R-:W-:Y:S04]  /*13c80*/  SHFL.IDX PT, R44, R13, R10, 0x1c1f ;  /* 0x001c1f0a0d2c7589 */ /* 0x000fe800000e0000 */
[----:B------:R-:W4:Y:S04]  /*13c90*/  SHFL.IDX PT, R45, R68, R5, 0x1c1f ;  /* 0x001c1f05442d7589 */ /* 0x000f2800000e0000 */
[----:B------:R-:W-:Y:S04]  /*13ca0*/  SHFL.IDX PT, R52, R21, R10, 0x1c1f ;  /* 0x001c1f0a15347589 */ /* 0x000fe800000e0000 */
[----:B------:R-:W0:Y:S01]  /*13cb0*/  SHFL.IDX PT, R51, R42, R5, 0x1c1f ;  /* 0x001c1f052a337589 */ /* 0x000e2200000e0000 */
[----:B------:R-:W-:-:S03]  /*13cc0*/  MOV R62, R8 ;  /* 0x00000008003e7202 */ /* 0x000fc60000000f00 */
[----:B------:R-:W-:Y:S04]  /*13cd0*/  SHFL.IDX PT, R4, R73, R10, 0x1c1f ;  /* 0x001c1f0a49047589 */ /* 0x000fe800000e0000 */
[----:B------:R-:W-:Y:S04]  /*13ce0*/  SHFL.IDX PT, R12, R41, R10, 0x1c1f ;  /* 0x001c1f0a290c7589 */ /* 0x000fe800000e0000 */
[----:B------:R-:W0:Y:S04]  /*13cf0*/  SHFL.IDX PT, R7, R80, R5, 0x1c1f ;  /* 0x001c1f0550077589 */ /* 0x000e2800000e0000 */
[----:B------:R-:W0:Y:S04]  /*13d00*/  SHFL.IDX PT, R15, R30, R5, 0x1c1f ;  /* 0x001c1f051e0f7589 */ /* 0x000e2800000e0000 */
[----:B------:R-:W-:Y:S04]  /*13d10*/  SHFL.IDX PT, R40, R11, R10, 0x1c1f ;  /* 0x001c1f0a0b287589 */ /* 0x000fe800000e0000 */
[----:B------:R-:W-:Y:S04]  /*13d20*/  SHFL.IDX PT, R53, R53, R10, 0x1c1f ;  /* 0x001c1f0a35357589 */ /* 0x000fe800000e0000 */
[----:B------:R-:W0:Y:S04]  /*13d30*/  SHFL.IDX PT, R41, R20, R5, 0x1c1f ;  /* 0x001c1f0514297589 */ /* 0x000e2800000e0000 */
[----:B------:R1:W0:Y:S04]  /*13d40*/  SHFL.IDX PT, R54, R46, R5, 0x1c1f ;  /* 0x001c1f052e367589 */ /* 0x00022800000e0000 */
[----:B------:R-:W-:Y:S04]  /*13d50*/  SHFL.IDX PT, R32, R67, R10, 0x1c1f ;  /* 0x001c1f0a43207589 */ /* 0x000fe800000e0000 */
[----:B------:R-:W-:Y:S04]  /*13d60*/  SHFL.IDX PT, R36, R37, R10, 0x1c1f ;  /* 0x001c1f0a25247589 */ /* 0x000fe800000e0000 */
[----:B------:R-:W0:Y:S04]  /*13d70*/  SHFL.IDX PT, R33, R56, R5, 0x1c1f ;  /* 0x001c1f0538217589 */ /* 0x000e2800000e0000 */
[----:B------:R-:W0:Y:S04]  /*13d80*/  SHFL.IDX PT, R37, R72, R5, 0x1c1f ;  /* 0x001c1f0548257589 */ /* 0x000e2800000e0000 */
[----:B------:R-:W0:Y:S04]  /*13d90*/  SHFL.IDX PT, R13, R70, R5, 0x1c1f ;  /* 0x001c1f05460d7589 */ /* 0x000e2800000e0000 */
[----:B------:R-:W-:Y:S04]  /*13da0*/  SHFL.IDX PT, R56, R31, R10, 0x1c1f ;  /* 0x001c1f0a1f387589 */ /* 0x000fe800000e0000 */
[----:B------:R0:W0:Y:S04]  /*13db0*/  SHFL.IDX PT, R55, R38, R5, 0x1c1f ;  /* 0x001c1f0526377589 */ /* 0x00002800000e0000 */
[----:B------:R-:W-:Y:S04]  /*13dc0*/  SHFL.IDX PT, R6, R69, R10, 0x1c1f ;  /* 0x001c1f0a45067589 */ /* 0x000fe800000e0000 */
[----:B------:R-:W0:Y:S04]  /*13dd0*/  SHFL.IDX PT, R9, R76, R5, 0x1c1f ;  /* 0x001c1f054c097589 */ /* 0x000e2800000e0000 */
[----:B------:R-:W-:Y:S04]  /*13de0*/  SHFL.IDX PT, R8, R59, R10, 0x1c1f ;  /* 0x001c1f0a3b087589 */ /* 0x000fe800000e0000 */
[----:B------:R-:W0:Y:S04]  /*13df0*/  SHFL.IDX PT, R11, R74, R5, 0x1c1f ;  /* 0x001c1f054a0b7589 */ /* 0x000e2800000e0000 */
[----:B------:R-:W-:Y:S04]  /*13e00*/  SHFL.IDX PT, R57, R57, R10, 0x1c1f ;  /* 0x001c1f0a39397589 */ /* 0x000fe800000e0000 */
[----:B------:R-:W0:Y:S01]  /*13e10*/  SHFL.IDX PT, R58, R58, R5, 0x1c1f ;  /* 0x001c1f053a3a7589 */ /* 0x000e2200000e0000 */
[----:B-1----:R-:W-:-:S02]  /*13e20*/  SEL R46, R48, R47, P0 ;  /* 0x0000002f302e7207 */ /* 0x002fc40000000000 */
[----:B------:R-:W-:Y:S02]  /*13e30*/  SEL R48, R47, R48, P0 ;  /* 0x000000302f307207 */ /* 0x000fe40000000000 */
[----:B--2---:R-:W-:Y:S02]  /*13e40*/  SEL R47, R49, R50, P0 ;  /* 0x00000032312f7207 */ /* 0x004fe40000000000 */
[----:B---3--:R-:W-:Y:S02]  /*13e50*/  SEL R20, R28, R29, P0 ;  /* 0x0000001d1c147207 */ /* 0x008fe40000000000 */
[----:B----4-:R-:W-:Y:S02]  /*13e60*/  SEL R42, R44, R45, P0 ;  /* 0x0000002d2c2a7207 */ /* 0x010fe40000000000 */
[----:B------:R-:W-:Y:S02]  /*13e70*/  SEL R49, R50, R49, P0 ;  /* 0x0000003132317207 */ /* 0x000fe40000000000 */
[----:B------:R-:W-:-:S02]  /*13e80*/  SEL R28, R29, R28, P0 ;  /* 0x0000001c1d1c7207 */ /* 0x000fc40000000000 */
[----:B------:R-:W-:Y:S02]  /*13e90*/  SEL R44, R45, R44, P0 ;  /* 0x0000002c2d2c7207 */ /* 0x000fe40000000000 */
[----:B0-----:R-:W-:Y:S02]  /*13ea0*/  SEL R50, R52, R51, P0 ;  /* 0x0000003334327207 */ /* 0x001fe40000000000 */
        /* <DEDUP_REMOVED lines=41> */
[----:B------:R-:W-:Y:S04]  /*14140*/  STSM.16.M88.4 [R64], R8 ;  /* 0x0000000840007844 */ /* 0x000fe80000000200 */
[----:B------:R1:W-:Y:S01]  /*14150*/  STSM.16.M88.4 [R65], R12 ;  /* 0x0000000c41007844 */ /* 0x0003e20000000200 */
[----:B------:R-:W-:Y:S01]  /*14160*/  BAR.SYNC.DEFER_BLOCKING 0x1, 0x180 ;  /* 0x0046000000007b1d */ /* 0x000fe20000010000 */
[----:B------:R-:W-:-:S04]  /*14170*/  ISETP.NE.U32.AND P0, PT, RZ, UR4, PT ;  /* 0x00000004ff007c0c */ /* 0x000fc8000bf05070 */
[----:B------:R-:W-:Y:S02]  /*14180*/  ISETP.NE.AND.EX P0, PT, RZ, UR5, PT, P0 ;  /* 0x00000005ff007c0c */ /* 0x000fe4000bf05300 */
[----:B------:R-:W-:Y:S01]  /*14190*/  IADD3 R58, P1, R87, UR4, RZ ;  /* 0x00000004573a7c10 */ /* 0x000fe2000ff3e0ff */
[----:B------:R-:W-:Y:S01]  /*141a0*/  IMAD.MOV.U32 R24, RZ, RZ, RZ ;  /* 0x000000ffff187224 */ /* 0x000fe200078e00ff */
[----:B------:R-:W-:Y:S01]  /*141b0*/  ISETP.GT.AND P3, PT, R77, 0x1, PT ;  /* 0x000000014d00780c */ /* 0x000fe20003f64270 */
[----:B0-----:R-:W0:Y:S01]  /*141c0*/  LDC R62, c[0x0][0xbe8] ;  /* 0x0002fa00ff3e7b82 */ /* 0x001e220000000800 */
[----:B------:R-:W-:-:S07]  /*141d0*/  IADD3.X R59, R86, UR5, RZ, P1, !PT ;  /* 0x00000005563b7c10 */ /* 0x000fce0008ffe4ff */
[----:B------:R-:W2:Y:S01]  /*141e0*/  LDC.64 R6, c[0x0][0xba8] ;  /* 0x0002ea00ff067b82 */ /* 0x000ea20000000a00 */
[----:B------:R-:W3:Y:S01]  /*141f0*/  @P0 LDG.E R24, desc[UR40][R58.64] ;  /* 0x000000283a180981 */ /* 0x000ee2000c1e1900 */
[----:B-1----:R-:W-:-:S05]  /*14200*/  IMAD.MOV.U32 R14, RZ, RZ, 0x9b8 ;  /* 0x000009b8ff0e7424 */ /* 0x002fca00078e00ff */
[----:B------:R-:W-:-:S04]  /*14210*/  SEL R14, R14, 0x978, P3 ;  /* 0x000009780e0e7807 */ /* 0x000fc80001800000 */
[----:B------:R-:W1:Y:S01]  /*14220*/  LDC.64 R10, c[0x0][R14+0x220] ;  /* 0x000088000e0a7b82 */ /* 0x000e620000000a00 */
[----:B------:R-:W-:-:S07]  /*14230*/  ISETP.NE.U32.AND P1, PT, RZ, UR6, PT ;  /* 0x00000006ff007c0c */ /* 0x000fce000bf25070 */
[----:B------:R-:W4:Y:S01]  /*14240*/  LDC.64 R12, c[0x0][R14+0x218] ;  /* 0x000086000e0c7b82 */ /* 0x000f220000000a00 */
[----:B------:R-:W-:Y:S02]  /*14250*/  ISETP.NE.AND.EX P1, PT, RZ, UR7, PT, P1 ;  /* 0x00000007ff007c0c */ /* 0x000fe4000bf25310 */
[----:B0-----:R-:W-:-:S05]  /*14260*/  ISETP.NE.AND P4, PT, R62, 0x1, PT ;  /* 0x000000013e00780c */ /* 0x001fca0003f85270 */
[----:B------:R-:W0:Y:S06]  /*14270*/  LDC.64 R8, c[0x0][R14+0x228] ;  /* 0x00008a000e087b82 */ /* 0x000e2c0000000a00 */
[----:B------:R-:W-:Y:S01]  /*14280*/  @P1 IADD3 R66, P2, R87, UR6, RZ ;  /* 0x0000000657421c10 */ /* 0x000fe2000ff5e0ff */
[----:B------:R-:W-:Y:S01]  /*14290*/  ULDC UR6, c[0x0][0xa88] ;  /* 0x0002a20000067ab9 */ /* 0x000fe20000000800 */
[----:B------:R3:W3:Y:S01]  /*142a0*/  LDC.64 R4, c[0x0][R14+0x210] ;  /* 0x000084000e047b82 */ /* 0x0006e20000000a00 */
[----:B------:R-:W-:Y:S01]  /*142b0*/  IMAD.U32 R69, RZ, RZ, UR6 ;  /* 0x00000006ff457e24 */ /* 0x000fe2000f8e00ff */
[----:B------:R-:W-:-:S02]  /*142c0*/  @P1 IADD3.X R67, R86, UR7, RZ, P2, !PT ;  /* 0x0000000756431c10 */ /* 0x000fc400097fe4ff */
[----:B------:R-:W-:-:S03]  /*142d0*/  ISETP.NE.U32.AND P2, PT, RZ, UR4, PT ;  /* 0x00000004ff007c0c */ /* 0x000fc6000bf45070 */
[----:B------:R2:W5:Y:S01]  /*142e0*/  @P1 LDG.E R69, desc[UR40][R66.64] ;  /* 0x0000002842451981 */ /* 0x000562000c1e1900 */
[----:B------:R-:W-:Y:S01]  /*142f0*/  ISETP.NE.AND.EX P2, PT, RZ, UR5, PT, P2 ;  /* 0x00000005ff007c0c */ /* 0x000fe2000bf45320 */
[----:B------:R-:W3:Y:S08]  /*14300*/  @P4 LDC R73, c[0x0][0xbf0] ;  /* 0x0002fc00ff494b82 */ /* 0x000ef00000000800 */
[----:B--2---:R-:W2:Y:S01]  /*14310*/  @P4 LDC R66, c[0x0][0xbec] ;  /* 0x0002fb00ff424b82 */ /* 0x004ea20000000800 */
[----:B------:R-:W-:-:S02]  /*14320*/  SEL R64, R85, RZ, !P2 ;  /* 0x000000ff55407207 */ /* 0x000fc40005000000 */
[----:B------:R-:W-:-:S03]  /*14330*/  SEL R15, R84, RZ, !P2 ;  /* 0x000000ff540f7207 */ /* 0x000fc60005000000 */
[-C--:B-1----:R-:W-:Y:S02]  /*14340*/  IMAD R11, R11, R64.reuse, RZ ;  /* 0x000000400b0b7224 */ /* 0x082fe400078e02ff */
[----:B------:R-:W1:Y:S02]  /*14350*/  @!P3 LDC R6, c[0x0][0xb50] ;  /* 0x0002d400ff06bb82 */ /* 0x000e640000000800 */
[C---:B------:R-:W-:Y:S02]  /*14360*/  IMAD R71, R10.reuse, R15, R11 ;  /* 0x0000000f0a477224 */ /* 0x040fe400078e020b */
[----:B------:R-:W-:-:S04]  /*14370*/  IMAD.WIDE.U32 R10, R10, R64, RZ ;  /* 0x000000400a0a7225 */ /* 0x000fc800078e00ff */
[----:B------:R-:W1:Y:S01]  /*14380*/  @!P3 LDC R7, c[0x0][0xb54] ;  /* 0x0002d500ff07bb82 */ /* 0x000e620000000800 */
[-C--:B----4-:R-:W-:Y:S02]  /*14390*/  IMAD R65, R13, R23.reuse, RZ ;  /* 0x000000170d417224 */ /* 0x090fe400078e02ff */
[----:B------:R-:W-:-:S04]  /*143a0*/  IMAD.WIDE.U32 R12, R12, R23, RZ ;  /* 0x000000170c0c7225 */ /* 0x000fc800078e00ff */
[----:B------:R-:W-:Y:S01]  /*143b0*/  IMAD.IADD R15, R83, 0x1, R81 ;  /* 0x00000001530f7824 */ /* 0x000fe200078e0251 */
[----:B------:R-:W-:Y:S02]  /*143c0*/  SEL R67, R79, RZ, P3 ;  /* 0x000000ff4f437207 */ /* 0x000fe40001800000 */
[----:B------:R-:W-:Y:S01]  /*143d0*/  IADD3 R71, R11, R71, RZ ;  /* 0x000000470b477210 */ /* 0x000fe20007ffe0ff */
[----:B------:R-:W-:Y:S02]  /*143e0*/  IMAD.MOV.U32 R11, RZ, RZ, R15 ;  /* 0x000000ffff0b7224 */ /* 0x000fe400078e000f */
[----:B------:R-:W-:Y:S02]  /*143f0*/  IMAD.IADD R68, R13, 0x1, R65 ;  /* 0x000000010d447824 */ /* 0x000fe400078e0241 */
[-C--:B0-----:R-:W-:Y:S02]  /*14400*/  IMAD R13, R9, R67.reuse, RZ ;  /* 0x00000043090d7224 */ /* 0x081fe400078e02ff */
[----:B------:R-:W-:-:S04]  /*14410*/  IMAD.WIDE.U32 R8, R8, R67, RZ ;  /* 0x0000004308087225 */ /* 0x000fc800078e00ff */
[----:B------:R-:W-:Y:S01]  /*14420*/  IMAD.IADD R13, R9, 0x1, R13 ;  /* 0x00000001090d7824 */ /* 0x000fe200078e020d */
[--C-:B---3--:R-:W-:Y:S01]  /*14430*/  IADD3 R12, P2, P5, R10, R12, R24.reuse ;  /* 0x0000000c0a0c7210 */ /* 0x108fe20007d5e018 */
[----:B--2---:R-:W-:Y:S01]  /*14440*/  @P4 IMAD.HI.U32 R10, R15, R66, RZ ;  /* 0x000000420f0a4227 */ /* 0x004fe200078e00ff */
[----:B------:R-:W-:-:S04]  /*14450*/  SHF.R.S32.HI R65, RZ, 0x1f, R24 ;  /* 0x0000001fff417819 */ /* 0x000fc80000011418 */
[----:B------:R-:W-:Y:S02]  /*14460*/  @P4 SHF.R.U32.HI R11, RZ, R73, R10 ;  /* 0x00000049ff0b4219 */ /* 0x000fe4000001160a */
[----:B------:R-:W-:-:S03]  /*14470*/  IADD3.X R10, R71, R68, R65, P2, P5 ;  /* 0x00000044470a7210 */ /* 0x000fc600017ea441 */
[--C-:B------:R-:W-:Y:S01]  /*14480*/  IMAD.MOV R14, RZ, RZ, -R11.reuse ;  /* 0x000000ffff0e7224 */ /* 0x100fe200078e0a0b */
        /* <DEDUP_REMOVED lines=10> */
[----:B------:R-:W-:Y:S01]  /*14530*/  LEA.HI.X R10, R8, R7, R4, 0x2, P2 ;  /* 0x00000007080a7211 */ /* 0x000fe200010f1404 */
[----:B------:R-:W-:Y:S06]  /*14540*/  @P1 BRA `(.L_x_2421) ;  /* 0x0000000000101947 */ /* 0x000fec0003800000 */
[----:B------:R-:W-:Y:S05]  /*14550*/  @!P0 BRA `(.L_x_2421) ;  /* 0x00000000000c8947 */ /* 0x000fea0003800000 */
[----:B------:R-:W2:Y:S04]  /*14560*/  LDG.E R4, desc[UR40][R58.64] ;  /* 0x000000283a047981 */ /* 0x000ea8000c1e1900 */
[----:B-----5:R-:W2:Y:S02]  /*14570*/  LDG.E R69, desc[UR40][R58.64+0x4] ;  /* 0x000004283a457981 */ /* 0x020ea4000c1e1900 */
[----:B--2---:R-:W-:-:S07]  /*14580*/  IMAD.IADD R69, R69, 0x1, -R4 ;  /* 0x0000000145457824 */ /* 0x004fce00078e0a04 */
.L_x_2421:
[----:B------:R-:W2:Y:S01]  /*14590*/  LDL R11, [R1+0xa0] ;  /* 0x0000a000010b7983 */ /* 0x000ea20000100800 */
[----:B------:R-:W0:Y:S03]  /*145a0*/  S2R R4, SR_TID.X ;  /* 0x0000000000047919 */ /* 0x000e260000002100 */
[----:B------:R-:W-:Y:S04]  /*145b0*/  SHFL.IDX PT, R5, R10, RZ, 0x1c1f ;  /* 0x001c1fff0a057589 */ /* 0x000fe800000e0000 */
[----:B------:R-:W-:Y:S04]  /*145c0*/  SHFL.IDX PT, R8, R6, 0x1, 0x1c1f ;  /* 0x003c1f0006087f89 */ /* 0x000fe800000e0000 */
[----:B------:R-:W-:Y:S01]  /*145d0*/  SHFL.IDX PT, R9, R10, 0x1, 0x1c1f ;  /* 0x003c1f000a097f89 */ /* 0x000fe200000e0000 */
[----:B0-----:R-:W-:-:S05]  /*145e0*/  VIADD R12, R4, 0xffffff80 ;  /* 0xffffff80040c7836 */ /* 0x001fca0000000000 */
[----:B------:R-:W-:-:S04]  /*145f0*/  SHF.R.S32.HI R7, RZ, 0x1f, R12 ;  /* 0x0000001fff077819 */ /* 0x000fc8000001140c */
[----:B------:R-:W-:-:S04]  /*14600*/  LEA.HI R7, R7, R12, RZ, 0x7 ;  /* 0x0000000c07077211 */ /* 0x000fc800078f38ff */
[----:B------:R-:W-:Y:S01]  /*14610*/  LOP3.LUT R7, R7, 0xffffff80, RZ, 0xc0, !PT ;  /* 0xffffff8007077812 */ /* 0x000fe200078ec0ff */
[----:B------:R-:W0:Y:S04]  /*14620*/  SHFL.IDX PT, R4, R6, RZ, 0x1c1f ;  /* 0x001c1fff06047589 */ /* 0x000e2800000e0000 */
[----:B------:R-:W-:Y:S02]  /*14630*/  IMAD.IADD R7, R12, 0x1, -R7 ;  /* 0x000000010c077824 */ /* 0x000fe400078e0a07 */
[----:B-----5:R-:W-:-:S03]  /*14640*/  IMAD R58, R69, R62, RZ ;  /* 0x0000003e453a7224 */ /* 0x020fc600078e02ff */
[----:B------:R-:W-:Y:S02]  /*14650*/  LOP3.LUT P0, RZ, R7, 0x3, RZ, 0xc0, !PT ;  /* 0x0000000307ff7812 */ /* 0x000fe4000780c0ff */
[----:B--2---:R-:W-:-:S05]  /*14660*/  IADD3 R13, R11, R81, RZ ;  /* 0x000000510b0d7210 */ /* 0x004fca0007ffe0ff */
[C---:B------:R-:W-:Y:S01]  /*14670*/  VIADD R7, R13.reuse, 0x8 ;  /* 0x000000080d077836 */ /* 0x040fe20000000000 */
[----:B------:R-:W-:-:S04]  /*14680*/  ISETP.GE.OR P1, PT, R13, R58, P0 ;  /* 0x0000003a0d00720c */ /* 0x000fc80000726670 */
[----:B------:R-:W-:-:S09]  /*14690*/  ISETP.GE.OR P0, PT, R7, R58, P0 ;  /* 0x0000003a0700720c */ /* 0x000fd20000706670 */
        /* <DEDUP_REMOVED lines=30> */
[----:B------:R-:W-:Y:S02]  /*14880*/  IMAD R65, R65, UR4, RZ ;  /* 0x0000000441417c24 */ /* 0x000fe4000f8e02ff */
[----:B------:R-:W-:Y:S01]  /*14890*/  IMAD.X R5, RZ, RZ, R3, P0 ;  /* 0x000000ffff057224 */ /* 0x000fe200000e0603 */
[----:B------:R-:W-:Y:S01]  /*148a0*/  SHF.R.U64 R2, R2, 0x3, RZ ;  /* 0x0000000302027819 */ /* 0x000fe200000012ff */
[----:B------:R-:W-:-:S03]  /*148b0*/  IMAD R65, R24, UR5, R65 ;  /* 0x0000000518417c24 */ /* 0x000fc6000f8e0241 */
[----:B------:R-:W-:Y:S01]  /*148c0*/  LOP3.LUT R4, R2, R7, RZ, 0x3c, !PT ;  /* 0x0000000702047212 */ /* 0x000fe200078e3cff */
[----:B------:R-:W-:Y:S01]  /*148d0*/  IMAD.WIDE.U32 R2, R24, UR4, RZ ;  /* 0x0000000418027c25 */ /* 0x000fe2000f8e00ff */
[----:B------:R-:W-:-:S03]  /*148e0*/  ULDC.64 UR4, c[0x0][0xae8] ;  /* 0x0002ba0000047ab9 */ /* 0x000fc60000000a00 */
[----:B------:R-:W-:Y:S01]  /*148f0*/  IMAD R20, R75, 0x30, R59 ;  /* 0x000000304b147824 */ /* 0x000fe200078e023b */
[----:B------:R-:W5:Y:S01]  /*14900*/  LD.E.128 R4, desc[UR40][R4.64] ;  /* 0x0000002804047980 */ /* 0x000f62000c101d00 */
[----:B------:R-:W-:Y:S01]  /*14910*/  IMAD.IADD R3, R3, 0x1, R65 ;  /* 0x0000000103037824 */ /* 0x000fe200078e0241 */
[----:B------:R-:W-:Y:S01]  /*14920*/  SHF.R.S32.HI R24, RZ, 0x1f, R64 ;  /* 0x0000001fff187819 */ /* 0x000fe20000011440 */
[----:B------:R-:W-:Y:S01]  /*14930*/  IMAD.IADD R35, R59, 0x1, R81 ;  /* 0x000000013b237824 */ /* 0x000fe200078e0251 */
[----:B------:R-:W-:Y:S01]  /*14940*/  IADD3 R32, R81, R20, RZ ;  /* 0x0000001451207210 */ /* 0x000fe20007ffe0ff */
[----:B------:R-:W-:Y:S01]  /*14950*/  IMAD.WIDE.U32 R2, R23, UR4, R2 ;  /* 0x0000000417027c25 */ /* 0x000fe2000f8e0002 */
[----:B------:R-:W-:Y:S01]  /*14960*/  @!PT LDS RZ, [RZ] ;  /* 0x00000000fffff984 */ /* 0x000fe20000000800 */
[----:B------:R-:W-:Y:S01]  /*14970*/  @!PT LDS RZ, [RZ] ;  /* 0x00000000fffff984 */ /* 0x000fe20000000800 */
[----:B------:R-:W-:Y:S01]  /*14980*/  @!PT LDS RZ, [RZ] ;  /* 0x00000000fffff984 */ /* 0x000fe20000000800 */
[----:B------:R-:W-:Y:S01]  /*14990*/  @!PT LDS RZ, [RZ] ;  /* 0x00000000fffff984 */ /* 0x000fe20000000800 */
[----:B------:R0:W-:Y:S06]  /*149a0*/  MEMBAR.ALL.CTA ;  /* 0x0000000000007992 */ /* 0x0001ec0000008000 */
[----:B0-----:R-:W0:Y:S01]  /*149b0*/  FENCE.VIEW.ASYNC.S ;  /* 0x00000000000073c6 */ /* 0x001e220000000000 */
[----:B-1----:R-:W-:-:S04]  /*149c0*/  @P4 IMAD.HI.U32 R20, R32, R21, RZ ;  /* 0x0000001520144227 */ /* 0x002fc800078e00ff */
[----:B------:R-:W-:Y:S01]  /*149d0*/  IMAD R3, R23, UR5, R3 ;  /* 0x0000000517037c24 */ /* 0x000fe2000f8e0203 */
[----:B------:R-:W-:Y:S01]  /*149e0*/  ULDC.64 UR4, c[0x0][0xaf0] ;  /* 0x0002bc0000047ab9 */ /* 0x000fe20000000a00 */
[----:B------:R-:W-:Y:S01]  /*149f0*/  IMAD.MOV.U32 R21, RZ, RZ, R32 ;  /* 0x000000ffff157224 */ /* 0x000fe200078e0020 */
[----:B--2---:R-:W-:Y:S01]  /*14a00*/  @P4 SHF.R.U32.HI R21, RZ, R33, R20 ;  /* 0x00000021ff154219 */ /* 0x004fe20000011614 */
[----:B------:R-:W-:-:S04]  /*14a10*/  IMAD R23, R24, UR4, RZ ;  /* 0x0000000418177c24 */ /* 0x000fc8000f8e02ff */
[C---:B------:R-:W-:Y:S02]  /*14a20*/  IMAD R23, R64.reuse, UR5, R23 ;  /* 0x0000000540177c24 */ /* 0x040fe4000f8e0217 */
[----:B------:R-:W-:Y:S01]  /*14a30*/  IMAD.WIDE.U32 R64, R64, UR4, R2 ;  /* 0x0000000440407c25 */ /* 0x000fe2000f8e0002 */
[--C-:B------:R-:W-:Y:S01]  /*14a40*/  SHF.R.S32.HI R2, RZ, 0x1f, R21.reuse ;  /* 0x0000001fff027819 */ /* 0x100fe20000011415 */
[----:B------:R-:W-:Y:S02]  /*14a50*/  ULDC.64 UR4, c[0x0][0xae0] ;  /* 0x0002b80000047ab9 */ /* 0x000fe40000000a00 */
[----:B------:R-:W-:Y:S02]  /*14a60*/  IMAD.MOV R3, RZ, RZ, -R21 ;  /* 0x000000ffff037224 */ /* 0x000fe400078e0a15 */
[----:B------:R-:W-:Y:S02]  /*14a70*/  IMAD.IADD R65, R65, 0x1, R23 ;  /* 0x0000000141417824 */ /* 0x000fe400078e0217 */
[----:B------:R-:W-:-:S02]  /*14a80*/  IMAD R23, R62, R3, R32 ;  /* 0x000000033e177224 */ /* 0x000fc400078e0220 */
[----:B------:R-:W-:-:S03]  /*14a90*/  IMAD R2, R2, UR4, RZ ;  /* 0x0000000402027c24 */ /* 0x000fc6000f8e02ff */
[----:B------:R-:W-:Y:S01]  /*14aa0*/  SHF.R.S32.HI R20, RZ, 0x1f, R23 ;  /* 0x0000001fff147819 */ /* 0x000fe20000011417 */
[C---:B------:R-:W-:Y:S02]  /*14ab0*/  IMAD R33, R21.reuse, UR5, R2 ;  /* 0x0000000515217c24 */ /* 0x040fe4000f8e0202 */
[----:B------:R-:W-:Y:S01]  /*14ac0*/  IMAD.WIDE.U32 R2, R21, UR4, R64 ;  /* 0x0000000415027c25 */ /* 0x000fe2000f8e0040 */
[----:B------:R-:W-:-:S03]  /*14ad0*/  ULDC.64 UR4, c[0x0][0xad8] ;  /* 0x0002b60000047ab9 */ /* 0x000fc60000000a00 */
[----:B------:R-:W-:Y:S02]  /*14ae0*/  IMAD.IADD R3, R3, 0x1, R33 ;  /* 0x0000000103037824 */ /* 0x000fe400078e0221 */
[----:B------:R-:W-:Y:S02]  /*14af0*/  IMAD R20, R20, UR4, RZ ;  /* 0x0000000414147c24 */ /* 0x000fe4000f8e02ff */
[----:B------:R-:W-:-:S04]  /*14b00*/  IMAD.WIDE.U32 R2, R23, UR4, R2 ;  /* 0x0000000417027c25 */ /* 0x000fc8000f8e0002 */
[----:B------:R-:W-:Y:S01]  /*14b10*/  IMAD R21, R23, UR5, R20 ;  /* 0x0000000517157c24 */ /* 0x000fe2000f8e0214 */
[----:B------:R-:W-:Y:S02]  /*14b20*/  ULDC.64 UR4, c[0x0][0xa80] ;  /* 0x0002a00000047ab9 */ /* 0x000fe40000000a00 */
[C---:B------:R-:W-:Y:S01]  /*14b30*/  LEA R24, P0, R2.reuse, UR4, 0x1 ;  /* 0x0000000402187c11 */ /* 0x040fe2000f8008ff */
[----:B------:R-:W-:Y:S01]  /*14b40*/  IMAD.IADD R3, R3, 0x1, R21 ;  /* 0x0000000103037824 */ /* 0x000fe200078e0215 */
[----:B------:R-:W-:Y:S01]  /*14b50*/  ULDC UR4, c[0x0][0xac8] ;  /* 0x0002b20000047ab9 */ /* 0x000fe20000000800 */
[C---:B------:R-:W-:Y:S02]  /*14b60*/  IADD3 R21, R35.reuse, 0x60, RZ ;  /* 0x0000006023157810 */ /* 0x040fe40007ffe0ff */
[----:B0-----:R-:W0:Y:S01]  /*14b70*/  SHFL.IDX PT, R33, R24, RZ, 0x181f ;  /* 0x00181fff18217589 */ /* 0x001e2200000e0000 */
[----:B------:R-:W-:Y:S01]  /*14b80*/  LEA.HI.X R34, R2, UR5, R3, 0x1, P0 ;  /* 0x0000000502227c11 */ /* 0x000fe200080f0c03 */
[C---:B------:R-:W-:Y:S01]  /*14b90*/  VIADD R3, R35.reuse, 0x30 ;  /* 0x0000003023037836 */ /* 0x040fe20000000000 */
[----:B------:R-:W-:Y:S01]  /*14ba0*/  ISETP.GE.AND P0, PT, R0, UR4, PT ;  /* 0x0000000400007c0c */ /* 0x000fe2000bf06270 */
[----:B------:R-:W1:Y:S03]  /*14bb0*/  SHFL.IDX PT, R37, R24, 0x1, 0x181f ;  /* 0x00381f0018257f89 */ /* 0x000e6600000e0000 */
[-C--:B------:R-:W-:Y:S01]  /*14bc0*/  ISETP.GE.OR P1, PT, R35, R58.reuse, P0 ;  /* 0x0000003a2300720c */ /* 0x080fe20000726670 */
[----:B------:R-:W2:Y:S01]  /*14bd0*/  SHFL.IDX PT, R39, R24, 0x2, 0x181f ;  /* 0x00581f0018277f89 */ /* 0x000ea200000e0000 */
[-C--:B------:R-:W-:Y:S01]  /*14be0*/  ISETP.GE.OR P2, PT, R3, R58.reuse, P0 ;  /* 0x0000003a0300720c */ /* 0x080fe20000746670 */
[----:B------:R-:W-:Y:S01]  /*14bf0*/  VIADD R3, R18, 0x13220 ;  /* 0x0001322012037836 */ /* 0x000fe20000000000 */
[----:B------:R-:W-:Y:S01]  /*14c00*/  ISETP.GE.OR P3, PT, R21, R58, P0 ;  /* 0x0000003a1500720c */ /* 0x000fe20000766670 */
[----:B------:R-:W2:Y:S03]  /*14c10*/  SHFL.IDX PT, R23, R34, RZ, 0x181f ;  /* 0x00181fff22177589 */ /* 0x000ea600000e0000 */
[----:B------:R-:W-:Y:S01]  /*14c20*/  PRMT R21, RZ, 0x654, R3 ;  /* 0x00000654ff157816 */ /* 0x000fe20000000003 */
[----:B------:R-:W2:Y:S03]  /*14c30*/  SHFL.IDX PT, R36, R34, 0x1, 0x181f ;  /* 0x00381f0022247f89 */ /* 0x000ea600000e0000 */
[----:B------:R2:W-:Y:S01]  /*14c40*/  SYNCS.ARRIVE.TRANS64.RED.A1T0 RZ, [R21+URZ], RZ ;  /* 0x000000ff15ff79a7 */ /* 0x0005e2000810043f */
[----:B------:R-:W2:Y:S01]  /*14c50*/  SHFL.IDX PT, R38, R34, 0x2, 0x181f ;  /* 0x00581f0022267f89 */ /* 0x000ea200000e0000 */
[----:B0-----:R-:W-:-:S03]  /*14c60*/  @!P1 LEA R2, P4, R0, R33, 0x1 ;  /* 0x0000002100029211 */ /* 0x001fc600078808ff */
[----:B------:R-:W0:Y:S01]  /*14c70*/  SHFL.IDX PT, R34, R34, 0x3, 0x181f ;  /* 0x00781f0022227f89 */ /* 0x000e2200000e0000 */
[----:B-1----:R-:W-:-:S03]  /*14c80*/  @!P2 LEA R20, P5, R0, R37, 0x1 ;  /* 0x000000250014a211 */ /* 0x002fc600078a08ff */
[----:B------:R1:W0:Y:S01]  /*14c90*/  SHFL.IDX PT, R37, R24, 0x3, 0x181f ;  /* 0x00781f0018257f89 */ /* 0x00022200000e0000 */
[C---:B--2---:R-:W-:Y:S02]  /*14ca0*/  @!P3 LEA R32, P6, R0.reuse, R39, 0x1 ;  /* 0x000000270020b211 */ /* 0x044fe400078c08ff */
[C-C-:B------:R-:W-:Y:S01]  /*14cb0*/  @!P1 LEA.HI.X R3, R0.reuse, R23, R63.reuse, 0x1, P4 ;  /* 0x0000001700039211 */ /* 0x140fe200020f0c3f */
[----:B------:R-:W-:Y:S01]  /*14cc0*/  VIADD R23, R35, 0x90 ;  /* 0x0000009023177836 */ /* 0x000fe20000000000 */
[----:B------:R-:W-:-:S04]  /*14cd0*/  @!P2 LEA.HI.X R21, R0, R36, R63, 0x1, P5 ;  /* 0x000000240015a211 */ /* 0x000fc800028f0c3f */
[----:B------:R-:W-:Y:S02]  /*14ce0*/  ISETP.GE.OR P0, PT, R23, R58, P0 ;  /* 0x0000003a1700720c */ /* 0x000fe40000706670 */
[----:B------:R-:W-:Y:S01]  /*14cf0*/  @!P3 LEA.HI.X R33, R0, R38, R63, 0x1, P6 ;  /* 0x000000260021b211 */ /* 0x000fe200030f0c3f */
[----:B---3--:R1:W-:Y:S04]  /*14d00*/  @!P1 ST.E.128 desc[UR40][R2.64], R8 ;  /* 0x0000000802009985 */ /* 0x0083e8000c101d28 */
[----:B----4-:R1:W-:Y:S04]  /*14d10*/  @!P2 ST.E.128 desc[UR40][R20.64], R12 ;  /* 0x0000000c1400a985 */ /* 0x0103e8000c101d28 */
[----:B------:R1:W-:Y:S02]  /*14d20*/  @!P3 ST.E.128 desc[UR40][R32.64], R28 ;  /* 0x0000001c2000b985 */ /* 0x0003e4000c101d28 */
[----:B0-----:R-:W-:Y:S05]  /*14d30*/  @P0 BRA `(.L_x_2423) ;  /* 0x0000001000a00947 */ /* 0x001fea0003800000 */
[----:B-1----:R-:W-:-:S04]  /*14d40*/  LEA R2, P0, R0, R37, 0x1 ;  /* 0x0000002500027211 */ /* 0x002fc800078008ff */
[----:B------:R-:W-:-:S05]  /*14d50*/  LEA.HI.X R3, R0, R34, R63, 0x1, P0 ;  /* 0x0000002200037211 */ /* 0x000fca00000f0c3f */
[----:B-----5:R3:W-:Y:S01]  /*14d60*/  ST.E.128 desc[UR40][R2.64], R4 ;  /* 0x0000000402007985 */ /* 0x0207e2000c101d28 */
[----:B------:R-:W-:Y:S05]  /*14d70*/  BRA `(.L_x_2423) ;  /* 0x0000001000907947 */ /* 0x000fea0003800000 */
.L_x_2422:
[----:B------:R-:W-:Y:S01]  /*14d80*/  ULDC.64 UR4, c[0x0][0xb08] ;  /* 0x0002c20000047ab9 */ /* 0x000fe20000000a00 */
[----:B0-----:R-:W-:Y:S01]  /*14d90*/  SHF.R.S32.HI R5, RZ, 0x1f, R64 ;  /* 0x0000001fff057819 */ /* 0x001fe20000011440 */
[----:B------:R-:W-:Y:S01]  /*14da0*/  IMAD R65, R65, UR4, RZ ;  /* 0x0000000441417c24 */ /* 0x000fe2000f8e02ff */
[----:B------:R-:W2:Y:S01]  /*14db0*/  LDL R71, [R1+0x48] ;  /* 0x0000480001477983 */ /* 0x000ea20000100800 */
[C---:B------:R-:W-:Y:S01]  /*14dc0*/  IMAD.WIDE.U32 R2, R24.reuse, UR4, RZ ;  /* 0x0000000418027c25 */ /* 0x040fe2000f8e00ff */
[----:B------:R-:W0:Y:S01]  /*14dd0*/  @P4 LDC R0, c[0x0][0xbec] ;  /* 0x0002fb00ff004b82 */ /* 0x000e220000000800 */
[----:B------:R-:W-:Y:S01]  /*14de0*/  ULDC.64 UR6, c[0x0][0xb30] ;  /* 0x0002cc0000067ab9 */ /* 0x000fe20000000a00 */
[----:B------:R-:W3:Y:S01]  /*14df0*/  LDL R70, [R1+0x7c] ;  /* 0x00007c0001467983 */ /* 0x000ee20000100800 */
[----:B------:R-:W-:Y:S01]  /*14e00*/  IMAD R65, R24, UR5, R65 ;  /* 0x0000000518417c24 */ /* 0x000fe2000f8e0241 */
[----:B------:R-:W-:Y:S02]  /*14e10*/  ULDC.64 UR4, c[0x0][0xb38] ;  /* 0x0002ce0000047ab9 */ /* 0x000fe40000000a00 */
[----:B------:R1:W5:Y:S01]  /*14e20*/  LDL R69, [R1+0x98] ;  /* 0x0000980001457983 */ /* 0x0003620000100800 */
[----:B------:R-:W-:Y:S01]  /*14e30*/  IMAD.IADD R3, R3, 0x1, R65 ;  /* 0x0000000103037824 */ /* 0x000fe200078e0241 */
[----:B------:R-:W4:Y:S02]  /*14e40*/  @P4 LDC R11, c[0x0][0xbf0] ;  /* 0x0002fc00ff0b4b82 */ /* 0x000f240000000800 */
[----:B------:R1:W5:Y:S01]  /*14e50*/  LDL R68, [R1+0x88] ;  /* 0x0000880001447983 */ /* 0x0003620000100800 */
[----:B------:R-:W-:-:S03]  /*14e60*/  IMAD.WIDE.U32 R2, R23, UR4, R2 ;  /* 0x0000000417027c25 */ /* 0x000fc6000f8e0002 */
[----:B------:R1:W5:Y:S01]  /*14e70*/  LDL R67, [R1+0x94] ;  /* 0x0000940001437983 */ /* 0x0003620000100800 */
[----:B------:R-:W-:Y:S01]  /*14e80*/  IMAD R3, R23, UR5, R3 ;  /* 0x0000000517037c24 */ /* 0x000fe2000f8e0203 */
[----:B------:R-:W-:Y:S02]  /*14e90*/  ULDC.64 UR4, c[0x0][0xb40] ;  /* 0x0002d00000047ab9 */ /* 0x000fe40000000a00 */
[----:B------:R-:W-:Y:S01]  /*14ea0*/  IMAD R5, R5, UR4, RZ ;  /* 0x0000000405057c24 */ /* 0x000fe2000f8e02ff */
[----:B------:R1:W5:Y:S03]  /*14eb0*/  LDL R66, [R1+0x84] ;  /* 0x0000840001427983 */ /* 0x0003660000100800 */
[C---:B------:R-:W-:Y:S02]  /*14ec0*/  IMAD R9, R64.reuse, UR5, R5 ;  /* 0x0000000540097c24 */ /* 0x040fe4000f8e0205 */
[----:B------:R-:W-:Y:S01]  /*14ed0*/  IMAD.WIDE.U32 R64, R64, UR4, R2 ;  /* 0x0000000440407c25 */ /* 0x000fe2000f8e0002 */
[----:B------:R-:W-:-:S03]  /*14ee0*/  ULDC.64 UR4, c[0x0][0xb48] ;  /* 0x0002d20000047ab9 */ /* 0x000fc60000000a00 */
[----:B------:R-:W-:Y:S02]  /*14ef0*/  IMAD.IADD R65, R65, 0x1, R9 ;  /* 0x0000000141417824 */ /* 0x000fe400078e0209 */
[----:B0-----:R-:W-:-:S04]  /*14f00*/  @P4 IMAD.HI.U32 R0, R15, R0, RZ ;  /* 0x000000000f004227 */ /* 0x001fc800078e00ff */
[C---:B------:R-:W-:Y:S02]  /*14f10*/  IMAD.WIDE.U32 R2, R79.reuse, UR4, R64 ;  /* 0x000000044f027c25 */ /* 0x040fe4000f8e0040 */
[----:B------:R1:W5:Y:S02]  /*14f20*/  LDL R65, [R1+0x90] ;  /* 0x0000900001417983 */ /* 0x0003640000100800 */
[----:B------:R-:W-:Y:S01]  /*14f30*/  IMAD.MOV.U32 R5, RZ, RZ, R15 ;  /* 0x000000ffff057224 */ /* 0x000fe200078e000f */
[----:B----4-:R-:W-:Y:S01]  /*14f40*/  @P4 SHF.R.U32.HI R5, RZ, R11, R0 ;  /* 0x0000000bff054219 */ /* 0x010fe20000011600 */
[----:B------:R1:W5:Y:S01]  /*14f50*/  LDL R64, [R1+0x80] ;  /* 0x0000800001407983 */ /* 0x0003620000100800 */
[----:B------:R-:W-:Y:S01]  /*14f60*/  IMAD R3, R79, UR5, R3 ;  /* 0x000000054f037c24 */ /* 0x000fe2000f8e0203 */
[----:B------:R-:W-:Y:S01]  /*14f70*/  ULDC.64 UR4, c[0x0][0xb28] ;  /* 0x0002ca0000047ab9 */ /* 0x000fe20000000a00 */
[--C-:B------:R-:W-:Y:S01]  /*14f80*/  SHF.R.S32.HI R0, RZ, 0x1f, R5.reuse ;  /* 0x0000001fff007819 */ /* 0x100fe20000011405 */
[----:B------:R-:W-:-:S04]  /*14f90*/  IMAD.MOV R9, RZ, RZ, -R5 ;  /* 0x000000ffff097224 */ /* 0x000fc800078e0a05 */
[----:B------:R-:W-:Y:S02]  /*14fa0*/  IMAD R9, R62, R9, R15 ;  /* 0x000000093e097224 */ /* 0x000fe400078e020f */
[----:B------:R-:W-:Y:S02]  /*14fb0*/  IMAD R0, R0, UR6, RZ ;  /* 0x0000000600007c24 */ /* 0x000fe4000f8e02ff */
[----:B------:R-:W-:-:S04]  /*14fc0*/  IMAD.WIDE.U32 R2, R5, UR6, R2 ;  /* 0x0000000605027c25 */ /* 0x000fc8000f8e0002 */
[----:B------:R-:W-:Y:S01]  /*14fd0*/  IMAD R11, R5, UR7, R0 ;  /* 0x00000007050b7c24 */ /* 0x000fe2000f8e0200 */
[----:B------:R-:W-:-:S03]  /*14fe0*/  SHF.R.S32.HI R0, RZ, 0x1f, R9 ;  /* 0x0000001fff007819 */ /* 0x000fc60000011409 */
[----:B------:R-:W-:Y:S02]  /*14ff0*/  IMAD.IADD R3, R3, 0x1, R11 ;  /* 0x0000000103037824 */ /* 0x000fe400078e020b */
[----:B------:R-:W-:Y:S02]  /*15000*/  IMAD R0, R0, UR4, RZ ;  /* 0x0000000400007c24 */ /* 0x000fe4000f8e02ff */
[----:B------:R-:W-:Y:S01]  /*15010*/  IMAD.WIDE.U32 R2, R9, UR4, R2 ;  /* 0x0000000409027c25 */ /* 0x000fe2000f8e0002 */
[----:B------:R-:W-:-:S03]  /*15020*/  ISETP.GE.AND P0, PT, R13, R58, PT ;  /* 0x0000003a0d00720c */ /* 0x000fc60003f06270 */
[----:B------:R-:W-:Y:S01]  /*15030*/  IMAD R5, R9, UR5, R0 ;  /* 0x0000000509057c24 */ /* 0x000fe2000f8e0200 */
[----:B------:R-:W-:Y:S01]  /*15040*/  ULDC.64 UR4, c[0x0][0xb00] ;  /* 0x0002c00000047ab9 */ /* 0x000fe20000000a00 */
[----:B------:R-:W-:Y:S02]  /*15050*/  IADD3 R4, R18, 0x13220, RZ ;  /* 0x0001322012047810 */ /* 0x000fe40007ffe0ff */
[----:B------:R-:W-:Y:S01]  /*15060*/  IMAD.IADD R3, R3, 0x1, R5 ;  /* 0x0000000103037824 */ /* 0x000fe200078e0205 */
[C---:B------:R-:W-:Y:S02]  /*15070*/  LEA R0, P1, R2.reuse, UR4, 0x2 ;  /* 0x0000000402007c11 */ /* 0x040fe4000f8210ff */
[----:B------:R-:W-:Y:S02]  /*15080*/  PRMT R4, RZ, 0x654, R4 ;  /* 0x00000654ff047816 */ /* 0x000fe40000000004 */
[----:B------:R-:W-:Y:S01]  /*15090*/  LEA.HI.X R6, R2, UR5, R3, 0x2, P1 ;  /* 0x0000000502067c11 */ /* 0x000fe200088f1403 */
[----:B------:R-:W-:Y:S01]  /*150a0*/  BSSY B1, `(.L_x_2424) ;  /* 0x000002c000017945 */ /* 0x000fe20003800000 */
[----:B------:R0:W-:Y:S03]  /*150b0*/  SYNCS.ARRIVE.TRANS64.RED.A1T0 RZ, [R4+URZ], RZ ;  /* 0x000000ff04ff79a7 */ /* 0x0001e6000810043f */
[----:B------:R1:W4:Y:S04]  /*150c0*/  SHFL.IDX PT, R5, R6, RZ, 0x1c1f ;  /* 0x001c1fff06057589 */ /* 0x00032800000e0000 */
[----:B0-----:R1:W0:Y:S01]  /*150d0*/  SHFL.IDX PT, R4, R0, RZ, 0x1c1f ;  /* 0x001c1fff00047589 */ /* 0x00122200000e0000 */
[----:B--2---:R-:W-:-:S02]  /*150e0*/  VIADD R23, R71, 0x8 ;  /* 0x0000000847177836 */ /* 0x004fc40000000000 */
[C---:B------:R-:W-:Y:S02]  /*150f0*/  VIADD R59, R71.reuse, 0x10 ;  /* 0x00000010473b7836 */ /* 0x040fe40000000000 */
[----:B------:R-:W-:Y:S01]  /*15100*/  VIADD R61, R71, 0x18 ;  /* 0x00000018473d7836 */ /* 0x000fe20000000000 */
[----:B---3--:R-:W-:Y:S02]  /*15110*/  SHF.R.S32.HI R63, RZ, 0x1f, R70 ;  /* 0x0000001fff3f7819 */ /* 0x008fe40000011446 */
[----:B------:R-:W-:Y:S02]  /*15120*/  SHF.R.S32.HI R24, RZ, 0x1f, R23 ;  /* 0x0000001fff187819 */ /* 0x000fe40000011417 */
[----:B------:R-:W-:Y:S02]  /*15130*/  SHF.R.S32.HI R60, RZ, 0x1f, R59 ;  /* 0x0000001fff3c7819 */ /* 0x000fe4000001143b */
[----:B------:R-:W-:Y:S01]  /*15140*/  SHF.R.S32.HI R62, RZ, 0x1f, R61 ;  /* 0x0000001fff3e7819 */ /* 0x000fe2000001143d */
[----:B01--4-:R-:W-:Y:S06]  /*15150*/  @P0 BRA `(.L_x_2425) ;  /* 0x0000000000800947 */ /* 0x013fec0003800000 */
        /* <DEDUP_REMOVED lines=9> */
[----:B-----5:R-:W-:Y:S01]  /*151f0*/  ISETP.GE.AND P2, PT, R68, UR4, PT ;  /* 0x0000000444007c0c */ /* 0x020fe2000bf46270 */
        /* <DEDUP_REMOVED lines=22> */
.L_x_2425:
[----:B------:R-:W-:Y:S05]  /*15360*/  BSYNC B1 ;  /* 0x0000000000017941 */ /* 0x000fea0003800000 */
.L_x_2424:
[----:B------:R-:W-:Y:S01]  /*15370*/  ISETP.GE.AND P0, PT, R7, R58, PT ;  /* 0x0000003a0700720c */ /* 0x000fe20003f06270 */
[----:B--2---:R0:W1:Y:S04]  /*15380*/  SHFL.IDX PT, R5, R6, 0x1, 0x1c1f ;  /* 0x003c1f0006057f89 */ /* 0x00406800000e0000 */
[----:B------:R0:W2:Y:S08]  /*15390*/  SHFL.IDX PT, R4, R0, 0x1, 0x1c1f ;  /* 0x003c1f0000047f89 */ /* 0x0000b000000e0000 */
[----:B0-----:R-:W-:Y:S05]  /*153a0*/  @P0 BRA `(.L_x_2423) ;  /* 0x0000000c00040947 */ /* 0x001fea0003800000 */
[----:B------:R-:W-:Y:S02]  /*153b0*/  ULDC UR4, c[0x0][0xac8] ;  /* 0x0002b20000047ab9 */ /* 0x000fe40000000800 */
[----:B------:R-:W-:Y:S02]  /*153c0*/  ISETP.GE.AND P5, PT, R71, UR4, PT ;  /* 0x0000000447007c0c */ /* 0x000fe4000bfa6270 */
[----:B------:R-:W-:Y:S02]  /*153d0*/  ISETP.GE.AND P1, PT, R59, UR4, PT ;  /* 0x000000043b007c0c */ /* 0x000fe4000bf26270 */
[----:B------:R-:W-:Y:S02]  /*153e0*/  ISETP.GE.AND P0, PT, R23, UR4, PT ;  /* 0x0000000417007c0c */ /* 0x000fe4000bf06270 */
[----:B------:R-:W-:-:S07]  /*153f0*/  ISETP.GE.AND P2, PT, R61, UR4, PT ;  /* 0x000000043d007c0c */ /* 0x000fce000bf46270 */
[----:B-12---:R-:W-:Y:S02]  /*15400*/  @!P5 IMAD.WIDE R2, R71, 0x4, R4 ;  /* 0x000000044702d825 */ /* 0x006fe400078e0204 */
[-C--:B------:R-:W-:Y:S02]  /*15410*/  @!P1 LEA R8, P4, R59, R4.reuse, 0x2 ;  /* 0x000000043b089211 */ /* 0x080fe400078810ff */
[----:B------:R-:W-:Y:S01]  /*15420*/  @!P0 LEA R6, P3, R23, R4, 0x2 ;  /* 0x0000000417068211 */ /* 0x000fe200078610ff */
[----:B------:R0:W-:Y:S01]  /*15430*/  @!P5 ST.E.64 desc[UR40][R2.64], R42 ;  /* 0x0000002a0200d985 */ /* 0x0001e2000c101b28 */
[-C--:B------:R-:W-:Y:S02]  /*15440*/  @!P1 LEA.HI.X R9, R59, R5.reuse, R60, 0x2, P4 ;  /* 0x000000053b099211 */ /* 0x080fe400020f143c */
[----:B------:R-:W-:Y:S02]  /*15450*/  ISETP.GE.AND P5, PT, R70, UR4, PT ;  /* 0x0000000446007c0c */ /* 0x000fe4000bfa6270 */
[----:B------:R-:W-:-:S02]  /*15460*/  @!P0 LEA.HI.X R7, R23, R5, R24, 0x2, P3 ;  /* 0x0000000517078211 */ /* 0x000fc400018f1418 */
[----:B-----5:R-:W-:Y:S02]  /*15470*/  ISETP.GE.AND P4, PT, R68, UR4, PT ;  /* 0x0000000444007c0c */ /* 0x020fe4000bf86270 */
[----:B------:R-:W-:Y:S01]  /*15480*/  ISETP.GE.AND P3, PT, R66, UR4, PT ;  /* 0x0000000442007c0c */ /* 0x000fe2000bf66270 */
[----:B------:R0:W-:Y:S01]  /*15490*/  @!P0 ST.E.64 desc[UR40][R6.64], R44 ;  /* 0x0000002c06008985 */ /* 0x0001e2000c101b28 */
[----:B------:R-:W-:-:S03]  /*154a0*/  @!P2 LEA R10, P6, R61, R4, 0x2 ;  /* 0x000000043d0aa211 */ /* 0x000fc600078c10ff */
[----:B------:R0:W-:Y:S01]  /*154b0*/  @!P1 ST.E.64 desc[UR40][R8.64], R46 ;  /* 0x0000002e08009985 */ /* 0x0001e2000c101b28 */
[----:B------:R-:W-:Y:S02]  /*154c0*/  @!P2 LEA.HI.X R11, R61, R5, R62, 0x2, P6 ;  /* 0x000000053d0ba211 */ /* 0x000fe400030f143e */
[----:B------:R-:W-:-:S03]  /*154d0*/  @!P5 LEA R12, P0, R70, R4, 0x2 ;  /* 0x00000004460cd211 */ /* 0x000fc600078010ff */
[-C--:B------:R-:W-:Y:S01]  /*154e0*/  @!P4 LEA R14, P1, R68, R4.reuse, 0x2 ;  /* 0x00000004440ec211 */ /* 0x080fe200078210ff */
[----:B------:R0:W-:Y:S01]  /*154f0*/  @!P2 ST.E.64 desc[UR40][R10.64], R48 ;  /* 0x000000300a00a985 */ /* 0x0001e2000c101b28 */
[----:B------:R-:W-:Y:S02]  /*15500*/  @!P3 LEA R20, P6, R66, R4, 0x2 ;  /* 0x000000044214b211 */ /* 0x000fe400078c10ff */
[-C--:B------:R-:W-:Y:S02]  /*15510*/  @!P5 LEA.HI.X R13, R70, R5.reuse, R63, 0x2, P0 ;  /* 0x00000005460dd211 */ /* 0x080fe400000f143f */
[-C--:B------:R-:W-:Y:S02]  /*15520*/  @!P4 LEA.HI.X R15, R68, R5.reuse, R69, 0x2, P1 ;  /* 0x00000005440fc211 */ /* 0x080fe400008f1445 */
[----:B------:R-:W-:Y:S01]  /*15530*/  @!P3 LEA.HI.X R21, R66, R5, R67, 0x2, P6 ;  /* 0x000000054215b211 */ /* 0x000fe200030f1443 */
[----:B------:R0:W-:Y:S01]  /*15540*/  @!P5 ST.E.64 desc[UR40][R12.64], R50 ;  /* 0x000000320c00d985 */ /* 0x0001e2000c101b28 */
[----:B------:R-:W-:-:S03]  /*15550*/  ISETP.GE.AND P0, PT, R64, UR4, PT ;  /* 0x0000000440007c0c */ /* 0x000fc6000bf06270 */
[----:B------:R0:W-:Y:S04]  /*15560*/  @!P4 ST.E.64 desc[UR40][R14.64], R52 ;  /* 0x000000340e00c985 */ /* 0x0001e8000c101b28 */
[----:B------:R0:W-:Y:S06]  /*15570*/  @!P3 ST.E.64 desc[UR40][R20.64], R54 ;  /* 0x000000361400b985 */ /* 0x0001ec000c101b28 */
[----:B------:R-:W-:Y:S05]  /*15580*/  @P0 BRA `(.L_x_2423) ;  /* 0x00000008008c0947 */ /* 0x000fea0003800000 */
[----:B0-----:R-:W-:-:S04]  /*15590*/  LEA R2, P0, R64, R4, 0x2 ;  /* 0x0000000440027211 */ /* 0x001fc800078010ff */
[----:B------:R-:W-:-:S05]  /*155a0*/  LEA.HI.X R3, R64, R5, R65, 0x2, P0 ;  /* 0x0000000540037211 */ /* 0x000fca00000f1441 */
[----:B------:R0:W-:Y:S01]  /*155b0*/  ST.E.64 desc[UR40][R2.64], R56 ;  /* 0x0000003802007985 */ /* 0x0001e2000c101b28 */
[----:B------:R-:W-:Y:S05]  /*155c0*/  BRA `(.L_x_2423) ;  /* 0x00000008007c7947 */ /* 0x000fea0003800000 */
.L_x_2420:
[----:B------:R-:W2:Y:S01]  /*155d0*/  LDL.LU R4, [R1+0x68] ;  /* 0x0000680001047983 */ /* 0x000ea20000300800 */
[----:B------:R-:W-:Y:S01]  /*155e0*/  ULDC.64 UR6, c[0x0][0xc08] ;  /* 0x0003020000067ab9 */ /* 0x000fe20000000a00 */
[----:B------:R-:W-:Y:S02]  /*155f0*/  ULDC.64 UR4, c[0x0][0xc00] ;  /* 0x0003000000047ab9 */ /* 0x000fe40000000a00 */
[----:B------:R-:W3:Y:S01]  /*15600*/  LDL.LU R7, [R1+0x6c] ;  /* 0x00006c0001077983 */ /* 0x000ee20000300800 */
[----:B------:R-:W-:Y:S01]  /*15610*/  ISETP.NE.U32.AND P1, PT, RZ, UR6, PT ;  /* 0x00000006ff007c0c */ /* 0x000fe2000bf25070 */
[----:B------:R-:W-:Y:S01]  /*15620*/  IMAD.MOV.U32 R15, RZ, RZ, RZ ;  /* 0x000000ffff0f7224 */ /* 0x000fe200078e00ff */
[----:B------:R-:W-:Y:S01]  /*15630*/  ISETP.NE.U32.AND P0, PT, RZ, UR4, PT ;  /* 0x00000004ff007c0c */ /* 0x000fe2000bf05070 */
[----:B------:R-:W1:Y:S01]  /*15640*/  S2R R6, SR_TID.X ;  /* 0x0000000000067919 */ /* 0x000e620000002100 */
[----:B------:R-:W-:Y:S02]  /*15650*/  ISETP.NE.AND.EX P1, PT, RZ, UR7, PT, P1 ;  /* 0x00000007ff007c0c */ /* 0x000fe4000bf25310 */
[----:B------:R-:W-:-:S02]  /*15660*/  ISETP.NE.AND.EX P0, PT, RZ, UR5, PT, P0 ;  /* 0x00000005ff007c0c */ /* 0x000fc4000bf05300 */
[----:B--2---:R-:W-:Y:S01]  /*15670*/  IADD3 R2, P2, R4, UR4, RZ ;  /* 0x0000000404027c10 */ /* 0x004fe2000ff5e0ff */
[----:B------:R-:W-:-:S03]  /*15680*/  ULDC UR4, c[0x0][0xa88] ;  /* 0x0002a20000047ab9 */ /* 0x000fc60000000800 */
[----:B---3--:R-:W-:-:S05]  /*15690*/  IADD3.X R3, R7, UR5, RZ, P2, !PT ;  /* 0x0000000507037c10 */ /* 0x008fca00097fe4ff */
[----:B------:R-:W-:Y:S01]  /*156a0*/  @P1 IADD3 R4, P2, R4, UR6, RZ ;  /* 0x0000000604041c10 */ /* 0x000fe2000ff5e0ff */
[----:B------:R-:W-:Y:S01]  /*156b0*/  IMAD.U32 R14, RZ, RZ, UR4 ;  /* 0x00000004ff0e7e24 */ /* 0x000fe2000f8e00ff */
[----:B------:R2:W5:Y:S02]  /*156c0*/  @P0 LDG.E R15, desc[UR40][R2.64] ;  /* 0x00000028020f0981 */ /* 0x000564000c1e1900 */
[----:B------:R-:W-:Y:S01]  /*156d0*/  @P1 IADD3.X R5, R7, UR7, RZ, P2, !PT ;  /* 0x0000000707051c10 */ /* 0x000fe200097fe4ff */
[----:B-1----:R-:W-:-:S04]  /*156e0*/  VIADD R32, R6, 0xffffff80 ;  /* 0xffffff8006207836 */ /* 0x002fc80000000000 */
[----:B------:R2:W5:Y:S01]  /*156f0*/  @P1 LDG.E R14, desc[UR40][R4.64] ;  /* 0x00000028040e1981 */ /* 0x000562000c1e1900 */
[----:B------:R-:W-:Y:S02]  /*15700*/  ISETP.GT.AND P3, PT, R32, 0xbf, PT ;  /* 0x000000bf2000780c */ /* 0x000fe40003f64270 */
[----:B------:R-:W-:Y:S01]  /*15710*/  ISETP.GT.AND P2, PT, R77, 0x1, PT ;  /* 0x000000014d00780c */ /* 0x000fe20003f44270 */
[----:B------:R-:W-:-:S12]  /*15720*/  @P1 BRA `(.L_x_2426) ;  /* 0x0000000000101947 */ /* 0x000fd80003800000 */
[----:B------:R-:W-:Y:S05]  /*15730*/  @!P0 BRA `(.L_x_2426) ;  /* 0x00000000000c8947 */ /* 0x000fea0003800000 */
[----:B--2---:R-:W2:Y:S04]  /*15740*/  LDG.E R5, desc[UR40][R2.64] ;  /* 0x0000002802057981 */ /* 0x004ea8000c1e1900 */
[----:B-----5:R-:W2:Y:S02]  /*15750*/  LDG.E R14, desc[UR40][R2.64+0x4] ;  /* 0x00000428020e7981 */ /* 0x020ea4000c1e1900 */
[----:B--2---:R-:W-:-:S07]  /*15760*/  IADD3 R14, -R5, R14, RZ ;  /* 0x0000000e050e7210 */ /* 0x004fce0007ffe1ff */
.L_x_2426:
[----:B--2---:R-:W2:Y:S04]  /*15770*/  LDL.LU R2, [R1+0x74] ;  /* 0x0000740001027983 */ /* 0x004ea80000300800 */
[----:B------:R-:W3:Y:S01]  /*15780*/  LDL.LU R3, [R1+0x60] ;  /* 0x0000600001037983 */ /* 0x000ee20000300800 */
[----:B------:R-:W-:Y:S01]  /*15790*/  BSSY B1, `(.L_x_2427) ;  /* 0x0000037000017945 */ /* 0x000fe20003800000 */
[----:B-----5:R-:W-:Y:S02]  /*157a0*/  SHF.R.S32.HI R24, RZ, 0x1f, R15 ;  /* 0x0000001fff187819 */ /* 0x020fe4000001140f */
[----:B--2---:R-:W-:Y:S02]  /*157b0*/  SEL R28, R2, RZ, !P0 ;  /* 0x000000ff021c7207 */ /* 0x004fe40004000000 */
[----:B---3--:R-:W-:Y:S01]  /*157c0*/  SEL R29, R3, RZ, !P0 ;  /* 0x000000ff031d7207 */ /* 0x008fe20004000000 */
[----:B------:R-:W-:Y:S06]  /*157d0*/  @P3 BRA `(.L_x_2428) ;  /* 0x0000000000c83947 */ /* 0x000fec0003800000 */
[----:B------:R-:W2:Y:S01]  /*157e0*/  LDL R3, [R1+0x44] ;  /* 0x0000440001037983 */ /* 0x000ea20000100800 */
[----:B------:R-:W1:Y:S02]  /*157f0*/  LDC R33, c[0x0][0xbe8] ;  /* 0x0002fa00ff217b82 */ /* 0x000e640000000800 */
[----:B-1----:R-:W-:Y:S01]  /*15800*/  IMAD R2, R14, R33, RZ ;  /* 0x000000210e027224 */ /* 0x002fe200078e02ff */
[----:B--2---:R-:W-:-:S04]  /*15810*/  IADD3 R31, R3, -0x80, R6 ;  /* 0xffffff80031f7810 */ /* 0x004fc80007ffe006 */
[----:B------:R-:W-:-:S13]  /*15820*/  ISETP.GE.AND P0, PT, R31, R2, PT ;  /* 0x000000021f00720c */ /* 0x000fda0003f06270 */
[----:B------:R-:W-:Y:S05]  /*15830*/  @P0 BRA `(.L_x_2428) ;  /* 0x0000000000b00947 */ /* 0x000fea0003800000 */
[----:B------:R-:W2:Y:S01]  /*15840*/  LDL.LU R34, [R1+0x78] ;  /* 0x0000780001227983 */ /* 0x000ea20000300800 */
[----:B------:R-:W-:Y:S01]  /*15850*/  IMAD.MOV.U32 R2, RZ, RZ, 0x9b8 ;  /* 0x000009b8ff027424 */ /* 0x000fe200078e00ff */
[----:B------:R-:W-:Y:S01]  /*15860*/  ISETP.GT.AND P3, PT, R77, 0x1, PT ;  /* 0x000000014d00780c */ /* 0x000fe20003f64270 */
[----:B------:R-:W-:Y:S01]  /*15870*/  IMAD.MOV.U32 R21, RZ, RZ, R31 ;  /* 0x000000ffff157224 */ /* 0x000fe200078e001f */
[----:B------:R-:W-:Y:S02]  /*15880*/  ISETP.NE.AND P0, PT, R33, 0x1, PT ;  /* 0x000000012100780c */ /* 0x000fe40003f05270 */
[----:B------:R-:W-:Y:S02]  /*15890*/  SEL R30, R2, 0x978, P3 ;  /* 0x00000978021e7807 */ /* 0x000fe40001800000 */
[----:B------:R-:W1:Y:S08]  /*158a0*/  LDC.64 R2, c[0x0][0xba8] ;  /* 0x0002ea00ff027b82 */ /* 0x000e700000000a00 */
[----:B----4-:R-:W3:Y:S08]  /*158b0*/  LDC.64 R8, c[0x0][R30+0x220] ;  /* 0x000088001e087b82 */ /* 0x010ef00000000a00 */
[----:B------:R-:W4:Y:S08]  /*158c0*/  LDC.64 R6, c[0x0][R30+0x218] ;  /* 0x000086001e067b82 */ /* 0x000f300000000a00 */
[----:B------:R-:W5:Y:S08]  /*158d0*/  LDC.64 R10, c[0x0][R30+0x228] ;  /* 0x00008a001e0a7b82 */ /* 0x000f700000000a00 */
[----:B------:R-:W0:Y:S08]  /*158e0*/  LDC.64 R4, c[0x0][R30+0x210] ;  /* 0x000084001e047b82 */ /* 0x000e300000000a00 */
[----:B------:R-:W4:Y:S08]  /*158f0*/  @P0 LDC R20, c[0x0][0xbec] ;  /* 0x0002fb00ff140b82 */ /* 0x000f300000000800 */
[----:B------:R-:W5:Y:S01]  /*15900*/  @P0 LDC R37, c[0x0][0xbf0] ;  /* 0x0002fc00ff250b82 */ /* 0x000f620000000800 */
[----:B---3--:R-:W-:-:S07]  /*15910*/  IMAD R9, R9, R29, RZ ;  /* 0x0000001d09097224 */ /* 0x008fce00078e02ff */
[----:B-1----:R-:W1:Y:S01]  /*15920*/  @!P3 LDC R2, c[0x0][0xb50] ;  /* 0x0002d400ff02bb82 */ /* 0x002e620000000800 */
[----:B------:R-:W-:Y:S02]  /*15930*/  IMAD R9, R8, R28, R9 ;  /* 0x0000001c08097224 */ /* 0x000fe400078e0209 */
[----:B----4-:R-:W-:-:S05]  /*15940*/  @P0 IMAD.HI.U32 R20, R31, R20, RZ ;  /* 0x000000141f140227 */ /* 0x010fca00078e00ff */
[----:B------:R-:W3:Y:S01]  /*15950*/  @!P3 LDC R3, c[0x0][0xb54] ;  /* 0x0002d500ff03bb82 */ /* 0x000ee20000000800 */
[-C--:B------:R-:W-:Y:S02]  /*15960*/  IMAD R35, R7, R23.reuse, RZ ;  /* 0x0000001707237224 */ /* 0x080fe400078e02ff */
[----:B------:R-:W-:Y:S01]  /*15970*/  IMAD.WIDE.U32 R12, R6, R23, RZ ;  /* 0x00000017060c7225 */ /* 0x000fe200078e00ff */
[----:B-----5:R-:W-:-:S03]  /*15980*/  @P0 SHF.R.U32.HI R21, RZ, R37, R20 ;  /* 0x00000025ff150219 */ /* 0x020fc60000011614 */
[----:B------:R-:W-:-:S04]  /*15990*/  IMAD.WIDE.U32 R6, R8, R29, RZ ;  /* 0x0000001d08067225 */ /* 0x000fc800078e00ff */
[----:B------:R-:W-:Y:S01]  /*159a0*/  IMAD.IADD R13, R35, 0x1, R13 ;  /* 0x00000001230d7824 */ /* 0x000fe200078e020d */
[----:B------:R-:W-:Y:S01]  /*159b0*/  IADD3 R12, P0, P1, R6, R12, R15 ;  /* 0x0000000c060c7210 */ /* 0x000fe2000791e00f */
[----:B------:R-:W-:Y:S02]  /*159c0*/  IMAD.MOV R8, RZ, RZ, -R21 ;  /* 0x000000ffff087224 */ /* 0x000fe400078e0a15 */
[----:B------:R-:W-:Y:S02]  /*159d0*/  IMAD.IADD R20, R7, 0x1, R9 ;  /* 0x0000000107147824 */ /* 0x000fe400078e0209 */
[----:B------:R-:W-:-:S03]  /*159e0*/  IMAD R9, R33, R8, R31 ;  /* 0x0000000821097224 */ /* 0x000fc600078e021f */
[----:B------:R-:W-:Y:S01]  /*159f0*/  IADD3.X R8, R20, R13, R24, P0, P1 ;  /* 0x0000000d14087210 */ /* 0x000fe200007e2418 */
[----:B0-----:R-:W-:Y:S01]  /*15a00*/  IMAD R5, R5, R9, RZ ;  /* 0x0000000905057224 */ /* 0x001fe200078e02ff */
[----:B--2---:R-:W-:-:S05]  /*15a10*/  SEL R37, R34, RZ, P3 ;  /* 0x000000ff22257207 */ /* 0x004fca0001800000 */
[----:B------:R-:W-:-:S04]  /*15a20*/  IMAD.WIDE.U32 R6, R10, R37, RZ ;  /* 0x000000250a067225 */ /* 0x000fc800078e00ff */
[----:B------:R-:W-:Y:S01]  /*15a30*/  IMAD R11, R11, R37, RZ ;  /* 0x000000250b0b7224 */ /* 0x000fe200078e02ff */
[----:B------:R-:W-:Y:S02]  /*15a40*/  IADD3 R6, P0, P1, R21, R12, R6 ;  /* 0x0000000c15067210 */ /* 0x000fe4000791e006 */
[----:B------:R-:W-:Y:S01]  /*15a50*/  SHF.R.S32.HI R21, RZ, 0x1f, R21 ;  /* 0x0000001fff157819 */ /* 0x000fe20000011415 */
[----:B------:R-:W-:Y:S01]  /*15a60*/  IMAD.IADD R7, R11, 0x1, R7 ;  /* 0x000000010b077824 */ /* 0x000fe200078e0207 */
[----:B------:R-:W-:-:S04]  /*15a70*/  SHF.R.S32.HI R11, RZ, 0x1f, R9 ;  /* 0x0000001fff0b7819 */ /* 0x000fc80000011409 */
[----:B------:R-:W-:Y:S01]  /*15a80*/  IADD3.X R7, R21, R8, R7, P0, P1 ;  /* 0x0000000815077210 */ /* 0x000fe200007e2407 */
[C---:B------:R-:W-:Y:S02]  /*15a90*/  IMAD R11, R4.reuse, R11, R5 ;  /* 0x0000000b040b7224 */ /* 0x040fe400078e0205 */
[----:B------:R-:W-:-:S04]  /*15aa0*/  IMAD.WIDE.U32 R4, R4, R9, R6 ;  /* 0x0000000904047225 */ /* 0x000fc800078e0006 */
[----:B------:R-:W-:Y:S01]  /*15ab0*/  IMAD.IADD R5, R5, 0x1, R11 ;  /* 0x0000000105057824 */ /* 0x000fe200078e020b */
[----:B-1----:R-:W-:-:S04]  /*15ac0*/  LEA R2, P0, R4, R2, 0x2 ;  /* 0x0000000204027211 */ /* 0x002fc800078010ff */
[----:B---3--:R-:W-:Y:S02]  /*15ad0*/  LEA.HI.X R3, R4, R3, R5, 0x2, P0 ;  /* 0x0000000304037211 */ /* 0x008fe400000f1405 */
[----:B------:R-:W-:-:S05]  /*15ae0*/  MOV R5, 0xff800000 ;  /* 0xff80000000057802 */ /* 0x000fca0000000f00 */
[----:B------:R1:W-:Y:S02]  /*15af0*/  STG.E desc[UR40][R2.64], R5 ;  /* 0x0000000502007986 */ /* 0x0003e4000c101928 */
.L_x_2428:
[----:B------:R-:W-:Y:S05]  /*15b00*/  BSYNC B1 ;  /* 0x0000000000017941 */ /* 0x000fea0003800000 */
.L_x_2427:
[----:B------:R-:W-:Y:S05]  /*15b10*/  @P2 BRA `(.L_x_2423) ;  /* 0x0000000400282947 */ /* 0x000fea0003800000 */
[----:B------:R-:W2:Y:S01]  /*15b20*/  LDL.LU R12, [R1+0x44] ;  /* 0x00004400010c7983 */ /* 0x000ea20000300800 */
[----:B------:R-:W3:Y:S01]  /*15b30*/  LDC R11, c[0x0][0xbe8] ;  /* 0x0002fa00ff0b7b82 */ /* 0x000ee20000000800 */
[----:B------:R-:W-:Y:S01]  /*15b40*/  SHF.R.S32.HI R10, RZ, 0x1f, R32 ;  /* 0x0000001fff0a7819 */ /* 0x000fe20000011420 */
[----:B------:R-:W-:Y:S01]  /*15b50*/  ULDC.64 UR4, c[0x0][0xaa0] ;  /* 0x0002a80000047ab9 */ /* 0x000fe20000000a00 */
[----:B------:R-:W-:Y:S01]  /*15b60*/  ULDC.64 UR6, c[0x0][0xaf0] ;  /* 0x0002bc0000067ab9 */ /* 0x000fe20000000a00 */
[----:B-1----:R-:W-:Y:S01]  /*15b70*/  IMAD R2, R24, UR4, RZ ;  /* 0x0000000418027c24 */ /* 0x002fe2000f8e02ff */
        /* <DEDUP_REMOVED lines=9> */
[----:B---3--:R-:W-:-:S03]  /*15c10*/  ISETP.NE.AND P0, PT, R11, 0x1, PT ;  /* 0x000000010b00780c */ /* 0x008fc60003f05270 */
[----:B------:R-:W-:Y:S01]  /*15c20*/  IMAD R3, R23, UR5, R3 ;  /* 0x0000000517037c24 */ /* 0x000fe2000f8e0203 */
[----:B------:R-:W-:Y:S01]  /*15c30*/  ULDC.64 UR4, c[0x0][0xae0] ;  /* 0x0002b80000047ab9 */ /* 0x000fe20000000a00 */
[----:B------:R-:W-:Y:S02]  /*15c40*/  IMAD R21, R14, R11, RZ ;  /* 0x0000000b0e157224 */ /* 0x000fe400078e02ff */
[----:B------:R-:W-:-:S06]  /*15c50*/  IMAD.WIDE.U32 R2, R29, UR6, R2 ;  /* 0x000000061d027c25 */ /* 0x000fcc000f8e0002 */
[----:B------:R-:W1:Y:S08]  /*15c60*/  @P0 LDC R7, c[0x0][0xbec] ;  /* 0x0002fb00ff070b82 */ /* 0x000e700000000800 */
[----:B----4-:R-:W3:Y:S01]  /*15c70*/  @P0 LDC R9, c[0x0][0xbf0] ;  /* 0x0002fc00ff090b82 */ /* 0x010ee20000000800 */
[----:B--2---:R-:W-:-:S04]  /*15c80*/  IMAD.IADD R8, R12, 0x1, R4 ;  /* 0x000000010c087824 */ /* 0x004fc800078e0204 */
[----:B-1----:R-:W-:-:S04]  /*15c90*/  @P0 IMAD.HI.U32 R4, R8, R7, RZ ;  /* 0x0000000708040227 */ /* 0x002fc800078e00ff */
[----:B------:R-:W-:Y:S01]  /*15ca0*/  IMAD.MOV.U32 R5, RZ, RZ, R8 ;  /* 0x000000ffff057224 */ /* 0x000fe200078e0008 */
[----:B---3--:R-:W-:Y:S01]  /*15cb0*/  @P0 SHF.R.U32.HI R5, RZ, R9, R4 ;  /* 0x00000009ff050219 */ /* 0x008fe20000011604 */
[----:B------:R-:W-:-:S03]  /*15cc0*/  IMAD R9, R29, UR7, R6 ;  /* 0x000000071d097c24 */ /* 0x000fc6000f8e0206 */
[--C-:B------:R-:W-:Y:S01]  /*15cd0*/  SHF.R.S32.HI R4, RZ, 0x1f, R5.reuse ;  /* 0x0000001fff047819 */ /* 0x100fe20000011405 */
[----:B------:R-:W-:Y:S02]  /*15ce0*/  IMAD.MOV R7, RZ, RZ, -R5 ;  /* 0x000000ffff077224 */ /* 0x000fe400078e0a05 */
[----:B------:R-:W-:Y:S02]  /*15cf0*/  IMAD.IADD R3, R3, 0x1, R9 ;  /* 0x0000000103037824 */ /* 0x000fe400078e0209 */
[----:B------:R-:W-:Y:S02]  /*15d00*/  IMAD R7, R11, R7, R8 ;  /* 0x000000070b077224 */ /* 0x000fe400078e0208 */
        /* <DEDUP_REMOVED lines=9> */
[----:B------:R-:W-:Y:S01]  /*15da0*/  ULDC.64 UR4, c[0x0][0xa80] ;  /* 0x0002a00000047ab9 */ /* 0x000fe20000000a00 */
[----:B------:R-:W-:Y:S02]  /*15db0*/  IADD3 R4, R10, R12, RZ ;  /* 0x0000000c0a047210 */ /* 0x000fe40007ffe0ff */
[----:B------:R-:W-:Y:S01]  /*15dc0*/  IMAD.IADD R3, R3, 0x1, R5 ;  /* 0x0000000103037824 */ /* 0x000fe200078e0205 */
[----:B------:R-:W-:Y:S01]  /*15dd0*/  LEA R5, P0, R2, UR4, 0x1 ;  /* 0x0000000402057c11 */ /* 0x000fe2000f8008ff */
[----:B------:R-:W-:-:S03]  /*15de0*/  ULDC UR4, c[0x0][0xac8] ;  /* 0x0002b20000047ab9 */ /* 0x000fc60000000800 */
[----:B------:R-:W-:Y:S01]  /*15df0*/  LEA.HI.X R8, R2, UR5, R3, 0x1, P0 ;  /* 0x0000000502087c11 */ /* 0x000fe200080f0c03 */
[----:B------:R-:W1:Y:S01]  /*15e00*/  SHFL.IDX PT, R9, R5, RZ, 0x181f ;  /* 0x00181fff05097589 */ /* 0x000e6200000e0000 */
[----:B------:R-:W-:Y:S01]  /*15e10*/  ISETP.GE.AND P0, PT, R0, UR4, PT ;  /* 0x0000000400007c0c */ /* 0x000fe2000bf06270 */
[C---:B------:R-:W-:Y:S02]  /*15e20*/  VIADD R2, R4.reuse, 0x30 ;  /* 0x0000003004027836 */ /* 0x040fe40000000000 */
[----:B------:R-:W2:Y:S01]  /*15e30*/  SHFL.IDX PT, R11, R5, 0x1, 0x181f ;  /* 0x00381f00050b7f89 */ /* 0x000ea200000e0000 */
[C---:B------:R-:W-:Y:S01]  /*15e40*/  VIADD R3, R4.reuse, 0x60 ;  /* 0x0000006004037836 */ /* 0x040fe20000000000 */
[CC--:B------:R-:W-:Y:S01]  /*15e50*/  ISETP.GE.OR P3, PT, R4.reuse, R21.reuse, P0 ;  /* 0x000000150400720c */ /* 0x0c0fe20000766670 */
[----:B------:R-:W-:Y:S01]  /*15e60*/  VIADD R4, R4, 0x90 ;  /* 0x0000009004047836 */ /* 0x000fe20000000000 */
[----:B------:R-:W3:Y:S01]  /*15e70*/  SHFL.IDX PT, R13, R5, 0x2, 0x181f ;  /* 0x00581f00050d7f89 */ /* 0x000ee200000e0000 */
[----:B------:R-:W-:-:S02]  /*15e80*/  ISETP.GE.OR P2, PT, R2, R21, P0 ;  /* 0x000000150200720c */ /* 0x000fc40000746670 */
[-C--:B------:R-:W-:Y:S01]  /*15e90*/  ISETP.GE.OR P1, PT, R3, R21.reuse, P0 ;  /* 0x000000150300720c */ /* 0x080fe20000726670 */
[----:B------:R-:W4:Y:S01]  /*15ea0*/  SHFL.IDX PT, R7, R8, RZ, 0x181f ;  /* 0x00181fff08077589 */ /* 0x000f2200000e0000 */
[----:B------:R-:W-:-:S03]  /*15eb0*/  ISETP.GE.OR P0, PT, R4, R21, P0 ;  /* 0x000000150400720c */ /* 0x000fc60000706670 */
[----:B------:R-:W5:Y:S04]  /*15ec0*/  SHFL.IDX PT, R15, R5, 0x3, 0x181f ;  /* 0x00781f00050f7f89 */ /* 0x000f6800000e0000 */
[----:B------:R-:W0:Y:S04]  /*15ed0*/  SHFL.IDX PT, R10, R8, 0x1, 0x181f ;  /* 0x00381f00080a7f89 */ /* 0x000e2800000e0000 */
[----:B------:R-:W0:Y:S01]  /*15ee0*/  SHFL.IDX PT, R12, R8, 0x2, 0x181f ;  /* 0x00581f00080c7f89 */ /* 0x000e2200000e0000 */
[----:B-1----:R-:W-:-:S03]  /*15ef0*/  @!P3 LEA R2, P6, R0, R9, 0x1 ;  /* 0x000000090002b211 */ /* 0x002fc600078c08ff */
[----:B------:R5:W1:Y:S01]  /*15f00*/  SHFL.IDX PT, R14, R8, 0x3, 0x181f ;  /* 0x00781f00080e7f89 */ /* 0x000a6200000e0000 */
[C---:B--2---:R-:W-:Y:S02]  /*15f10*/  @!P2 LEA R4, P5, R0.reuse, R11, 0x1 ;  /* 0x0000000b0004a211 */ /* 0x044fe400078a08ff */
[C---:B---3--:R-:W-:Y:S02]  /*15f20*/  @!P1 LEA R6, P4, R0.reuse, R13, 0x1 ;  /* 0x0000000d00069211 */ /* 0x048fe400078808ff */
[C---:B----4-:R-:W-:Y:S02]  /*15f30*/  @!P3 LEA.HI.X R3, R0.reuse, R7, R63, 0x1, P6 ;  /* 0x000000070003b211 */ /* 0x050fe400030f0c3f */
[----:B-----5:R-:W-:-:S03]  /*15f40*/  @!P0 LEA R8, P6, R0, R15, 0x1 ;  /* 0x0000000f00088211 */ /* 0x020fc600078c08ff */
[----:B------:R2:W-:Y:S01]  /*15f50*/  @!P3 ST.E.128 desc[UR40][R2.64], RZ ;  /* 0x000000ff0200b985 */ /* 0x0005e2000c101d28 */
[C-C-:B0-----:R-:W-:Y:S02]  /*15f60*/  @!P2 LEA.HI.X R5, R0.reuse, R10, R63.reuse, 0x1, P5 ;  /* 0x0000000a0005a211 */ /* 0x141fe400028f0c3f */
[----:B------:R-:W-:-:S03]  /*15f70*/  @!P1 LEA.HI.X R7, R0, R12, R63, 0x1, P4 ;  /* 0x0000000c00079211 */ /* 0x000fc600020f0c3f */
[----:B------:R2:W-:Y:S01]  /*15f80*/  @!P2 ST.E.128 desc[UR40][R4.64], RZ ;  /* 0x000000ff0400a985 */ /* 0x0005e2000c101d28 */
[----:B-1----:R-:W-:-:S03]  /*15f90*/  @!P0 LEA.HI.X R9, R0, R14, R63, 0x1, P6 ;  /* 0x0000000e00098211 */ /* 0x002fc600030f0c3f */
[----:B------:R2:W-:Y:S04]  /*15fa0*/  @!P1 ST.E.128 desc[UR40][R6.64], RZ ;  /* 0x000000ff06009985 */ /* 0x0005e8000c101d28 */
[----:B------:R2:W-:Y:S02]  /*15fb0*/  @!P0 ST.E.128 desc[UR40][R8.64], RZ ;  /* 0x000000ff08008985 */ /* 0x0005e4000c101d28 */
.L_x_2423:
[----:B------:R-:W-:Y:S05]  /*15fc0*/  BSYNC B0 ;  /* 0x0000000000007941 */ /* 0x000fea0003800000 */
.L_x_2419:
[----:B------:R-:W-:Y:S02]  /*15fd0*/  ULDC UR4, c[0x0][0xc3c] ;  /* 0x00030f0000047ab9 */ /* 0x000fe40000000800 */
[----:B------:R-:W-:-:S13]  /*15fe0*/  ISETP.GE.AND P0, PT, R27, UR4, PT ;  /* 0x000000041b007c0c */ /* 0x000fda000bf06270 */
[----:B------:R-:W-:Y:S05]  /*15ff0*/  @!P0 BRA `(.L_x_2429) ;  /* 0xfffffeb0005c8947 */ /* 0x000fea000383ffff */
[----:B------:R-:W-:Y:S05]  /*16000*/  BRA `(.L_x_2304) ;  /* 0x0000008000c47947 */ /* 0x000fea0003800000 */
.L_x_2302:
        /* <DEDUP_REMOVED lines=17> */
[----:B------:R-:W-:Y:S02]  /*16120*/  IMAD.MOV.U32 R25, RZ, RZ, RZ ;  /* 0x000000ffff197224 */ /* 0x000fe400078e00ff */
        /* <DEDUP_REMOVED lines=42> */
.L_x_2433:
[----:B------:R-:W0:Y:S01]  /*163d0*/  LDC R2, c[0x0][0xc3c] ;  /* 0x00030f00ff027b82 */ /* 0x000e220000000800 */
[----:B------:R-:W-:Y:S01]  /*163e0*/  UIADD3 UR4, UR4, 0x1f, URZ ;  /* 0x0000001f04047890 */ /* 0x000fe2000fffe03f */
[----:B------:R-:W-:Y:S02]  /*163f0*/  ULDC UR7, c[0x0][0xc3c] ;  /* 0x00030f0000077ab9 */ /* 0x000fe40000000800 */
[----:B------:R-:W-:-:S03]  /*16400*/  IMAD.U32 R27, RZ, RZ, UR7 ;  /* 0x00000007ff1b7e24 */ /* 0x000fc6000f8e00ff */
[----:B0-----:R-:W-:-:S13]  /*16410*/  ISETP.LE.AND P6, PT, R2, UR4, PT ;  /* 0x0000000402007c0c */ /* 0x001fda000bfc3270 */
[----:B------:R-:W-:Y:S05]  /*16420*/  @P6 BRA `(.L_x_2432) ;  /* 0x0000000800a06947 */ /* 0x000fea0003800000 */
[----:B------:R-:W-:Y:S01]  /*16430*/  VIADD R9, R0, UR4 ;  /* 0x0000000400097c36 */ /* 0x000fe20008000000 */
[----:B------:R-:W-:Y:S01]  /*16440*/  MOV R6, RZ ;  /* 0x000000ff00067202 */ /* 0x000fe20000000f00 */
[----:B------:R-:W-:-:S03]  /*16450*/  IMAD.MOV.U32 R25, RZ, RZ, RZ ;  /* 0x000000ffff197224 */ /* 0x000fc600078e00ff */
        /* <DEDUP_REMOVED lines=28> */
.L_x_2431:
[----:B------:R-:W-:Y:S01]  /*16620*/  IMAD.IADD R5, R7, 0x1, -R4 ;  /* 0x0000000107057824 */ /* 0x000fe200078e0a04 */
[----:B------:R-:W-:-:S03]  /*16630*/  MOV R24, RZ ;  /* 0x000000ff00187202 */ /* 0x000fc60000000f00 */
        /* <DEDUP_REMOVED lines=11> */
.L_x_2434:
        /* <DEDUP_REMOVED lines=22> */
[-C--:B------:R-:W-:Y:S01]  /*16850*/  @!P1 IADD3 R8, R8, -R7.reuse, RZ ;  /* 0x8000000708089210 */ /* 0x080fe20007ffe0ff */
        /* <DEDUP_REMOVED lines=14> */
[----:B------:R-:W-:Y:S01]  /*16940*/  IMAD R9, R2, R5, RZ ;  /* 0x0000000502097224 */ /* 0x000fe200078e02ff */
[----:B------:R-:W-:Y:S01]  /*16950*/  IADD3 R8, RZ, -R8, RZ ;  /* 0x80000008ff087210 */ /* 0x000fe20007ffe0ff */
[----:B------:R-:W-:-:S04]  /*16960*/  IMAD.MOV.U32 R2, RZ, RZ, RZ ;  /* 0x000000ffff027224 */ /* 0x000fc800078e00ff */
        /* <DEDUP_REMOVED lines=18> */
[----:B------:R-:W-:-:S03]  /*16a90*/  IMAD R2, R25, R3, R4 ;  /* 0x0000000319027224 */ /* 0x000fc600078e0204 */
[----:B------:R-:W-:Y:S01]  /*16aa0*/  LEA R26, R7, R6, 0x10 ;  /* 0x00000006071a7211 */ /* 0x000fe200078e80ff */
[----:B------:R-:W-:Y:S06]  /*16ab0*/  BRA `(.L_x_2436) ;  /* 0x0000000000f07947 */ /* 0x000fec0003800000 */
.L_x_2435:
        /* <DEDUP_REMOVED lines=26> */
[----:B------:R-:W-:Y:S02]  /*16c60*/  @!P2 IADD3 R2, -R2, RZ, RZ ;  /* 0x000000ff0202a210 */ /* 0x000fe40007ffe1ff */
        /* <DEDUP_REMOVED lines=33> */
.L_x_2436:
[----:B------:R-:W-:-:S05]  /*16e80*/  LOP3.LUT R2, RZ, R2, RZ, 0x33, !PT ;  /* 0x00000002ff027212 */ /* 0x000fca00078e33ff */
[----:B------:R-:W-:Y:S01]  /*16e90*/  IMAD.IADD R25, R25, 0x1, R2 ;  /* 0x0000000119197824 */ /* 0x000fe200078e0202 */
[----:B------:R-:W-:Y:S06]  /*16ea0*/  BRA `(.L_x_2437) ;  /* 0x00000000000c7947 */ /* 0x000fec0003800000 */
.L_x_2432:
[----:B------:R-:W-:Y:S02]  /*16eb0*/  IMAD.MOV.U32 R25, RZ, RZ, RZ ;  /* 0x000000ffff197224 */ /* 0x000fe400078e00ff */
[----:B------:R-:W-:Y:S02]  /*16ec0*/  IMAD.U32 R24, RZ, RZ, UR6 ;  /* 0x00000006ff187e24 */ /* 0x000fe4000f8e00ff */
[----:B------:R-:W-:-:S07]  /*16ed0*/  IMAD.MOV.U32 R26, RZ, RZ, RZ ;  /* 0x000000ffff1a7224 */ /* 0x000fce00078e00ff */
.L_x_2437:
[----:B------:R-:W-:-:S13]  /*16ee0*/  ISETP.NE.AND P0, PT, R0, RZ, PT ;  /* 0x000000ff0000720c */ /* 0x000fda0003f05270 */
[----:B------:R-:W0:Y:S01]  /*16ef0*/  @!P0 S2R R3, SR_CgaCtaId ;  /* 0x0000000000038919 */ /* 0x000e220000008800 */
[----:B------:R-:W-:-:S04]  /*16f00*/  @!P0 MOV R0, 0x400 ;  /* 0x0000040000008802 */ /* 0x000fc80000000f00 */
[----:B0-----:R-:W-:-:S05]  /*16f10*/  @!P0 LEA R0, R3, R0, 0x18 ;  /* 0x0000000003008211 */ /* 0x001fca00078ec0ff */
[----:B------:R1:W-:Y:S01]  /*16f20*/  @!P0 STS.128 [R0+0x132d0], R24 ;  /* 0x0132d01800008388 */ /* 0x0003e20000000c00 */
[----:B------:R-:W-:Y:S06]  /*16f30*/  BAR.ARV 0x5, 0x200 ;  /* 0x0148000000007b1d */ /* 0x000fec0000002000 */
.L_x_2430:
[----:B01----:R-:W-:Y:S01]  /*16f40*/  MOV R0, 0x1 ;  /* 0x0000000100007802 */ /* 0x003fe20000000f00 */
        /* <DEDUP_REMOVED lines=10> */
[----:B------:R-:W-:Y:S01]  /*16ff0*/  SHF.R.U32.HI R5, RZ, 0x1, R10 ;  /* 0x00000001ff057819 */ /* 0x000fe2000001160a */
[C---:B0-----:R-:W-:Y:S01]  /*17000*/  IMAD.SHL.U32 R0, R10.reuse, 0x10, RZ ;  /* 0x000000100a007824 */ /* 0x041fe200078e00ff */
        /* <DEDUP_REMOVED lines=10> */
[----:B------:R-:W-:Y:S02]  /*170b0*/  LOP3.LUT R6, R2, 0x80, RZ, 0xc0, !PT ;  /* 0x0000008002067812 */ /* 0x000fe400078ec0ff */
[----:B------:R-:W-:Y:S02]  /*170c0*/  LOP3.LUT R4, R5, 0x30, R4, 0x78, !PT ;  /* 0x0000003005047812 */ /* 0x000fe400078e7804 */
[----:B------:R-:W-:Y:S02]  /*170d0*/  SHF.L.U32 R9, R10, 0x2, RZ ;  /* 0x000000020a097819 */ /* 0x000fe400000006ff */
[----:B------:R-:W-:Y:S02]  /*170e0*/  LOP3.LUT R6, R6, 0x10, R10, 0xf8, !PT ;  /* 0x0000001006067812 */ /* 0x000fe400078ef80a */
[C---:B------:R-:W-:Y:S02]  /*170f0*/  LOP3.LUT R5, R7.reuse, 0x60, R2, 0xf8, !PT ;  /* 0x0000006007057812 */ /* 0x040fe400078ef802 */
[----:B------:R-:W-:-:S02]  /*17100*/  LOP3.LUT R7, R7, 0x40, R0, 0xf8, !PT ;  /* 0x0000004007077812 */ /* 0x000fc400078ef800 */
[----:B------:R-:W-:Y:S02]  /*17110*/  LOP3.LUT R6, R6, 0x10, R9, 0x78, !PT ;  /* 0x0000001006067812 */ /* 0x000fe400078e7809 */
        /* <DEDUP_REMOVED lines=13> */
[----:B------:R-:W-:Y:S01]  /*171f0*/  LOP3.LUT R2, R4, 0x60, R2, 0xf8, !PT ;  /* 0x0000006004027812 */ /* 0x000fe200078ef802 */
[----:B------:R-:W-:-:S03]  /*17200*/  IMAD.MOV.U32 R29, RZ, RZ, RZ ;  /* 0x000000ffff1d7224 */ /* 0x000fc600078e00ff */
[----:B------:R-:W-:Y:S01]  /*17210*/  LOP3.LUT R2, R2, 0x80, RZ, 0xfc, !PT ;  /* 0x0000008002027812 */ /* 0x000fe200078efcff */
[----:B------:R-:W-:Y:S01]  /*17220*/  ULDC.64 UR38, c[0x0][0x198] ;  /* 0x0000660000267ab9 */ /* 0x000fe20000000a00 */
        /* <DEDUP_REMOVED lines=13> */
.L_x_2552:
[----:B01----:R-:W0:Y:S02]  /*17300*/  LDC.64 R18, c[0x0][0xc88] ;  /* 0x00032200ff127b82 */ /* 0x003e240000000a00 */
[----:B0-----:R-:W-:-:S06]  /*17310*/  IMAD.WIDE R18, R27, 0x4, R18 ;  /* 0x000000041b127825 */ /* 0x001fcc00078e0212 */
[----:B------:R-:W1:Y:S01]  /*17320*/  LDG.E R18, desc[UR40][R18.64] ;  /* 0x0000002812127981 */ /* 0x000e62000c1e1900 */
[----:B------:R-:W-:Y:S05]  /*17330*/  YIELD ;  /* 0x0000000000007946 */ /* 0x000fea0003800000 */
[----:B------:R-:W-:Y:S01]  /*17340*/  ULDC.64 UR4, c[0x0][0xa28] ;  /* 0x00028a0000047ab9 */ /* 0x000fe20000000a00 */
[----:B--2---:R-:W-:Y:S01]  /*17350*/  IMAD.MOV.U32 R10, RZ, RZ, RZ ;  /* 0x000000ffff0a7224 */ /* 0x004fe200078e00ff */
[----:B------:R-:W-:Y:S01]  /*17360*/  ISETP.NE.U32.AND P0, PT, RZ, UR4, PT ;  /* 0x00000004ff007c0c */ /* 0x000fe2000bf05070 */
[----:B------:R-:W-:Y:S01]  /*17370*/  ULDC.64 UR8, c[0x0][0xa18] ;  /* 0x0002860000087ab9 */ /* 0x000fe20000000a00 */
[----:B------:R-:W-:Y:S01]  /*17380*/  MOV R6, RZ ;  /* 0x000000ff00067202 */ /* 0x000fe20000000f00 */
        /* <DEDUP_REMOVED lines=11> */
[----:B------:R-:W-:Y:S01]  /*17440*/  ISETP.NE.U32.AND P2, PT, RZ, UR8, PT ;  /* 0x00000008ff007c0c */ /* 0x000fe2000bf45070 */
[----:B0-----:R-:W-:Y:S01]  /*17450*/  IMAD.MOV.U32 R0, RZ, RZ, RZ ;  /* 0x000000ffff007224 */ /* 0x001fe200078e00ff */
[----:B------:R-:W-:Y:S02]  /*17460*/  ISETP.NE.AND.EX P0, PT, RZ, UR5, PT, P0 ;  /* 0x00000005ff007c0c */ /* 0x000fe4000bf05300 */
[----:B------:R-:W-:Y:S02]  /*17470*/  ISETP.NE.AND.EX P2, PT, RZ, UR9, PT, P2 ;  /* 0x00000009ff007c0c */ /* 0x000fe4000bf45320 */
[----:B------:R-:W-:Y:S02]  /*17480*/  ISETP.NE.U32.AND P1, PT, RZ, UR6, PT ;  /* 0x00000006ff007c0c */ /* 0x000fe4000bf25070 */
[----:B-1----:R-:W-:-:S02]  /*17490*/  IADD3 R2, P3, R19, UR4, RZ ;  /* 0x0000000413027c10 */ /* 0x002fc4000ff7e0ff */
[----:B------:R-:W-:Y:S02]  /*174a0*/  ISETP.NE.AND.EX P1, PT, RZ, UR7, PT, P1 ;  /* 0x00000007ff007c0c */ /* 0x000fe4000bf25310 */
[----:B------:R-:W-:Y:S02]  /*174b0*/  IADD3.X R3, R22, UR5, RZ, P3, !PT ;  /* 0x0000000516037c10 */ /* 0x000fe40009ffe4ff */
[----:B------:R-:W-:-:S03]  /*174c0*/  IADD3 R4, P4, R19, UR6, RZ ;  /* 0x0000000613047c10 */ /* 0x000fc6000ff9e0ff */
[----:B------:R-:W3:Y:S01]  /*174d0*/  @P0 LDG.E R6, desc[UR40][R2.64] ;  /* 0x0000002802060981 */ /* 0x000ee2000c1e1900 */
[----:B------:R-:W-:Y:S01]  /*174e0*/  ULDC UR4, c[0x0][0x288] ;  /* 0x0000a20000047ab9 */ /* 0x000fe20000000800 */
[----:B------:R-:W-:Y:S01]  /*174f0*/  IADD3.X R5, R22, UR7, RZ, P4, !PT ;  /* 0x0000000716057c10 */ /* 0x000fe2000a7fe4ff */
[----:B------:R-:W-:Y:S01]  /*17500*/  IMAD.U32 R8, RZ, RZ, UR4 ;  /* 0x00000004ff087e24 */ /* 0x000fe2000f8e00ff */
[----:B------:R-:W-:-:S03]  /*17510*/  ULDC.64 UR4, c[0x0][0x418] ;  /* 0x0001060000047ab9 */ /* 0x000fc60000000a00 */
[----:B-----5:R0:W5:Y:S04]  /*17520*/  @P1 LDG.E R0, desc[UR40][R4.64] ;  /* 0x0000002804001981 */ /* 0x020168000c1e1900 */
[----:B---3--:R1:W-:Y:S02]  /*17530*/  STL [R1+0x4c], R6 ;  /* 0x00004c0601007387 */ /* 0x0083e40000100800 */
[----:B-1----:R-:W-:-:S04]  /*17540*/  @P2 IADD3 R6, P3, R19, UR8, RZ ;  /* 0x0000000813062c10 */ /* 0x002fc8000ff7e0ff */
[----:B------:R-:W-:-:S05]  /*17550*/  @P2 IADD3.X R7, R22, UR9, RZ, P3, !PT ;  /* 0x0000000916072c10 */ /* 0x000fca0009ffe4ff */
[----:B------:R-:W3:Y:S01]  /*17560*/  @P2 LDG.E R8, desc[UR40][R6.64] ;  /* 0x0000002806082981 */ /* 0x000ee2000c1e1900 */
[----:B------:R-:W-:-:S03]  /*17570*/  UISETP.NE.U32.AND UP0, UPT, UR4, URZ, UPT ;  /* 0x0000003f0400728c */ /* 0x000fc6000bf05070 */
[----:B------:R-:W-:Y:S01]  /*17580*/  ULDC UR4, c[0x0][0x424] ;  /* 0x0001090000047ab9 */ /* 0x000fe20000000800 */
[----:B------:R-:W-:-:S03]  /*17590*/  UISETP.NE.AND.EX UP0, UPT, UR5, URZ, UPT, UP0 ;  /* 0x0000003f0500728c */ /* 0x000fc6000bf05300 */
[----:B------:R-:W-:Y:S01]  /*175a0*/  ULDC UR5, c[0x0][0x2f0] ;  /* 0x0000bc0000057ab9 */ /* 0x000fe20000000800 */
[----:B------:R-:W-:-:S04]  /*175b0*/  USEL UR4, UR4, 0x1, UP0 ;  /* 0x0000000104047887 */ /* 0x000fc80008000000 */
[----:B------:R-:W-:-:S03]  /*175c0*/  UIMAD UR4, UR4, UR5, URZ ;  /* 0x00000005040472a4 */ /* 0x000fc6000f8e023f */
[----:B------:R-:W-:Y:S02]  /*175d0*/  ULDC UR5, c[0x0][0x348] ;  /* 0x0000d20000057ab9 */ /* 0x000fe40000000800 */
[----:B------:R-:W-:Y:S01]  /*175e0*/  IMAD.U32 R9, RZ, RZ, UR5 ;  /* 0x00000005ff097e24 */ /* 0x000fe2000f8e00ff */
[----:B---3--:R1:W-:Y:S04]  /*175f0*/  STL [R1+0x50], R8 ;  /* 0x0000500801007387 */ /* 0x0083e80000100800 */
[----:B--2---:R0:W-:Y:S01]  /*17600*/  STL [R1+0x18], R10 ;  /* 0x0000180a01007387 */ /* 0x0041e20000100800 */
[----:B------:R-:W-:Y:S02]  /*17610*/  IMAD.MOV.U32 R7, RZ, RZ, R8 ;  /* 0x000000ffff077224 */ /* 0x000fe400078e0008 */
[----:B-1----:R-:W-:Y:S01]  /*17620*/  IMAD.U32 R8, RZ, RZ, UR4 ;  /* 0x00000004ff087e24 */ /* 0x002fe2000f8e00ff */
[----:B------:R-:W-:Y:S06]  /*17630*/  @P2 BRA `(.L_x_2439) ;  /* 0x0000000000142947 */ /* 0x000fec0003800000 */
[----:B------:R-:W-:Y:S05]  /*17640*/  @!P0 BRA `(.L_x_2439) ;  /* 0x0000000000108947 */ /* 0x000fea0003800000 */
[----:B------:R-:W2:Y:S04]  /*17650*/  LDG.E R6, desc[UR40][R2.64] ;  /* 0x0000002802067981 */ /* 0x000ea8000c1e1900 */
[----:B------:R-:W2:Y:S02]  /*17660*/  LDG.E R2, desc[UR40][R2.64+0x4] ;  /* 0x0000042802027981 */ /* 0x000ea4000c1e1900 */
[----:B--2---:R-:W-:-:S05]  /*17670*/  IMAD.IADD R7, R2, 0x1, -R6 ;  /* 0x0000000102077824 */ /* 0x004fca00078e0a06 */
[----:B------:R1:W-:Y:S02]  /*17680*/  STL [R1+0x50], R7 ;  /* 0x0000500701007387 */ /* 0x0003e40000100800 */
.L_x_2439:
[----:B------:R-:W-:Y:S01]  /*17690*/  IMAD.MOV.U32 R12, RZ, RZ, R18 ;  /* 0x000000ffff0c7224 */ /* 0x000fe200078e0012 */
[----:B------:R-:W-:Y:S01]  /*176a0*/  ULDC.64 UR4, c[0x0][0xa20] ;  /* 0x0002880000047ab9 */ /* 0x000fe20000000a00 */
[C---:B------:R-:W-:Y:S02]  /*176b0*/  LOP3.LUT R6, R26.reuse, 0xff000000, RZ, 0xc0, !PT ;  /* 0xff0000001a067812 */ /* 0x040fe400078ec0ff */
[----:B------:R-:W-:Y:S01]  /*176c0*/  ISETP.NE.U32.AND P0, PT, RZ, UR4, PT ;  /* 0x00000004ff007c0c */ /* 0x000fe2000bf05070 */
[----:B------:R2:W-:Y:S01]  /*176d0*/  STL [R1+0x8], R12 ;  /* 0x0000080c01007387 */ /* 0x0005e20000100800 */
[----:B------:R-:W-:Y:S02]  /*176e0*/  SHF.R.U32.HI R6, RZ, 0x8, R6 ;  /* 0x00000008ff067819 */ /* 0x000fe40000011606 */
[----:B------:R-:W-:Y:S02]  /*176f0*/  ISETP.NE.AND.EX P0, PT, RZ, UR5, PT, P0 ;  /* 0x00000005ff007c0c */ /* 0x000fe4000bf05300 */
[----:B------:R-:W-:-:S02]  /*17700*/  LOP3.LUT R2, R26, 0xff0000, RZ, 0xc0, !PT ;  /* 0x00ff00001a027812 */ /* 0x000fc400078ec0ff */
[----:B------:R-:W-:Y:S02]  /*17710*/  LOP3.LUT R16, R26, 0xffff, RZ, 0xc0, !PT ;  /* 0x0000ffff1a107812 */ /* 0x000fe400078ec0ff */
[----:B------:R-:W-:-:S07]  /*17720*/  LEA.HI R6, R2, R6, RZ, 0x10 ;  /* 0x0000000602067211 */ /* 0x000fce00078f80ff */
[----:B--2---:R-:W-:Y:S05]  /*17730*/  @!P0 BRA `(.L_x_2440) ;  /* 0x0000000000108947 */ /* 0x004fea0003800000 */
[----:B------:R-:W-:-:S04]  /*17740*/  IADD3 R2, P0, R19, UR4, RZ ;  /* 0x0000000413027c10 */ /* 0x000fc8000ff1e0ff */
[----:B------:R-:W-:-:S05]  /*17750*/  IADD3.X R3, R22, UR5, RZ, P0, !PT ;  /* 0x0000000516037c10 */ /* 0x000fca00087fe4ff */
[----:B------:R2:W5:Y:S01]  /*17760*/  LDG.E R8, desc[UR40][R2.64] ;  /* 0x0000002802087981 */ /* 0x000562000c1e1900 */
[----:B------:R-:W-:Y:S05]  /*17770*/  BRA `(.L_x_2441) ;  /* 0x0000000000247947 */ /* 0x000fea0003800000 */
.L_x_2440:
        /* <DEDUP_REMOVED lines=8> */
[----:B--2---:R-:W-:-:S07]  /*17800*/  IADD3 R8, -R8, R2, RZ ;  /* 0x0000000208087210 */ /* 0x004fce0007ffe1ff */
.L_x_2441:
[----:B--2---:R-:W2:Y:S01]  /*17810*/  @P1 LDG.E R2, desc[UR40][R4.64] ;  /* 0x0000002804021981 */ /* 0x004ea2000c1e1900 */
[----:B------:R-:W3:Y:S03]  /*17820*/  LDC R3, c[0x0][0x448] ;  /* 0x00011200ff037b82 */ /* 0x000ee60000000800 */
[----:B0-----:R0:W2:Y:S01]  /*17830*/  @P1 LDG.E R4, desc[UR40][R4.64+0x4] ;  /* 0x0000042804041981 */ /* 0x0010a2000c1e1900 */
[----:B-----5:R-:W-:Y:S01]  /*17840*/  IMAD.IADD R8, R8, 0x1, -R10 ;  /* 0x0000000108087824 */ /* 0x020fe200078e0a0a */
[----:B------:R-:W-:Y:S01]  /*17850*/  BSSY B0, `(.L_x_2442) ;  /* 0x0000036000007945 */ /* 0x000fe20003800000 */
[----:B------:R-:W-:Y:S02]  /*17860*/  LOP3.LUT R26, R6, 0xff, RZ, 0xc0, !PT ;  /* 0x000000ff061a7812 */ /* 0x000fe400078ec0ff */
[----:B---3--:R-:W-:-:S13]  /*17870*/  ISETP.NE.AND P0, PT, R3, 0x1, PT ;  /* 0x000000010300780c */ /* 0x008fda0003f05270 */
[----:B------:R-:W3:Y:S08]  /*17880*/  @P0 LDC R3, c[0x0][0x44c] ;  /* 0x00011300ff030b82 */ /* 0x000ef00000000800 */
[----:B0-----:R-:W0:Y:S01]  /*17890*/  @P0 LDC R5, c[0x0][0x450] ;  /* 0x00011400ff050b82 */ /* 0x001e220000000800 */
[----:B--2---:R-:W-:Y:S01]  /*178a0*/  @P1 IMAD.IADD R9, R4, 0x1, -R2 ;  /* 0x0000000104091824 */ /* 0x004fe200078e0a02 */
[----:B------:R-:W-:Y:S01]  /*178b0*/  SHF.R.U32.HI R4, RZ, 0x10, R6 ;  /* 0x00000010ff047819 */ /* 0x000fe20000011606 */
[----:B------:R-:W-:-:S02]  /*178c0*/  IMAD R2, R25, 0xc0, RZ ;  /* 0x000000c019027824 */ /* 0x000fc400078e02ff */
[----:B------:R-:W-:Y:S02]  /*178d0*/  IMAD.IADD R23, R8, 0x1, R9 ;  /* 0x0000000108177824 */ /* 0x000fe400078e0209 */
[----:B------:R-:W-:Y:S02]  /*178e0*/  VIADD R2, R2, 0xbf ;  /* 0x000000bf02027836 */ /* 0x000fe40000000000 */
[C---:B------:R-:W-:Y:S01]  /*178f0*/  VIADD R21, R23.reuse, 0x9f ;  /* 0x0000009f17157836 */ /* 0x040fe20000000000 */
[----:B------:R-:W-:Y:S01]  /*17900*/  IADD3 R20, R23, 0xa0, -R7 ;  /* 0x000000a017147810 */ /* 0x000fe20007ffe807 */
[----:B---3--:R-:W-:-:S04]  /*17910*/  @P0 IMAD.HI.U32 R3, R2, R3, RZ ;  /* 0x0000000302030227 */ /* 0x008fc800078e00ff */
[----:B------:R-:W-:Y:S01]  /*17920*/  IMAD.HI R21, R21, 0x66666667, RZ ;  /* 0x6666666715157827 */ /* 0x000fe200078e02ff */
[----:B0-----:R-:W-:-:S05]  /*17930*/  @P0 SHF.R.U32.HI R2, RZ, R5, R3 ;  /* 0x00000005ff020219 */ /* 0x001fca0000011603 */
[----:B------:R-:W-:-:S04]  /*17940*/  IMAD.IADD R2, R20, 0x1, R2 ;  /* 0x0000000114027824 */ /* 0x000fc800078e0202 */
[----:B------:R-:W-:Y:S01]  /*17950*/  IMAD.HI R5, R2, 0x66666667, RZ ;  /* 0x6666666702057827 */ /* 0x000fe200078e02ff */
[----:B------:R-:W-:-:S04]  /*17960*/  SHF.R.U32.HI R2, RZ, 0x1f, R21 ;  /* 0x0000001fff027819 */ /* 0x000fc80000011615 */
[----:B------:R-:W-:Y:S02]  /*17970*/  LEA.HI.SX32 R21, R21, R2, 0x1a ;  /* 0x0000000215157211 */ /* 0x000fe400078fd2ff */
[----:B------:R-:W-:-:S04]  /*17980*/  SHF.R.U32.HI R2, RZ, 0x1f, R5 ;  /* 0x0000001fff027819 */ /* 0x000fc80000011605 */
[----:B------:R-:W-:Y:S01]  /*17990*/  LEA.HI.SX32 R5, R5, R2, 0x1a ;  /* 0x0000000205057211 */ /* 0x000fe200078fd2ff */
[----:B------:R-:W-:-:S03]  /*179a0*/  IMAD.MOV.U32 R2, RZ, RZ, RZ ;  /* 0x000000ffff027224 */ /* 0x000fc600078e00ff */
[----:B------:R-:W-:-:S04]  /*179b0*/  VIMNMX R5, R21, R5, PT ;  /* 0x0000000515057248 */ /* 0x000fc80003fe0100 */
[----:B------:R-:W-:-:S13]  /*179c0*/  ISETP.GE.AND P0, PT, R5, 0x1, PT ;  /* 0x000000010500780c */ /* 0x000fda0003f06270 */
[----:B------:R-:W-:Y:S05]  /*179d0*/  @!P0 BRA `(.L_x_2443) ;  /* 0x0000000000748947 */ /* 0x000fea0003800000 */
[----:B------:R-:W-:Y:S01]  /*179e0*/  ISETP.NE.AND P0, PT, R4, RZ, PT ;  /* 0x000000ff0400720c */ /* 0x000fe20003f05270 */
[----:B------:R-:W-:-:S03]  /*179f0*/  ULDC UR4, c[0x0][0x9f0] ;  /* 0x00027c0000047ab9 */ /* 0x000fc60000000800 */
[----:B------:R-:W-:-:S04]  /*17a00*/  SEL R6, R4, UR4, P0 ;  /* 0x0000000404067c07 */ /* 0x000fc80008000000 */
[----:B-1----:R-:W-:Y:S02]  /*17a10*/  IABS R7, R6 ;  /* 0x0000000600077213 */ /* 0x002fe40000000000 */
[----:B------:R-:W-:Y:S02]  /*17a20*/  IADD3 R10, R6, -0x1, R5 ;  /* 0xffffffff060a7810 */ /* 0x000fe40007ffe005 */
        /* <DEDUP_REMOVED lines=24> */
.L_x_2443:
[----:B------:R-:W-:Y:S05]  /*17bb0*/  BSYNC B0 ;  /* 0x0000000000007941 */ /* 0x000fea0003800000 */
.L_x_2442:
[-C--:B------:R-:W-:Y:S01]  /*17bc0*/  IMAD R3, R26, R2.reuse, RZ ;  /* 0x000000021a037224 */ /* 0x080fe200078e02ff */
[----:B------:R-:W-:Y:S04]  /*17bd0*/  BSSY B0, `(.L_x_2444) ;  /* 0x00000e3000007945 */ /* 0x000fe80003800000 */
[----:B------:R-:W-:-:S05]  /*17be0*/  VIADDMNMX R2, R3, R2, R5, PT ;  /* 0x0000000203027246 */ /* 0x000fca0003800105 */
[--C-:B------:R-:W-:Y:S02]  /*17bf0*/  IMAD R5, R2, 0xa0, -R8.reuse ;  /* 0x000000a002057824 */ /* 0x100fe400078e0a08 */
[----:B------:R-:W-:-:S03]  /*17c00*/  IMAD R2, R3, 0xa0, -R8 ;  /* 0x000000a003027824 */ /* 0x000fc600078e0a08 */
[----:B------:R-:W-:Y:S02]  /*17c10*/  VIMNMX R9, R5, R9, PT ;  /* 0x0000000905097248 */ /* 0x000fe40003fe0100 */
[----:B------:R-:W-:-:S04]  /*17c20*/  VIMNMX R2, RZ, R2, !PT ;  /* 0x00000002ff027248 */ /* 0x000fc80007fe0100 */
[----:B------:R-:W-:Y:S01]  /*17c30*/  ISETP.GT.AND P0, PT, R9, R2, PT ;  /* 0x000000020900720c */ /* 0x000fe20003f04270 */
[----:B------:R-:W-:-:S05]  /*17c40*/  IMAD.WIDE.U32 R2, R2, -0x33333333, RZ ;  /* 0xcccccccd02027825 */ /* 0x000fca00078e00ff */
[----:B------:R-:W-:-:S05]  /*17c50*/  SHF.R.U32.HI R3, RZ, 0x7, R3 ;  /* 0x00000007ff037819 */ /* 0x000fca0000011603 */
[----:B------:R-:W-:Y:S02]  /*17c60*/  IMAD.MOV.U32 R5, RZ, RZ, R3 ;  /* 0x000000ffff057224 */ /* 0x000fe400078e0003 */
        /* <DEDUP_REMOVED lines=14> */
.L_x_2600:
[----:B--2---:R-:W-:Y:S02]  /*17d50*/  ISETP.NE.AND P0, PT, R14, RZ, PT ;  /* 0x000000ff0e00720c */ /* 0x004fe40003f05270 */
[----:B------:R-:W-:-:S11]  /*17d60*/  PLOP3.LUT P6, PT, PT, PT, PT, 0x8, 0x0 ;  /* 0x000000000000781c */ /* 0x000fd60003fce170 */
[----:B------:R-:W-:Y:S05]  /*17d70*/  @P0 BRA `(.L_x_2447) ;  /* 0x00000000000c0947 */ /* 0x000fea0003800000 */
[----:B------:R-:W-:-:S03]  /*17d80*/  UMOV UR4, 0xffffffff ;  /* 0xffffffff00047882 */ /* 0x000fc60000000000 */
[----:B------:R-:W-:Y:S05]  /*17d90*/  BRA.DIV UR4, `(.L_x_2448) ;  /* 0x0000007204347947 */ /* 0x000fea000b800000 */
[----:B------:R-:W-:-:S13]  /*17da0*/  ELECT P6, URZ, PT ;  /* 0x00000000003f782f */ /* 0x000fda00038c0000 */
.L_x_2447:
[----:B0-----:R-:W2:Y:S01]  /*17db0*/  LDL R6, [R1+0x60] ;  /* 0x0000600001067983 */ /* 0x001ea20000100800 */
[----:B------:R-:W-:Y:S01]  /*17dc0*/  BSSY B1, `(.L_x_2449) ;  /* 0x0000008000017945 */ /* 0x000fe20003800000 */
[----:B--2---:R-:W-:-:S05]  /*17dd0*/  VIADD R6, R6, 0x1 ;  /* 0x0000000106067836 */ /* 0x004fca0000000000 */
[----:B-1----:R-:W-:-:S04]  /*17de0*/  LEA.HI R7, R6, R6, RZ, 0x1 ;  /* 0x0000000606077211 */ /* 0x002fc800078f08ff */
[----:B------:R-:W-:-:S05]  /*17df0*/  LOP3.LUT R7, R7, 0xfffffffe, RZ, 0xc0, !PT ;  /* 0xfffffffe07077812 */ /* 0x000fca00078ec0ff */
[----:B------:R-:W-:-:S05]  /*17e00*/  IMAD.IADD R6, R6, 0x1, -R7 ;  /* 0x0000000106067824 */ /* 0x000fca00078e0a07 */
[----:B------:R-:W-:-:S04]  /*17e10*/  SHF.L.U32 R6, R6, 0x1f, RZ ;  /* 0x0000001f06067819 */ /* 0x000fc800000006ff */
[----:B------:R-:W0:Y:S02]  /*17e20*/  SYNCS.PHASECHK.TRANS64.TRYWAIT P0, [R17+URZ+0x13220], R6 ;  /* 0x01322006110075a7 */ /* 0x000e24000800017f */
[----:B0-----:R-:W-:Y:S05]  /*17e30*/  @!P0 BRA `(.L_x_2450) ;  /* 0x00000070002c8947 */ /* 0x001fea0003800000 */
.L_x_2603:
[----:B------:R-:W-:Y:S05]  /*17e40*/  BSYNC B1 ;  /* 0x0000000000017941 */ /* 0x000fea0003800000 */
.L_x_2449:
[----:B------:R-:W-:Y:S04]  /*17e50*/  BSSY B1, `(.L_x_2451) ;  /* 0x0000050000017945 */ /* 0x000fe80003800000 */
[----:B------:R-:W-:Y:S05]  /*17e60*/  @!P6 BRA `(.L_x_2452) ;  /* 0x000000040038e947 */ /* 0x000fea0003800000 */
[----:B------:R-:W0:Y:S04]  /*17e70*/  LDL R9, [R1+0x4] ;  /* 0x0000040001097983 */ /* 0x000e280000100800 */
        /* <DEDUP_REMOVED lines=9> */
.L_x_2604:
[----:B------:R-:W-:Y:S05]  /*17f10*/  BSYNC B2 ;  /* 0x0000000000027941 */ /* 0x000fea0003800000 */
.L_x_2453:
        /* <DEDUP_REMOVED lines=9> */
.L_x_2456:
[----:B------:R-:W-:Y:S05]  /*17fb0*/  BSYNC B2 ;  /* 0x0000000000027941 */ /* 0x000fea0003800000 */
.L_x_2455:
[----:B------:R-:W2:Y:S01]  /*17fc0*/  LDL R8, [R1+0x4] ;  /* 0x0000040001087983 */ /* 0x000ea20000100800 */
[----:B------:R-:W-:Y:S01]  /*17fd0*/  IMAD.MOV.U32 R12, RZ, RZ, RZ ;  /* 0x000000ffff0c7224 */ /* 0x000fe200078e00ff */
[----:B------:R-:W-:Y:S01]  /*17fe0*/  UIADD3 UR4, UP0, UR38, 0x570, URZ ;  /* 0x0000057026047890 */ /* 0x000fe2000ff1e03f */
[----:B------:R-:W-:Y:S01]  /*17ff0*/  IMAD R7, R5, 0xa0, R0 ;  /* 0x000000a005077824 */ /* 0x000fe200078e0200 */
[----:B------:R-:W-:Y:S01]  /*18000*/  PLOP3.LUT P0, PT, PT, PT, PT, 0x80, 0x0 ;  /* 0x000000000000781c */ /* 0x000fe20003f0f070 */
[----:B------:R-:W-:Y:S01]  /*18010*/  UMOV UR6, 0x0 ;  /* 0x0000000000067882 */ /* 0x000fe20000000000 */
[----:B------:R-:W-:Y:S01]  /*18020*/  R2UR UR10, R12 ;  /* 0x000000000c0a72ca */ /* 0x000fe200000e0000 */
[----:B------:R-:W-:Y:S01]  /*18030*/  UIADD3.X UR5, URZ, UR39, URZ, UP0, !UPT ;  /* 0x000000273f057290 */ /* 0x000fe200087fe43f */
[----:B------:R-:W-:Y:S01]  /*18040*/  IADD3 R7, R7, -0xa0, RZ ;  /* 0xffffff6007077810 */ /* 0x000fe20007ffe0ff */
[----:B------:R-:W-:Y:S01]  /*18050*/  UMOV UR7, 0x12f00000 ;  /* 0x12f0000000077882 */ /* 0x000fe20000000000 */
[----:B--2---:R-:W-:-:S02]  /*18060*/  IMAD R11, R8, 0x2800, R17 ;  /* 0x00002800080b7824 */ /* 0x004fc400078e0211 */
[----:B------:R-:W-:Y:S02]  /*18070*/  VIADD R8, R6, 0x13290 ;  /* 0x0001329006087836 */ /* 0x000fe40000000000 */
[----:B------:R-:W-:-:S07]  /*18080*/  VIADD R9, R11, 0xe000 ;  /* 0x0000e0000b097836 */ /* 0x000fce0000000000 */
.L_x_2457:
        /* <DEDUP_REMOVED lines=13> */
.L_x_2605:
[----:B------:R-:W-:Y:S05]  /*18160*/  BSYNC B2 ;  /* 0x0000000000027941 */ /* 0x000fea0003800000 */
.L_x_2458:
        /* <DEDUP_REMOVED lines=11> */
.L_x_2461:
[----:B------:R-:W-:Y:S05]  /*18220*/  BSYNC B2 ;  /* 0x0000000000027941 */ /* 0x000fea0003800000 */
.L_x_2460:
        /* <DEDUP_REMOVED lines=8> */
.L_x_2462:
        /* <DEDUP_REMOVED lines=10> */
.L_x_2452:
[----:B------:R-:W-:Y:S05]  /*18350*/  BSYNC B1 ;  /* 0x0000000000017941 */ /* 0x000fea0003800000 */
.L_x_2451:
[----:B------:R-:W0:Y:S04]  /*18360*/  LDL.LU R10, [R1+0x4] ;  /* 0x00000400010a7983 */ /* 0x000e280000300800 */
[----:B------:R-:W2:Y:S01]  /*18370*/  LDL.LU R9, [R1+0x10] ;  /* 0x0000100001097983 */ /* 0x000ea20000300800 */
        /* <DEDUP_REMOVED lines=11> */
.L_x_2475:
        /* <DEDUP_REMOVED lines=13> */
.L_x_2606:
[----:B------:R-:W-:Y:S05]  /*18500*/  BSYNC B2 ;  /* 0x0000000000027941 */ /* 0x000fea0003800000 */
.L_x_2465:
        /* <DEDUP_REMOVED lines=9> */
.L_x_2468:
[----:B------:R-:W-:Y:S05]  /*185a0*/  BSYNC B2 ;  /* 0x0000000000027941 */ /* 0x000fea0003800000 */
.L_x_2467:
        /* <DEDUP_REMOVED lines=11> */
[----:B------:R-:W-:-:S07]  /*18660*/  VIADD R11, R8, 0xe000 ;  /* 0x0000e000080b7836 */ /* 0x000fce0000000000 */
.L_x_2469:
        /* <DEDUP_REMOVED lines=13> */
.L_x_2607:
[----:B------:R-:W-:Y:S05]  /*18740*/  BSYNC B2 ;  /* 0x0000000000027941 */ /* 0x000fea0003800000 */
.L_x_2470:
[----:B------:R-:W-:Y:S01]  /*18750*/  BSSY B2, `(.L_x_2472) ;  /* 0x000000b000027945 */ /* 0x000fe20003800000 */
[----:B------:R-:W-:Y:S01]  /*18760*/  IMAD.MOV.U32 R10, RZ, RZ, 0x0 ;  /* 0x00000000ff0a7424 */ /* 0x000fe200078e00ff */
[----:B------:R-:W-:Y:S02]  /*18770*/  MOV R11, 0x12f00000 ;  /* 0x12f00000000b7802 */ /* 0x000fe40000000f00 */
[----:B------:R-:W-:Y:S05]  /*18780*/  @P2 BRA `(.L_x_2473) ;  /* 0x00000000001c2947 */ /* 0x000fea0003800000 */
[----:B------:R-:W2:Y:S01]  /*18790*/  S2R R13, SR_TID.X ;  /* 0x00000000000d7919 */ /* 0x000ea20000002100 */
[----:B01----:R-:W-:-:S04]  /*187a0*/  IMAD.MOV.U32 R7, RZ, RZ, 0x2800 ;  /* 0x00002800ff077424 */ /* 0x003fc800078e00ff */
[----:B------:R3:W-:Y:S01]  /*187b0*/  SYNCS.ARRIVE.TRANS64 RZ, [R6+URZ+0x132b0], R7 ;  /* 0x0132b00706ff79a7 */ /* 0x0007e2000800003f */
[----:B--2---:R-:W-:-:S04]  /*187c0*/  LOP3.LUT R13, R13, 0x1f, RZ, 0xc0, !PT ;  /* 0x0000001f0d0d7812 */ /* 0x004fc800078ec0ff */
[----:B------:R-:W-:-:S13]  /*187d0*/  ISETP.NE.AND P1, PT, R13, RZ, PT ;  /* 0x000000ff0d00720c */ /* 0x000fda0003f25270 */
[----:B---3--:R-:W-:Y:S05]  /*187e0*/  @!P1 BRA `(.L_x_2473) ;  /* 0x0000000000049947 */ /* 0x008fea0003800000 */
[----:B------:R-:W-:Y:S01]  /*187f0*/  BPT.TRAP 0x1 ;  /* 0x000000040000795c */ /* 0x000fe20000300000 */
.L_x_2473:
[----:B------:R-:W-:Y:S05]  /*18800*/  BSYNC B2 ;  /* 0x0000000000027941 */ /* 0x000fea0003800000 */
.L_x_2472:
        /* <DEDUP_REMOVED lines=8> */
.L_x_2474:
        /* <DEDUP_REMOVED lines=10> */
.L_x_2464:
[----:B------:R-:W-:Y:S05]  /*18930*/  BSYNC B1 ;  /* 0x0000000000017941 */ /* 0x000fea0003800000 */
.L_x_2463:
[----:B------:R-:W0:Y:S04]  /*18940*/  LDL.LU R7, [R1+0x4] ;  /* 0x0000040001077983 */ /* 0x000e280000300800 */
[----:B------:R-:W2:Y:S01]  /*18950*/  LDL.LU R10, [R1+0x10] ;  /* 0x00001000010a7983 */ /* 0x000ea20000300800 */
[C---:B------:R-:W-:Y:S01]  /*18960*/  ISETP.GT.AND P2, PT, R5.reuse, R3, PT ;  /* 0x000000030500720c */ /* 0x040fe20003f44270 */
[----:B------:R-:W-:Y:S02]  /*18970*/  VIADD R5, R5, 0xffffffff ;  /* 0xffffffff05057836 */ /* 0x000fe40000000000 */
[----:B0-----:R-:W-:-:S05]  /*18980*/  VIADD R6, R7, 0x1 ;  /* 0x0000000107067836 */ /* 0x001fca0000000000 */
[----:B------:R-:W-:-:S04]  /*18990*/  ISETP.NE.AND P1, PT, R6, 0x2, PT ;  /* 0x000000020600780c */ /* 0x000fc80003f25270 */
[----:B------:R-:W-:Y:S02]  /*189a0*/  SEL R7, RZ, 0x1, P1 ;  /* 0x00000001ff077807 */ /* 0x000fe40000800000 */
[----:B------:R-:W-:Y:S02]  /*189b0*/  SEL R6, R6, RZ, P1 ;  /* 0x000000ff06067207 */ /* 0x000fe40000800000 */
[----:B--2---:R-:W-:-:S05]  /*189c0*/  LOP3.LUT R10, R10, R7, RZ, 0x3c, !PT ;  /* 0x000000070a0a7212 */ /* 0x004fca00078e3cff */
[----:B------:R2:W-:Y:S04]  /*189d0*/  STL [R1+0x10], R10 ;  /* 0x0000100a01007387 */ /* 0x0005e80000100800 */
[----:B------:R2:W-:Y:S01]  /*189e0*/  STL [R1+0x4], R6 ;  /* 0x0000040601007387 */ /* 0x0005e20000100800 */
[----:B------:R-:W-:Y:S05]  /*189f0*/  @P2 BRA `(.L_x_2475) ;  /* 0xfffffff8008c2947 */ /* 0x000fea000383ffff */
.L_x_2445:
[----:B------:R-:W-:Y:S05]  /*18a00*/  BSYNC B0 ;  /* 0x0000000000007941 */ /* 0x000fea0003800000 */
.L_x_2444:
[----:B------:R-:W3:Y:S01]  /*18a10*/  LDC R0, c[0x0][0x448] ;  /* 0x00011200ff007b82 */ /* 0x000ee20000000800 */
[----:B------:R-:W-:Y:S01]  /*18a20*/  IMAD.MOV.U32 R2, RZ, RZ, 0xc0 ;  /* 0x000000c0ff027424 */ /* 0x000fe200078e00ff */
[----:B------:R-:W-:Y:S01]  /*18a30*/  ISETP.NE.AND P2, PT, R4, RZ, PT ;  /* 0x000000ff0400720c */ /* 0x000fe20003f45270 */
[----:B------:R-:W-:Y:S05]  /*18a40*/  @!P0 WARPSYNC.ALL ;  /* 0x0000000000008948 */ /* 0x000fea0003800000 */
[----:B------:R-:W-:Y:S01]  /*18a50*/  IMAD R2, R25, R2, 0xbf ;  /* 0x000000bf19027424 */ /* 0x000fe200078e0202 */
[----:B------:R-:W-:Y:S06]  /*18a60*/  BSSY B0, `(.L_x_2476) ;  /* 0x000002b000007945 */ /* 0x000fec0003800000 */
[----:B------:R-:W4:Y:S08]  /*18a70*/  @!P2 LDC R4, c[0x0][0x9f0] ;  /* 0x00027c00ff04ab82 */ /* 0x000f300000000800 */
[----:B------:R-:W-:Y:S01]  /*18a80*/  @!P0 BAR.SYNC.DEFER_BLOCKING 0xc, 0x200 ;  /* 0x0308000000008b1d */ /* 0x000fe20000010000 */
[----:B---3--:R-:W-:-:S13]  /*18a90*/  ISETP.NE.AND P1, PT, R0, 0x1, PT ;  /* 0x000000010000780c */ /* 0x008fda0003f25270 */
[----:B------:R-:W3:Y:S08]  /*18aa0*/  @P1 LDC R0, c[0x0][0x44c] ;  /* 0x00011300ff001b82 */ /* 0x000ef00000000800 */
[----:B------:R-:W5:Y:S01]  /*18ab0*/  @P1 LDC R3, c[0x0][0x450] ;  /* 0x00011400ff031b82 */ /* 0x000f620000000800 */
[----:B---3--:R-:W-:-:S05]  /*18ac0*/  @P1 IMAD.HI.U32 R0, R2, R0, RZ ;  /* 0x0000000002001227 */ /* 0x008fca00078e00ff */
[----:B-----5:R-:W-:-:S05]  /*18ad0*/  @P1 SHF.R.U32.HI R2, RZ, R3, R0 ;  /* 0x00000003ff021219 */ /* 0x020fca0000011600 */
[----:B------:R-:W-:-:S04]  /*18ae0*/  IMAD.IADD R2, R20, 0x1, R2 ;  /* 0x0000000114027824 */ /* 0x000fc800078e0202 */
[----:B------:R-:W-:-:S05]  /*18af0*/  IMAD.HI R2, R2, 0x66666667, RZ ;  /* 0x6666666702027827 */ /* 0x000fca00078e02ff */
[----:B------:R-:W-:-:S04]  /*18b00*/  SHF.R.U32.HI R0, RZ, 0x1f, R2 ;  /* 0x0000001fff007819 */ /* 0x000fc80000011602 */
[----:B------:R-:W-:-:S04]  /*18b10*/  LEA.HI.SX32 R0, R2, R0, 0x1a ;  /* 0x0000000002007211 */ /* 0x000fc800078fd2ff */
[----:B------:R-:W-:Y:S02]  /*18b20*/  VIMNMX R21, R21, R0, PT ;  /* 0x0000000015157248 */ /* 0x000fe40003fe0100 */
[----:B------:R-:W-:Y:S02]  /*18b30*/  MOV R0, RZ ;  /* 0x000000ff00007202 */ /* 0x000fe40000000f00 */
[----:B------:R-:W-:-:S13]  /*18b40*/  ISETP.GE.AND P1, PT, R21, 0x1, PT ;  /* 0x000000011500780c */ /* 0x000fda0003f26270 */
[----:B----4-:R-:W-:Y:S05]  /*18b50*/  @!P1 BRA `(.L_x_2477) ;  /* 0x00000000006c9947 */ /* 0x010fea0003800000 */
[----:B------:R-:W-:-:S04]  /*18b60*/  IABS R0, R4 ;  /* 0x0000000400007213 */ /* 0x000fc80000000000 */
[----:B------:R-:W3:Y:S08]  /*18b70*/  I2F.RP R2, R0 ;  /* 0x0000000000027306 */ /* 0x000ef00000209400 */
[----:B---3--:R-:W3:Y:S02]  /*18b80*/  MUFU.RCP R2, R2 ;  /* 0x0000000200027308 */ /* 0x008ee40000001000 */
[----:B---3--:R-:W-:-:S06]  /*18b90*/  VIADD R2, R2, 0xffffffe ;  /* 0x0ffffffe02027836 */ /* 0x008fcc0000000000 */
[----:B------:R-:W3:Y:S02]  /*18ba0*/  F2I.FTZ.U32.TRUNC.NTZ R3, R2 ;  /* 0x0000000200037305 */ /* 0x000ee4000021f000 */
[----:B---3--:R-:W-:-:S04]  /*18bb0*/  IMAD.MOV R2, RZ, RZ, -R3 ;  /* 0x000000ffff027224 */ /* 0x008fc800078e0a03 */
[----:B------:R-:W-:Y:S02]  /*18bc0*/  IMAD R5, R2, R0, RZ ;  /* 0x0000000002057224 */ /* 0x000fe400078e02ff */
[----:B------:R-:W-:-:S04]  /*18bd0*/  IMAD.MOV.U32 R2, RZ, RZ, RZ ;  /* 0x000000ffff027224 */ /* 0x000fc800078e00ff */
[----:B-1----:R-:W-:Y:S01]  /*18be0*/  IMAD.HI.U32 R7, R3, R5, R2 ;  /* 0x0000000503077227 */ /* 0x002fe200078e0002 */
[----:B------:R-:W-:Y:S02]  /*18bf0*/  IABS R2, R4 ;  /* 0x0000000400027213 */ /* 0x000fe40000000000 */
[----:B------:R-:W-:-:S03]  /*18c00*/  IADD3 R3, R4, -0x1, R21 ;  /* 0xffffffff04037810 */ /* 0x000fc60007ffe015 */
[----:B------:R-:W-:Y:S01]  /*18c10*/  IMAD.MOV R2, RZ, RZ, -R2 ;  /* 0x000000ffff027224 */ /* 0x000fe200078e0a02 */
[----:B------:R-:W-:Y:S02]  /*18c20*/  IABS R5, R3 ;  /* 0x0000000300057213 */ /* 0x000fe40000000000 */
[----:B------:R-:W-:Y:S01]  /*18c30*/  LOP3.LUT R3, R3, R4, RZ, 0x3c, !PT ;  /* 0x0000000403037212 */ /* 0x000fe200078e3cff */
[----:B0-2---:R-:W-:Y:S02]  /*18c40*/  IMAD.MOV.U32 R6, RZ, RZ, R2 ;  /* 0x000000ffff067224 */ /* 0x005fe400078e0002 */
        /* <DEDUP_REMOVED lines=8> */
[----:B------:R-:W-:-:S05]  /*18cd0*/  @P0 IADD3 R2, R2, 0x1, RZ ;  /* 0x0000000102020810 */ /* 0x000fca0007ffe0ff */
[----:B------:R-:W-:-:S04]  /*18ce0*/  IMAD.MOV.U32 R0, RZ, RZ, R2 ;  /* 0x000000ffff007224 */ /* 0x000fc800078e0002 */
[----:B------:R-:W-:Y:S01]  /*18cf0*/  @!P2 IMAD.MOV R0, RZ, RZ, -R0 ;  /* 0x000000ffff00a224 */ /* 0x000fe200078e0a00 */
[----:B------:R-:W-:-:S07]  /*18d00*/  @!P1 LOP3.LUT R0, RZ, R4, RZ, 0x33, !PT ;  /* 0x00000004ff009212 */ /* 0x000fce00078e33ff */
.L_x_2477:
[----:B------:R-:W-:Y:S05]  /*18d10*/  BSYNC B0 ;  /* 0x0000000000007941 */ /* 0x000fea0003800000 */
.L_x_2476:
        /* <DEDUP_REMOVED lines=18> */
[----:B-1----:R-:W1:Y:S01]  /*18e40*/  POPC R7, R4 ;  /* 0x0000000400077309 */ /* 0x002e620000000000 */
[----:B---3--:R-:W1:Y:S02]  /*18e50*/  SHFL.IDX PT, R0, R3, R0, 0x1f ;  /* 0x00001f0003007589 */ /* 0x008e6400000e0000 */
[----:B-1----:R-:W-:Y:S01]  /*18e60*/  IADD3 R24, R0, UR36, R7 ;  /* 0x0000002400187c10 */ /* 0x002fe2000fffe007 */
[----:B------:R-:W-:Y:S06]  /*18e70*/  BRA `(.L_x_2479) ;  /* 0x0000003c00fc7947 */ /* 0x000fec0003800000 */
.L_x_2478:
        /* <DEDUP_REMOVED lines=13> */
[----:B-1----:R-:W-:-:S02]  /*18f50*/  IMAD.U32 R7, RZ, RZ, UR9 ;  /* 0x00000009ff077e24 */ /* 0x002fc4000f8e00ff */
[----:B------:R-:W-:Y:S02]  /*18f60*/  IMAD.U32 R11, RZ, RZ, UR5 ;  /* 0x00000005ff0b7e24 */ /* 0x000fe4000f8e00ff */
[----:B------:R-:W-:Y:S02]  /*18f70*/  IMAD.MOV.U32 R8, RZ, RZ, 0x70 ;  /* 0x00000070ff087424 */ /* 0x000fe400078e00ff */
[----:B------:R-:W-:Y:S02]  /*18f80*/  IMAD.MOV.U32 R12, RZ, RZ, 0x1 ;  /* 0x00000001ff0c7424 */ /* 0x000fe400078e00ff */
[----:B------:R-:W-:-:S07]  /*18f90*/  IMAD.MOV.U32 R13, RZ, RZ, RZ ;  /* 0x000000ffff0d7224 */ /* 0x000fce00078e00ff */
[----:B------:R-:W-:-:S07]  /*18fa0*/  LEPC R20, `(.L_x_2481) ;  /* 0x000000001014794e */ /* 0x000fce0000000000 */
[----:B--2---:R-:W-:Y:S05]  /*18fb0*/  CALL.ABS.NOINC R2 ;  /* 0x0000000002007343 */ /* 0x004fea0003c00000 */
.L_x_2481:
[----:B------:R-:W-:Y:S05]  /*18fc0*/  BSYNC B6 ;  /* 0x0000000000067941 */ /* 0x000fea0003800000 */
.L_x_2480:
        /* <DEDUP_REMOVED lines=15> */
[----:B------:R-:W-:Y:S02]  /*190c0*/  IMAD.U32 R5, RZ, RZ, UR7 ;  /* 0x00000007ff057e24 */ /* 0x000fe4000f8e00ff */
[----:B-1----:R-:W-:Y:S02]  /*190d0*/  IMAD.U32 R7, RZ, RZ, UR9 ;  /* 0x00000009ff077e24 */ /* 0x002fe4000f8e00ff */
[----:B------:R-:W-:-:S02]  /*190e0*/  IMAD.U32 R10, RZ, RZ, UR4 ;  /* 0x00000004ff0a7e24 */ /* 0x000fc4000f8e00ff */
[----:B------:R-:W-:Y:S02]  /*190f0*/  IMAD.U32 R11, RZ, RZ, UR5 ;  /* 0x00000005ff0b7e24 */ /* 0x000fe4000f8e00ff */
[----:B------:R-:W-:Y:S02]  /*19100*/  IMAD.MOV.U32 R8, RZ, RZ, 0x70 ;  /* 0x00000070ff087424 */ /* 0x000fe400078e00ff */
[----:B------:R-:W-:Y:S02]  /*19110*/  IMAD.MOV.U32 R12, RZ, RZ, 0x1 ;  /* 0x00000001ff0c7424 */ /* 0x000fe400078e00ff */
[----:B------:R-:W-:-:S07]  /*19120*/  IMAD.MOV.U32 R13, RZ, RZ, RZ ;  /* 0x000000ffff0d7224 */ /* 0x000fce00078e00ff */
[----:B------:R-:W-:-:S07]  /*19130*/  LEPC R20, `(.L_x_2483) ;  /* 0x000000001014794e */ /* 0x000fce0000000000 */
[----:B0-----:R-:W-:Y:S05]  /*19140*/  CALL.ABS.NOINC R2 ;  /* 0x0000000002007343 */ /* 0x001fea0003c00000 */
.L_x_2483:
[----:B------:R-:W-:Y:S05]  /*19150*/  BSYNC B6 ;  /* 0x0000000000067941 */ /* 0x000fea0003800000 */
.L_x_2482:
        /* <DEDUP_REMOVED lines=12> */
[----:B------:R-:W-:Y:S01]  /*19220*/  MOV R13, RZ ;  /* 0x000000ff000d7202 */ /* 0x000fe20000000f00 */
[----:B-1----:R-:W-:Y:S02]  /*19230*/  IMAD.U32 R7, RZ, RZ, UR9 ;  /* 0x00000009ff077e24 */ /* 0x002fe4000f8e00ff */
[----:B------:R-:W-:-:S02]  /*19240*/  IMAD.U32 R10, RZ, RZ, UR4 ;  /* 0x00000004ff0a7e24 */ /* 0x000fc4000f8e00ff */
[----:B------:R-:W-:Y:S02]  /*19250*/  IMAD.U32 R11, RZ, RZ, UR5 ;  /* 0x00000005ff0b7e24 */ /* 0x000fe4000f8e00ff */
[----:B------:R-:W-:Y:S02]  /*19260*/  IMAD.MOV.U32 R8, RZ, RZ, 0x70 ;  /* 0x00000070ff087424 */ /* 0x000fe400078e00ff */
[----:B------:R-:W-:-:S07]  /*19270*/  IMAD.MOV.U32 R12, RZ, RZ, 0x1 ;  /* 0x00000001ff0c7424 */ /* 0x000fce00078e00ff */
[----:B------:R-:W-:-:S07]  /*19280*/  LEPC R20, `(.L_x_2485) ;  /* 0x000000001014794e */ /* 0x000fce0000000000 */
[----:B---3--:R-:W-:Y:S05]  /*19290*/  CALL.ABS.NOINC R2 ;  /* 0x0000000002007343 */ /* 0x008fea0003c00000 */
.L_x_2485:
[----:B------:R-:W-:Y:S05]  /*192a0*/  BSYNC B6 ;  /* 0x0000000000067941 */ /* 0x000fea0003800000 */
.L_x_2484:
        /* <DEDUP_REMOVED lines=9> */
[----:B------:R-:W-:Y:S01]  /*19340*/  MOV R12, 0x1 ;  /* 0x00000001000c7802 */ /* 0x000fe20000000f00 */
[----:B------:R-:W3:Y:S01]  /*19350*/  LDC.64 R2, c[0x4][R2] ;  /* 0x0100000002027b82 */ /* 0x000ee20000000a00 */
[----:B------:R-:W-:Y:S02]  /*19360*/  IMAD.U32 R5, RZ, RZ, UR5 ;  /* 0x00000005ff057e24 */ /* 0x000fe4000f8e00ff */
[----:B0-2---:R-:W-:Y:S02]  /*19370*/  IMAD.U32 R6, RZ, RZ, UR6 ;  /* 0x00000006ff067e24 */ /* 0x005fe4000f8e00ff */
[----:B-1----:R-:W-:-:S02]  /*19380*/  IMAD.U32 R7, RZ, RZ, UR7 ;  /* 0x00000007ff077e24 */ /* 0x002fc4000f8e00ff */
[----:B------:R-:W-:Y:S02]  /*19390*/  IMAD.U32 R10, RZ, RZ, UR8 ;  /* 0x00000008ff0a7e24 */ /* 0x000fe4000f8e00ff */
[----:B------:R-:W-:Y:S02]  /*193a0*/  IMAD.U32 R11, RZ, RZ, UR9 ;  /* 0x00000009ff0b7e24 */ /* 0x000fe4000f8e00ff */
[----:B------:R-:W-:Y:S02]  /*193b0*/  IMAD.MOV.U32 R8, RZ, RZ, 0x70 ;  /* 0x00000070ff087424 */ /* 0x000fe400078e00ff */
[----:B------:R-:W-:-:S07]  /*193c0*/  IMAD.MOV.U32 R13, RZ, RZ, RZ ;  /* 0x000000ffff0d7224 */ /* 0x000fce00078e00ff */
[----:B------:R-:W-:-:S07]  /*193d0*/  LEPC R20, `(.L_x_2487) ;  /* 0x000000001014794e */ /* 0x000fce0000000000 */
[----:B---3--:R-:W-:Y:S05]  /*193e0*/  CALL.ABS.NOINC R2 ;  /* 0x0000000002007343 */ /* 0x008fea0003c00000 */
.L_x_2487:
[----:B------:R-:W-:Y:S05]  /*193f0*/  BSYNC B6 ;  /* 0x0000000000067941 */ /* 0x000fea0003800000 */
.L_x_2486:
[----:B------:R-:W3:Y:S01]  /*19400*/  LDL R13, [R1+0x8] ;  /* 0x00000800010d7983 */ /* 0x000ee20000100800 */
[----:B------:R-:W-:Y:S01]  /*19410*/  ULDC.64 UR4, c[0x0][0x9f8] ;  /* 0x00027e0000047ab9 */ /* 0x000fe20000000a00 */
[----:B--2---:R-:W2:Y:S01]  /*19420*/  LDC R10, c[0x0][0x430] ;  /* 0x00010c00ff0a7b82 */ /* 0x004ea20000000800 */
[----:B------:R-:W4:Y:S01]  /*19430*/  S2R R2, SR_TID.X ;  /* 0x0000000000027919 */ /* 0x000f220000002100 */
[----:B------:R-:W-:Y:S01]  /*19440*/  ISETP.NE.U32.AND P0, PT, RZ, UR4, PT ;  /* 0x00000004ff007c0c */ /* 0x000fe2000bf05070 */
[----:B0-----:R-:W2:Y:S03]  /*19450*/  LDL R9, [R1+0x18] ;  /* 0x0000180001097983 */ /* 0x001ea60000100800 */
        /* <DEDUP_REMOVED lines=10> */
[----:B------:R-:W-:-:S05]  /*19500*/  LOP3.LUT R20, R21, 0x60, R20, 0xf8, !PT ;  /* 0x0000006015147812 */ /* 0x000fca00078ef814 */
[----:B------:R-:W-:Y:S02]  /*19510*/  IMAD.IADD R8, R20, 0x1, R0 ;  /* 0x0000000114087824 */ /* 0x000fe400078e0200 */
[----:B------:R-:W4:Y:S04]  /*19520*/  LDL.LU R20, [R1+0x34] ;  /* 0x0000340001147983 */ /* 0x000f280000300800 */
[----:B---3--:R-:W3:Y:S01]  /*19530*/  @P0 LDG.E R13, desc[UR40][R2.64] ;  /* 0x00000028020d0981 */ /* 0x008ee2000c1e1900 */
[----:B--2---:R-:W-:-:S13]  /*19540*/  ISETP.NE.AND P2, PT, R10, 0x1, PT ;  /* 0x000000010a00780c */ /* 0x004fda0003f45270 */
[----:B------:R-:W0:Y:S08]  /*19550*/  @P2 LDC R4, c[0x0][0x434] ;  /* 0x00010d00ff042b82 */ /* 0x000e300000000800 */
[----:B------:R-:W2:Y:S01]  /*19560*/  @P2 LDC R6, c[0x0][0x438] ;  /* 0x00010e00ff062b82 */ /* 0x000ea20000000800 */
[----:B------:R-:W1:Y:S02]  /*19570*/  S2R R21, SR_TID.X ;  /* 0x0000000000157919 */ /* 0x000e640000002100 */
[C---:B-1----:R-:W-:Y:S01]  /*19580*/  LOP3.LUT R11, R21.reuse, 0x7f, RZ, 0xc0, !PT ;  /* 0x0000007f150b7812 */ /* 0x042fe200078ec0ff */
        /* <DEDUP_REMOVED lines=14> */
[----:B--2---:R-:W-:-:S04]  /*19670*/  @P2 SHF.R.U32.HI R5, RZ, R6, R4 ;  /* 0x00000006ff052219 */ /* 0x004fc80000011604 */
[--C-:B------:R-:W-:Y:S01]  /*19680*/  @!P0 SHF.R.S32.HI R7, RZ, 0x1f, R5.reuse ;  /* 0x0000001fff078819 */ /* 0x100fe20000011405 */
[----:B------:R-:W-:Y:S02]  /*19690*/  @!P0 IMAD.MOV.U32 R6, RZ, RZ, R5 ;  /* 0x000000ffff068224 */ /* 0x000fe400078e0005 */
[-C--:B---3--:R-:W-:Y:S02]  /*196a0*/  @!P0 IMAD R4, R14, R2.reuse, RZ ;  /* 0x000000020e048224 */ /* 0x088fe400078e02ff */
[----:B------:R-:W-:-:S04]  /*196b0*/  @!P0 IMAD.WIDE.U32 R6, R13, R2, R6 ;  /* 0x000000020d068225 */ /* 0x000fc800078e0006 */
[----:B------:R-:W-:Y:S02]  /*196c0*/  @!P0 IMAD R4, R13, R3, R4 ;  /* 0x000000030d048224 */ /* 0x000fe400078e0204 */
[----:B------:R-:W0:Y:S03]  /*196d0*/  @!P0 LDC.64 R2, c[0x0][0x418] ;  /* 0x00010600ff028b82 */ /* 0x000e260000000a00 */
[----:B------:R-:W-:-:S05]  /*196e0*/  @!P0 IADD3 R4, R7, R4, RZ ;  /* 0x0000000407048210 */ /* 0x000fca0007ffe0ff */
[----:B------:R-:W2:Y:S01]  /*196f0*/  @P2 LDC R7, c[0x0][0x438] ;  /* 0x00010e00ff072b82 */ /* 0x000ea20000000800 */
[----:B0-----:R-:W-:-:S04]  /*19700*/  @!P0 LEA R2, P1, R6, R2, 0x2 ;  /* 0x0000000206028211 */ /* 0x001fc800078210ff */
[----:B------:R-:W-:-:S03]  /*19710*/  @!P0 LEA.HI.X R3, R6, R3, R4, 0x2, P1 ;  /* 0x0000000306038211 */ /* 0x000fc600008f1404 */
[----:B------:R-:W0:Y:S01]  /*19720*/  @P2 LDC R6, c[0x0][0x434] ;  /* 0x00010d00ff062b82 */ /* 0x000e220000000800 */
[----:B------:R-:W-:-:S06]  /*19730*/  IMAD.MOV.U32 R4, RZ, RZ, RZ ;  /* 0x000000ffff047224 */ /* 0x000fcc00078e00ff */
[----:B------:R3:W5:Y:S01]  /*19740*/  @!P0 LDG.E R4, desc[UR40][R2.64] ;  /* 0x0000002802048981 */ /* 0x000762000c1e1900 */
[C---:B------:R-:W-:Y:S01]  /*19750*/  ISETP.GE.AND P0, PT, R0.reuse, R23, PT ;  /* 0x000000170000720c */ /* 0x040fe20003f06270 */
[----:B---3--:R-:W-:-:S03]  /*19760*/  IMAD.IADD R2, R0, 0x1, R9 ;  /* 0x0000000100027824 */ /* 0x008fc600078e0209 */
[----:B------:R-:W-:Y:S01]  /*19770*/  ISETP.GT.U32.OR P0, PT, R21, 0x9f, P0 ;  /* 0x0000009f1500780c */ /* 0x000fe20000704470 */
[----:B0-----:R-:W-:-:S04]  /*19780*/  @P2 IMAD.HI.U32 R3, R2, R6, RZ ;  /* 0x0000000602032227 */ /* 0x001fc800078e00ff */
[----:B------:R-:W-:Y:S01]  /*19790*/  IMAD.MOV.U32 R0, RZ, RZ, R2 ;  /* 0x000000ffff007224 */ /* 0x000fe200078e0002 */
[----:B--2---:R-:W-:Y:S01]  /*197a0*/  @P2 SHF.R.U32.HI R0, RZ, R7, R3 ;  /* 0x00000007ff002219 */ /* 0x004fe20000011603 */
[----:B------:R-:W-:-:S06]  /*197b0*/  IMAD.MOV R3, RZ, RZ, -R5 ;  /* 0x000000ffff037224 */ /* 0x000fcc00078e0a05 */
[----:B------:R-:W0:Y:S01]  /*197c0*/  @!P0 LDC.64 R6, c[0x0][0x418] ;  /* 0x00010600ff068b82 */ /* 0x000e220000000a00 */
[----:B------:R-:W-:Y:S02]  /*197d0*/  IMAD.MOV R9, RZ, RZ, -R0 ;  /* 0x000000ffff097224 */ /* 0x000fe400078e0a00 */
[C---:B------:R-:W-:Y:S02]  /*197e0*/  IMAD R8, R10.reuse, R3, R8 ;  /* 0x000000030a087224 */ /* 0x040fe400078e0208 */
[----:B------:R-:W-:-:S03]  /*197f0*/  IMAD R9, R10, R9, R2 ;  /* 0x000000090a097224 */ /* 0x000fc600078e0202 */
[----:B------:R-:W2:Y:S01]  /*19800*/  @!P0 LDC.64 R2, c[0x0][0x428] ;  /* 0x00010a00ff028b82 */ /* 0x000ea20000000a00 */
[----:B------:R-:W-:Y:S02]  /*19810*/  @!P0 SHF.R.S32.HI R11, RZ, 0x1f, R0 ;  /* 0x0000001fff0b8819 */ /* 0x000fe40000011400 */
[----:B------:R-:W-:Y:S01]  /*19820*/  @!P0 MOV R10, R0 ;  /* 0x00000000000a8202 */ /* 0x000fe20000000f00 */
[----:B------:R-:W-:-:S04]  /*19830*/  IMAD.MOV.U32 R5, RZ, RZ, RZ ;  /* 0x000000ffff057224 */ /* 0x000fc800078e00ff */
[----:B--2---:R-:W-:-:S04]  /*19840*/  @!P0 IMAD.WIDE.U32 R10, R13, R2, R10 ;  /* 0x000000020d0a8225 */ /* 0x004fc800078e000a */
        /* <DEDUP_REMOVED lines=14> */
.L_x_2610:
[----:B-1----:R-:W-:Y:S01]  /*19930*/  VIADD R7, R26, 0xffffffff ;  /* 0xffffffff1a077836 */ /* 0x002fe20000000000 */
[----:B------:R-:W-:Y:S06]  /*19940*/  @!P0 BRA `(.L_x_2489) ;  /* 0x0000000000048947 */ /* 0x000fec0003800000 */
[----:B------:R-:W-:Y:S01]  /*19950*/  BPT.TRAP 0x1 ;  /* 0x000000040000795c */ /* 0x000fe20000300000 */
.L_x_2489:
        /* <DEDUP_REMOVED lines=8> */
.L_x_2611:
[----:B------:R-:W-:Y:S05]  /*199e0*/  BSYNC B0 ;  /* 0x0000000000007941 */ /* 0x000fea0003800000 */
.L_x_2490:
[----:B------:R-:W1:Y:S01]  /*199f0*/  S2R R15, SR_TID.X ;  /* 0x00000000000f7919 */ /* 0x000e620000002100 */
[----:B------:R-:W2:Y:S01]  /*19a00*/  LDC R14, c[0x0][0x2f4] ;  /* 0x0000bd00ff0e7b82 */ /* 0x000ea20000000800 */
[----:B------:R-:W3:Y:S01]  /*19a10*/  LDL.LU R11, [R1+0x34] ;  /* 0x00003400010b7983 */ /* 0x000ee20000300800 */
[----:B-----5:R-:W-:Y:S01]  /*19a20*/  SHF.R.S32.HI R13, RZ, 0x1f, R4 ;  /* 0x0000001fff0d7819 */ /* 0x020fe20000011404 */
[----:B------:R-:W-:Y:S01]  /*19a30*/  ULDC.64 UR4, c[0x0][0x328] ;  /* 0x0000ca0000047ab9 */ /* 0x000fe20000000a00 */
[----:B------:R-:W-:Y:S01]  /*19a40*/  ULDC.64 UR6, c[0x0][0x338] ;  /* 0x0000ce0000067ab9 */ /* 0x000fe20000000a00 */
[----:B0-----:R-:W-:Y:S02]  /*19a50*/  IMAD R0, R28, UR4, RZ ;  /* 0x000000041c007c24 */ /* 0x001fe4000f8e02ff */
[----:B------:R0:W-:Y:S01]  /*19a60*/  STL [R1+0x40], R13 ;  /* 0x0000400d01007387 */ /* 0x0001e20000100800 */
[----:B------:R-:W-:-:S04]  /*19a70*/  IMAD.WIDE.U32 R2, R8, UR4, RZ ;  /* 0x0000000408027c25 */ /* 0x000fc8000f8e00ff */
[----:B------:R-:W-:Y:S02]  /*19a80*/  IMAD R0, R8, UR5, R0 ;  /* 0x0000000508007c24 */ /* 0x000fe4000f8e0200 */
[----:B------:R-:W-:Y:S02]  /*19a90*/  IMAD R7, R7, -0xa0, R23 ;  /* 0xffffff6007077824 */ /* 0x000fe400078e0217 */
[----:B------:R-:W-:Y:S02]  /*19aa0*/  IMAD.IADD R3, R3, 0x1, R0 ;  /* 0x0000000103037824 */ /* 0x000fe400078e0200 */
[----:B------:R-:W-:Y:S02]  /*19ab0*/  IMAD R0, R13, UR6, RZ ;  /* 0x000000060d007c24 */ /* 0x000fe4000f8e02ff */
[----:B------:R-:W-:-:S04]  /*19ac0*/  IMAD.WIDE.U32 R2, R4, UR6, R2 ;  /* 0x0000000604027c25 */ /* 0x000fc8000f8e0002 */
[----:B------:R-:W-:Y:S01]  /*19ad0*/  IMAD R0, R4, UR7, R0 ;  /* 0x0000000704007c24 */ /* 0x000fe2000f8e0200 */
[----:B------:R-:W-:-:S03]  /*19ae0*/  MOV R12, R2 ;  /* 0x00000002000c7202 */ /* 0x000fc60000000f00 */
[----:B0-----:R-:W-:Y:S01]  /*19af0*/  IMAD.IADD R13, R3, 0x1, R0 ;  /* 0x00000001030d7824 */ /* 0x001fe200078e0200 */
[----:B------:R-:W-:Y:S01]  /*19b00*/  SHF.R.S32.HI R0, RZ, 0x1f, R9 ;  /* 0x0000001fff007819 */ /* 0x000fe20000011409 */
[----:B-1----:R-:W-:-:S05]  /*19b10*/  IMAD.SHL.U32 R20, R15, 0x10, RZ ;  /* 0x000000100f147824 */ /* 0x002fca00078e00ff */
[----:B------:R-:W-:-:S04]  /*19b20*/  LOP3.LUT R20, R20, 0x30, RZ, 0xc0, !PT ;  /* 0x0000003014147812 */ /* 0x000fc800078ec0ff */
[CC--:B--2---:R-:W-:Y:S02]  /*19b30*/  ISETP.GE.AND P1, PT, R20.reuse, R14.reuse, PT ;  /* 0x0000000e1400720c */ /* 0x0c4fe40003f26270 */
[----:B------:R-:W-:Y:S02]  /*19b40*/  ISETP.GE.AND P0, PT, R20, R14, PT ;  /* 0x0000000e1400720c */ /* 0x000fe40003f06270 */
[----:B------:R-:W2:Y:S04]  /*19b50*/  LDL R14, [R1+0x2c] ;  /* 0x00002c00010e7983 */ /* 0x000ea80000100800 */
        /* <DEDUP_REMOVED lines=9> */
[----:B------:R-:W-:-:S05]  /*19bf0*/  SHF.R.U32.HI R15, RZ, 0x2, R15 ;  /* 0x00000002ff0f7819 */ /* 0x000fca000001160f */
[----:B------:R-:W-:-:S05]  /*19c00*/  IMAD.IADD R7, R7, 0x1, -R15 ;  /* 0x0000000107077824 */ /* 0x000fca00078e0a0f */
[----:B------:R-:W-:Y:S02]  /*19c10*/  ISETP.GE.AND P5, PT, R7, 0x1, PT ;  /* 0x000000010700780c */ /* 0x000fe40003fa6270 */
[----:B---3--:R-:W-:-:S04]  /*19c20*/  LOP3.LUT R11, R11, 0xfffffffe, RZ, 0xc0, !PT ;  /* 0xfffffffe0b0b7812 */ /* 0x008fc800078ec0ff */
        /* <DEDUP_REMOVED lines=16> */
[----:B--2---:R-:W-:Y:S01]  /*19d30*/  IMAD R19, R29, 0x2800, R14 ;  /* 0x000028001d137824 */ /* 0x004fe200078e020e */
[----:B------:R-:W-:Y:S07]  /*19d40*/  BRA.DIV UR4, `(.L_x_2492) ;  /* 0x0000005604187947 */ /* 0x000fee000b800000 */
[----:B------:R-:W2:Y:S01]  /*19d50*/  LDL.LU R14, [R1+0x34] ;  /* 0x00003400010e7983 */ /* 0x000ea20000300800 */
[----:B------:R-:W0:Y:S03]  /*19d60*/  S2R R11, SR_TID.X ;  /* 0x00000000000b7919 */ /* 0x000e260000002100 */
[----:B------:R-:W1:Y:S04]  /*19d70*/  SHFL.IDX PT, R3, R0, RZ, 0x1c1f ;  /* 0x001c1fff00037589 */ /* 0x000e6800000e0000 */
[----:B------:R-:W3:Y:S01]  /*19d80*/  SHFL.IDX PT, R10, R2, RZ, 0x1c1f ;  /* 0x001c1fff020a7589 */ /* 0x000ee200000e0000 */
[----:B0-----:R-:W-:-:S05]  /*19d90*/  IMAD.SHL.U32 R15, R11, 0x10, RZ ;  /* 0x000000100b0f7824 */ /* 0x001fca00078e00ff */
[----:B------:R-:W-:-:S04]  /*19da0*/  LOP3.LUT R15, R15, 0x30, RZ, 0xc0, !PT ;  /* 0x000000300f0f7812 */ /* 0x000fc800078ec0ff */
[----:B-1----:R-:W-:Y:S01]  /*19db0*/  IADD3 R12, P1, R15, R3, RZ ;  /* 0x000000030f0c7210 */ /* 0x002fe20007f3e0ff */
[----:B------:R-:W-:-:S04]  /*19dc0*/  IMAD.IADD R3, R17, 0x1, R19 ;  /* 0x0000000111037824 */ /* 0x000fc800078e0213 */
[----:B---3--:R-:W-:Y:S02]  /*19dd0*/  IMAD.X R13, RZ, RZ, R10, P1 ;  /* 0x000000ffff0d7224 */ /* 0x008fe400008e060a */
[----:B------:R-:W0:Y:S04]  /*19de0*/  SHFL.IDX PT, R10, R0, 0x1, 0x1c1f ;  /* 0x003c1f00000a7f89 */ /* 0x000e2800000e0000 */
[----:B------:R-:W1:Y:S01]  /*19df0*/  SHFL.IDX PT, R19, R2, 0x1, 0x1c1f ;  /* 0x003c1f0002137f89 */ /* 0x000e6200000e0000 */
[----:B------:R-:W-:-:S13]  /*19e00*/  ISETP.LT.OR P1, PT, R7, 0x1, P0 ;  /* 0x000000010700780c */ /* 0x000fda0000721670 */
[----:B------:R-:W-:Y:S01]  /*19e10*/  LDGSTS.E.BYPASS.LTC128B.128 [R3+0x6000], desc[UR40][R12.64], !P1 ;  /* 0x060000000c037fae */ /* 0x000fe2000c901d68 */
[----:B0-----:R-:W-:-:S04]  /*19e20*/  IADD3 R10, P1, R15, R10, RZ ;  /* 0x0000000a0f0a7210 */ /* 0x001fc80007f3e0ff */
[----:B-1----:R-:W-:Y:S02]  /*19e30*/  IADD3.X R11, RZ, R19, RZ, P1, !PT ;  /* 0x00000013ff0b7210 */ /* 0x002fe40000ffe4ff */
        /* <DEDUP_REMOVED lines=23> */
.L_x_2623:
        /* <DEDUP_REMOVED lines=12> */
.L_x_2493:
        /* <DEDUP_REMOVED lines=11> */
.L_x_2494:
[----:B------:R3:W-:Y:S01]  /*1a120*/  SYNCS.ARRIVE.TRANS64.A1T0 RZ, [R6+URZ+0x13270], RZ ;  /* 0x013270ff06ff79a7 */ /* 0x0007e2000810003f */
[----:B------:R-:W-:Y:S05]  /*1a130*/  @!P6 BRA `(.L_x_2495) ;  /* 0x000000000004e947 */ /* 0x000fea0003800000 */
[----:B------:R-:W-:Y:S01]  /*1a140*/  BPT.TRAP 0x1 ;  /* 0x000000040000795c */ /* 0x000fe20000300000 */
.L_x_2495:
[----:B------:R-:W4:Y:S01]  /*1a150*/  LDL R0, [R1+0x48] ;  /* 0x0000480001007983 */ /* 0x000f220000100800 */
[----:B------:R-:W-:Y:S01]  /*1a160*/  BSSY B0, `(.L_x_2496) ;  /* 0x0000003000007945 */ /* 0x000fe20003800000 */
[----:B----4-:R-:W4:Y:S03]  /*1a170*/  SYNCS.PHASECHK.TRANS64.TRYWAIT P0, [R6+URZ+0x13240], R0 ;  /* 0x01324000060075a7 */ /* 0x010f26000800017f */
[----:B----4-:R-:W-:Y:S05]  /*1a180*/  @!P0 BRA `(.L_x_2497) ;  /* 0x0000005400bc8947 */ /* 0x010fea0003800000 */
.L_x_2624:
[----:B------:R-:W-:Y:S05]  /*1a190*/  BSYNC B0 ;  /* 0x0000000000007941 */ /* 0x000fea0003800000 */
.L_x_2496:
        /* <DEDUP_REMOVED lines=66> */
[----:B--2---:R-:W-:Y:S02]  /*1a5c0*/  @P2 IMAD.MOV.U32 R4, RZ, RZ, R0 ;  /* 0x000000ffff042224 */ /* 0x004fe400078e0000 */
[----:B------:R-:W-:Y:S01]  /*1a5d0*/  @P2 IMAD.MOV.U32 R5, RZ, RZ, R2 ;  /* 0x000000ffff052224 */ /* 0x000fe200078e0002 */
[----:B------:R2:W3:Y:S04]  /*1a5e0*/  SHFL.IDX PT, R0, R7, RZ, 0x1c1f ;  /* 0x001c1fff07007589 */ /* 0x0004e800000e0000 */
[----:B------:R4:W-:Y:S04]  /*1a5f0*/  @P2 LDGSTS.E.BYPASS.LTC128B.128 [R3+0xf800], desc[UR40][R4.64], !P3 ;  /* 0x0f80000004032fae */ /* 0x0009e8000d901d68 */
[----:B----4-:R2:W4:Y:S02]  /*1a600*/  SHFL.IDX PT, R4, R8, RZ, 0x1c1f ;  /* 0x001c1fff08047589 */ /* 0x01052400000e0000 */
.L_x_2636:
[----:B------:R-:W5:Y:S01]  /*1a610*/  LDL R2, [R1+0x34] ;  /* 0x0000340001027983 */ /* 0x000f620000100800 */
[----:B------:R-:W-:Y:S01]  /*1a620*/  BSSY B0, `(.L_x_2499) ;  /* 0x000000e000007945 */ /* 0x000fe20003800000 */
[----:B-----5:R-:W-:-:S13]  /*1a630*/  LOP3.LUT P0, RZ, R2, 0x8, RZ, 0xc0, !PT ;  /* 0x0000000802ff7812 */ /* 0x020fda000780c0ff */
[----:B------:R-:W-:Y:S05]  /*1a640*/  @!P0 BRA `(.L_x_2500) ;  /* 0x00000000002c8947 */ /* 0x000fea0003800000 */
[----:B------:R-:W5:Y:S01]  /*1a650*/  S2R R2, SR_TID.X ;  /* 0x0000000000027919 */ /* 0x000f620000002100 */
[----:B------:R-:W0:Y:S01]  /*1a660*/  LDC R5, c[0x0][0x2f4] ;  /* 0x0000bd00ff057b82 */ /* 0x000e220000000800 */
[----:B-----5:R-:W-:-:S04]  /*1a670*/  SHF.L.U32 R2, R2, 0x4, RZ ;  /* 0x0000000402027819 */ /* 0x020fc800000006ff */
        /* <DEDUP_REMOVED lines=8> */
.L_x_2500:
[----:B------:R-:W-:Y:S05]  /*1a700*/  BSYNC B0 ;  /* 0x0000000000007941 */ /* 0x000fea0003800000 */
.L_x_2499:
[----:B------:R-:W-:Y:S01]  /*1a710*/  NOP ;  /* 0x0000000000007918 */ /* 0x000fe20000000000 */
[----:B------:R-:W-:-:S13]  /*1a720*/  PLOP3.LUT P0, PT, PT, PT, PT, 0x80, 0x0 ;  /* 0x000000000000781c */ /* 0x000fda0003f0f070 */
.L_x_2501:
        /* <DEDUP_REMOVED lines=11> */
.L_x_2502:
        /* <DEDUP_REMOVED lines=28> */
[----:B0-----:R-:W-:Y:S02]  /*1a9a0*/  IMAD.U32 R6, RZ, RZ, UR6 ;  /* 0x00000006ff067e24 */ /* 0x001fe4000f8e00ff */
[----:B--2---:R-:W-:-:S02]  /*1a9b0*/  IMAD.U32 R7, RZ, RZ, UR7 ;  /* 0x00000007ff077e24 */ /* 0x004fc4000f8e00ff */
[----:B------:R-:W-:Y:S02]  /*1a9c0*/  IMAD.U32 R11, RZ, RZ, UR9 ;  /* 0x00000009ff0b7e24 */ /* 0x000fe4000f8e00ff */
[----:B------:R-:W-:Y:S02]  /*1a9d0*/  IMAD.MOV.U32 R8, RZ, RZ, 0x70 ;  /* 0x00000070ff087424 */ /* 0x000fe400078e00ff */
[----:B------:R-:W-:Y:S02]  /*1a9e0*/  IMAD.MOV.U32 R12, RZ, RZ, 0x1 ;  /* 0x00000001ff0c7424 */ /* 0x000fe400078e00ff */
[----:B------:R-:W-:-:S07]  /*1a9f0*/  IMAD.MOV.U32 R13, RZ, RZ, RZ ;  /* 0x000000ffff0d7224 */ /* 0x000fce00078e00ff */
[----:B------:R-:W-:-:S07]  /*1aa00*/  LEPC R20, `(.L_x_2504) ;  /* 0x000000001014794e */ /* 0x000fce0000000000 */
[----:B-1----:R-:W-:Y:S05]  /*1aa10*/  CALL.ABS.NOINC R2 ;  /* 0x0000000002007343 */ /* 0x002fea0003c00000 */
.L_x_2504:
[----:B------:R-:W-:Y:S05]  /*1aa20*/  BSYNC B6 ;  /* 0x0000000000067941 */ /* 0x000fea0003800000 */
.L_x_2503:
        /* <DEDUP_REMOVED lines=47> */
[----:B--2---:R-:W-:-:S05]  /*1ad20*/  @P1 SHF.R.U32.HI R6, RZ, R8, R7 ;  /* 0x00000008ff061219 */ /* 0x004fca0000011607 */
[----:B------:R-:W-:-:S04]  /*1ad30*/  IMAD.MOV R7, RZ, RZ, -R6 ;  /* 0x000000ffff077224 */ /* 0x000fc800078e0a06 */
[----:B------:R-:W-:Y:S01]  /*1ad40*/  IMAD R5, R9, R7, R5 ;  /* 0x0000000709057224 */ /* 0x000fe200078e0205 */
[----:B------:R-:W-:Y:S01]  /*1ad50*/  SHF.R.S32.HI R7, RZ, 0x1f, R6 ;  /* 0x0000001fff077819 */ /* 0x000fe20000011406 */
[----:B------:R-:W-:-:S04]  /*1ad60*/  IMAD.WIDE.U32 R2, R6, UR4, R2 ;  /* 0x0000000406027c25 */ /* 0x000fc8000f8e0002 */
[----:B------:R-:W-:Y:S01]  /*1ad70*/  IMAD R7, R7, UR4, RZ ;  /* 0x0000000407077c24 */ /* 0x000fe2000f8e02ff */
[----:B-1----:R-:W-:Y:S01]  /*1ad80*/  SHF.L.U32 R18, R21, 0x4, RZ ;  /* 0x0000000415127819 */ /* 0x002fe200000006ff */
[----:B------:R-:W-:Y:S02]  /*1ad90*/  ULDC UR4, c[0x0][0x2b8] ;  /* 0x0000ae0000047ab9 */ /* 0x000fe40000000800 */
[----:B------:R-:W-:Y:S01]  /*1ada0*/  IMAD R7, R6, UR5, R7 ;  /* 0x0000000506077c24 */ /* 0x000fe2000f8e0207 */
[----:B------:R-:W-:-:S03]  /*1adb0*/  SHF.R.S32.HI R6, RZ, 0x1f, R5 ;  /* 0x0000001fff067819 */ /* 0x000fc60000011405 */
        /* <DEDUP_REMOVED lines=48> */
[----:B-1----:R-:W-:-:S04]  /*1b0c0*/  @!P2 IADD3 R6, P3, R18, R6, RZ ;  /* 0x000000061206a210 */ /* 0x002fc80007f7e0ff */
[----:B------:R-:W-:Y:S02]  /*1b0d0*/  @!P2 IADD3.X R7, RZ, R4, RZ, P3, !PT ;  /* 0x00000004ff07a210 */ /* 0x000fe40001ffe4ff */
        /* <DEDUP_REMOVED lines=9> */
.L_x_2649:
        /* <DEDUP_REMOVED lines=10> */
.L_x_2506:
        /* <DEDUP_REMOVED lines=18> */
.L_x_2650:
[----:B------:R-:W-:Y:S05]  /*1b330*/  BSYNC B0 ;  /* 0x0000000000007941 */ /* 0x000fea0003800000 */
.L_x_2507:
[----:B------:R-:W2:Y:S01]  /*1b340*/  LDL R2, [R1+0x20] ;  /* 0x0000200001027983 */ /* 0x000ea20000100800 */
[----:B------:R-:W-:-:S04]  /*1b350*/  IADD3 R26, R26, -0x2, RZ ;  /* 0xfffffffe1a1a7810 */ /* 0x000fc80007ffe0ff */
[----:B--2---:R-:W-:-:S13]  /*1b360*/  ISETP.GE.AND P0, PT, R26, R2, PT ;  /* 0x000000021a00720c */ /* 0x004fda0003f06270 */
[----:B------:R-:W-:Y:S05]  /*1b370*/  @!P0 BRA `(.L_x_2509) ;  /* 0x0000001400288947 */ /* 0x000fea0003800000 */
[----:B------:R1:W-:Y:S01]  /*1b380*/  STL [R1], R26 ;  /* 0x0000001a01007387 */ /* 0x0003e20000100800 */
[----:B------:R-:W-:-:S03]  /*1b390*/  IMAD.MOV.U32 R20, RZ, RZ, R29 ;  /* 0x000000ffff147224 */ /* 0x000fc600078e001d */
[----:B------:R1:W5:Y:S04]  /*1b3a0*/  LDL.LU R21, [R1+0xc] ;  /* 0x00000c0001157983 */ /* 0x0003680000300800 */
.L_x_2529:
        /* <DEDUP_REMOVED lines=37> */
[----:B------:R-:W-:-:S05]  /*1b600*/  IADD3 R8, -R2, RZ, RZ ;  /* 0x000000ff02087210 */ /* 0x000fca0007ffe1ff */
        /* <DEDUP_REMOVED lines=24> */
[----:B------:R-:W-:Y:S02]  /*1b790*/  SEL R2, RZ, 0x1, P0 ;  /* 0x00000001ff027807 */ /* 0x000fe40000000000 */
[----:B------:R-:W-:Y:S02]  /*1b7a0*/  IADD3 R13, R13, -0x1, RZ ;  /* 0xffffffff0d0d7810 */ /* 0x000fe40007ffe0ff */
[----:B------:R-:W-:-:S03]  /*1b7b0*/  LOP3.LUT R2, R21, R2, RZ, 0x3c, !PT ;  /* 0x0000000215027212 */ /* 0x000fc600078e3cff */
[----:B------:R0:W-:Y:S04]  /*1b7c0*/  STL [R1], R13 ;  /* 0x0000000d01007387 */ /* 0x0001e80000100800 */
[----:B------:R0:W-:Y:S01]  /*1b7d0*/  STL [R1+0xc], R2 ;  /* 0x00000c0201007387 */ /* 0x0001e20000100800 */
[----:B------:R-:W-:Y:S02]  /*1b7e0*/  ISETP.NE.AND P2, PT, R12, 0x3, PT ;  /* 0x000000030c00780c */ /* 0x000fe40003f45270 */
[----:B------:R-:W-:Y:S02]  /*1b7f0*/  SEL R29, R29, RZ, P0 ;  /* 0x000000ff1d1d7207 */ /* 0x000fe40000000000 */
[----:B--2---:R-:W-:-:S09]  /*1b800*/  SHF.R.S32.HI R26, RZ, 0x1f, R10 ;  /* 0x0000001fff1a7819 */ /* 0x004fd2000001140a */
[----:B0-----:R-:W-:Y:S05]  /*1b810*/  @!P2 BRA `(.L_x_2510) ;  /* 0x000000000004a947 */ /* 0x001fea0003800000 */
[----:B------:R-:W-:Y:S01]  /*1b820*/  BPT.TRAP 0x1 ;  /* 0x000000040000795c */ /* 0x000fe20000300000 */
.L_x_2510:
[----:B------:R-:W-:Y:S01]  /*1b830*/  IMAD R6, R29, 0x8, R17 ;  /* 0x000000081d067824 */ /* 0x000fe200078e0211 */
[----:B------:R-:W-:Y:S01]  /*1b840*/  SHF.L.U32 R28, R2, 0x1f, RZ ;  /* 0x0000001f021c7819 */ /* 0x000fe200000006ff */
[----:B------:R-:W-:Y:S01]  /*1b850*/  BSSY B0, `(.L_x_2511) ;  /* 0x0000004000007945 */ /* 0x000fe20003800000 */
[----:B------:R-:W-:Y:S02]  /*1b860*/  SHF.R.S32.HI R22, RZ, 0x1f, R8 ;  /* 0x0000001fff167819 */ /* 0x000fe40000011408 */
[----:B------:R-:W0:Y:S02]  /*1b870*/  SYNCS.PHASECHK.TRANS64.TRYWAIT P0, [R6+URZ+0x13280], R28 ;  /* 0x0132801c060075a7 */ /* 0x000e24000800017f */
[----:B0-----:R-:W-:Y:S05]  /*1b880*/  @!P0 BRA `(.L_x_2512) ;  /* 0x0000004c009c8947 */ /* 0x001fea0003800000 */
.L_x_2651:
[----:B------:R-:W-:Y:S05]  /*1b890*/  BSYNC B0 ;  /* 0x0000000000007941 */ /* 0x000fea0003800000 */
.L_x_2511:
        /* <DEDUP_REMOVED lines=65> */
.L_x_2663:
        /* <DEDUP_REMOVED lines=11> */
.L_x_2514:
        /* <DEDUP_REMOVED lines=11> */
.L_x_2515:
[----:B------:R2:W-:Y:S01]  /*1be10*/  SYNCS.ARRIVE.TRANS64.A1T0 RZ, [R6+URZ+0x13270], RZ ;  /* 0x013270ff06ff79a7 */ /* 0x0005e2000810003f */
[----:B------:R-:W-:Y:S05]  /*1be20*/  @!P3 BRA `(.L_x_2516) ;  /* 0x000000000004b947 */ /* 0x000fea0003800000 */
[----:B------:R-:W-:Y:S01]  /*1be30*/  BPT.TRAP 0x1 ;  /* 0x000000040000795c */ /* 0x000fe20000300000 */
.L_x_2516:
[----:B------:R-:W3:Y:S01]  /*1be40*/  SYNCS.PHASECHK.TRANS64.TRYWAIT P0, [R6+URZ+0x13240], R28 ;  /* 0x0132401c060075a7 */ /* 0x000ee2000800017f */
[----:B------:R-:W-:Y:S04]  /*1be50*/  BSSY B0, `(.L_x_2517) ;  /* 0x0000002000007945 */ /* 0x000fe80003800000 */
[----:B---3--:R-:W-:Y:S05]  /*1be60*/  @!P0 BRA `(.L_x_2518) ;  /* 0x0000004c00d48947 */ /* 0x008fea0003800000 */
.L_x_2664:
[----:B------:R-:W-:Y:S05]  /*1be70*/  BSYNC B0 ;  /* 0x0000000000007941 */ /* 0x000fea0003800000 */
.L_x_2517:
[----:B------:R-:W4:Y:S01]  /*1be80*/  S2R R11, SR_TID.X ;  /* 0x00000000000b7919 */ /* 0x000f220000002100 */
[----:B------:R-:W-:Y:S01]  /*1be90*/  ULDC.64 UR4, c[0x0][0x300] ;  /* 0x0000c00000047ab9 */ /* 0x000fe20000000a00 */
[----:B------:R-:W-:Y:S01]  /*1bea0*/  ULDC.64 UR6, c[0x0][0x310] ;  /* 0x0000c40000067ab9 */ /* 0x000fe20000000a00 */
[----:B------:R-:W-:Y:S02]  /*1beb0*/  IMAD R4, R22, UR4, RZ ;  /* 0x0000000416047c24 */ /* 0x000fe4000f8e02ff */
[----:B------:R-:W-:-:S04]  /*1bec0*/  IMAD.WIDE.U32 R2, R8, UR4, RZ ;  /* 0x0000000408027c25 */ /* 0x000fc8000f8e00ff */
[----:B------:R-:W-:Y:S02]  /*1bed0*/  IMAD R4, R8, UR5, R4 ;  /* 0x0000000508047c24 */ /* 0x000fe4000f8e0204 */
[----:B------:R-:W-:Y:S02]  /*1bee0*/  IMAD R26, R26, UR6, RZ ;  /* 0x000000061a1a7c24 */ /* 0x000fe4000f8e02ff */
[----:B------:R-:W-:Y:S01]  /*1bef0*/  IMAD R8, R23, UR4, RZ ;  /* 0x0000000417087c24 */ /* 0x000fe2000f8e02ff */
[----:B------:R-:W-:Y:S01]  /*1bf00*/  IADD3 R3, R3, R4, RZ ;  /* 0x0000000403037210 */ /* 0x000fe20007ffe0ff */
[----:B------:R-:W-:Y:S02]  /*1bf10*/  IMAD R26, R10, UR7, R26 ;  /* 0x000000070a1a7c24 */ /* 0x000fe4000f8e021a */
[----:B------:R-:W-:Y:S02]  /*1bf20*/  IMAD R8, R0, UR5, R8 ;  /* 0x0000000500087c24 */ /* 0x000fe4000f8e0208 */
[----:B------:R-:W-:-:S04]  /*1bf30*/  IMAD.WIDE.U32 R2, R10, UR6, R2 ;  /* 0x000000060a027c25 */ /* 0x000fc8000f8e0002 */
[----:B------:R-:W-:Y:S02]  /*1bf40*/  IMAD.IADD R5, R3, 0x1, R26 ;  /* 0x0000000103057824 */ /* 0x000fe400078e021a */
[----:B------:R-:W-:Y:S02]  /*1bf50*/  IMAD.MOV.U32 R4, RZ, RZ, R2 ;  /* 0x000000ffff047224 */ /* 0x000fe400078e0002 */
[----:B------:R-:W-:Y:S01]  /*1bf60*/  IMAD.WIDE.U32 R2, R0, UR4, RZ ;  /* 0x0000000400027c25 */ /* 0x000fe2000f8e00ff */
[----:B------:R-:W-:-:S03]  /*1bf70*/  ULDC.64 UR4, c[0x0][0x308] ;  /* 0x0000c20000047ab9 */ /* 0x000fc60000000a00 */
[----:B------:R-:W-:Y:S02]  /*1bf80*/  IMAD.IADD R3, R3, 0x1, R8 ;  /* 0x0000000103037824 */ /* 0x000fe400078e0208 */
[----:B----4-:R-:W-:Y:S02]  /*1bf90*/  IMAD.SHL.U32 R18, R11, 0x10, RZ ;  /* 0x000000100b127824 */ /* 0x010fe400078e00ff */
[----:B------:R-:W-:Y:S01]  /*1bfa0*/  IMAD R0, R25, UR6, RZ ;  /* 0x0000000619007c24 */ /* 0x000fe2000f8e02ff */
[----:B------:R-:W4:Y:S01]  /*1bfb0*/  LDC R11, c[0x0][0x2f4] ;  /* 0x0000bd00ff0b7b82 */ /* 0x000f220000000800 */
        /* <DEDUP_REMOVED lines=29> */
[----:B----4-:R-:W-:-:S04]  /*1c190*/  IADD3 R2, P0, R18, R2, RZ ;  /* 0x0000000212027210 */ /* 0x010fc80007f1e0ff */
[----:B-----5:R-:W-:-:S05]  /*1c1a0*/  IADD3.X R3, RZ, R3, RZ, P0, !PT ;  /* 0x00000003ff037210 */ /* 0x020fca00007fe4ff */
[----:B------:R4:W-:Y:S04]  /*1c1b0*/  LDGSTS.E.BYPASS.LTC128B.128 [R7+0xf000], desc[UR40][R2.64], !P2 ;  /* 0x0f00000002077fae */ /* 0x0009e8000d101d68 */
[----:B----4-:R-:W4:Y:S02]  /*1c1c0*/  SHFL.IDX PT, R2, R0, 0x3, 0x1c1f ;  /* 0x007c1f0000027f89 */ /* 0x010f2400000e0000 */
[----:B----4-:R-:W-:-:S05]  /*1c1d0*/  IADD3 R2, P0, R18, R2, RZ ;  /* 0x0000000212027210 */ /* 0x010fca0007f1e0ff */
[----:B------:R-:W-:-:S05]  /*1c1e0*/  IMAD.X R3, RZ, RZ, R8, P0 ;  /* 0x000000ffff037224 */ /* 0x000fca00000e0608 */
[----:B------:R4:W-:Y:S04]  /*1c1f0*/  LDGSTS.E.BYPASS.LTC128B.128 [R7+0xf800], desc[UR40][R2.64], !P2 ;  /* 0x0f80000002077fae */ /* 0x0009e8000d101d68 */
[----:B----4-:R4:W0:Y:S02]  /*1c200*/  SHFL.IDX PT, R2, R5, RZ, 0x1c1f ;  /* 0x001c1fff05027589 */ /* 0x01082400000e0000 */
.L_x_2676:
        /* <DEDUP_REMOVED lines=8> */
.L_x_2520:
        /* <DEDUP_REMOVED lines=11> */
.L_x_2521:
[----:B------:R-:W5:Y:S01]  /*1c340*/  LDL R0, [R1+0x54] ;  /* 0x0000540001007983 */ /* 0x000f620000100800 */
[----:B------:R0:W-:Y:S01]  /*1c350*/  SYNCS.ARRIVE.TRANS64.A1T0 RZ, [R6+URZ+0x13230], RZ ;  /* 0x013230ff06ff79a7 */ /* 0x0001e2000810003f */
[----:B-----5:R-:W-:-:S13]  /*1c360*/  ISETP.NE.AND P0, PT, R0, 0x3, PT ;  /* 0x000000030000780c */ /* 0x020fda0003f05270 */
[----:B0-----:R-:W-:Y:S05]  /*1c370*/  @!P0 BRA `(.L_x_2522) ;  /* 0x0000000000048947 */ /* 0x001fea0003800000 */
[----:B------:R-:W-:Y:S01]  /*1c380*/  BPT.TRAP 0x1 ;  /* 0x000000040000795c */ /* 0x000fe20000300000 */
.L_x_2522:
[----:B------:R-:W-:Y:S01]  /*1c390*/  LOP3.LUT R0, R21, 0x1, RZ, 0x3c, !PT ;  /* 0x0000000115007812 */ /* 0x000fe200078e3cff */
[----:B------:R-:W-:Y:S01]  /*1c3a0*/  IMAD R2, R20, 0x8, R17 ;  /* 0x0000000814027824 */ /* 0x000fe200078e0211 */
[----:B------:R-:W-:Y:S02]  /*1c3b0*/  BSSY B0, `(.L_x_2523) ;  /* 0x0000004000007945 */ /* 0x000fe40003800000 */
[----:B------:R-:W-:-:S04]  /*1c3c0*/  SHF.L.U32 R0, R0, 0x1f, RZ ;  /* 0x0000001f00007819 */ /* 0x000fc800000006ff */
[----:B------:R-:W0:Y:S02]  /*1c3d0*/  SYNCS.PHASECHK.TRANS64.TRYWAIT P2, [R2+URZ+0x13270], R0 ;  /* 0x01327000020075a7 */ /* 0x000e24000804017f */
[----:B0-----:R-:W-:Y:S05]  /*1c3e0*/  @!P2 BRA `(.L_x_2524) ;  /* 0x0000004c00e4a947 */ /* 0x001fea0003800000 */
.L_x_2677:
[----:B------:R-:W-:Y:S05]  /*1c3f0*/  BSYNC B0 ;  /* 0x0000000000007941 */ /* 0x000fea0003800000 */
.L_x_2523:
[----:B------:R-:W5:Y:S02]  /*1c400*/  LDL R3, [R1+0x6c] ;  /* 0x00006c0001037983 */ /* 0x000f640000100800 */
[----:B-----5:R-:W-:-:S13]  /*1c410*/  ISETP.NE.AND P2, PT, R3, 0x3, PT ;  /* 0x000000030300780c */ /* 0x020fda0003f45270 */
[----:B------:R-:W-:Y:S05]  /*1c420*/  @!P2 BRA `(.L_x_2525) ;  /* 0x000000000004a947 */ /* 0x000fea0003800000 */
[----:B------:R-:W-:Y:S01]  /*1c430*/  BPT.TRAP 0x1 ;  /* 0x000000040000795c */ /* 0x000fe20000300000 */
.L_x_2525:
[----:B------:R-:W-:Y:S01]  /*1c440*/  SHF.L.U32 R0, R21, 0x1f, RZ ;  /* 0x0000001f15007819 */ /* 0x000fe200000006ff */
[----:B------:R-:W-:-:S03]  /*1c450*/  IMAD R3, R20, 0x2800, RZ ;  /* 0x0000280014037824 */ /* 0x000fc600078e02ff */
[----:B------:R-:W0:Y:S02]  /*1c460*/  SYNCS.PHASECHK.TRANS64.TRYWAIT P2, [R2+URZ+0x13260], R0 ;  /* 0x01326000020075a7 */ /* 0x000e24000804017f */
[----:B0-----:R-:W-:Y:S05]  /*1c470*/  @!P2 BRA `(.L_x_2526) ;  /* 0x0000004c00d4a947 */ /* 0x001fea0003800000 */
.L_x_2678:
        /* <DEDUP_REMOVED lines=47> */
.L_x_2527:
[----:B--2---:R2:W-:Y:S01]  /*1c770*/  SYNCS.ARRIVE.TRANS64.A1T0 RZ, [R2+URZ+0x13250], RZ ;  /* 0x013250ff02ff79a7 */ /* 0x0045e2000810003f */
[----:B------:R-:W-:Y:S06]  /*1c780*/  BAR.SYNC.DEFER_BLOCKING 0x2, 0x80 ;  /* 0x0082000000007b1d */ /* 0x000fec0000010000 */
[----:B------:R-:W-:Y:S05]  /*1c790*/  @!P0 BRA `(.L_x_2528) ;  /* 0x0000000000048947 */ /* 0x000fea0003800000 */
[----:B------:R-:W-:Y:S01]  /*1c7a0*/  BPT.TRAP 0x1 ;  /* 0x000000040000795c */ /* 0x000fe20000300000 */
.L_x_2528:
[----:B------:R-:W3:Y:S01]  /*1c7b0*/  LDL R0, [R1+0x24] ;  /* 0x0000240001007983 */ /* 0x000ee20000100800 */
[----:B--2---:R-:W-:Y:S02]  /*1c7c0*/  VIADD R2, R2, 0x13280 ;  /* 0x0001328002027836 */ /* 0x004fe40000000000 */
[----:B------:R-:W-:Y:S01]  /*1c7d0*/  IMAD.MOV.U32 R20, RZ, RZ, R29 ;  /* 0x000000ffff147224 */ /* 0x000fe200078e001d */
[----:B------:R2:W5:Y:S02]  /*1c7e0*/  LDL R21, [R1+0xc] ;  /* 0x00000c0001157983 */ /* 0x0005640000100800 */
[----:B---3--:R-:W-:-:S04]  /*1c7f0*/  PRMT R2, R0, 0x654, R2 ;  /* 0x0000065400027816 */ /* 0x008fc80000000002 */
[----:B------:R2:W-:Y:S01]  /*1c800*/  SYNCS.ARRIVE.TRANS64.RED.A1T0 RZ, [R2+URZ], RZ ;  /* 0x000000ff02ff79a7 */ /* 0x0005e2000810043f */
[----:B------:R-:W-:Y:S05]  /*1c810*/  @P1 BRA `(.L_x_2529) ;  /* 0xffffffe800e41947 */ /* 0x000fea000383ffff */
.L_x_2509:
        /* <DEDUP_REMOVED lines=19> */
.L_x_2531:
[----:B------:R-:W-:Y:S05]  /*1c950*/  BSYNC B0 ;  /* 0x0000000000007941 */ /* 0x000fea0003800000 */
.L_x_2530:
[----:B------:R-:W-:Y:S05]  /*1c960*/  @!P0 BRA `(.L_x_2532) ;  /* 0x0000000000048947 */ /* 0x000fea0003800000 */
[----:B------:R-:W-:Y:S01]  /*1c970*/  BPT.TRAP 0x1 ;  /* 0x000000040000795c */ /* 0x000fe20000300000 */
.L_x_2532:
[----:B------:R-:W2:Y:S01]  /*1c980*/  LDL R0, [R1+0xc] ;  /* 0x00000c0001007983 */ /* 0x000ea20000100800 */
[----:B------:R-:W-:Y:S01]  /*1c990*/  LEA R3, R29, R17, 0x3 ;  /* 0x000000111d037211 */ /* 0x000fe200078e18ff */
[----:B------:R-:W-:Y:S01]  /*1c9a0*/  BSSY B0, `(.L_x_2533) ;  /* 0x0000005000007945 */ /* 0x000fe20003800000 */
[----:B--2---:R-:W-:-:S04]  /*1c9b0*/  LOP3.LUT R0, R0, 0x1, RZ, 0x3c, !PT ;  /* 0x0000000100007812 */ /* 0x004fc800078e3cff */
[----:B------:R-:W-:-:S04]  /*1c9c0*/  SHF.L.U32 R0, R0, 0x1f, RZ ;  /* 0x0000001f00007819 */ /* 0x000fc800000006ff */
[----:B------:R-:W0:Y:S02]  /*1c9d0*/  SYNCS.PHASECHK.TRANS64.TRYWAIT P1, [R3+URZ+0x13270], R0 ;  /* 0x01327000030075a7 */ /* 0x000e24000802017f */
[----:B0-----:R-:W-:Y:S05]  /*1c9e0*/  @!P1 BRA `(.L_x_2534) ;  /* 0x00000048008c9947 */ /* 0x001fea0003800000 */
.L_x_2679:
[----:B------:R-:W-:Y:S05]  /*1c9f0*/  BSYNC B0 ;  /* 0x0000000000007941 */ /* 0x000fea0003800000 */
.L_x_2533:
[----:B------:R-:W2:Y:S02]  /*1ca00*/  LDL R2, [R1+0x6c] ;  /* 0x00006c0001027983 */ /* 0x000ea40000100800 */
[----:B--2---:R-:W-:-:S13]  /*1ca10*/  ISETP.NE.AND P1, PT, R2, 0x3, PT ;  /* 0x000000030200780c */ /* 0x004fda0003f25270 */
[----:B------:R-:W-:Y:S05]  /*1ca20*/  @!P1 BRA `(.L_x_2535) ;  /* 0x0000000000049947 */ /* 0x000fea0003800000 */
[----:B------:R-:W-:Y:S01]  /*1ca30*/  BPT.TRAP 0x1 ;  /* 0x000000040000795c */ /* 0x000fe20000300000 */
.L_x_2535:
[----:B0-----:R-:W2:Y:S02]  /*1ca40*/  LDL R0, [R1+0xc] ;  /* 0x00000c0001007983 */ /* 0x001ea40000100800 */
[----:B--2---:R-:W-:-:S04]  /*1ca50*/  SHF.L.U32 R0, R0, 0x1f, RZ ;  /* 0x0000001f00007819 */ /* 0x004fc800000006ff */
[----:B------:R-:W0:Y:S02]  /*1ca60*/  SYNCS.PHASECHK.TRANS64.TRYWAIT P1, [R3+URZ+0x13260], R0 ;  /* 0x01326000030075a7 */ /* 0x000e24000802017f */
[----:B0-----:R-:W-:Y:S05]  /*1ca70*/  @!P1 BRA `(.L_x_2536) ;  /* 0x00000048007c9947 */ /* 0x001fea0003800000 */
.L_x_2680:
        /* <DEDUP_REMOVED lines=48> */
.L_x_2537:
[----:B--2---:R2:W-:Y:S01]  /*1cd80*/  SYNCS.ARRIVE.TRANS64.A1T0 RZ, [R3+URZ+0x13250], RZ ;  /* 0x013250ff03ff79a7 */ /* 0x0045e2000810003f */
[----:B------:R-:W-:Y:S06]  /*1cd90*/  BAR.SYNC.DEFER_BLOCKING 0x2, 0x80 ;  /* 0x0082000000007b1d */ /* 0x000fec0000010000 */
[----:B------:R-:W-:Y:S05]  /*1cda0*/  @!P0 BRA `(.L_x_2538) ;  /* 0x0000000000048947 */ /* 0x000fea0003800000 */
[----:B------:R-:W-:Y:S01]  /*1cdb0*/  BPT.TRAP 0x1 ;  /* 0x000000040000795c */ /* 0x000fe20000300000 */
.L_x_2538:
        /* <DEDUP_REMOVED lines=11> */
.L_x_2479:
        /* <DEDUP_REMOVED lines=13> */
.L_x_2539:
[----:B------:R-:W0:Y:S01]  /*1cf40*/  S2R R0, SR_TID.X ;  /* 0x0000000000007919 */ /* 0x000e220000002100 */
        /* <DEDUP_REMOVED lines=8> */
[----:B------:R-:W3:Y:S01]  /*1cfd0*/  @!P1 LDC.64 R4, c[0x0][0xc78] ;  /* 0x00031e00ff049b82 */ /* 0x000ee20000000a00 */
[----:B0-----:R-:W-:-:S05]  /*1cfe0*/  @!P1 IMAD.WIDE R2, R0, 0x4, R2 ;  /* 0x0000000400029825 */ /* 0x001fca00078e0202 */
[----:B-1----:R3:W4:Y:S02]  /*1cff0*/  @!P1 LDG.E R7, desc[UR40][R2.64] ;  /* 0x0000002802079981 */ /* 0x002724000c1e1900 */
[----:B---3--:R-:W-:-:S06]  /*1d000*/  @!P1 IMAD.WIDE R2, R0, 0x4, R4 ;  /* 0x0000000400029825 */ /* 0x008fcc00078e0204 */
[----:B------:R-:W3:Y:S01]  /*1d010*/  @!P1 LDG.E R2, desc[UR40][R2.64] ;  /* 0x0000002802029981 */ /* 0x000ee2000c1e1900 */
[----:B------:R-:W-:Y:S01]  /*1d020*/  IMAD.MOV.U32 R25, RZ, RZ, RZ ;  /* 0x000000ffff197224 */ /* 0x000fe200078e00ff */
[C---:B------:R-:W-:Y:S01]  /*1d030*/  ISETP.GE.U32.AND P2, PT, R9.reuse, 0x2, PT ;  /* 0x000000020900780c */ /* 0x040fe20003f46070 */
[----:B------:R-:W-:Y:S01]  /*1d040*/  IMAD.MOV.U32 R5, RZ, RZ, RZ ;  /* 0x000000ffff057224 */ /* 0x000fe200078e00ff */
[C---:B------:R-:W-:Y:S01]  /*1d050*/  ISETP.GE.U32.AND P3, PT, R9.reuse, 0x4, PT ;  /* 0x000000040900780c */ /* 0x040fe20003f66070 */
[----:B------:R-:W-:Y:S01]  /*1d060*/  SHFL.IDX PT, R0, R24, RZ, 0x1f ;  /* 0x00001fff18007589 */ /* 0x000fe200000e0000 */
[C---:B------:R-:W-:Y:S02]  /*1d070*/  ISETP.GE.U32.AND P4, PT, R9.reuse, 0x8, PT ;  /* 0x000000080900780c */ /* 0x040fe40003f86070 */
[----:B------:R-:W-:Y:S01]  /*1d080*/  ISETP.GE.U32.AND P5, PT, R9, 0x10, PT ;  /* 0x000000100900780c */ /* 0x000fe20003fa6070 */
[----:B--2---:R0:W-:Y:S02]  /*1d090*/  SHFL.IDX PT, R6, R24, 0x1, 0x1f ;  /* 0x00201f0018067f89 */ /* 0x0041e400000e0000 */
[----:B0-----:R-:W-:-:S02]  /*1d0a0*/  MOV R24, RZ ;  /* 0x000000ff00187202 */ /* 0x001fc40000000f00 */
[----:B----4-:R-:W-:Y:S01]  /*1d0b0*/  @!P1 MOV R25, R7 ;  /* 0x0000000700199202 */ /* 0x010fe20000000f00 */
[----:B---3--:R-:W-:Y:S01]  /*1d0c0*/  @!P1 IMAD.MOV.U32 R5, RZ, RZ, R2 ;  /* 0x000000ffff059224 */ /* 0x008fe200078e0002 */
        /* <DEDUP_REMOVED lines=18> */
.L_x_2690:
[----:B------:R-:W-:Y:S02]  /*1d1f0*/  ULDC UR4, c[0x0][0xc38] ;  /* 0x00030e0000047ab9 */ /* 0x000fe40000000800 */
[----:B------:R-:W-:-:S04]  /*1d200*/  IMAD.U32 R7, RZ, RZ, UR4 ;  /* 0x00000004ff077e24 */ /* 0x000fc8000f8e00ff */
[----:B-1----:R-:W-:-:S04]  /*1d210*/  IMAD R3, R3, R7, RZ ;  /* 0x0000000703037224 */ /* 0x002fc800078e02ff */
[----:B------:R-:W-:-:S05]  /*1d220*/  IMAD.IADD R4, R6, 0x1, R3 ;  /* 0x0000000106047824 */ /* 0x000fca00078e0203 */
[----:B------:R-:W-:-:S13]  /*1d230*/  ISETP.GT.AND P6, PT, R4, R0, PT ;  /* 0x000000000400720c */ /* 0x000fda0003fc4270 */
[----:B------:R-:W-:Y:S05]  /*1d240*/  @P6 BRA `(.L_x_2542) ;  /* 0x0000000000a46947 */ /* 0x000fea0003800000 */
.L_x_2545:
        /* <DEDUP_REMOVED lines=35> */
.L_x_2698:
[----:B------:R-:W-:Y:S02]  /*1d480*/  ULDC UR4, c[0x0][0xc38] ;  /* 0x00030e0000047ab9 */ /* 0x000fe40000000800 */
[----:B------:R-:W-:-:S04]  /*1d490*/  IMAD.U32 R7, RZ, RZ, UR4 ;  /* 0x00000004ff077e24 */ /* 0x000fc8000f8e00ff */
[----:B-1----:R-:W-:-:S04]  /*1d4a0*/  IMAD R3, R3, R7, RZ ;  /* 0x0000000703037224 */ /* 0x002fc800078e02ff */
[----:B------:R-:W-:-:S05]  /*1d4b0*/  IMAD.IADD R4, R3, 0x1, R4 ;  /* 0x0000000103047824 */ /* 0x000fca00078e0204 */
[----:B------:R-:W-:-:S13]  /*1d4c0*/  ISETP.GT.AND P6, PT, R4, R0, PT ;  /* 0x000000000400720c */ /* 0x000fda0003fc4270 */
[----:B------:R-:W-:Y:S05]  /*1d4d0*/  @!P6 BRA `(.L_x_2545) ;  /* 0xfffffffc005ce947 */ /* 0x000fea000383ffff */
.L_x_2542:
[----:B------:R-:W-:Y:S01]  /*1d4e0*/  IMAD.IADD R4, R4, 0x1, -R3 ;  /* 0x0000000104047824 */ /* 0x000fe200078e0a03 */
[----:B------:R-:W-:-:S03]  /*1d4f0*/  UMOV UR4, 0xffffffff ;  /* 0xffffffff00047882 */ /* 0x000fc60000000000 */
[----:B------:R-:W-:-:S05]  /*1d500*/  IMAD R3, R2, R7, R4 ;  /* 0x0000000702037224 */ /* 0x000fca00078e0204 */
[----:B------:R-:W-:Y:S01]  /*1d510*/  ISETP.GT.AND P6, PT, R3, R0, PT ;  /* 0x000000000300720c */ /* 0x000fe20003fc4270 */
[----:B------:R-:W-:-:S12]  /*1d520*/  BRA.DIV UR4, `(.L_x_2546) ;  /* 0x0000004a04107947 */ /* 0x000fd8000b800000 */
[----:B------:R-:W-:-:S04]  /*1d530*/  VOTE.ANY R3, PT, !P6 ;  /* 0x0000000000037806 */ /* 0x000fc800070e0100 */
[----:B------:R-:W1:Y:S02]  /*1d540*/  POPC R6, R3 ;  /* 0x0000000300067309 */ /* 0x000e640000000000 */
[----:B-1----:R1:W2:Y:S01]  /*1d550*/  SHFL.IDX PT, R25, R25, R6, 0x1f ;  /* 0x00001f0619197589 */ /* 0x0022a200000e0000 */
[----:B------:R-:W-:-:S03]  /*1d560*/  IMAD.IADD R27, R6, 0x1, R27 ;  /* 0x00000001061b7824 */ /* 0x000fc600078e021b */
[----:B------:R1:W3:Y:S04]  /*1d570*/  SHFL.IDX PT, R5, R5, R6, 0x1f ;  /* 0x00001f0605057589 */ /* 0x0002e800000e0000 */
.L_x_2703:
[----:B------:R-:W-:-:S13]  /*1d580*/  ISETP.NE.AND P0, PT, R3, RZ, PT ;  /* 0x000000ff0300720c */ /* 0x000fda0003f05270 */
[----:B------:R-:W-:Y:S05]  /*1d590*/  @!P0 BRA `(.L_x_2547) ;  /* 0x0000000000108947 */ /* 0x000fea0003800000 */
[----:B------:R-:W-:Y:S01]  /*1d5a0*/  UMOV UR4, 0xffffffff ;  /* 0xffffffff00047882 */ /* 0x000fe20000000000 */
[----:B-1----:R-:W-:Y:S02]  /*1d5b0*/  IADD3 R6, R6, -0x1, RZ ;  /* 0xffffffff06067810 */ /* 0x002fe40007ffe0ff */
[----:B------:R-:W-:Y:S05]  /*1d5c0*/  BRA.DIV UR4, `(.L_x_2548) ;  /* 0x0000004a04487947 */ /* 0x000fea000b800000 */
[----:B------:R4:W1:Y:S02]  /*1d5d0*/  SHFL.IDX PT, R24, R2, R6, 0x1f ;  /* 0x00001f0602187589 */ /* 0x00086400000e0000 */
.L_x_2547:
[----:B---3--:R-:W-:Y:S01]  /*1d5e0*/  ISETP.NE.AND P0, PT, R5, 0x1, PT ;  /* 0x000000010500780c */ /* 0x008fe20003f05270 */
[----:B-1----:R-:W-:-:S04]  /*1d5f0*/  IMAD R24, R24, R7, R4 ;  /* 0x0000000718187224 */ /* 0x002fc800078e0204 */
[----:B------:R-:W-:-:S08]  /*1d600*/  IMAD.IADD R0, R0, 0x1, -R24 ;  /* 0x0000000100007824 */ /* 0x000fd000078e0a18 */
[----:B------:R-:W-:Y:S05]  /*1d610*/  @!P0 BRA `(.L_x_2549) ;  /* 0x0000000000e08947 */ /* 0x000fea0003800000 */
[----:B--2---:R-:W-:-:S04]  /*1d620*/  IABS R4, R25 ;  /* 0x0000001900047213 */ /* 0x004fc80000000000 */
[----:B----4-:R-:W1:Y:S08]  /*1d630*/  I2F.RP R6, R4 ;  /* 0x0000000400067306 */ /* 0x010e700000209400 */
[----:B-1----:R-:W1:Y:S02]  /*1d640*/  MUFU.RCP R6, R6 ;  /* 0x0000000600067308 */ /* 0x002e640000001000 */
[----:B-1----:R-:W-:-:S06]  /*1d650*/  VIADD R8, R6, 0xffffffe ;  /* 0x0ffffffe06087836 */ /* 0x002fcc0000000000 */
        /* <DEDUP_REMOVED lines=21> */
[----:B0-----:R-:W-:-:S05]  /*1d7b0*/  IADD3 R2, RZ, -R3, RZ ;  /* 0x80000003ff027210 */ /* 0x001fca0007ffe0ff */
        /* <DEDUP_REMOVED lines=17> */
[----:B------:R-:W-:Y:S02]  /*1d8d0*/  ISETP.GE.U32.AND P0, PT, R2, R4, PT ;  /* 0x000000040200720c */ /* 0x000fe40003f06070 */
[----:B------:R-:W-:-:S05]  /*1d8e0*/  IADD3 R2, -R3, RZ, RZ ;  /* 0x000000ff03027210 */ /* 0x000fca0007ffe1ff */
[----:B------:R-:W-:Y:S01]  /*1d8f0*/  IMAD R0, R25, R2, R0 ;  /* 0x0000000219007224 */ /* 0x000fe200078e0200 */
[----:B------:R-:W-:-:S04]  /*1d900*/  LOP3.LUT R2, R3, R5, RZ, 0x3c, !PT ;  /* 0x0000000503027212 */ /* 0x000fc800078e3cff */
[----:B------:R-:W-:Y:S01]  /*1d910*/  ISETP.GE.AND P2, PT, R2, RZ, PT ;  /* 0x000000ff0200720c */ /* 0x000fe20003f46270 */
[----:B------:R-:W-:-:S12]  /*1d920*/  @P0 VIADD R6, R6, 0x1 ;  /* 0x0000000106060836 */ /* 0x000fd80000000000 */
[----:B------:R-:W-:Y:S01]  /*1d930*/  @!P2 IMAD.MOV R6, RZ, RZ, -R6 ;  /* 0x000000ffff06a224 */ /* 0x000fe200078e0a06 */
[----:B------:R-:W-:-:S05]  /*1d940*/  @!P1 LOP3.LUT R6, RZ, R5, RZ, 0x33, !PT ;  /* 0x00000005ff069212 */ /* 0x000fca00078e33ff */
[----:B------:R-:W-:-:S04]  /*1d950*/  IMAD.MOV R2, RZ, RZ, -R6 ;  /* 0x000000ffff027224 */ /* 0x000fc800078e0a06 */
[C---:B------:R-:W-:Y:S02]  /*1d960*/  IMAD R2, R5.reuse, R2, R3 ;  /* 0x0000000205027224 */ /* 0x040fe400078e0203 */
[----:B------:R-:W-:-:S04]  /*1d970*/  IMAD R5, R5, 0x1000000, R6 ;  /* 0x0100000005057824 */ /* 0x000fc800078e0206 */
[----:B------:R-:W-:Y:S01]  /*1d980*/  IMAD R26, R2, 0x10000, R5 ;  /* 0x00010000021a7824 */ /* 0x000fe200078e0205 */
[----:B------:R-:W-:Y:S06]  /*1d990*/  BRA `(.L_x_2550) ;  /* 0x0000000000f47947 */ /* 0x000fec0003800000 */
.L_x_2549:
[----:B0---4-:R-:W0:Y:S02]  /*1d9a0*/  LDC.64 R2, c[0x0][0xc90] ;  /* 0x00032400ff027b82 */ /* 0x011e240000000a00 */
[----:B0-----:R-:W-:-:S05]  /*1d9b0*/  IMAD.WIDE R2, R27, 0x4, R2 ;  /* 0x000000041b027825 */ /* 0x001fca00078e0202 */
[----:B------:R-:W2:Y:S02]  /*1d9c0*/  LDG.E R5, desc[UR40][R2.64] ;  /* 0x0000002802057981 */ /* 0x000ea4000c1e1900 */
[----:B--2---:R-:W-:-:S05]  /*1d9d0*/  IMAD R4, R25, R5, RZ ;  /* 0x0000000519047224 */ /* 0x004fca00078e02ff */
[----:B------:R-:W-:-:S04]  /*1d9e0*/  IABS R6, R4 ;  /* 0x0000000400067213 */ /* 0x000fc80000000000 */
[----:B------:R-:W0:Y:S08]  /*1d9f0*/  I2F.RP R2, R6 ;  /* 0x0000000600027306 */ /* 0x000e300000209400 */
[----:B0-----:R-:W0:Y:S02]  /*1da00*/  MUFU.RCP R2, R2 ;  /* 0x0000000200027308 */ /* 0x001e240000001000 */
[----:B0-----:R-:W-:-:S06]  /*1da10*/  VIADD R2, R2, 0xffffffe ;  /* 0x0ffffffe02027836 */ /* 0x001fcc0000000000 */
[----:B------:R-:W0:Y:S02]  /*1da20*/  F2I.FTZ.U32.TRUNC.NTZ R3, R2 ;  /* 0x0000000200037305 */ /* 0x000e24000021f000 */
[----:B0-----:R-:W-:-:S05]  /*1da30*/  IADD3 R2, RZ, -R3, RZ ;  /* 0x80000003ff027210 */ /* 0x001fca0007ffe0ff */
        /* <DEDUP_REMOVED lines=26> */
[----:B0-----:R-:W-:-:S06]  /*1dbe0*/  IADD3 R3, R3, 0xffffffe, RZ ;  /* 0x0ffffffe03037810 */ /* 0x001fcc0007ffe0ff */
        /* <DEDUP_REMOVED lines=19> */
[----:B------:R-:W-:Y:S02]  /*1dd20*/  @!P2 IADD3 R2, -R2, RZ, RZ ;  /* 0x000000ff0202a210 */ /* 0x000fe40007ffe1ff */
[----:B------:R-:W-:Y:S01]  /*1dd30*/  @!P1 LOP3.LUT R2, RZ, R5, RZ, 0x33, !PT ;  /* 0x00000005ff029212 */ /* 0x000fe200078e33ff */
[----:B------:R-:W-:-:S04]  /*1dd40*/  IMAD.MOV R5, RZ, RZ, -R5 ;  /* 0x000000ffff057224 */ /* 0x000fc800078e0a05 */
[----:B------:R-:W-:Y:S02]  /*1dd50*/  IMAD R26, R2, R5, R3 ;  /* 0x00000005021a7224 */ /* 0x000fe400078e0203 */
[----:B------:R-:W-:-:S07]  /*1dd60*/  IMAD.MOV.U32 R0, RZ, RZ, R2 ;  /* 0x000000ffff007224 */ /* 0x000fce00078e0002 */
.L_x_2550:
[----:B------:R-:W-:-:S05]  /*1dd70*/  LOP3.LUT R0, RZ, R0, RZ, 0x33, !PT ;  /* 0x00000000ff007212 */ /* 0x000fca00078e33ff */
[----:B------:R-:W-:Y:S01]  /*1dd80*/  IMAD.IADD R25, R25, 0x1, R0 ;  /* 0x0000000119197824 */ /* 0x000fe200078e0200 */
[----:B------:R-:W-:Y:S06]  /*1dd90*/  BRA `(.L_x_2551) ;  /* 0x00000000001c7947 */ /* 0x000fec0003800000 */
.L_x_2543:
[----:B------:R-:W-:Y:S01]  /*1dda0*/  UMOV UR4, URZ ;  /* 0x0000003f00047c82 */ /* 0x000fe20008000000 */
[----:B------:R-:W-:Y:S01]  /*1ddb0*/  UMOV UR5, URZ ;  /* 0x0000003f00057c82 */ /* 0x000fe20008000000 */
[----:B------:R-:W-:Y:S01]  /*1ddc0*/  ULDC UR6, c[0x0][0xc3c] ;  /* 0x00030f0000067ab9 */ /* 0x000fe20000000800 */
[----:B------:R-:W-:Y:S02]  /*1ddd0*/  IMAD.MOV.U32 R24, RZ, RZ, R0 ;  /* 0x000000ffff187224 */ /* 0x000fe400078e0000 */
[----:B------:R-:W-:Y:S02]  /*1dde0*/  IMAD.U32 R25, RZ, RZ, UR4 ;  /* 0x00000004ff197e24 */ /* 0x000fe4000f8e00ff */
[----:B------:R-:W-:Y:S02]  /*1ddf0*/  IMAD.U32 R26, RZ, RZ, UR5 ;  /* 0x00000005ff1a7e24 */ /* 0x000fe4000f8e00ff */
[----:B------:R-:W-:-:S07]  /*1de00*/  IMAD.U32 R27, RZ, RZ, UR6 ;  /* 0x00000006ff1b7e24 */ /* 0x000fce000f8e00ff */
.L_x_2551:
[----:B------:R0:W2:Y:S01]  /*1de10*/  LDL R2, [R1+0x24] ;  /* 0x0000240001027983 */ /* 0x0000a20000100800 */
[----:B------:R-:W1:Y:S01]  /*1de20*/  S2R R0, SR_TID.X ;  /* 0x0000000000007919 */ /* 0x000e620000002100 */
[----:B------:R-:W-:Y:S05]  /*1de30*/  WARPSYNC.ALL ;  /* 0x0000000000007948 */ /* 0x000fea0003800000 */
[----:B-1----:R-:W-:Y:S01]  /*1de40*/  LOP3.LUT R0, R0, 0x1f, RZ, 0xc0, !PT ;  /* 0x0000001f00007812 */ /* 0x002fe200078ec0ff */
[----:B------:R-:W-:Y:S03]  /*1de50*/  BAR.SYNC.DEFER_BLOCKING 0x4, 0x200 ;  /* 0x0108000000007b1d */ /* 0x000fe60000010000 */
[----:B------:R-:W-:-:S13]  /*1de60*/  ISETP.NE.AND P0, PT, R0, RZ, PT ;  /* 0x000000ff0000720c */ /* 0x000fda0003f05270 */
[----:B------:R-:W-:Y:S01]  /*1de70*/  @!P0 MOV R0, 0x400 ;  /* 0x0000040000008802 */ /* 0x000fe20000000f00 */
[----:B--2---:R-:W1:Y:S03]  /*1de80*/  @!P0 S2R R2, SR_CgaCtaId ;  /* 0x0000000000028919 */ /* 0x004e660000008800 */
[----:B-1----:R-:W-:Y:S01]  /*1de90*/  @!P0 LEA R17, R2, R0, 0x18 ;  /* 0x0000000002118211 */ /* 0x002fe200078ec0ff */
[----:B------:R0:W-:Y:S04]  /*1dea0*/  @!P0 STL [R1+0x24], R2 ;  /* 0x0000240201008387 */ /* 0x0001e80000100800 */
[----:B------:R0:W-:Y:S01]  /*1deb0*/  @!P0 STS.128 [R17+0x132d0], R24 ;  /* 0x0132d01811008388 */ /* 0x0001e20000000c00 */
[----:B------:R-:W-:Y:S06]  /*1dec0*/  BAR.ARV 0x5, 0x200 ;  /* 0x0148000000007b1d */ /* 0x000fec0000002000 */
.L_x_2540:
[----:B------:R-:W-:Y:S02]  /*1ded0*/  ULDC UR4, c[0x0][0xc3c] ;  /* 0x00030f0000047ab9 */ /* 0x000fe40000000800 */
[----:B----4-:R-:W-:-:S13]  /*1dee0*/  ISETP.GE.AND P0, PT, R27, UR4, PT ;  /* 0x000000041b007c0c */ /* 0x010fda000bf06270 */
[----:B------:R-:W-:Y:S05]  /*1def0*/  @!P0 BRA `(.L_x_2552) ;  /* 0xffffff9400008947 */ /* 0x000fea000383ffff */
[----:B------:R-:W-:Y:S05]  /*1df00*/  BSYNC B7 ;  /* 0x0000000000077941 */ /* 0x000fea0003800000 */
.L_x_2438:
[----:B0--3--:R-:W3:Y:S01]  /*1df10*/  LDL.LU R0, [R1+0x60] ;  /* 0x0000600001007983 */ /* 0x009ee20000300800 */
[----:B------:R-:W-:Y:S01]  /*1df20*/  BSSY B0, `(.L_x_2553) ;  /* 0x000000b000007945 */ /* 0x000fe20003800000 */
[----:B------:R-:W0:Y:S01]  /*1df30*/  S2R R5, SR_CgaCtaId ;  /* 0x0000000000057919 */ /* 0x000e220000008800 */
[----:B---3--:R-:W-:-:S04]  /*1df40*/  IADD3 R0, R0, 0x1, RZ ;  /* 0x0000000100007810 */ /* 0x008fc80007ffe0ff */
        /* <DEDUP_REMOVED lines=8> */
.L_x_2706:
[----:B------:R-:W-:Y:S05]  /*1dfd0*/  BSYNC B0 ;  /* 0x0000000000007941 */ /* 0x000fea0003800000 */
.L_x_2553:
[----:B------:R-:W-:-:S03]  /*1dfe0*/  UMOV UR4, 0xffffffff ;  /* 0xffffffff00047882 */ /* 0x000fc60000000000 */
[----:B------:R-:W-:Y:S05]  /*1dff0*/  BRA.DIV UR4, `(.L_x_2555) ;  /* 0x0000003e04fc7947 */ /* 0x000fea000b800000 */
[----:B0-----:R-:W0:Y:S02]  /*1e000*/  S2R R0, SR_TID.X ;  /* 0x0000000000007919 */ /* 0x001e240000002100 */
[----:B0-----:R-:W-:-:S04]  /*1e010*/  SHF.R.U32.HI R0, RZ, 0x5, R0 ;  /* 0x00000005ff007819 */ /* 0x001fc80000011600 */
[----:B------:R-:W-:-:S05]  /*1e020*/  LOP3.LUT R0, R0, 0x3, RZ, 0xc0, !PT ;  /* 0x0000000300007812 */ /* 0x000fca00078ec0ff */
[----:B------:R0:W3:Y:S02]  /*1e030*/  SHFL.IDX PT, R14, R0, RZ, 0x1f ;  /* 0x00001fff000e7589 */ /* 0x0000e400000e0000 */
.L_x_2709:
[----:B---3--:R-:W-:-:S13]  /*1e040*/  ISETP.NE.AND P0, PT, R14, RZ, PT ;  /* 0x000000ff0e00720c */ /* 0x008fda0003f05270 */
[----:B------:R-:W-:Y:S05]  /*1e050*/  @P0 BRA `(.L_x_2304) ;  /* 0x0000000000b00947 */ /* 0x000fea0003800000 */
[----:B------:R-:W-:-:S03]  /*1e060*/  UMOV UR4, 0xffffffff ;  /* 0xffffffff00047882 */ /* 0x000fc60000000000 */
[----:B------:R-:W-:Y:S05]  /*1e070*/  BRA.DIV UR4, `(.L_x_2556) ;  /* 0x0000004204107947 */ /* 0x000fea000b800000 */
[----:B------:R-:W-:-:S13]  /*1e080*/  ELECT P6, URZ, PT ;  /* 0x00000000003f782f */ /* 0x000fda00038c0000 */
.L_x_2712:
[----:B------:R-:W-:Y:S05]  /*1e090*/  @!P6 BRA `(.L_x_2304) ;  /* 0x0000000000a0e947 */ /* 0x000fea0003800000 */
[----:B0-----:R-:W3:Y:S02]  /*1e0a0*/  LDL.LU R0, [R1+0x28] ;  /* 0x0000280001007983 */ /* 0x001ee40000300800 */
[----:B---3--:R-:W-:-:S04]  /*1e0b0*/  LOP3.LUT R0, R0, 0x2, RZ, 0xfc, !PT ;  /* 0x0000000200007812 */ /* 0x008fc800078efcff */
[----:B------:R-:W-:-:S13]  /*1e0c0*/  ISETP.NE.AND P0, PT, R0, 0x3, PT ;  /* 0x000000030000780c */ /* 0x000fda0003f05270 */
[----:B------:R-:W-:Y:S05]  /*1e0d0*/  @!P0 BRA `(.L_x_2557) ;  /* 0x0000000000048947 */ /* 0x000fea0003800000 */
[----:B------:R-:W-:Y:S01]  /*1e0e0*/  BPT.TRAP 0x1 ;  /* 0x000000040000795c */ /* 0x000fe20000300000 */
.L_x_2557:
        /* <DEDUP_REMOVED lines=8> */
.L_x_2713:
[----:B------:R-:W3:Y:S01]  /*1e170*/  LDL.LU R4, [R1+0xc] ;  /* 0x00000c0001047983 */ /* 0x000ee20000300800 */
[----:B------:R-:W-:Y:S02]  /*1e180*/  SEL R29, R29, RZ, P2 ;  /* 0x000000ff1d1d7207 */ /* 0x000fe40001000000 */
[----:B---3--:R-:W-:Y:S01]  /*1e190*/  LOP3.LUT R0, R4, R0, RZ, 0x3c, !PT ;  /* 0x0000000004007212 */ /* 0x008fe200078e3cff */
[----:B------:R-:W-:Y:S06]  /*1e1a0*/  @!P0 BRA `(.L_x_2559) ;  /* 0x0000000000048947 */ /* 0x000fec0003800000 */
[----:B------:R-:W-:Y:S01]  /*1e1b0*/  BPT.TRAP 0x1 ;  /* 0x000000040000795c */ /* 0x000fe20000300000 */
.L_x_2559:
[----:B------:R-:W-:Y:S01]  /*1e1c0*/  IMAD R29, R29, 0x8, R5 ;  /* 0x000000081d1d7824 */ /* 0x000fe200078e0205 */
[----:B------:R-:W-:-:S04]  /*1e1d0*/  SHF.L.U32 R0, R0, 0x1f, RZ ;  /* 0x0000001f00007819 */ /* 0x000fc800000006ff */
[----:B------:R-:W3:Y:S02]  /*1e1e0*/  SYNCS.PHASECHK.TRANS64.TRYWAIT P1, [R29+URZ+0x13240], R0 ;  /* 0x013240001d0075a7 */ /* 0x000ee4000802017f */
[----:B---3--:R-:W-:Y:S05]  /*1e1f0*/  @!P1 BRA `(.L_x_2560) ;  /* 0x0000003c00e49947 */ /* 0x008fea0003800000 */
.L_x_2714:
[----:B------:R-:W-:Y:S05]  /*1e200*/  @!P0 BRA `(.L_x_2561) ;  /* 0x0000000000048947 */ /* 0x000fea0003800000 */
[----:B------:R-:W-:Y:S01]  /*1e210*/  BPT.TRAP 0x1 ;  /* 0x000000040000795c */ /* 0x000fe20000300000 */
.L_x_2561:
[----:B------:R-:W4:Y:S02]  /*1e220*/  SYNCS.PHASECHK.TRANS64.TRYWAIT P1, [R3+URZ+0x13260], R2 ;  /* 0x01326002030075a7 */ /* 0x000f24000802017f */
[----:B----4-:R-:W-:Y:S05]  /*1e230*/  @!P1 BRA `(.L_x_2562) ;  /* 0x0000003c00e89947 */ /* 0x010fea0003800000 */
.L_x_2715:
[----:B------:R-:W-:Y:S05]  /*1e240*/  @!P0 BRA `(.L_x_2563) ;  /* 0x0000000000048947 */ /* 0x000fea0003800000 */
[----:B------:R-:W-:Y:S01]  /*1e250*/  BPT.TRAP 0x1 ;  /* 0x000000040000795c */ /* 0x000fe20000300000 */
.L_x_2563:
[----:B------:R-:W0:Y:S02]  /*1e260*/  SYNCS.PHASECHK.TRANS64.TRYWAIT P1, [R29+URZ+0x13260], R0 ;  /* 0x013260001d0075a7 */ /* 0x000e24000802017f */
[----:B0-----:R-:W-:Y:S05]  /*1e270*/  @!P1 BRA `(.L_x_2564) ;  /* 0x0000003c00ec9947 */ /* 0x001fea0003800000 */
.L_x_2716:
[----:B------:R-:W-:Y:S05]  /*1e280*/  @!P0 BRA `(.L_x_2565) ;  /* 0x0000000000048947 */ /* 0x000fea0003800000 */
[----:B------:R-:W-:Y:S01]  /*1e290*/  BPT.TRAP 0x1 ;  /* 0x000000040000795c */ /* 0x000fe20000300000 */
.L_x_2565:
[----:B------:R-:W0:Y:S02]  /*1e2a0*/  SYNCS.PHASECHK.TRANS64.TRYWAIT P1, [R3+URZ+0x13280], R2 ;  /* 0x01328002030075a7 */ /* 0x000e24000802017f */
[----:B0-----:R-:W-:Y:S05]  /*1e2b0*/  @!P1 BRA `(.L_x_2566) ;  /* 0x0000003c00f09947 */ /* 0x001fea0003800000 */
.L_x_2717:
[----:B------:R-:W-:Y:S05]  /*1e2c0*/  @!P0 BRA `(.L_x_2567) ;  /* 0x0000000000048947 */ /* 0x000fea0003800000 */
[----:B------:R-:W-:Y:S01]  /*1e2d0*/  BPT.TRAP 0x1 ;  /* 0x000000040000795c */ /* 0x000fe20000300000 */
.L_x_2567:
[----:B------:R0:W0:Y:S02]  /*1e2e0*/  SYNCS.PHASECHK.TRANS64.TRYWAIT P0, [R29+URZ+0x13280], R0 ;  /* 0x013280001d0075a7 */ /* 0x000024000800017f */
[----:B0-----:R-:W-:Y:S05]  /*1e2f0*/  @!P0 NANOSLEEP.SYNCS 0x989680 ;  /* 0x009896800000895d */ /* 0x001fea0003900000 */
[----:B------:R-:W0:Y:S02]  /*1e300*/  @!P0 SYNCS.PHASECHK.TRANS64 P0, [R29+URZ+0x13280], R0 ;  /* 0x013280001d0085a7 */ /* 0x000e24000800007f */
[----:B0-----:R-:W-:Y:S05]  /*1e310*/  @!P0 BRA `(.L_x_2567) ;  /* 0xfffffffc00f08947 */ /* 0x001fea000383ffff */
.L_x_2304:
[----:B------:R-:W-:Y:S05]  /*1e320*/  BSYNC B8 ;  /* 0x0000000000087941 */ /* 0x000fea0003800000 */
.L_x_2301:
[----:B------:R-:W-:Y:S05]  /*1e330*/  EXIT ;  /* 0x000000000000794d */ /* 0x000fea0003800000 */
.L_x_2322:
[----:B0-----:R0:W1:Y:S02]  /*1e340*/  SYNCS.PHASECHK.TRANS64.TRYWAIT P5, [R66+URZ+0x13290], R67 ;  /* 0x01329043420075a7 */ /* 0x00106400080a017f */
[----:B-1----:R-:W-:Y:S05]  /*1e350*/  @!P5 NANOSLEEP.SYNCS 0x989680 ;  /* 0x009896800000d95d */ /* 0x002fea0003900000 */
[----:B------:R-:W1:Y:S02]  /*1e360*/  @!P5 SYNCS.PHASECHK.TRANS64 P5, [R66+URZ+0x13290], R67 ;  /* 0x013290434200d5a7 */ /* 0x000e6400080a007f */
[----:B-1----:R-:W-:Y:S05]  /*1e370*/  @!P5 BRA `(.L_x_2322) ;  /* 0xfffffffc00f0d947 */ /* 0x002fea000383ffff */
[----:B------:R-:W-:Y:S05]  /*1e380*/  BRA `(.L_x_2568) ;  /* 0xfffffe4400bc7947 */ /* 0x000fea000383ffff */
.L_x_2323:
[----:B------:R-:W-:Y:S01]  /*1e390*/  BSSY B1, `(.L_x_2569) ;  /* 0x0000007000017945 */ /* 0x000fe20003800000 */
[----:B------:R-:W-:Y:S02]  /*1e3a0*/  IMAD.MOV.U32 R12, RZ, RZ, RZ ;  /* 0x000000ffff0c7224 */ /* 0x000fe400078e00ff */
[----:B------:R-:W-:Y:S02]  /*1e3b0*/  IMAD.MOV.U32 R11, RZ, RZ, 0x1e1f ;  /* 0x00001e1fff0b7424 */ /* 0x000fe400078e00ff */
[----:B------:R-:W-:-:S07]  /*1e3c0*/  IMAD.MOV.U32 R15, RZ, RZ, -0x1 ;  /* 0xffffffffff0f7424 */ /* 0x000fce00078e00ff */
[----:B0-----:R-:W-:Y:S05]  /*1e3d0*/  WARPSYNC.COLLECTIVE R15, `(.L_x_2570) ;  /* 0x000000000f087348 */ /* 0x001fea0003c00000 */
[----:B------:R1:W2:Y:S02]  /*1e3e0*/  SHFL.IDX P6, R14, R13, R12, R11 ;  /* 0x0000000c0d0e7389 */ /* 0x0002a400000c000b */
[----:B012---:R-:W-:Y:S01]  /*1e3f0*/  ENDCOLLECTIVE ;  /* 0x000000000000791b */ /* 0x007fe20003800000 */
.L_x_2570:
[----:B------:R-:W-:Y:S05]  /*1e400*/  BSYNC B1 ;  /* 0x0000000000017941 */ /* 0x000fea0003800000 */
.L_x_2569:
        /* <DEDUP_REMOVED lines=8> */
.L_x_2571:
[----:B------:R-:W-:Y:S05]  /*1e490*/  BRA `(.L_x_2572) ;  /* 0xfffffe44008c7947 */ /* 0x000fea000383ffff */
.L_x_2333:
[----:B0-----:R0:W1:Y:S02]  /*1e4a0*/  SYNCS.PHASECHK.TRANS64.TRYWAIT P6, [R66+URZ+0x13290], R67 ;  /* 0x01329043420075a7 */ /* 0x00106400080c017f */
[----:B-1----:R-:W-:Y:S05]  /*1e4b0*/  @!P6 NANOSLEEP.SYNCS 0x989680 ;  /* 0x009896800000e95d */ /* 0x002fea0003900000 */
[----:B------:R-:W1:Y:S02]  /*1e4c0*/  @!P6 SYNCS.PHASECHK.TRANS64 P6, [R66+URZ+0x13290], R67 ;  /* 0x013290434200e5a7 */ /* 0x000e6400080c007f */
[----:B-1----:R-:W-:Y:S05]  /*1e4d0*/  @!P6 BRA `(.L_x_2333) ;  /* 0xfffffffc00f0e947 */ /* 0x002fea000383ffff */
[----:B------:R-:W-:Y:S05]  /*1e4e0*/  BRA `(.L_x_2573) ;  /* 0xfffffe5400c47947 */ /* 0x000fea000383ffff */
.L_x_2334:
[----:B------:R-:W-:Y:S01]  /*1e4f0*/  BSSY B1, `(.L_x_2574) ;  /* 0x0000007000017945 */ /* 0x000fe20003800000 */
[----:B------:R-:W-:Y:S02]  /*1e500*/  IMAD.MOV.U32 R12, RZ, RZ, RZ ;  /* 0x000000ffff0c7224 */ /* 0x000fe400078e00ff */
[----:B------:R-:W-:Y:S02]  /*1e510*/  IMAD.MOV.U32 R11, RZ, RZ, 0x1e1f ;  /* 0x00001e1fff0b7424 */ /* 0x000fe400078e00ff */
[----:B------:R-:W-:-:S07]  /*1e520*/  IMAD.MOV.U32 R15, RZ, RZ, -0x1 ;  /* 0xffffffffff0f7424 */ /* 0x000fce00078e00ff */
[----:B0-----:R-:W-:Y:S05]  /*1e530*/  WARPSYNC.COLLECTIVE R15, `(.L_x_2575) ;  /* 0x000000000f087348 */ /* 0x001fea0003c00000 */
[----:B------:R1:W2:Y:S02]  /*1e540*/  SHFL.IDX P6, R14, R13, R12, R11 ;  /* 0x0000000c0d0e7389 */ /* 0x0002a400000c000b */
[----:B012---:R-:W-:Y:S01]  /*1e550*/  ENDCOLLECTIVE ;  /* 0x000000000000791b */ /* 0x007fe20003800000 */
.L_x_2575:
[----:B------:R-:W-:Y:S05]  /*1e560*/  BSYNC B1 ;  /* 0x0000000000017941 */ /* 0x000fea0003800000 */
.L_x_2574:
        /* <DEDUP_REMOVED lines=8> */
.L_x_2576:
[----:B------:R-:W-:Y:S01]  /*1e5f0*/  IMAD.MOV.U32 R71, RZ, RZ, R14 ;  /* 0x000000ffff477224 */ /* 0x000fe200078e000e */
[----:B------:R-:W-:Y:S06]  /*1e600*/  BRA `(.L_x_2577) ;  /* 0xfffffe5400907947 */ /* 0x000fec000383ffff */
.L_x_2339:
[----:B0-----:R0:W1:Y:S02]  /*1e610*/  SYNCS.PHASECHK.TRANS64.TRYWAIT P3, [R66+URZ+0x13290], R67 ;  /* 0x01329043420075a7 */ /* 0x001064000806017f */
[----:B-1----:R-:W-:Y:S05]  /*1e620*/  @!P3 NANOSLEEP.SYNCS 0x989680 ;  /* 0x009896800000b95d */ /* 0x002fea0003900000 */
[----:B------:R-:W1:Y:S02]  /*1e630*/  @!P3 SYNCS.PHASECHK.TRANS64 P3, [R66+URZ+0x13290], R67 ;  /* 0x013290434200b5a7 */ /* 0x000e64000806007f */
[----:B-1----:R-:W-:Y:S05]  /*1e640*/  @!P3 BRA `(.L_x_2339) ;  /* 0xfffffffc00f0b947 */ /* 0x002fea000383ffff */
[----:B------:R-:W-:Y:S05]  /*1e650*/  BRA `(.L_x_2578) ;  /* 0xfffffe6400687947 */ /* 0x000fea000383ffff */
.L_x_2340:
[----:B------:R-:W-:Y:S01]  /*1e660*/  BSSY B1, `(.L_x_2579) ;  /* 0x0000007000017945 */ /* 0x000fe20003800000 */
[----:B------:R-:W-:Y:S01]  /*1e670*/  IMAD.MOV.U32 R12, RZ, RZ, RZ ;  /* 0x000000ffff0c7224 */ /* 0x000fe200078e00ff */
[----:B------:R-:W-:Y:S01]  /*1e680*/  MOV R15, 0xffffffff ;  /* 0xffffffff000f7802 */ /* 0x000fe20000000f00 */
[----:B------:R-:W-:-:S07]  /*1e690*/  IMAD.MOV.U32 R11, RZ, RZ, 0x1e1f ;  /* 0x00001e1fff0b7424 */ /* 0x000fce00078e00ff */
[----:B0-----:R-:W-:Y:S05]  /*1e6a0*/  WARPSYNC.COLLECTIVE R15, `(.L_x_2580) ;  /* 0x000000000f087348 */ /* 0x001fea0003c00000 */
[----:B------:R1:W2:Y:S02]  /*1e6b0*/  SHFL.IDX P6, R14, R13, R12, R11 ;  /* 0x0000000c0d0e7389 */ /* 0x0002a400000c000b */
[----:B012---:R-:W-:Y:S01]  /*1e6c0*/  ENDCOLLECTIVE ;  /* 0x000000000000791b */ /* 0x007fe20003800000 */
.L_x_2580:
[----:B------:R-:W-:Y:S05]  /*1e6d0*/  BSYNC B1 ;  /* 0x0000000000017941 */ /* 0x000fea0003800000 */
.L_x_2579:
        /* <DEDUP_REMOVED lines=8> */
.L_x_2581:
[----:B------:R-:W-:Y:S05]  /*1e760*/  BRA `(.L_x_2582) ;  /* 0xfffffe6400987947 */ /* 0x000fea000383ffff */
.L_x_2344:
[----:B-1----:R1:W4:Y:S02]  /*1e770*/  SYNCS.PHASECHK.TRANS64.TRYWAIT P4, [R66+URZ+0x132b0], R67 ;  /* 0x0132b043420075a7 */ /* 0x002324000808017f */
[----:B----4-:R-:W-:Y:S05]  /*1e780*/  @!P4 NANOSLEEP.SYNCS 0x989680 ;  /* 0x009896800000c95d */ /* 0x010fea0003900000 */
[----:B------:R-:W4:Y:S02]  /*1e790*/  @!P4 SYNCS.PHASECHK.TRANS64 P4, [R66+URZ+0x132b0], R67 ;  /* 0x0132b0434200c5a7 */ /* 0x000f24000808007f */
[----:B----4-:R-:W-:Y:S05]  /*1e7a0*/  @!P4 BRA `(.L_x_2344) ;  /* 0xfffffffc00f0c947 */ /* 0x010fea000383ffff */
[----:B------:R-:W-:Y:S05]  /*1e7b0*/  BRA `(.L_x_2583) ;  /* 0xfffffe6800107947 */ /* 0x000fea000383ffff */
.L_x_2364:
[----:B------:R-:W-:Y:S01]  /*1e7c0*/  BSSY B1, `(.L_x_2584) ;  /* 0x0000007000017945 */ /* 0x000fe20003800000 */
[----:B------:R-:W-:Y:S01]  /*1e7d0*/  IMAD.MOV.U32 R12, RZ, RZ, RZ ;  /* 0x000000ffff0c7224 */ /* 0x000fe200078e00ff */
[----:B------:R-:W-:Y:S01]  /*1e7e0*/  MOV R15, 0xffffffff ;  /* 0xffffffff000f7802 */ /* 0x000fe20000000f00 */
[----:B------:R-:W-:-:S07]  /*1e7f0*/  IMAD.MOV.U32 R11, RZ, RZ, 0x1e1f ;  /* 0x00001e1fff0b7424 */ /* 0x000fce00078e00ff */
[----:B------:R-:W-:Y:S05]  /*1e800*/  WARPSYNC.COLLECTIVE R15, `(.L_x_2585) ;  /* 0x000000000f087348 */ /* 0x000fea0003c00000 */
[----:B------:R0:W1:Y:S02]  /*1e810*/  SHFL.IDX P6, R14, R13, R12, R11 ;  /* 0x0000000c0d0e7389 */ /* 0x00006400000c000b */
[----:B01----:R-:W-:Y:S01]  /*1e820*/  ENDCOLLECTIVE ;  /* 0x000000000000791b */ /* 0x003fe20003800000 */
.L_x_2585:
[----:B------:R-:W-:Y:S05]  /*1e830*/  BSYNC B1 ;  /* 0x0000000000017941 */ /* 0x000fea0003800000 */
.L_x_2584:
        /* <DEDUP_REMOVED lines=8> */
.L_x_2586:
[----:B------:R-:W-:Y:S02]  /*1e8c0*/  IMAD.MOV.U32 R13, RZ, RZ, R4 ;  /* 0x000000ffff0d7224 */ /* 0x000fe400078e0004 */
[----:B------:R-:W-:-:S07]  /*1e8d0*/  IMAD.MOV.U32 R3, RZ, RZ, R14 ;  /* 0x000000ffff037224 */ /* 0x000fce00078e000e */
[----:B------:R-:W-:Y:S05]  /*1e8e0*/  WARPSYNC.COLLECTIVE R15, `(.L_x_2587) ;  /* 0x000000000f087348 */ /* 0x000fea0003c00000 */
[----:B------:R0:W1:Y:S02]  /*1e8f0*/  SHFL.IDX P6, R14, R13, R12, R11 ;  /* 0x0000000c0d0e7389 */ /* 0x00006400000c000b */
[----:B01----:R-:W-:Y:S01]  /*1e900*/  ENDCOLLECTIVE ;  /* 0x000000000000791b */ /* 0x003fe20003800000 */
.L_x_2587:
[----:B------:R-:W-:Y:S01]  /*1e910*/  IMAD.MOV.U32 R13, RZ, RZ, R5 ;  /* 0x000000ffff0d7224 */ /* 0x000fe200078e0005 */
[----:B------:R-:W-:-:S07]  /*1e920*/  MOV R4, R14 ;  /* 0x0000000e00047202 */ /* 0x000fce0000000f00 */
[----:B------:R-:W-:Y:S05]  /*1e930*/  WARPSYNC.COLLECTIVE R15, `(.L_x_2588) ;  /* 0x000000000f087348 */ /* 0x000fea0003c00000 */
[----:B------:R0:W1:Y:S02]  /*1e940*/  SHFL.IDX P6, R14, R13, R12, R11 ;  /* 0x0000000c0d0e7389 */ /* 0x00006400000c000b */
[----:B01----:R-:W-:Y:S01]  /*1e950*/  ENDCOLLECTIVE ;  /* 0x000000000000791b */ /* 0x003fe20003800000 */
.L_x_2588:
[----:B------:R-:W-:Y:S05]  /*1e960*/  BRA `(.L_x_2589) ;  /* 0xfffffe7800487947 */ /* 0x000fea000383ffff */
.L_x_2368:
[----:B--2---:R2:W0:Y:S02]  /*1e970*/  SYNCS.PHASECHK.TRANS64.TRYWAIT P0, [R18+URZ+0x13200], R5 ;  /* 0x01320005120075a7 */ /* 0x004424000800017f */
[----:B0-----:R-:W-:Y:S05]  /*1e980*/  @!P0 NANOSLEEP.SYNCS 0x989680 ;  /* 0x009896800000895d */ /* 0x001fea0003900000 */
[----:B------:R-:W0:Y:S02]  /*1e990*/  @!P0 SYNCS.PHASECHK.TRANS64 P0, [R18+URZ+0x13200], R5 ;  /* 0x01320005120085a7 */ /* 0x000e24000800007f */
[----:B0-----:R-:W-:Y:S05]  /*1e9a0*/  @!P0 BRA `(.L_x_2368) ;  /* 0xfffffffc00f08947 */ /* 0x001fea000383ffff */
[----:B------:R-:W-:Y:S05]  /*1e9b0*/  BRA `(.L_x_2590) ;  /* 0xfffffe7800e47947 */ /* 0x000fea000383ffff */
.L_x_2372:
[----:B------:R-:W-:Y:S01]  /*1e9c0*/  BSSY B1, `(.L_x_2591) ;  /* 0x0000007000017945 */ /* 0x000fe20003800000 */
[----:B------:R-:W-:Y:S02]  /*1e9d0*/  IMAD.MOV.U32 R12, RZ, RZ, RZ ;  /* 0x000000ffff0c7224 */ /* 0x000fe400078e00ff */
[----:B------:R-:W-:Y:S02]  /*1e9e0*/  IMAD.MOV.U32 R11, RZ, RZ, 0x1e1f ;  /* 0x00001e1fff0b7424 */ /* 0x000fe400078e00ff */
[----:B------:R-:W-:-:S07]  /*1e9f0*/  IMAD.MOV.U32 R15, RZ, RZ, -0x1 ;  /* 0xffffffffff0f7424 */ /* 0x000fce00078e00ff */
[----:B------:R-:W-:Y:S05]  /*1ea00*/  WARPSYNC.COLLECTIVE R15, `(.L_x_2592) ;  /* 0x000000000f087348 */ /* 0x000fea0003c00000 */
[----:B------:R0:W1:Y:S02]  /*1ea10*/  SHFL.IDX P6, R14, R13, R12, R11 ;  /* 0x0000000c0d0e7389 */ /* 0x00006400000c000b */
[----:B01----:R-:W-:Y:S01]  /*1ea20*/  ENDCOLLECTIVE ;  /* 0x000000000000791b */ /* 0x003fe20003800000 */
.L_x_2592:
[----:B------:R-:W-:Y:S05]  /*1ea30*/  BSYNC B1 ;  /* 0x0000000000017941 */ /* 0x000fea0003800000 */
.L_x_2591:
        /* <DEDUP_REMOVED lines=8> */
.L_x_2593:
[----:B------:R-:W-:Y:S02]  /*1eac0*/  IMAD.MOV.U32 R13, RZ, RZ, R27 ;  /* 0x000000ffff0d7224 */ /* 0x000fe400078e001b */
[----:B------:R-:W-:-:S07]  /*1ead0*/  IMAD.MOV.U32 R21, RZ, RZ, R14 ;  /* 0x000000ffff157224 */ /* 0x000fce00078e000e */
[----:B------:R-:W-:Y:S05]  /*1eae0*/  WARPSYNC.COLLECTIVE R15, `(.L_x_2594) ;  /* 0x000000000f087348 */ /* 0x000fea0003c00000 */
[----:B------:R0:W1:Y:S02]  /*1eaf0*/  SHFL.IDX P6, R14, R13, R12, R11 ;  /* 0x0000000c0d0e7389 */ /* 0x00006400000c000b */
[----:B01----:R-:W-:Y:S01]  /*1eb00*/  ENDCOLLECTIVE ;  /* 0x000000000000791b */ /* 0x003fe20003800000 */
.L_x_2594:
[----:B------:R-:W-:Y:S02]  /*1eb10*/  IMAD.MOV.U32 R13, RZ, RZ, R0 ;  /* 0x000000ffff0d7224 */ /* 0x000fe400078e0000 */
[----:B------:R-:W-:-:S07]  /*1eb20*/  IMAD.MOV.U32 R27, RZ, RZ, R14 ;  /* 0x000000ffff1b7224 */ /* 0x000fce00078e000e */
[----:B------:R-:W-:Y:S05]  /*1eb30*/  WARPSYNC.COLLECTIVE R15, `(.L_x_2595) ;  /* 0x000000000f087348 */ /* 0x000fea0003c00000 */
[----:B------:R0:W1:Y:S02]  /*1eb40*/  SHFL.IDX P6, R14, R13, R12, R11 ;  /* 0x0000000c0d0e7389 */ /* 0x00006400000c000b */
[----:B01----:R-:W-:Y:S01]  /*1eb50*/  ENDCOLLECTIVE ;  /* 0x000000000000791b */ /* 0x003fe20003800000 */
.L_x_2595:
[----:B------:R-:W-:Y:S05]  /*1eb60*/  BRA `(.L_x_2596) ;  /* 0xfffffe8c00047947 */ /* 0x000fea000383ffff */
.L_x_2376:
[----:B-1----:R1:W2:Y:S02]  /*1eb70*/  SYNCS.PHASECHK.TRANS64.TRYWAIT P1, [R18+URZ+0x13200], R29 ;  /* 0x0132001d120075a7 */ /* 0x0022a4000802017f */
[----:B--2---:R-:W-:Y:S05]  /*1eb80*/  @!P1 NANOSLEEP.SYNCS 0x989680 ;  /* 0x009896800000995d */ /* 0x004fea0003900000 */
[----:B------:R-:W2:Y:S02]  /*1eb90*/  @!P1 SYNCS.PHASECHK.TRANS64 P1, [R18+URZ+0x13200], R29 ;  /* 0x0132001d120095a7 */ /* 0x000ea4000802007f */
[----:B--2---:R-:W-:Y:S05]  /*1eba0*/  @!P1 BRA `(.L_x_2376) ;  /* 0xfffffffc00f09947 */ /* 0x004fea000383ffff */
[----:B------:R-:W-:Y:S05]  /*1ebb0*/  BRA `(.L_x_2597) ;  /* 0xfffffe8c00847947 */ /* 0x000fea000383ffff */
.L_x_2380:
[----:B-1----:R1:W3:Y:S02]  /*1ebc0*/  SYNCS.PHASECHK.TRANS64.TRYWAIT P1, [R12+URZ+0x13230], R3 ;  /* 0x013230030c0075a7 */ /* 0x0022e4000802017f */
[----:B---3--:R-:W-:Y:S05]  /*1ebd0*/  @!P1 NANOSLEEP.SYNCS 0x989680 ;  /* 0x009896800000995d */ /* 0x008fea0003900000 */
[----:B------:R-:W3:Y:S02]  /*1ebe0*/  @!P1 SYNCS.PHASECHK.TRANS64 P1, [R12+URZ+0x13230], R3 ;  /* 0x013230030c0095a7 */ /* 0x000ee4000802007f */
[----:B---3--:R-:W-:Y:S05]  /*1ebf0*/  @!P1 BRA `(.L_x_2380) ;  /* 0xfffffffc00f09947 */ /* 0x008fea000383ffff */
[----:B------:R-:W-:Y:S05]  /*1ec00*/  BRA `(.L_x_2379) ;  /* 0xfffffe9c00d07947 */ /* 0x000fea000383ffff */
.L_x_2389:
[----:B-1----:R1:W2:Y:S02]  /*1ec10*/  SYNCS.PHASECHK.TRANS64.TRYWAIT P1, [R9+URZ+0x13230], R10 ;  /* 0x0132300a090075a7 */ /* 0x0022a4000802017f */
[----:B--2---:R-:W-:Y:S05]  /*1ec20*/  @!P1 NANOSLEEP.SYNCS 0x989680 ;  /* 0x009896800000995d */ /* 0x004fea0003900000 */
[----:B------:R-:W2:Y:S02]  /*1ec30*/  @!P1 SYNCS.PHASECHK.TRANS64 P1, [R9+URZ+0x13230], R10 ;  /* 0x0132300a090095a7 */ /* 0x000ea4000802007f */
[----:B--2---:R-:W-:Y:S05]  /*1ec40*/  @!P1 BRA `(.L_x_2389) ;  /* 0xfffffffc00f09947 */ /* 0x004fea000383ffff */
[----:B------:R-:W-:Y:S05]  /*1ec50*/  BRA `(.L_x_2388) ;  /* 0xfffffed400a07947 */ /* 0x000fea000383ffff */
.L_x_2394:
[----:B-1----:R1:W2:Y:S02]  /*1ec60*/  SYNCS.PHASECHK.TRANS64.TRYWAIT P1, [R20+URZ+0x13250], R10 ;  /* 0x0132500a140075a7 */ /* 0x0022a4000802017f */
[----:B--2---:R-:W-:Y:S05]  /*1ec70*/  @!P1 NANOSLEEP.SYNCS 0x989680 ;  /* 0x009896800000995d */ /* 0x004fea0003900000 */
[----:B------:R-:W2:Y:S02]  /*1ec80*/  @!P1 SYNCS.PHASECHK.TRANS64 P1, [R20+URZ+0x13250], R10 ;  /* 0x0132500a140095a7 */ /* 0x000ea4000802007f */
[----:B--2---:R-:W-:Y:S05]  /*1ec90*/  @!P1 BRA `(.L_x_2394) ;  /* 0xfffffffc00f09947 */ /* 0x004fea000383ffff */
[----:B------:R-:W-:Y:S05]  /*1eca0*/  BRA `(.L_x_2393) ;  /* 0xfffffedc00107947 */ /* 0x000fea000383ffff */
.L_x_2404:
[----:B0-----:R0:W2:Y:S02]  /*1ecb0*/  SYNCS.PHASECHK.TRANS64.TRYWAIT P1, [R3+URZ+0x13230], R10 ;  /* 0x0132300a030075a7 */ /* 0x0010a4000802017f */
[----:B--2---:R-:W-:Y:S05]  /*1ecc0*/  @!P1 NANOSLEEP.SYNCS 0x989680 ;  /* 0x009896800000995d */ /* 0x004fea0003900000 */
[----:B------:R-:W2:Y:S02]  /*1ecd0*/  @!P1 SYNCS.PHASECHK.TRANS64 P1, [R3+URZ+0x13230], R10 ;  /* 0x0132300a030095a7 */ /* 0x000ea4000802007f */
[----:B--2---:R-:W-:Y:S05]  /*1ece0*/  @!P1 BRA `(.L_x_2404) ;  /* 0xfffffffc00f09947 */ /* 0x004fea000383ffff */
[----:B------:R-:W-:Y:S05]  /*1ecf0*/  BRA `(.L_x_2403) ;  /* 0xffffff1000687947 */ /* 0x000fea000383ffff */
.L_x_2409:
[----:B-1----:R1:W2:Y:S02]  /*1ed00*/  SYNCS.PHASECHK.TRANS64.TRYWAIT P1, [R15+URZ+0x13250], R3 ;  /* 0x013250030f0075a7 */ /* 0x0022a4000802017f */
[----:B--2---:R-:W-:Y:S05]  /*1ed10*/  @!P1 NANOSLEEP.SYNCS 0x989680 ;  /* 0x009896800000995d */ /* 0x004fea0003900000 */
[----:B------:R-:W2:Y:S02]  /*1ed20*/  @!P1 SYNCS.PHASECHK.TRANS64 P1, [R15+URZ+0x13250], R3 ;  /* 0x013250030f0095a7 */ /* 0x000ea4000802007f */
[----:B--2---:R-:W-:Y:S05]  /*1ed30*/  @!P1 BRA `(.L_x_2409) ;  /* 0xfffffffc00f09947 */ /* 0x004fea000383ffff */
[----:B------:R-:W-:Y:S05]  /*1ed40*/  BRA `(.L_x_2408) ;  /* 0xffffff1400d87947 */ /* 0x000fea000383ffff */
.L_x_2417:
[----:B--2---:R2:W3:Y:S02]  /*1ed50*/  SYNCS.PHASECHK.TRANS64.TRYWAIT P1, [R2+URZ+0x13250], R5 ;  /* 0x01325005020075a7 */ /* 0x0044e4000802017f */
[----:B---3--:R-:W-:Y:S05]  /*1ed60*/  @!P1 NANOSLEEP.SYNCS 0x989680 ;  /* 0x009896800000995d */ /* 0x008fea0003900000 */
[----:B------:R-:W3:Y:S02]  /*1ed70*/  @!P1 SYNCS.PHASECHK.TRANS64 P1, [R2+URZ+0x13250], R5 ;  /* 0x01325005020095a7 */ /* 0x000ee4000802007f */
[----:B---3--:R-:W-:Y:S05]  /*1ed80*/  @!P1 BRA `(.L_x_2417) ;  /* 0xfffffffc00f09947 */ /* 0x008fea000383ffff */
[----:B------:R-:W-:Y:S05]  /*1ed90*/  BRA `(.L_x_2416) ;  /* 0xffffff3c00e47947 */ /* 0x000fea000383ffff */
.L_x_2446:
[----:B-1----:R-:W0:Y:S01]  /*1eda0*/  S2R R7, SR_TID.X ;  /* 0x0000000000077919 */ /* 0x002e220000002100 */
[----:B------:R-:W-:Y:S01]  /*1edb0*/  BSSY B1, `(.L_x_2598) ;  /* 0x000000a000017945 */ /* 0x000fe20003800000 */
[----:B------:R-:W-:Y:S01]  /*1edc0*/  IMAD.MOV.U32 R12, RZ, RZ, RZ ;  /* 0x000000ffff0c7224 */ /* 0x000fe200078e00ff */
[----:B------:R-:W-:Y:S01]  /*1edd0*/  MOV R11, 0x1f ;  /* 0x0000001f000b7802 */ /* 0x000fe20000000f00 */
[----:B------:R-:W-:Y:S01]  /*1ede0*/  IMAD.MOV.U32 R15, RZ, RZ, -0x1 ;  /* 0xffffffffff0f7424 */ /* 0x000fe200078e00ff */
[----:B0-----:R-:W-:-:S04]  /*1edf0*/  SHF.R.U32.HI R7, RZ, 0x5, R7 ;  /* 0x00000005ff077819 */ /* 0x001fc80000011607 */
[----:B------:R-:W-:-:S05]  /*1ee00*/  LOP3.LUT R7, R7, 0x3, RZ, 0xc0, !PT ;  /* 0x0000000307077812 */ /* 0x000fca00078ec0ff */
[----:B------:R-:W-:-:S07]  /*1ee10*/  IMAD.MOV.U32 R13, RZ, RZ, R7 ;  /* 0x000000ffff0d7224 */ /* 0x000fce00078e0007 */
[----:B------:R-:W-:Y:S05]  /*1ee20*/  WARPSYNC.COLLECTIVE R15, `(.L_x_2599) ;  /* 0x000000000f087348 */ /* 0x000fea0003c00000 */
[----:B------:R0:W1:Y:S02]  /*1ee30*/  SHFL.IDX P6, R14, R13, R12, R11 ;  /* 0x0000000c0d0e7389 */ /* 0x00006400000c000b */
[----:B01----:R-:W-:Y:S01]  /*1ee40*/  ENDCOLLECTIVE ;  /* 0x000000000000791b */ /* 0x003fe20003800000 */
.L_x_2599:
[----:B------:R-:W-:Y:S05]  /*1ee50*/  BSYNC B1 ;  /* 0x0000000000017941 */ /* 0x000fea0003800000 */
.L_x_2598:
[----:B------:R-:W-:Y:S05]  /*1ee60*/  BRA `(.L_x_2600) ;  /* 0xffffff8c00b87947 */ /* 0x000fea000383ffff */
.L_x_2448:
[----:B------:R-:W-:Y:S01]  /*1ee70*/  BSSY B1, `(.L_x_2601) ;  /* 0x0000006000017945 */ /* 0x000fe20003800000 */
[----:B------:R-:W-:-:S07]  /*1ee80*/  IMAD.MOV.U32 R15, RZ, RZ, -0x1 ;  /* 0xffffffffff0f7424 */ /* 0x000fce00078e00ff */
[----:B01----:R-:W-:Y:S05]  /*1ee90*/  WARPSYNC.COLLECTIVE R15, `(.L_x_2602) ;  /* 0x000000000f0c7348 */ /* 0x003fea0003c00000 */
[----:B------:R-:W-:Y:S02]  /*1eea0*/  ELECT P6, UR62, PT ;  /* 0x00000000003e782f */ /* 0x000fe400038c0000 */
[----:B------:R-:W-:Y:S01]  /*1eeb0*/  MOV R14, UR62 ;  /* 0x0000003e000e7c02 */ /* 0x000fe20008000f00 */
[----:B01----:R-:W-:Y:S10]  /*1eec0*/  ENDCOLLECTIVE ;  /* 0x000000000000791b */ /* 0x003ff40003800000 */
.L_x_2602:
[----:B------:R-:W-:Y:S05]  /*1eed0*/  BSYNC B1 ;  /* 0x0000000000017941 */ /* 0x000fea0003800000 */
.L_x_2601:
[----:B------:R-:W-:Y:S05]  /*1eee0*/  BRA `(.L_x_2447) ;  /* 0xffffff8c00b07947 */ /* 0x000fea000383ffff */
.L_x_2450:
[----:B0-----:R0:W1:Y:S02]  /*1eef0*/  SYNCS.PHASECHK.TRANS64.TRYWAIT P0, [R17+URZ+0x13220], R6 ;  /* 0x01322006110075a7 */ /* 0x001064000800017f */
[----:B-1----:R-:W-:Y:S05]  /*1ef00*/  @!P0 NANOSLEEP.SYNCS 0x989680 ;  /* 0x009896800000895d */ /* 0x002fea0003900000 */
[----:B------:R-:W1:Y:S02]  /*1ef10*/  @!P0 SYNCS.PHASECHK.TRANS64 P0, [R17+URZ+0x13220], R6 ;  /* 0x01322006110085a7 */ /* 0x000e64000800007f */
[----:B-1----:R-:W-:Y:S05]  /*1ef20*/  @!P0 BRA `(.L_x_2450) ;  /* 0xfffffffc00f08947 */ /* 0x002fea000383ffff */
[----:B------:R-:W-:Y:S05]  /*1ef30*/  BRA `(.L_x_2603) ;  /* 0xffffff8c00c07947 */ /* 0x000fea000383ffff */
.L_x_2454:
[----:B0-----:R0:W1:Y:S02]  /*1ef40*/  SYNCS.PHASECHK.TRANS64.TRYWAIT P0, [R6+URZ+0x132a0], R10 ;  /* 0x0132a00a060075a7 */ /* 0x001064000800017f */
[----:B-1----:R-:W-:Y:S05]  /*1ef50*/  @!P0 NANOSLEEP.SYNCS 0x989680 ;  /* 0x009896800000895d */ /* 0x002fea0003900000 */
[----:B------:R-:W1:Y:S02]  /*1ef60*/  @!P0 SYNCS.PHASECHK.TRANS64 P0, [R6+URZ+0x132a0], R10 ;  /* 0x0132a00a060085a7 */ /* 0x000e64000800007f */
[----:B-1----:R-:W-:Y:S05]  /*1ef70*/  @!P0 BRA `(.L_x_2454) ;  /* 0xfffffffc00f08947 */ /* 0x002fea000383ffff */
[----:B------:R-:W-:Y:S05]  /*1ef80*/  BRA `(.L_x_2604) ;  /* 0xffffff8c00e07947 */ /* 0x000fea000383ffff */
.L_x_2459:
[----:B-1----:R1:W2:Y:S02]  /*1ef90*/  SYNCS.PHASECHK.TRANS64.TRYWAIT P0, [R6+URZ+0x132c0], R10 ;  /* 0x0132c00a060075a7 */ /* 0x0022a4000800017f */
[----:B--2---:R-:W-:Y:S05]  /*1efa0*/  @!P0 NANOSLEEP.SYNCS 0x989680 ;  /* 0x009896800000895d */ /* 0x004fea0003900000 */
[----:B------:R-:W2:Y:S02]  /*1efb0*/  @!P0 SYNCS.PHASECHK.TRANS64 P0, [R6+URZ+0x132c0], R10 ;  /* 0x0132c00a060085a7 */ /* 0x000ea4000800007f */
[----:B--2---:R-:W-:Y:S05]  /*1efc0*/  @!P0 BRA `(.L_x_2459) ;  /* 0xfffffffc00f08947 */ /* 0x004fea000383ffff */
[----:B------:R-:W-:Y:S05]  /*1efd0*/  BRA `(.L_x_2605) ;  /* 0xffffff9000607947 */ /* 0x000fea000383ffff */
.L_x_2466:
[----:B0-----:R0:W1:Y:S02]  /*1efe0*/  SYNCS.PHASECHK.TRANS64.TRYWAIT P1, [R6+URZ+0x132a0], R7 ;  /* 0x0132a007060075a7 */ /* 0x001064000802017f */
[----:B-1----:R-:W-:Y:S05]  /*1eff0*/  @!P1 NANOSLEEP.SYNCS 0x989680 ;  /* 0x009896800000995d */ /* 0x002fea0003900000 */
[----:B------:R-:W1:Y:S02]  /*1f000*/  @!P1 SYNCS.PHASECHK.TRANS64 P1, [R6+URZ+0x132a0], R7 ;  /* 0x0132a007060095a7 */ /* 0x000e64000802007f */
[----:B-1----:R-:W-:Y:S05]  /*1f010*/  @!P1 BRA `(.L_x_2466) ;  /* 0xfffffffc00f09947 */ /* 0x002fea000383ffff */
[----:B------:R-:W-:Y:S05]  /*1f020*/  BRA `(.L_x_2606) ;  /* 0xffffff9400347947 */ /* 0x000fea000383ffff */
.L_x_2471:
[----:B-1----:R1:W2:Y:S02]  /*1f030*/  SYNCS.PHASECHK.TRANS64.TRYWAIT P1, [R6+URZ+0x132c0], R7 ;  /* 0x0132c007060075a7 */ /* 0x0022a4000802017f */
[----:B--2---:R-:W-:Y:S05]  /*1f040*/  @!P1 NANOSLEEP.SYNCS 0x989680 ;  /* 0x009896800000995d */ /* 0x004fea0003900000 */
[----:B------:R-:W2:Y:S02]  /*1f050*/  @!P1 SYNCS.PHASECHK.TRANS64 P1, [R6+URZ+0x132c0], R7 ;  /* 0x0132c007060095a7 */ /* 0x000ea4000802007f */
[----:B--2---:R-:W-:Y:S05]  /*1f060*/  @!P1 BRA `(.L_x_2471) ;  /* 0xfffffffc00f09947 */ /* 0x004fea000383ffff */
[----:B------:R-:W-:Y:S05]  /*1f070*/  BRA `(.L_x_2607) ;  /* 0xffffff9400b07947 */ /* 0x000fea000383ffff */
.L_x_2488:
[----:B-1----:R-:W0:Y:S01]  /*1f080*/  S2R R20, SR_TID.X ;  /* 0x0000000000147919 */ /* 0x002e220000002100 */
        /* <DEDUP_REMOVED lines=10> */
.L_x_2609:
[----:B------:R-:W-:Y:S05]  /*1f130*/  BSYNC B0 ;  /* 0x0000000000007941 */ /* 0x000fea0003800000 */
.L_x_2608:
[----:B------:R-:W-:Y:S05]  /*1f140*/  BRA `(.L_x_2610) ;  /* 0xffffffa400f87947 */ /* 0x000fea000383ffff */
.L_x_2491:
[----:B0-----:R-:W2:Y:S02]  /*1f150*/  LDL R0, [R1+0x48] ;  /* 0x0000480001007983 */ /* 0x001ea40000100800 */
[----:B--2---:R0:W1:Y:S02]  /*1f160*/  SYNCS.PHASECHK.TRANS64.TRYWAIT P0, [R6+URZ+0x13280], R0 ;  /* 0x01328000060075a7 */ /* 0x004064000800017f */
[----:B-1----:R-:W-:Y:S05]  /*1f170*/  @!P0 NANOSLEEP.SYNCS 0x989680 ;  /* 0x009896800000895d */ /* 0x002fea0003900000 */
[----:B------:R-:W1:Y:S02]  /*1f180*/  @!P0 SYNCS.PHASECHK.TRANS64 P0, [R6+URZ+0x13280], R0 ;  /* 0x01328000060085a7 */ /* 0x000e64000800007f */
[----:B-1----:R-:W-:Y:S05]  /*1f190*/  @!P0 BRA `(.L_x_2491) ;  /* 0xfffffffc00ec8947 */ /* 0x002fea000383ffff */
[----:B------:R-:W-:Y:S05]  /*1f1a0*/  BRA `(.L_x_2611) ;  /* 0xffffffa8000c7947 */ /* 0x000fea000383ffff */
.L_x_2492:
        /* <DEDUP_REMOVED lines=8> */
.L_x_2613:
[----:B------:R-:W-:Y:S05]  /*1f230*/  BSYNC B0 ;  /* 0x0000000000007941 */ /* 0x000fea0003800000 */
.L_x_2612:
        /* <DEDUP_REMOVED lines=8> */
.L_x_2614:
[----:B------:R-:W-:Y:S02]  /*1f2c0*/  IMAD.MOV.U32 R13, RZ, RZ, R2 ;  /* 0x000000ffff0d7224 */ /* 0x000fe400078e0002 */
[----:B------:R-:W-:Y:S01]  /*1f2d0*/  IMAD.MOV.U32 R12, RZ, RZ, 0x1 ;  /* 0x00000001ff0c7424 */ /* 0x000fe200078e00ff */
[----:B------:R-:W-:-:S07]  /*1f2e0*/  MOV R3, R14 ;  /* 0x0000000e00037202 */ /* 0x000fce0000000f00 */
[----:B------:R-:W-:Y:S05]  /*1f2f0*/  WARPSYNC.COLLECTIVE R15, `(.L_x_2615) ;  /* 0x000000000f087348 */ /* 0x000fea0003c00000 */
[----:B------:R0:W1:Y:S02]  /*1f300*/  SHFL.IDX P6, R14, R13, R12, R11 ;  /* 0x0000000c0d0e7389 */ /* 0x00006400000c000b */
[----:B01----:R-:W-:Y:S01]  /*1f310*/  ENDCOLLECTIVE ;  /* 0x000000000000791b */ /* 0x003fe20003800000 */
.L_x_2615:
        /* <DEDUP_REMOVED lines=14> */
.L_x_2616:
[----:B------:R-:W-:Y:S02]  /*1f400*/  IMAD.MOV.U32 R13, RZ, RZ, R2 ;  /* 0x000000ffff0d7224 */ /* 0x000fe400078e0002 */
[----:B------:R-:W-:Y:S02]  /*1f410*/  IMAD.MOV.U32 R12, RZ, RZ, 0x2 ;  /* 0x00000002ff0c7424 */ /* 0x000fe400078e00ff */
[----:B------:R-:W-:-:S05]  /*1f420*/  IMAD.SHL.U32 R21, R10, 0x10, RZ ;  /* 0x000000100a157824 */ /* 0x000fca00078e00ff */
[----:B------:R-:W-:Y:S02]  /*1f430*/  LOP3.LUT R21, R21, 0x30, RZ, 0xc0, !PT ;  /* 0x0000003015157812 */ /* 0x000fe400078ec0ff */
[----:B------:R-:W-:-:S07]  /*1f440*/  MOV R10, R14 ;  /* 0x0000000e000a7202 */ /* 0x000fce0000000f00 */
[----:B------:R-:W-:Y:S05]  /*1f450*/  WARPSYNC.COLLECTIVE R15, `(.L_x_2617) ;  /* 0x000000000f087348 */ /* 0x000fea0003c00000 */
[----:B------:R0:W1:Y:S02]  /*1f460*/  SHFL.IDX P6, R14, R13, R12, R11 ;  /* 0x0000000c0d0e7389 */ /* 0x00006400000c000b */
[----:B01----:R-:W-:Y:S01]  /*1f470*/  ENDCOLLECTIVE ;  /* 0x000000000000791b */ /* 0x003fe20003800000 */
.L_x_2617:
        /* <DEDUP_REMOVED lines=13> */
.L_x_2618:
[----:B------:R-:W-:-:S05]  /*1f550*/  IMAD.SHL.U32 R21, R10, 0x10, RZ ;  /* 0x000000100a157824 */ /* 0x000fca00078e00ff */
[----:B------:R-:W-:Y:S01]  /*1f560*/  LOP3.LUT R21, R21, 0x30, RZ, 0xc0, !PT ;  /* 0x0000003015157812 */ /* 0x000fe200078ec0ff */
[----:B------:R-:W-:-:S05]  /*1f570*/  IMAD.MOV.U32 R10, RZ, RZ, R14 ;  /* 0x000000ffff0a7224 */ /* 0x000fca00078e000e */
[----:B------:R-:W-:-:S04]  /*1f580*/  IADD3 R20, P1, R21, R10, RZ ;  /* 0x0000000a15147210 */ /* 0x000fc80007f3e0ff */
[----:B------:R-:W-:Y:S02]  /*1f590*/  IADD3.X R21, RZ, R19, RZ, P1, !PT ;  /* 0x00000013ff157210 */ /* 0x000fe40000ffe4ff */
[----:B------:R0:W5:Y:S01]  /*1f5a0*/  LDL.LU R19, [R1+0x34] ;  /* 0x0000340001137983 */ /* 0x0001620000300800 */
[----:B------:R-:W-:Y:S01]  /*1f5b0*/  IMAD.MOV.U32 R13, RZ, RZ, R2 ;  /* 0x000000ffff0d7224 */ /* 0x000fe200078e0002 */
[C---:B------:R-:W-:Y:S01]  /*1f5c0*/  ISETP.LT.OR P1, PT, R7.reuse, 0x41, P0 ;  /* 0x000000410700780c */ /* 0x040fe20000721670 */
[----:B------:R-:W-:Y:S01]  /*1f5d0*/  IMAD.MOV.U32 R12, RZ, RZ, 0x3 ;  /* 0x00000003ff0c7424 */ /* 0x000fe200078e00ff */
[----:B------:R-:W1:Y:S01]  /*1f5e0*/  S2R R10, SR_TID.X ;  /* 0x00000000000a7919 */ /* 0x000e620000002100 */
[C---:B------:R-:W-:Y:S02]  /*1f5f0*/  ISETP.GE.AND P3, PT, R7.reuse, 0x81, PT ;  /* 0x000000810700780c */ /* 0x040fe40003f66270 */
[----:B------:R-:W-:-:S13]  /*1f600*/  ISETP.GE.AND P4, PT, R7, 0x21, PT ;  /* 0x000000210700780c */ /* 0x000fda0003f86270 */
[----:B01---5:R-:W-:Y:S05]  /*1f610*/  WARPSYNC.COLLECTIVE R15, `(.L_x_2619) ;  /* 0x000000000f087348 */ /* 0x023fea0003c00000 */
[----:B------:R2:W3:Y:S02]  /*1f620*/  SHFL.IDX P6, R14, R13, R12, R11 ;  /* 0x0000000c0d0e7389 */ /* 0x0004e400000c000b */
[----:B0123-5:R-:W-:Y:S01]  /*1f630*/  ENDCOLLECTIVE ;  /* 0x000000000000791b */ /* 0x02ffe20003800000 */
.L_x_2619:
        /* <DEDUP_REMOVED lines=10> */
.L_x_2620:
[----:B------:R-:W-:-:S05]  /*1f6e0*/  IMAD.SHL.U32 R10, R10, 0x10, RZ ;  /* 0x000000100a0a7824 */ /* 0x000fca00078e00ff */
[----:B------:R-:W-:Y:S02]  /*1f6f0*/  LOP3.LUT R10, R10, 0x30, RZ, 0xc0, !PT ;  /* 0x000000300a0a7812 */ /* 0x000fe400078ec0ff */
[----:B------:R-:W-:Y:S01]  /*1f700*/  MOV R13, R22 ;  /* 0x00000016000d7202 */ /* 0x000fe20000000f00 */
[----:B------:R-:W-:Y:S02]  /*1f710*/  IMAD.MOV.U32 R12, RZ, RZ, RZ ;  /* 0x000000ffff0c7224 */ /* 0x000fe400078e00ff */
[----:B------:R-:W-:-:S07]  /*1f720*/  IMAD.MOV.U32 R0, RZ, RZ, R14 ;  /* 0x000000ffff007224 */ /* 0x000fce00078e000e */
[----:B------:R-:W-:Y:S05]  /*1f730*/  WARPSYNC.COLLECTIVE R15, `(.L_x_2621) ;  /* 0x000000000f087348 */ /* 0x000fea0003c00000 */
[----:B------:R0:W1:Y:S02]  /*1f740*/  SHFL.IDX P6, R14, R13, R12, R11 ;  /* 0x0000000c0d0e7389 */ /* 0x00006400000c000b */
[----:B01----:R-:W-:Y:S01]  /*1f750*/  ENDCOLLECTIVE ;  /* 0x000000000000791b */ /* 0x003fe20003800000 */
.L_x_2621:
        /* <DEDUP_REMOVED lines=13> */
.L_x_2622:
[----:B------:R-:W-:Y:S01]  /*1f830*/  IMAD.MOV.U32 R10, RZ, RZ, R14 ;  /* 0x000000ffff0a7224 */ /* 0x000fe200078e000e */
[----:B------:R-:W-:-:S04]  /*1f840*/  LOP3.LUT R19, R19, 0xfffffff7, RZ, 0xc0, !PT ;  /* 0xfffffff713137812 */ /* 0x000fc800078ec0ff */
[----:B------:R-:W-:-:S05]  /*1f850*/  @P3 LOP3.LUT R19, R19, 0x8, RZ, 0xfc, !PT ;  /* 0x0000000813133812 */ /* 0x000fca00078efcff */
[----:B------:R1:W-:Y:S01]  /*1f860*/  STL [R1+0x34], R19 ;  /* 0x0000341301007387 */ /* 0x0003e20000100800 */
[----:B------:R-:W-:Y:S05]  /*1f870*/  BRA `(.L_x_2623) ;  /* 0xffffffa400cc7947 */ /* 0x000fea000383ffff */
.L_x_2497:
[----:B----4-:R-:W4:Y:S02]  /*1f880*/  LDL R0, [R1+0x48] ;  /* 0x0000480001007983 */ /* 0x010f240000100800 */
[----:B----4-:R4:W0:Y:S02]  /*1f890*/  SYNCS.PHASECHK.TRANS64.TRYWAIT P0, [R6+URZ+0x13240], R0 ;  /* 0x01324000060075a7 */ /* 0x010824000800017f */
[----:B0-----:R-:W-:Y:S05]  /*1f8a0*/  @!P0 NANOSLEEP.SYNCS 0x989680 ;  /* 0x009896800000895d */ /* 0x001fea0003900000 */
[----:B------:R-:W0:Y:S02]  /*1f8b0*/  @!P0 SYNCS.PHASECHK.TRANS64 P0, [R6+URZ+0x13240], R0 ;  /* 0x01324000060085a7 */ /* 0x000e24000800007f */
[----:B0-----:R-:W-:Y:S05]  /*1f8c0*/  @!P0 BRA `(.L_x_2497) ;  /* 0xfffffffc00ec8947 */ /* 0x001fea000383ffff */
[----:B------:R-:W-:Y:S05]  /*1f8d0*/  BRA `(.L_x_2624) ;  /* 0xffffffa8002c7947 */ /* 0x000fea000383ffff */
.L_x_2498:
[----:B------:R-:W-:Y:S01]  /*1f8e0*/  BSSY B0, `(.L_x_2625) ;  /* 0x0000008000007945 */ /* 0x000fe20003800000 */
[----:B------:R-:W-:Y:S01]  /*1f8f0*/  IMAD.MOV.U32 R13, RZ, RZ, R2 ;  /* 0x000000ffff0d7224 */ /* 0x000fe200078e0002 */
[----:B------:R-:W-:Y:S01]  /*1f900*/  MOV R15, 0xffffffff ;  /* 0xffffffff000f7802 */ /* 0x000fe20000000f00 */
[----:B------:R-:W-:Y:S02]  /*1f910*/  IMAD.MOV.U32 R12, RZ, RZ, RZ ;  /* 0x000000ffff0c7224 */ /* 0x000fe400078e00ff */
[----:B------:R-:W-:-:S07]  /*1f920*/  IMAD.MOV.U32 R11, RZ, RZ, 0x1c1f ;  /* 0x00001c1fff0b7424 */ /* 0x000fce00078e00ff */
[----:B01----:R-:W-:Y:S05]  /*1f930*/  WARPSYNC.COLLECTIVE R15, `(.L_x_2626) ;  /* 0x000000000f087348 */ /* 0x003fea0003c00000 */
[----:B0-----:R0:W2:Y:S02]  /*1f940*/  SHFL.IDX P6, R14, R13, R12, R11 ;  /* 0x0000000c0d0e7389 */ /* 0x0010a400000c000b */
[----:B012---:R-:W-:Y:S01]  /*1f950*/  ENDCOLLECTIVE ;  /* 0x000000000000791b */ /* 0x007fe20003800000 */
.L_x_2626:
[----:B------:R-:W-:Y:S05]  /*1f960*/  BSYNC B0 ;  /* 0x0000000000007941 */ /* 0x000fea0003800000 */
.L_x_2625:
        /* <DEDUP_REMOVED lines=10> */
.L_x_2627:
        /* <DEDUP_REMOVED lines=8> */
.L_x_2628:
[C---:B------:R-:W-:Y:S02]  /*1fa90*/  @P5 IADD3 R5, P0, R19.reuse, R5, RZ ;  /* 0x0000000513055210 */ /* 0x040fe40007f1e0ff */
[----:B------:R-:W-:Y:S02]  /*1faa0*/  ISETP.GE.AND P3, PT, R19, R20, PT ;  /* 0x000000141300720c */ /* 0x000fe40003f66270 */
        /* <DEDUP_REMOVED lines=13> */
.L_x_2629:
[----:B------:R-:W-:Y:S01]  /*1fb80*/  IMAD.MOV.U32 R13, RZ, RZ, R2 ;  /* 0x000000ffff0d7224 */ /* 0x000fe200078e0002 */
[----:B------:R-:W-:Y:S01]  /*1fb90*/  MOV R12, 0x2 ;  /* 0x00000002000c7802 */ /* 0x000fe20000000f00 */
[----:B------:R-:W-:-:S07]  /*1fba0*/  IMAD.MOV.U32 R5, RZ, RZ, R14 ;  /* 0x000000ffff057224 */ /* 0x000fce00078e000e */
[----:B------:R-:W-:Y:S05]  /*1fbb0*/  WARPSYNC.COLLECTIVE R15, `(.L_x_2630) ;  /* 0x000000000f087348 */ /* 0x000fea0003c00000 */
[----:B------:R0:W1:Y:S02]  /*1fbc0*/  SHFL.IDX P6, R14, R13, R12, R11 ;  /* 0x0000000c0d0e7389 */ /* 0x00006400000c000b */
[----:B01----:R-:W-:Y:S01]  /*1fbd0*/  ENDCOLLECTIVE ;  /* 0x000000000000791b */ /* 0x003fe20003800000 */
.L_x_2630:
        /* <DEDUP_REMOVED lines=14> */
.L_x_2631:
[----:B------:R-:W-:Y:S02]  /*1fcc0*/  IMAD.MOV.U32 R13, RZ, RZ, R2 ;  /* 0x000000ffff0d7224 */ /* 0x000fe400078e0002 */
[----:B------:R-:W-:Y:S02]  /*1fcd0*/  IMAD.MOV.U32 R12, RZ, RZ, 0x3 ;  /* 0x00000003ff0c7424 */ /* 0x000fe400078e00ff */
[----:B------:R-:W-:-:S07]  /*1fce0*/  IMAD.MOV.U32 R5, RZ, RZ, R14 ;  /* 0x000000ffff057224 */ /* 0x000fce00078e000e */
[----:B------:R-:W-:Y:S05]  /*1fcf0*/  WARPSYNC.COLLECTIVE R15, `(.L_x_2632) ;  /* 0x000000000f087348 */ /* 0x000fea0003c00000 */
[----:B------:R0:W1:Y:S02]  /*1fd00*/  SHFL.IDX P6, R14, R13, R12, R11 ;  /* 0x0000000c0d0e7389 */ /* 0x00006400000c000b */
[----:B01----:R-:W-:Y:S01]  /*1fd10*/  ENDCOLLECTIVE ;  /* 0x000000000000791b */ /* 0x003fe20003800000 */
.L_x_2632:
        /* <DEDUP_REMOVED lines=10> */
.L_x_2633:
        /* <DEDUP_REMOVED lines=10> */
.L_x_2634:
[----:B------:R-:W-:-:S05]  /*1fe60*/  @P2 IADD3 R0, P0, R19, R0, RZ ;  /* 0x0000000013002210 */ /* 0x000fca0007f1e0ff */
[----:B------:R-:W-:Y:S02]  /*1fe70*/  @P2 IMAD.MOV.U32 R4, RZ, RZ, R0 ;  /* 0x000000ffff042224 */ /* 0x000fe400078e0000 */
[----:B------:R-:W-:Y:S01]  /*1fe80*/  @P2 IMAD.X R2, RZ, RZ, R2, P0 ;  /* 0x000000ffff022224 */ /* 0x000fe200000e0602 */
[----:B------:R-:W-:-:S03]  /*1fe90*/  MOV R13, R8 ;  /* 0x00000008000d7202 */ /* 0x000fc60000000f00 */
[----:B------:R-:W-:-:S05]  /*1fea0*/  @P2 IMAD.MOV.U32 R5, RZ, RZ, R2 ;  /* 0x000000ffff052224 */ /* 0x000fca00078e0002 */
        /* <DEDUP_REMOVED lines=8> */
.L_x_2635:
[----:B------:R-:W-:Y:S01]  /*1ff30*/  IMAD.MOV.U32 R4, RZ, RZ, R14 ;  /* 0x000000ffff047224 */ /* 0x000fe200078e000e */
[----:B------:R-:W-:Y:S06]  /*1ff40*/  BRA `(.L_x_2636) ;  /* 0xffffffa400b07947 */ /* 0x000fec000383ffff */
.L_x_2505:
        /* <DEDUP_REMOVED lines=9> */
.L_x_2637:
[C---:B------:R-:W-:Y:S01]  /*1ffe0*/  VIADD R8, R25.reuse, 0x20 ;  /* 0x0000002019087836 */ /* 0x040fe20000000000 */
[----:B------:R-:W-:Y:S01]  /*1fff0*/  ISETP.GE.AND P2, PT, R25, R3, PT ;  /* 0x000000031900720c */ /* 0x000fe20003f46270 */
[----:B------:R-:W-:Y:S02]  /*20000*/  IMAD.MOV.U32 R13, RZ, RZ, R0 ;  /* 0x000000ffff0d7224 */ /* 0x000fe400078e0000 */
[----:B------:R-:W-:-:S10]  /*20010*/  IMAD.MOV.U32 R7, RZ, RZ, R14 ;  /* 0x000000ffff077224 */ /* 0x000fd400078e000e */
[----:B------:R-:W-:Y:S05]  /*20020*/  WARPSYNC.COLLECTIVE R15, `(.L_x_2638) ;  /* 0x000000000f087348 */ /* 0x000fea0003c00000 */
[----:B------:R0:W1:Y:S02]  /*20030*/  SHFL.IDX P6, R14, R13, R12, R11 ;  /* 0x0000000c0d0e7389 */ /* 0x00006400000c000b */
[----:B01----:R-:W-:Y:S01]  /*20040*/  ENDCOLLECTIVE ;  /* 0x000000000000791b */ /* 0x003fe20003800000 */
.L_x_2638:
[----:B------:R-:W-:Y:S02]  /*20050*/  IMAD.MOV.U32 R13, RZ, RZ, R4 ;  /* 0x000000ffff0d7224 */ /* 0x000fe400078e0004 */
[----:B------:R-:W-:Y:S01]  /*20060*/  IMAD.MOV.U32 R12, RZ, RZ, 0x1 ;  /* 0x00000001ff0c7424 */ /* 0x000fe200078e00ff */
[----:B------:R-:W-:-:S07]  /*20070*/  MOV R6, R14 ;  /* 0x0000000e00067202 */ /* 0x000fce0000000f00 */
[----:B------:R-:W-:Y:S05]  /*20080*/  WARPSYNC.COLLECTIVE R15, `(.L_x_2639) ;  /* 0x000000000f087348 */ /* 0x000fea0003c00000 */
[----:B------:R0:W1:Y:S02]  /*20090*/  SHFL.IDX P6, R14, R13, R12, R11 ;  /* 0x0000000c0d0e7389 */ /* 0x00006400000c000b */
[----:B01----:R-:W-:Y:S01]  /*200a0*/  ENDCOLLECTIVE ;  /* 0x000000000000791b */ /* 0x003fe20003800000 */
.L_x_2639:
        /* <DEDUP_REMOVED lines=12> */
.L_x_2640:
[----:B------:R-:W-:Y:S02]  /*20170*/  IMAD.MOV.U32 R13, RZ, RZ, R4 ;  /* 0x000000ffff0d7224 */ /* 0x000fe400078e0004 */
[----:B------:R-:W-:Y:S02]  /*20180*/  IMAD.MOV.U32 R12, RZ, RZ, 0x2 ;  /* 0x00000002ff0c7424 */ /* 0x000fe400078e00ff */
[----:B------:R-:W-:-:S07]  /*20190*/  IMAD.MOV.U32 R7, RZ, RZ, R14 ;  /* 0x000000ffff077224 */ /* 0x000fce00078e000e */
[----:B------:R-:W-:Y:S05]  /*201a0*/  WARPSYNC.COLLECTIVE R15, `(.L_x_2641) ;  /* 0x000000000f087348 */ /* 0x000fea0003c00000 */
[----:B------:R0:W1:Y:S02]  /*201b0*/  SHFL.IDX P6, R14, R13, R12, R11 ;  /* 0x0000000c0d0e7389 */ /* 0x00006400000c000b */
[----:B01----:R-:W-:Y:S01]  /*201c0*/  ENDCOLLECTIVE ;  /* 0x000000000000791b */ /* 0x003fe20003800000 */
.L_x_2641:
        /* <DEDUP_REMOVED lines=16> */
.L_x_2642:
[----:B------:R-:W-:Y:S01]  /*202d0*/  MOV R13, R4 ;  /* 0x00000004000d7202 */ /* 0x000fe20000000f00 */
[----:B------:R-:W-:Y:S02]  /*202e0*/  IMAD.MOV.U32 R12, RZ, RZ, 0x3 ;  /* 0x00000003ff0c7424 */ /* 0x000fe400078e00ff */
[----:B------:R-:W-:-:S07]  /*202f0*/  IMAD.MOV.U32 R7, RZ, RZ, R14 ;  /* 0x000000ffff077224 */ /* 0x000fce00078e000e */
[----:B------:R-:W-:Y:S05]  /*20300*/  WARPSYNC.COLLECTIVE R15, `(.L_x_2643) ;  /* 0x000000000f087348 */ /* 0x000fea0003c00000 */
[----:B------:R0:W1:Y:S02]  /*20310*/  SHFL.IDX P6, R14, R13, R12, R11 ;  /* 0x0000000c0d0e7389 */ /* 0x00006400000c000b */
[----:B01----:R-:W-:Y:S01]  /*20320*/  ENDCOLLECTIVE ;  /* 0x000000000000791b */ /* 0x003fe20003800000 */
.L_x_2643:
        /* <DEDUP_REMOVED lines=11> */
.L_x_2644:
[----:B------:R-:W-:Y:S01]  /*203e0*/  @!PT LDS RZ, [RZ] ;  /* 0x00000000fffff984 */ /* 0x000fe20000000800 */
[----:B------:R-:W-:Y:S01]  /*203f0*/  @!PT LDS RZ, [RZ] ;  /* 0x00000000fffff984 */ /* 0x000fe20000000800 */
[----:B------:R-:W-:Y:S01]  /*20400*/  @!PT LDS RZ, [RZ] ;  /* 0x00000000fffff984 */ /* 0x000fe20000000800 */
[----:B------:R0:W-:Y:S01]  /*20410*/  @!P1 LDGSTS.E.BYPASS.LTC128B.128 [R10+0xc000], desc[UR40][R6.64], !P0 ;  /* 0x0c000000060a9fae */ /* 0x0001e2000c101d68 */
[----:B------:R-:W-:Y:S01]  /*20420*/  ISETP.GE.AND P1, PT, R0, R3, PT ;  /* 0x000000030000720c */ /* 0x000fe20003f26270 */
[----:B------:R-:W-:Y:S01]  /*20430*/  IMAD.MOV.U32 R13, RZ, RZ, R2 ;  /* 0x000000ffff0d7224 */ /* 0x000fe200078e0002 */
[----:B------:R-:W-:Y:S01]  /*20440*/  MOV R12, RZ ;  /* 0x000000ff000c7202 */ /* 0x000fe20000000f00 */
[----:B0-----:R-:W-:-:S10]  /*20450*/  IMAD.MOV.U32 R6, RZ, RZ, R14 ;  /* 0x000000ffff067224 */ /* 0x001fd400078e000e */
[----:B------:R-:W-:Y:S05]  /*20460*/  WARPSYNC.COLLECTIVE R15, `(.L_x_2645) ;  /* 0x000000000f087348 */ /* 0x000fea0003c00000 */
[----:B------:R0:W1:Y:S02]  /*20470*/  SHFL.IDX P6, R14, R13, R12, R11 ;  /* 0x0000000c0d0e7389 */ /* 0x00006400000c000b */
[----:B01----:R-:W-:Y:S01]  /*20480*/  ENDCOLLECTIVE ;  /* 0x000000000000791b */ /* 0x003fe20003800000 */
.L_x_2645:
        /* <DEDUP_REMOVED lines=11> */
.L_x_2646:
[----:B------:R-:W-:-:S05]  /*20540*/  VIADD R6, R25, 0x80 ;  /* 0x0000008019067836 */ /* 0x000fca0000000000 */
[----:B------:R-:W-:Y:S02]  /*20550*/  ISETP.GE.AND P1, PT, R6, R3, PT ;  /* 0x000000030600720c */ /* 0x000fe40003f26270 */
[----:B------:R-:W-:Y:S01]  /*20560*/  MOV R13, R2 ;  /* 0x00000002000d7202 */ /* 0x000fe20000000f00 */
[----:B------:R-:W-:Y:S02]  /*20570*/  IMAD.MOV.U32 R12, RZ, RZ, 0x1 ;  /* 0x00000001ff0c7424 */ /* 0x000fe400078e00ff */
[----:B------:R-:W-:-:S08]  /*20580*/  IMAD.MOV.U32 R0, RZ, RZ, R14 ;  /* 0x000000ffff007224 */ /* 0x000fd000078e000e */
[----:B------:R-:W-:Y:S05]  /*20590*/  WARPSYNC.COLLECTIVE R15, `(.L_x_2647) ;  /* 0x000000000f087348 */ /* 0x000fea0003c00000 */
[----:B------:R0:W1:Y:S02]  /*205a0*/  SHFL.IDX P6, R14, R13, R12, R11 ;  /* 0x0000000c0d0e7389 */ /* 0x00006400000c000b */
[----:B01----:R-:W-:Y:S01]  /*205b0*/  ENDCOLLECTIVE ;  /* 0x000000000000791b */ /* 0x003fe20003800000 */
.L_x_2647:
        /* <DEDUP_REMOVED lines=13> */
.L_x_2648:
[----:B------:R-:W-:Y:S01]  /*20690*/  IMAD.MOV.U32 R2, RZ, RZ, R14 ;  /* 0x000000ffff027224 */ /* 0x000fe200078e000e */
[----:B------:R-:W-:Y:S06]  /*206a0*/  BRA `(.L_x_2649) ;  /* 0xffffffa800b07947 */ /* 0x000fec000383ffff */
.L_x_2508:
[----:B0-----:R0:W1:Y:S02]  /*206b0*/  SYNCS.PHASECHK.TRANS64.TRYWAIT P0, [R17+URZ+0x13220], R0 ;  /* 0x01322000110075a7 */ /* 0x001064000800017f */
[----:B-1----:R-:W-:Y:S05]  /*206c0*/  @!P0 NANOSLEEP.SYNCS 0x989680 ;  /* 0x009896800000895d */ /* 0x002fea0003900000 */
[----:B------:R-:W1:Y:S02]  /*206d0*/  @!P0 SYNCS.PHASECHK.TRANS64 P0, [R17+URZ+0x13220], R0 ;  /* 0x01322000110085a7 */ /* 0x000e64000800007f */
[----:B-1----:R-:W-:Y:S05]  /*206e0*/  @!P0 BRA `(.L_x_2508) ;  /* 0xfffffffc00f08947 */ /* 0x002fea000383ffff */
[----:B------:R-:W-:Y:S05]  /*206f0*/  BRA `(.L_x_2650) ;  /* 0xffffffac000c7947 */ /* 0x000fea000383ffff */
.L_x_2512:
[----:B0-----:R0:W1:Y:S02]  /*20700*/  SYNCS.PHASECHK.TRANS64.TRYWAIT P0, [R6+URZ+0x13280], R28 ;  /* 0x0132801c060075a7 */ /* 0x001064000800017f */
[----:B-1----:R-:W-:Y:S05]  /*20710*/  @!P0 NANOSLEEP.SYNCS 0x989680 ;  /* 0x009896800000895d */ /* 0x002fea0003900000 */
[----:B------:R-:W1:Y:S02]  /*20720*/  @!P0 SYNCS.PHASECHK.TRANS64 P0, [R6+URZ+0x13280], R28 ;  /* 0x0132801c060085a7 */ /* 0x000e64000800007f */
[----:B-1----:R-:W-:Y:S05]  /*20730*/  @!P0 BRA `(.L_x_2512) ;  /* 0xfffffffc00f08947 */ /* 0x002fea000383ffff */
[----:B------:R-:W-:Y:S05]  /*20740*/  BRA `(.L_x_2651) ;  /* 0xffffffb000507947 */ /* 0x000fea000383ffff */
.L_x_2513:
[----:B------:R-:W-:Y:S01]  /*20750*/  BSSY B0, `(.L_x_2652) ;  /* 0x0000008000007945 */ /* 0x000fe20003800000 */
[----:B------:R-:W-:Y:S01]  /*20760*/  IMAD.MOV.U32 R13, RZ, RZ, R5 ;  /* 0x000000ffff0d7224 */ /* 0x000fe200078e0005 */
[----:B------:R-:W-:Y:S01]  /*20770*/  MOV R15, 0xffffffff ;  /* 0xffffffff000f7802 */ /* 0x000fe20000000f00 */
[----:B------:R-:W-:Y:S02]  /*20780*/  IMAD.MOV.U32 R12, RZ, RZ, RZ ;  /* 0x000000ffff0c7224 */ /* 0x000fe400078e00ff */
[----:B------:R-:W-:-:S07]  /*20790*/  IMAD.MOV.U32 R11, RZ, RZ, 0x1c1f ;  /* 0x00001c1fff0b7424 */ /* 0x000fce00078e00ff */
[----:B0-----:R-:W-:Y:S05]  /*207a0*/  WARPSYNC.COLLECTIVE R15, `(.L_x_2653) ;  /* 0x000000000f087348 */ /* 0x001fea0003c00000 */
[----:B------:R1:W2:Y:S02]  /*207b0*/  SHFL.IDX P6, R14, R13, R12, R11 ;  /* 0x0000000c0d0e7389 */ /* 0x0002a400000c000b */
[----:B012---:R-:W-:Y:S01]  /*207c0*/  ENDCOLLECTIVE ;  /* 0x000000000000791b */ /* 0x007fe20003800000 */
.L_x_2653:
[----:B------:R-:W-:Y:S05]  /*207d0*/  BSYNC B0 ;  /* 0x0000000000007941 */ /* 0x000fea0003800000 */
.L_x_2652:
        /* <DEDUP_REMOVED lines=10> */
.L_x_2654:
        /* <DEDUP_REMOVED lines=11> */
.L_x_2655:
        /* <DEDUP_REMOVED lines=10> */
.L_x_2656:
        /* <DEDUP_REMOVED lines=11> */
.L_x_2657:
        /* <DEDUP_REMOVED lines=10> */
.L_x_2658:
        /* <DEDUP_REMOVED lines=11> */
.L_x_2659:
        /* <DEDUP_REMOVED lines=10> */
.L_x_2660:
[----:B------:R-:W-:Y:S02]  /*20c70*/  IMAD.MOV.U32 R13, RZ, RZ, R18 ;  /* 0x000000ffff0d7224 */ /* 0x000fe400078e0012 */
[----:B------:R-:W-:Y:S02]  /*20c80*/  IMAD.MOV.U32 R12, RZ, RZ, RZ ;  /* 0x000000ffff0c7224 */ /* 0x000fe400078e00ff */
[----:B------:R-:W-:Y:S01]  /*20c90*/  IMAD.SHL.U32 R3, R3, 0x10, RZ ;  /* 0x0000001003037824 */ /* 0x000fe200078e00ff */
[----:B------:R-:W-:-:S07]  /*20ca0*/  MOV R2, R14 ;  /* 0x0000000e00027202 */ /* 0x000fce0000000f00 */
[----:B------:R-:W-:Y:S05]  /*20cb0*/  WARPSYNC.COLLECTIVE R15, `(.L_x_2661) ;  /* 0x000000000f087348 */ /* 0x000fea0003c00000 */
[----:B------:R0:W1:Y:S02]  /*20cc0*/  SHFL.IDX P6, R14, R13, R12, R11 ;  /* 0x0000000c0d0e7389 */ /* 0x00006400000c000b */
[----:B01----:R-:W-:Y:S01]  /*20cd0*/  ENDCOLLECTIVE ;  /* 0x000000000000791b */ /* 0x003fe20003800000 */
.L_x_2661:
        /* <DEDUP_REMOVED lines=12> */
.L_x_2662:
[----:B------:R-:W-:Y:S01]  /*20da0*/  IMAD.MOV.U32 R2, RZ, RZ, R14 ;  /* 0x000000ffff027224 */ /* 0x000fe200078e000e */
[----:B------:R-:W-:Y:S06]  /*20db0*/  BRA `(.L_x_2663) ;  /* 0xffffffac00bc7947 */ /* 0x000fec000383ffff */
.L_x_2518:
[----:B---3--:R3:W4:Y:S02]  /*20dc0*/  SYNCS.PHASECHK.TRANS64.TRYWAIT P0, [R6+URZ+0x13240], R28 ;  /* 0x0132401c060075a7 */ /* 0x008724000800017f */
[----:B----4-:R-:W-:Y:S05]  /*20dd0*/  @!P0 NANOSLEEP.SYNCS 0x989680 ;  /* 0x009896800000895d */ /* 0x010fea0003900000 */
[----:B------:R-:W4:Y:S02]  /*20de0*/  @!P0 SYNCS.PHASECHK.TRANS64 P0, [R6+URZ+0x13240], R28 ;  /* 0x0132401c060085a7 */ /* 0x000f24000800007f */
[----:B----4-:R-:W-:Y:S05]  /*20df0*/  @!P0 BRA `(.L_x_2518) ;  /* 0xfffffffc00f08947 */ /* 0x010fea000383ffff */
[----:B------:R-:W-:Y:S05]  /*20e00*/  BRA `(.L_x_2664) ;  /* 0xffffffb000187947 */ /* 0x000fea000383ffff */
.L_x_2519:
        /* <DEDUP_REMOVED lines=8> */
.L_x_2666:
[----:B------:R-:W-:Y:S05]  /*20e90*/  BSYNC B0 ;  /* 0x0000000000007941 */ /* 0x000fea0003800000 */
.L_x_2665:
        /* <DEDUP_REMOVED lines=8> */
.L_x_2667:
[----:B------:R-:W-:Y:S02]  /*20f20*/  IMAD.MOV.U32 R13, RZ, RZ, R8 ;  /* 0x000000ffff0d7224 */ /* 0x000fe400078e0008 */
[----:B------:R-:W-:Y:S01]  /*20f30*/  IMAD.MOV.U32 R12, RZ, RZ, 0x1 ;  /* 0x00000001ff0c7424 */ /* 0x000fe200078e00ff */
[----:B------:R-:W-:-:S07]  /*20f40*/  MOV R2, R14 ;  /* 0x0000000e00027202 */ /* 0x000fce0000000f00 */
[----:B------:R-:W-:Y:S05]  /*20f50*/  WARPSYNC.COLLECTIVE R15, `(.L_x_2668) ;  /* 0x000000000f087348 */ /* 0x000fea0003c00000 */
[----:B------:R0:W1:Y:S02]  /*20f60*/  SHFL.IDX P6, R14, R13, R12, R11 ;  /* 0x0000000c0d0e7389 */ /* 0x00006400000c000b */
[----:B01----:R-:W-:Y:S01]  /*20f70*/  ENDCOLLECTIVE ;  /* 0x000000000000791b */ /* 0x003fe20003800000 */
.L_x_2668:
        /* <DEDUP_REMOVED lines=11> */
.L_x_2669:
[----:B------:R-:W-:Y:S01]  /*21030*/  MOV R13, R8 ;  /* 0x00000008000d7202 */ /* 0x000fe20000000f00 */
[----:B------:R-:W-:Y:S02]  /*21040*/  IMAD.MOV.U32 R12, RZ, RZ, 0x2 ;  /* 0x00000002ff0c7424 */ /* 0x000fe400078e00ff */
[----:B------:R-:W-:-:S07]  /*21050*/  IMAD.MOV.U32 R2, RZ, RZ, R14 ;  /* 0x000000ffff027224 */ /* 0x000fce00078e000e */
[----:B------:R-:W-:Y:S05]  /*21060*/  WARPSYNC.COLLECTIVE R15, `(.L_x_2670) ;  /* 0x000000000f087348 */ /* 0x000fea0003c00000 */
[----:B------:R0:W1:Y:S02]  /*21070*/  SHFL.IDX P6, R14, R13, R12, R11 ;  /* 0x0000000c0d0e7389 */ /* 0x00006400000c000b */
[----:B01----:R-:W-:Y:S01]  /*21080*/  ENDCOLLECTIVE ;  /* 0x000000000000791b */ /* 0x003fe20003800000 */
.L_x_2670:
        /* <DEDUP_REMOVED lines=11> */
.L_x_2671:
[----:B------:R-:W-:Y:S02]  /*21140*/  IMAD.MOV.U32 R13, RZ, RZ, R8 ;  /* 0x000000ffff0d7224 */ /* 0x000fe400078e0008 */
[----:B------:R-:W-:Y:S02]  /*21150*/  IMAD.MOV.U32 R12, RZ, RZ, 0x3 ;  /* 0x00000003ff0c7424 */ /* 0x000fe400078e00ff */
[----:B------:R-:W-:-:S07]  /*21160*/  IMAD.MOV.U32 R2, RZ, RZ, R14 ;  /* 0x000000ffff027224 */ /* 0x000fce00078e000e */
[----:B------:R-:W-:Y:S05]  /*21170*/  WARPSYNC.COLLECTIVE R15, `(.L_x_2672) ;  /* 0x000000000f087348 */ /* 0x000fea0003c00000 */
[----:B------:R0:W1:Y:S02]  /*21180*/  SHFL.IDX P6, R14, R13, R12, R11 ;  /* 0x0000000c0d0e7389 */ /* 0x00006400000c000b */
[----:B01----:R-:W-:Y:S01]  /*21190*/  ENDCOLLECTIVE ;  /* 0x000000000000791b */ /* 0x003fe20003800000 */
.L_x_2672:
        /* <DEDUP_REMOVED lines=11> */
.L_x_2673:
[----:B------:R-:W-:Y:S02]  /*21250*/  IMAD.MOV.U32 R13, RZ, RZ, R4 ;  /* 0x000000ffff0d7224 */ /* 0x000fe400078e0004 */
[----:B------:R-:W-:Y:S02]  /*21260*/  IMAD.MOV.U32 R12, RZ, RZ, RZ ;  /* 0x000000ffff0c7224 */ /* 0x000fe400078e00ff */
[----:B------:R-:W-:-:S07]  /*21270*/  IMAD.MOV.U32 R2, RZ, RZ, R14 ;  /* 0x000000ffff027224 */ /* 0x000fce00078e000e */
[----:B------:R-:W-:Y:S05]  /*21280*/  WARPSYNC.COLLECTIVE R15, `(.L_x_2674) ;  /* 0x000000000f087348 */ /* 0x000fea0003c00000 */
[----:B------:R0:W1:Y:S02]  /*21290*/  SHFL.IDX P6, R14, R13, R12, R11 ;  /* 0x0000000c0d0e7389 */ /* 0x00006400000c000b */
[----:B01----:R-:W-:Y:S01]  /*212a0*/  ENDCOLLECTIVE ;  /* 0x000000000000791b */ /* 0x003fe20003800000 */
.L_x_2674:
        /* <DEDUP_REMOVED lines=11> */
.L_x_2675:
[----:B------:R-:W-:Y:S01]  /*21360*/  MOV R2, R14 ;  /* 0x0000000e00027202 */ /* 0x000fe20000000f00 */
[----:B------:R-:W-:Y:S06]  /*21370*/  BRA `(.L_x_2676) ;  /* 0xffffffac00a47947 */ /* 0x000fec000383ffff */
.L_x_2524:
[----:B------:R0:W0:Y:S02]  /*21380*/  SYNCS.PHASECHK.TRANS64.TRYWAIT P2, [R2+URZ+0x13270], R0 ;  /* 0x01327000020075a7 */ /* 0x000024000804017f */
[----:B0-----:R-:W-:Y:S05]  /*21390*/  @!P2 NANOSLEEP.SYNCS 0x989680 ;  /* 0x009896800000a95d */ /* 0x001fea0003900000 */
[----:B------:R-:W0:Y:S02]  /*213a0*/  @!P2 SYNCS.PHASECHK.TRANS64 P2, [R2+URZ+0x13270], R0 ;  /* 0x013270000200a5a7 */ /* 0x000e24000804007f */
[----:B0-----:R-:W-:Y:S05]  /*213b0*/  @!P2 BRA `(.L_x_2524) ;  /* 0xfffffffc00f0a947 */ /* 0x001fea000383ffff */
[----:B------:R-:W-:Y:S05]  /*213c0*/  BRA `(.L_x_2677) ;  /* 0xffffffb000087947 */ /* 0x000fea000383ffff */
.L_x_2526:
[----:B------:R0:W0:Y:S02]  /*213d0*/  SYNCS.PHASECHK.TRANS64.TRYWAIT P2, [R2+URZ+0x13260], R0 ;  /* 0x01326000020075a7 */ /* 0x000024000804017f */
[----:B0-----:R-:W-:Y:S05]  /*213e0*/  @!P2 NANOSLEEP.SYNCS 0x989680 ;  /* 0x009896800000a95d */ /* 0x001fea0003900000 */
[----:B------:R-:W0:Y:S02]  /*213f0*/  @!P2 SYNCS.PHASECHK.TRANS64 P2, [R2+URZ+0x13260], R0 ;  /* 0x013260000200a5a7 */ /* 0x000e24000804007f */
[----:B0-----:R-:W-:Y:S05]  /*21400*/  @!P2 BRA `(.L_x_2526) ;  /* 0xfffffffc00f0a947 */ /* 0x001fea000383ffff */
[----:B------:R-:W-:Y:S05]  /*21410*/  BRA `(.L_x_2678) ;  /* 0xffffffb000187947 */ /* 0x000fea000383ffff */
.L_x_2534:
[----:B0-----:R0:W2:Y:S02]  /*21420*/  SYNCS.PHASECHK.TRANS64.TRYWAIT P1, [R3+URZ+0x13270], R0 ;  /* 0x01327000030075a7 */ /* 0x0010a4000802017f */
[----:B--2---:R-:W-:Y:S05]  /*21430*/  @!P1 NANOSLEEP.SYNCS 0x989680 ;  /* 0x009896800000995d */ /* 0x004fea0003900000 */
[----:B------:R-:W2:Y:S02]  /*21440*/  @!P1 SYNCS.PHASECHK.TRANS64 P1, [R3+URZ+0x13270], R0 ;  /* 0x01327000030095a7 */ /* 0x000ea4000802007f */
[----:B--2---:R-:W-:Y:S05]  /*21450*/  @!P1 BRA `(.L_x_2534) ;  /* 0xfffffffc00f09947 */ /* 0x004fea000383ffff */
[----:B------:R-:W-:Y:S05]  /*21460*/  BRA `(.L_x_2679) ;  /* 0xffffffb400607947 */ /* 0x000fea000383ffff */
.L_x_2536:
[----:B0-----:R0:W2:Y:S02]  /*21470*/  SYNCS.PHASECHK.TRANS64.TRYWAIT P1, [R3+URZ+0x13260], R0 ;  /* 0x01326000030075a7 */ /* 0x0010a4000802017f */
[----:B--2---:R-:W-:Y:S05]  /*21480*/  @!P1 NANOSLEEP.SYNCS 0x989680 ;  /* 0x009896800000995d */ /* 0x004fea0003900000 */
[----:B------:R-:W2:Y:S02]  /*21490*/  @!P1 SYNCS.PHASECHK.TRANS64 P1, [R3+URZ+0x13260], R0 ;  /* 0x01326000030095a7 */ /* 0x000ea4000802007f */
[----:B--2---:R-:W-:Y:S05]  /*214a0*/  @!P1 BRA `(.L_x_2536) ;  /* 0xfffffffc00f09947 */ /* 0x004fea000383ffff */
[----:B------:R-:W-:Y:S05]  /*214b0*/  BRA `(.L_x_2680) ;  /* 0xffffffb400707947 */ /* 0x000fea000383ffff */
.L_x_2541:
[----:B------:R-:W-:Y:S01]  /*214c0*/  BSSY B0, `(.L_x_2681) ;  /* 0x0000008000007945 */ /* 0x000fe20003800000 */
[----:B------:R-:W-:Y:S02]  /*214d0*/  IMAD.MOV.U32 R13, RZ, RZ, R24 ;  /* 0x000000ffff0d7224 */ /* 0x000fe400078e0018 */
[----:B------:R-:W-:Y:S02]  /*214e0*/  IMAD.MOV.U32 R12, RZ, RZ, RZ ;  /* 0x000000ffff0c7224 */ /* 0x000fe400078e00ff */
[----:B------:R-:W-:Y:S02]  /*214f0*/  IMAD.MOV.U32 R11, RZ, RZ, 0x1f ;  /* 0x0000001fff0b7424 */ /* 0x000fe400078e00ff */
[----:B------:R-:W-:-:S07]  /*21500*/  IMAD.MOV.U32 R15, RZ, RZ, -0x1 ;  /* 0xffffffffff0f7424 */ /* 0x000fce00078e00ff */
[----:B-12--5:R-:W-:Y:S05]  /*21510*/  WARPSYNC.COLLECTIVE R15, `(.L_x_2682) ;  /* 0x000000000f087348 */ /* 0x026fea0003c00000 */
[----:B------:R0:W3:Y:S02]  /*21520*/  SHFL.IDX P6, R14, R13, R12, R11 ;  /* 0x0000000c0d0e7389 */ /* 0x0000e400000c000b */
[----:B0123-5:R-:W-:Y:S01]  /*21530*/  ENDCOLLECTIVE ;  /* 0x000000000000791b */ /* 0x02ffe20003800000 */
.L_x_2682:
[----:B------:R-:W-:Y:S05]  /*21540*/  BSYNC B0 ;  /* 0x0000000000007941 */ /* 0x000fea0003800000 */
.L_x_2681:
        /* <DEDUP_REMOVED lines=9> */
.L_x_2683:
[----:B------:R-:W-:Y:S02]  /*215e0*/  ULDC UR4, c[0x0][0xc3c] ;  /* 0x00030f0000047ab9 */ /* 0x000fe40000000800 */
[----:B------:R-:W-:-:S13]  /*215f0*/  ISETP.GE.OR P1, PT, R8, UR4, !P0 ;  /* 0x0000000408007c0c */ /* 0x000fda000c726670 */
[----:B------:R-:W0:Y:S08]  /*21600*/  @!P1 LDC.64 R2, c[0x0][0xc80] ;  /* 0x00032000ff029b82 */ /* 0x000e300000000a00 */
[----:B------:R-:W1:Y:S01]  /*21610*/  @!P1 LDC.64 R4, c[0x0][0xc78] ;  /* 0x00031e00ff049b82 */ /* 0x000e620000000a00 */
[----:B------:R-:W-:Y:S02]  /*21620*/  CS2R R24, SRZ ;  /* 0x0000000000187805 */ /* 0x000fe4000001ff00 */
[----:B------:R-:W-:Y:S01]  /*21630*/  MOV R11, RZ ;  /* 0x000000ff000b7202 */ /* 0x000fe20000000f00 */
[----:B------:R-:W-:-:S02]  /*21640*/  IMAD.MOV.U32 R6, RZ, RZ, R14 ;  /* 0x000000ffff067224 */ /* 0x000fc400078e000e */
        /* <DEDUP_REMOVED lines=17> */
.L_x_2684:
        /* <DEDUP_REMOVED lines=8> */
.L_x_2685:
        /* <DEDUP_REMOVED lines=8> */
.L_x_2686:
        /* <DEDUP_REMOVED lines=8> */
.L_x_2687:
        /* <DEDUP_REMOVED lines=8> */
.L_x_2688:
        /* <DEDUP_REMOVED lines=9> */
.L_x_2689:
[----:B------:R-:W-:Y:S01]  /*219f0*/  IMAD.MOV.U32 R3, RZ, RZ, R14 ;  /* 0x000000ffff037224 */ /* 0x000fe200078e000e */
[----:B------:R-:W-:Y:S06]  /*21a00*/  BRA `(.L_x_2690) ;  /* 0xffffffb400f87947 */ /* 0x000fec000383ffff */
.L_x_2544:
[----:B------:R-:W-:Y:S01]  /*21a10*/  BSSY B0, `(.L_x_2691) ;  /* 0x0000008000007945 */ /* 0x000fe20003800000 */
[----:B------:R-:W-:Y:S01]  /*21a20*/  IMAD.MOV.U32 R13, RZ, RZ, R2 ;  /* 0x000000ffff0d7224 */ /* 0x000fe200078e0002 */
[----:B------:R-:W-:Y:S01]  /*21a30*/  MOV R12, 0x1 ;  /* 0x00000001000c7802 */ /* 0x000fe20000000f00 */
[----:B------:R-:W-:Y:S02]  /*21a40*/  IMAD.MOV.U32 R11, RZ, RZ, RZ ;  /* 0x000000ffff0b7224 */ /* 0x000fe400078e00ff */
[----:B------:R-:W-:-:S07]  /*21a50*/  IMAD.MOV.U32 R15, RZ, RZ, -0x1 ;  /* 0xffffffffff0f7424 */ /* 0x000fce00078e00ff */
[----:B-----5:R-:W-:Y:S05]  /*21a60*/  WARPSYNC.COLLECTIVE R15, `(.L_x_2692) ;  /* 0x000000000f087348 */ /* 0x020fea0003c00000 */
[----:B------:R0:W1:Y:S02]  /*21a70*/  SHFL.UP P6, R14, R13, R12, R11 ;  /* 0x0400000c0d0e7389 */ /* 0x00006400000c000b */
[----:B01---5:R-:W-:Y:S01]  /*21a80*/  ENDCOLLECTIVE ;  /* 0x000000000000791b */ /* 0x023fe20003800000 */
.L_x_2692:
[----:B------:R-:W-:Y:S05]  /*21a90*/  BSYNC B0 ;  /* 0x0000000000007941 */ /* 0x000fea0003800000 */
.L_x_2691:
[----:B------:R-:W-:Y:S01]  /*21aa0*/  IMAD.MOV.U32 R3, RZ, RZ, R14 ;  /* 0x000000ffff037224 */ /* 0x000fe200078e000e */
[----:B------:R-:W-:Y:S01]  /*21ab0*/  MOV R15, 0xffffffff ;  /* 0xffffffff000f7802 */ /* 0x000fe20000000f00 */
[----:B------:R-:W-:Y:S02]  /*21ac0*/  IMAD.MOV.U32 R12, RZ, RZ, 0x2 ;  /* 0x00000002ff0c7424 */ /* 0x000fe400078e00ff */
[----:B------:R-:W-:Y:S01]  /*21ad0*/  IMAD.MOV.U32 R11, RZ, RZ, RZ ;  /* 0x000000ffff0b7224 */ /* 0x000fe200078e00ff */
[----:B------:R-:W-:-:S05]  /*21ae0*/  SEL R3, R3, RZ, P1 ;  /* 0x000000ff03037207 */ /* 0x000fca0000800000 */
[----:B------:R-:W-:-:S04]  /*21af0*/  IMAD.IADD R2, R2, 0x1, R3 ;  /* 0x0000000102027824 */ /* 0x000fc800078e0203 */
[----:B------:R-:W-:-:S07]  /*21b00*/  IMAD.MOV.U32 R13, RZ, RZ, R2 ;  /* 0x000000ffff0d7224 */ /* 0x000fce00078e0002 */
[----:B------:R-:W-:Y:S05]  /*21b10*/  WARPSYNC.COLLECTIVE R15, `(.L_x_2693) ;  /* 0x000000000f087348 */ /* 0x000fea0003c00000 */
[----:B------:R0:W1:Y:S02]  /*21b20*/  SHFL.UP P6, R14, R13, R12, R11 ;  /* 0x0400000c0d0e7389 */ /* 0x00006400000c000b */
[----:B01----:R-:W-:Y:S01]  /*21b30*/  ENDCOLLECTIVE ;  /* 0x000000000000791b */ /* 0x003fe20003800000 */
.L_x_2693:
        /* <DEDUP_REMOVED lines=8> */
.L_x_2694:
        /* <DEDUP_REMOVED lines=8> */
.L_x_2695:
        /* <DEDUP_REMOVED lines=8> */
.L_x_2696:
[----:B------:R-:W-:Y:S01]  /*21cc0*/  MOV R12, 0x1f ;  /* 0x0000001f000c7802 */ /* 0x000fe20000000f00 */
        /* <DEDUP_REMOVED lines=8> */
.L_x_2697:
[----:B------:R-:W-:Y:S01]  /*21d50*/  IMAD.MOV.U32 R3, RZ, RZ, R14 ;  /* 0x000000ffff037224 */ /* 0x000fe200078e000e */
[----:B------:R-:W-:Y:S06]  /*21d60*/  BRA `(.L_x_2698) ;  /* 0xffffffb400c47947 */ /* 0x000fec000383ffff */
.L_x_2546:
[----:B------:R-:W-:Y:S01]  /*21d70*/  BSSY B0, `(.L_x_2699) ;  /* 0x0000006000007945 */ /* 0x000fe20003800000 */
[----:B------:R-:W-:Y:S01]  /*21d80*/  PLOP3.LUT P6, PT, P6, PT, PT, 0x8, 0x0 ;  /* 0x000000000000781c */ /* 0x000fe200037ce170 */
[----:B------:R-:W-:-:S12]  /*21d90*/  IMAD.MOV.U32 R15, RZ, RZ, -0x1 ;  /* 0xffffffffff0f7424 */ /* 0x000fd800078e00ff */
[----:B0----5:R-:W-:Y:S05]  /*21da0*/  WARPSYNC.COLLECTIVE R15, `(.L_x_2700) ;  /* 0x000000000f087348 */ /* 0x021fea0003c00000 */
[----:B------:R-:W-:Y:S01]  /*21db0*/  VOTE.ANY R14, PT, P6 ;  /* 0x00000000000e7806 */ /* 0x000fe200030e0100 */
[----:B0----5:R-:W-:Y:S06]  /*21dc0*/  ENDCOLLECTIVE ;  /* 0x000000000000791b */ /* 0x021fec0003800000 */
.L_x_2700:
[----:B------:R-:W-:Y:S05]  /*21dd0*/  BSYNC B0 ;  /* 0x0000000000007941 */ /* 0x000fea0003800000 */
.L_x_2699:
[----:B------:R-:W-:Y:S01]  /*21de0*/  IMAD.MOV.U32 R3, RZ, RZ, R14 ;  /* 0x000000ffff037224 */ /* 0x000fe200078e000e */
[----:B------:R-:W-:Y:S01]  /*21df0*/  MOV R15, 0xffffffff ;  /* 0xffffffff000f7802 */ /* 0x000fe20000000f00 */
[----:B------:R-:W-:Y:S02]  /*21e00*/  IMAD.MOV.U32 R13, RZ, RZ, R25 ;  /* 0x000000ffff0d7224 */ /* 0x000fe400078e0019 */
[----:B------:R-:W0:Y:S01]  /*21e10*/  POPC R6, R3 ;  /* 0x0000000300067309 */ /* 0x000e220000000000 */
[----:B------:R-:W-:Y:S02]  /*21e20*/  IMAD.MOV.U32 R11, RZ, RZ, 0x1f ;  /* 0x0000001fff0b7424 */ /* 0x000fe400078e00ff */
[----:B0-----:R-:W-:Y:S02]  /*21e30*/  IMAD.MOV.U32 R12, RZ, RZ, R6 ;  /* 0x000000ffff0c7224 */ /* 0x001fe400078e0006 */
[----:B------:R-:W-:-:S07]  /*21e40*/  IMAD.IADD R27, R6, 0x1, R27 ;  /* 0x00000001061b7824 */ /* 0x000fce00078e021b */
[----:B------:R-:W-:Y:S05]  /*21e50*/  WARPSYNC.COLLECTIVE R15, `(.L_x_2701) ;  /* 0x000000000f087348 */ /* 0x000fea0003c00000 */
[----:B------:R0:W1:Y:S02]  /*21e60*/  SHFL.IDX P6, R14, R13, R12, R11 ;  /* 0x0000000c0d0e7389 */ /* 0x00006400000c000b */
[----:B01----:R-:W-:Y:S01]  /*21e70*/  ENDCOLLECTIVE ;  /* 0x000000000000791b */ /* 0x003fe20003800000 */
.L_x_2701:
[----:B------:R-:W-:Y:S02]  /*21e80*/  IMAD.MOV.U32 R13, RZ, RZ, R5 ;  /* 0x000000ffff0d7224 */ /* 0x000fe400078e0005 */
[----:B------:R-:W-:-:S07]  /*21e90*/  IMAD.MOV.U32 R25, RZ, RZ, R14 ;  /* 0x000000ffff197224 */ /* 0x000fce00078e000e */
[----:B------:R-:W-:Y:S05]  /*21ea0*/  WARPSYNC.COLLECTIVE R15, `(.L_x_2702) ;  /* 0x000000000f087348 */ /* 0x000fea0003c00000 */
[----:B------:R0:W1:Y:S02]  /*21eb0*/  SHFL.IDX P6, R14, R13, R12, R11 ;  /* 0x0000000c0d0e7389 */ /* 0x00006400000c000b */
[----:B01----:R-:W-:Y:S01]  /*21ec0*/  ENDCOLLECTIVE ;  /* 0x000000000000791b */ /* 0x003fe20003800000 */
.L_x_2702:
[----:B------:R-:W-:Y:S01]  /*21ed0*/  IMAD.MOV.U32 R5, RZ, RZ, R14 ;  /* 0x000000ffff057224 */ /* 0x000fe200078e000e */
[----:B------:R-:W-:Y:S06]  /*21ee0*/  BRA `(.L_x_2703) ;  /* 0xffffffb400a47947 */ /* 0x000fec000383ffff */
.L_x_2548:
[----:B------:R-:W-:Y:S01]  /*21ef0*/  BSSY B0, `(.L_x_2704) ;  /* 0x0000008000007945 */ /* 0x000fe20003800000 */
[----:B------:R-:W-:Y:S01]  /*21f00*/  IMAD.MOV.U32 R13, RZ, RZ, R2 ;  /* 0x000000ffff0d7224 */ /* 0x000fe200078e0002 */
[----:B------:R-:W-:Y:S01]  /*21f10*/  MOV R15, 0xffffffff ;  /* 0xffffffff000f7802 */ /* 0x000fe20000000f00 */
[----:B------:R-:W-:Y:S02]  /*21f20*/  IMAD.MOV.U32 R12, RZ, RZ, R6 ;  /* 0x000000ffff0c7224 */ /* 0x000fe400078e0006 */
[----:B------:R-:W-:-:S07]  /*21f30*/  IMAD.MOV.U32 R11, RZ, RZ, 0x1f ;  /* 0x0000001fff0b7424 */ /* 0x000fce00078e00ff */
[----:B0-23-5:R-:W-:Y:S05]  /*21f40*/  WARPSYNC.COLLECTIVE R15, `(.L_x_2705) ;  /* 0x000000000f087348 */ /* 0x02dfea0003c00000 */
[----:B------:R1:W4:Y:S02]  /*21f50*/  SHFL.IDX P6, R14, R13, R12, R11 ;  /* 0x0000000c0d0e7389 */ /* 0x00032400000c000b */
[----:B012345:R-:W-:Y:S01]  /*21f60*/  ENDCOLLECTIVE ;  /* 0x000000000000791b */ /* 0x03ffe20003800000 */
.L_x_2705:
[----:B------:R-:W-:Y:S05]  /*21f70*/  BSYNC B0 ;  /* 0x0000000000007941 */ /* 0x000fea0003800000 */
.L_x_2704:
[----:B------:R-:W-:Y:S01]  /*21f80*/  IMAD.MOV.U32 R24, RZ, RZ, R14 ;  /* 0x000000ffff187224 */ /* 0x000fe200078e000e */
[----:B------:R-:W-:Y:S06]  /*21f90*/  BRA `(.L_x_2547) ;  /* 0xffffffb400907947 */ /* 0x000fec000383ffff */
.L_x_2554:
[----:B0-----:R0:W3:Y:S02]  /*21fa0*/  SYNCS.PHASECHK.TRANS64.TRYWAIT P0, [R5+URZ+0x13220], R0 ;  /* 0x01322000050075a7 */ /* 0x0010e4000800017f */
[----:B---3--:R-:W-:Y:S05]  /*21fb0*/  @!P0 NANOSLEEP.SYNCS 0x989680 ;  /* 0x009896800000895d */ /* 0x008fea0003900000 */
[----:B------:R-:W3:Y:S02]  /*21fc0*/  @!P0 SYNCS.PHASECHK.TRANS64 P0, [R5+URZ+0x13220], R0 ;  /* 0x01322000050085a7 */ /* 0x000ee4000800007f */
[----:B---3--:R-:W-:Y:S05]  /*21fd0*/  @!P0 BRA `(.L_x_2554) ;  /* 0xfffffffc00f08947 */ /* 0x008fea000383ffff */
[----:B------:R-:W-:Y:S05]  /*21fe0*/  BRA `(.L_x_2706) ;  /* 0xffffffbc00f87947 */ /* 0x000fea000383ffff */
.L_x_2555:
[----:B------:R-:W3:Y:S01]  /*21ff0*/  S2R R2, SR_TID.X ;  /* 0x0000000000027919 */ /* 0x000ee20000002100 */
[----:B------:R-:W-:Y:S01]  /*22000*/  BSSY B0, `(.L_x_2707) ;  /* 0x000000a000007945 */ /* 0x000fe20003800000 */
[----:B------:R-:W-:Y:S02]  /*22010*/  IMAD.MOV.U32 R12, RZ, RZ, RZ ;  /* 0x000000ffff0c7224 */ /* 0x000fe400078e00ff */
        /* <DEDUP_REMOVED lines=8> */
.L_x_2708:
[----:B------:R-:W-:Y:S05]  /*220a0*/  BSYNC B0 ;  /* 0x0000000000007941 */ /* 0x000fea0003800000 */
.L_x_2707:
[----:B------:R-:W-:Y:S05]  /*220b0*/  BRA `(.L_x_2709) ;  /* 0xffffffbc00e07947 */ /* 0x000fea000383ffff */
.L_x_2556:
[----:B------:R-:W-:Y:S01]  /*220c0*/  BSSY B0, `(.L_x_2710) ;  /* 0x0000006000007945 */ /* 0x000fe20003800000 */
[----:B------:R-:W-:-:S07]  /*220d0*/  IMAD.MOV.U32 R15, RZ, RZ, -0x1 ;  /* 0xffffffffff0f7424 */ /* 0x000fce00078e00ff */
[----:B012--5:R-:W-:Y:S05]  /*220e0*/  WARPSYNC.COLLECTIVE R15, `(.L_x_2711) ;  /* 0x000000000f0c7348 */ /* 0x027fea0003c00000 */
[----:B------:R-:W-:Y:S02]  /*220f0*/  ELECT P6, UR62, PT ;  /* 0x00000000003e782f */ /* 0x000fe400038c0000 */
[----:B------:R-:W-:Y:S01]  /*22100*/  MOV R14, UR62 ;  /* 0x0000003e000e7c02 */ /* 0x000fe20008000f00 */
[----:B012--5:R-:W-:Y:S10]  /*22110*/  ENDCOLLECTIVE ;  /* 0x000000000000791b */ /* 0x027ff40003800000 */
.L_x_2711:
[----:B------:R-:W-:Y:S05]  /*22120*/  BSYNC B0 ;  /* 0x0000000000007941 */ /* 0x000fea0003800000 */
.L_x_2710:
[----:B------:R-:W-:Y:S05]  /*22130*/  BRA `(.L_x_2712) ;  /* 0xffffffbc00d47947 */ /* 0x000fea000383ffff */
.L_x_2558:
[----:B0-----:R0:W3:Y:S02]  /*22140*/  SYNCS.PHASECHK.TRANS64.TRYWAIT P1, [R3+URZ+0x13240], R2 ;  /* 0x01324002030075a7 */ /* 0x0010e4000802017f */
[----:B---3--:R-:W-:Y:S05]  /*22150*/  @!P1 NANOSLEEP.SYNCS 0x989680 ;  /* 0x009896800000995d */ /* 0x008fea0003900000 */
[----:B------:R-:W3:Y:S02]  /*22160*/  @!P1 SYNCS.PHASECHK.TRANS64 P1, [R3+URZ+0x13240], R2 ;  /* 0x01324002030095a7 */ /* 0x000ee4000802007f */
[----:B---3--:R-:W-:Y:S05]  /*22170*/  @!P1 BRA `(.L_x_2558) ;  /* 0xfffffffc00f09947 */ /* 0x008fea000383ffff */
[----:B------:R-:W-:Y:S05]  /*22180*/  BRA `(.L_x_2713) ;  /* 0xffffffbc00f87947 */ /* 0x000fea000383ffff */
.L_x_2560:
[----:B---3--:R3:W4:Y:S02]  /*22190*/  SYNCS.PHASECHK.TRANS64.TRYWAIT P1, [R29+URZ+0x13240], R0 ;  /* 0x013240001d0075a7 */ /* 0x008724000802017f */
[----:B----4-:R-:W-:Y:S05]  /*221a0*/  @!P1 NANOSLEEP.SYNCS 0x989680 ;  /* 0x009896800000995d */ /* 0x010fea0003900000 */
[----:B------:R-:W4:Y:S02]  /*221b0*/  @!P1 SYNCS.PHASECHK.TRANS64 P1, [R29+URZ+0x13240], R0 ;  /* 0x013240001d0095a7 */ /* 0x000f24000802007f */
[----:B----4-:R-:W-:Y:S05]  /*221c0*/  @!P1 BRA `(.L_x_2560) ;  /* 0xfffffffc00f09947 */ /* 0x010fea000383ffff */
[----:B------:R-:W-:Y:S05]  /*221d0*/  BRA `(.L_x_2714) ;  /* 0xffffffc000087947 */ /* 0x000fea000383ffff */
.L_x_2562:
[----:B----4-:R4:W0:Y:S02]  /*221e0*/  SYNCS.PHASECHK.TRANS64.TRYWAIT P1, [R3+URZ+0x13260], R2 ;  /* 0x01326002030075a7 */ /* 0x010824000802017f */
[----:B0-----:R-:W-:Y:S05]  /*221f0*/  @!P1 NANOSLEEP.SYNCS 0x989680 ;  /* 0x009896800000995d */ /* 0x001fea0003900000 */
[----:B------:R-:W0:Y:S02]  /*22200*/  @!P1 SYNCS.PHASECHK.TRANS64 P1, [R3+URZ+0x13260], R2 ;  /* 0x01326002030095a7 */ /* 0x000e24000802007f */
[----:B0-----:R-:W-:Y:S05]  /*22210*/  @!P1 BRA `(.L_x_2562) ;  /* 0xfffffffc00f09947 */ /* 0x001fea000383ffff */
[----:B------:R-:W-:Y:S05]  /*22220*/  BRA `(.L_x_2715) ;  /* 0xffffffc000047947 */ /* 0x000fea000383ffff */
.L_x_2564:
[----:B------:R0:W0:Y:S02]  /*22230*/  SYNCS.PHASECHK.TRANS64.TRYWAIT P1, [R29+URZ+0x13260], R0 ;  /* 0x013260001d0075a7 */ /* 0x000024000802017f */
[----:B0-----:R-:W-:Y:S05]  /*22240*/  @!P1 NANOSLEEP.SYNCS 0x989680 ;  /* 0x009896800000995d */ /* 0x001fea0003900000 */
[----:B------:R-:W0:Y:S02]  /*22250*/  @!P1 SYNCS.PHASECHK.TRANS64 P1, [R29+URZ+0x13260], R0 ;  /* 0x013260001d0095a7 */ /* 0x000e24000802007f */
[----:B0-----:R-:W-:Y:S05]  /*22260*/  @!P1 BRA `(.L_x_2564) ;  /* 0xfffffffc00f09947 */ /* 0x001fea000383ffff */
[----:B------:R-:W-:Y:S05]  /*22270*/  BRA `(.L_x_2716) ;  /* 0xffffffc000007947 */ /* 0x000fea000383ffff */
.L_x_2566:
[----:B------:R0:W0:Y:S02]  /*22280*/  SYNCS.PHASECHK.TRANS64.TRYWAIT P1, [R3+URZ+0x13280], R2 ;  /* 0x01328002030075a7 */ /* 0x000024000802017f */
[----:B0-----:R-:W-:Y:S05]  /*22290*/  @!P1 NANOSLEEP.SYNCS 0x989680 ;  /* 0x009896800000995d */ /* 0x001fea0003900000 */
[----:B------:R-:W0:Y:S02]  /*222a0*/  @!P1 SYNCS.PHASECHK.TRANS64 P1, [R3+URZ+0x13280], R2 ;  /* 0x01328002030095a7 */ /* 0x000e24000802007f */
[----:B0-----:R-:W-:Y:S05]  /*222b0*/  @!P1 BRA `(.L_x_2566) ;  /* 0xfffffffc00f09947 */ /* 0x001fea000383ffff */
[----:B------:R-:W-:Y:S05]  /*222c0*/  BRA `(.L_x_2717) ;  /* 0xffffffbc00fc7947 */ /* 0x000fea000383ffff */
.L_x_2718:
        /* <DEDUP_REMOVED lines=11> */
.L_x_2727:


//--------------------- .nv.global.init           --------------------------
	.section	.nv.global.init,"aw",@progbits
	.align	4
.nv.global.init:
	.type		_ZZN5flash28permute_output_fp8_VcolmajorIN4cute6TensorINS1_11ArrayEngineIfLm32EEENS1_6LayoutINS1_5tupleIJNS6_IJNS1_1CILi2EEES8_NS7_ILi8EEEEEENS7_ILi1EEESB_EEENS6_IJNS6_IJSB_S8_NS7_ILi4EEEEEENS7_ILi0EEESF_EEEEEEEEEvRT_E9upper_map,@object
	.size		_ZZN5flash28permute_output_fp8_VcolmajorIN4cute6TensorINS1_11ArrayEngineIfLm32EEENS1_6LayoutINS1_5tupleIJNS6_IJNS1_1CILi2EEES8_NS7_ILi8EEEEEENS7_ILi1EEESB_EEENS6_IJNS6_IJSB_S8_NS7_ILi4EEEEEENS7_ILi0EEESF_EEEEEEEEEvRT_E9upper_map,($str$23 - _ZZN5flash28permute_output_fp8_VcolmajorIN4cute6TensorINS1_11ArrayEngineIfLm32EEENS1_6LayoutINS1_5tupleIJNS6_IJNS1_1CILi2EEES8_NS7_ILi8EEEEEENS7_ILi1EEESB_EEENS6_IJNS6_IJSB_S8_NS7_ILi4EEEEEENS7_ILi0EEESF_EEEEEEEEEvRT_E9upper_map)
_ZZN5flash28permute_output_fp8_VcolmajorIN4cute6TensorINS1_11ArrayEngineIfLm32EEENS1_6LayoutINS1_5tupleIJNS6_IJNS1_1CILi2EEES8_NS7_ILi8EEEEEENS7_ILi1EEESB_EEENS6_IJNS6_IJSB_S8_NS7_ILi4EEEEEENS7_ILi0EEESF_EEEEEEEEEvRT_E9upper_map:
        /*0000*/ 	.byte	0x00, 0x00, 0x00, 0x00, 0x02, 0x00, 0x00, 0x00, 0x03, 0x00, 0x00, 0x00, 0x01, 0x00, 0x00, 0x00
	.type		$str$23,@object
	.size		$str$23,($str$24 - $str$23)
$str$23:
        /*0010*/ 	.byte	0x28, 0x61, 0x64, 0x64, 0x72, 0x65, 0x73, 0x73, 0x20, 0x26, 0x20, 0x6d, 0x61, 0x73, 0x6b, 0x29
        /*0020*/ 	.byte	0x20, 0x3d, 0x3d, 0x20, 0x30, 0x00
	.type		$str$24,@object
	.size		$str$24,(__unnamed_5 - $str$24)
$str$24:
        /*0026*/ 	.byte	0x2f, 0x74, 0x6d, 0x70, 0x2f, 0x6f, 0x73, 0x73, 0x5f, 0x6b, 0x65, 0x72, 0x6e, 0x65, 0x6c, 0x73
        /*0036*/ 	.byte	0x5f, 0x73, 0x72, 0x63, 0x2f, 0x66, 0x6c, 0x61, 0x73, 0x68, 0x5f, 0x61, 0x74, 0x74, 0x65, 0x6e
        /*0046*/ 	.byte	0x74, 0x69, 0x6f, 0x6e, 0x2f, 0x63, 0x73, 0x72, 0x63, 0x2f, 0x63, 0x75, 0x74, 0x6c, 0x61, 0x73
        /*0056*/ 	.byte	0x73, 0x2f, 0x69, 0x6e, 0x63, 0x6c, 0x75, 0x64, 0x65, 0x2f, 0x63, 0x75, 0x74, 0x65, 0x2f, 0x70
        /*0066*/ 	.byte	0x6f, 0x69, 0x6e, 0x74, 0x65, 0x72, 0x5f, 0x66, 0x6c, 0x61, 0x67, 0x67, 0x65, 0x64, 0x2e, 0x68
        /*0076*/ 	.byte	0x70, 0x70, 0x00
	.type		__unnamed_5,@object
	.size		__unnamed_5,(__unnamed_6 - __unnamed_5)
__unnamed_5:
        /* <DEDUP_REMOVED lines=24> */
        /*01f9*/ 	.byte	0x26, 0x5d, 0x00
	.type		__unnamed_6,@object
	.size		__unnamed_6,(__unnamed_4 - __unnamed_6)
__unnamed_6:
        /* <DEDUP_REMOVED lines=24> */
        /*037c*/ 	.byte	0x3e, 0x3e, 0x20, 0x26, 0x5d, 0x00
	.type		__unnamed_4,@object
	.size		__unnamed_4,(__unnamed_2 - __unnamed_4)
__unnamed_4:
        /* <DEDUP_REMOVED lines=28> */
        /*0542*/ 	.byte	0x3a, 0x43, 0x3c, 0x31, 0x30, 0x32, 0x34, 0x30, 0x3e, 0x3e, 0x3e, 0x3e, 0x3e, 0x5d, 0x00
	.type		__unnamed_2,@object
	.size		__unnamed_2,(__unnamed_1 - __unnamed_2)
__unnamed_2:
        /* <DEDUP_REMOVED lines=29> */
	.type		__unnamed_1,@object
	.size		__unnamed_1,(__unnamed_3 - __unnamed_1)
__unnamed_1:
        /* <DEDUP_REMOVED lines=29> */
        /*08f0*/ 	.byte	0x00
	.type		__unnamed_3,@object
	.size		__unnamed_3,(.L_2 - __unnamed_3)
__unnamed_3:
        /* <DEDUP_REMOVED lines=30> */
.L_2:


//--------------------- .nv.shared._ZN7cutlass13device_kernelIN5flash11enable_sm90INS1_16FlashAttnFwdSm90INS1_25CollectiveMainloopFwdSm90ILi2EN4cute5tupleIJNS5_1CILi1EEES8_S8_EEENS6_IJNS7_ILi192EEENS7_ILi160EEENS7_ILi64EEEEEELi64ENS_12float_e4m3_tEfNS_4arch4Sm90ELb0ELb0ELb1ELb0ELb1ELb0ELb0ELb1ELb1ELb1ELb1ELb0EEENS1_21CollectiveEpilogueFwdINS6_IJSA_SC_SB_EEES9_NS_10bfloat16_tESG_Li384ELb0ELb1ELb1ELb1EEENS1_19SingleTileSchedulerILb0ELb1ELb1ELi192EEEEEEEEEvNT_6ParamsE --------------------------
	.section	.nv.shared._ZN7cutlass13device_kernelIN5flash11enable_sm90INS1_16FlashAttnFwdSm90INS1_25CollectiveMainloopFwdSm90ILi2EN4cute5tupleIJNS5_1CILi1EEES8_S8_EEENS6_IJNS7_ILi192EEENS7_ILi160EEENS7_ILi64EEEEEELi64ENS_12float_e4m3_tEfNS_4arch4Sm90ELb0ELb0ELb1ELb0ELb1ELb0ELb0ELb1ELb1ELb1ELb1ELb0EEENS1_21CollectiveEpilogueFwdINS6_IJSA_SC_SB_EEES9_NS_10bfloat16_tESG_Li384ELb0ELb1ELb1ELb1EEENS1_19SingleTileSchedulerILb0ELb1ELb1ELi192EEEEEEEEEvNT_6ParamsE,"aw",@nobits
	.sectionflags	@""
	.align	16
	.zero		1024


//--------------------- .nv.shared.reserved.0     --------------------------
	.section	.nv.shared.reserved.0,"aw",@nobits
	.weak		__nv_reservedSMEM_offset_0_alias
	.size		__nv_reservedSMEM_offset_0_alias, 0, 0
	.other		__nv_reservedSMEM_offset_0_alias,@"STO_CUDA_RESERVED_SHARED STV_DEFAULT"
__nv_reservedSMEM_offset_0_alias:
	.zero		0


//--------------------- .nv.global                --------------------------
	.section	.nv.global,"aw",@nobits
.nv.global:
	.type		_ZN85_INTERNAL_62cbc170_49_flash_fwd_hdim64_e4m3_paged_split_softcap_sm90_cu_526fb41a_33874cute1_E,@object
	.size		_ZN85_INTERNAL_62cbc170_49_flash_fwd_hdim64_e4m3_paged_split_softcap_sm90_cu_526fb41a_33874cute1_E,(_ZN85_INTERNAL_62cbc170_49_flash_fwd_hdim64_e4m3_paged_split_softcap_sm90_cu_526fb41a_33874cuda3std3__45__cpo6cbeginE - _ZN85_INTERNAL_62cbc170_49_flash_fwd_hdim64_e4m3_paged_split_softcap_sm90_cu_526fb41a_33874cute1_E)
_ZN85_INTERNAL_62cbc170_49_flash_fwd_hdim64_e4m3_paged_split_softcap_sm90_cu_526fb41a_33874cute1_E:
	.zero		1
	.type		_ZN85_INTERNAL_62cbc170_49_flash_fwd_hdim64_e4m3_paged_split_softcap_sm90_cu_526fb41a_33874cuda3std3__45__cpo6cbeginE,@object
	.size		_ZN85_INTERNAL_62cbc170_49_flash_fwd_hdim64_e4m3_paged_split_softcap_sm90_cu_526fb41a_33874cuda3std3__45__cpo6cbeginE,(_ZN85_INTERNAL_62cbc170_49_flash_fwd_hdim64_e4m3_paged_split_softcap_sm90_cu_526fb41a_33874cuda3std3__48in_placeE - _ZN85_INTERNAL_62cbc170_49_flash_fwd_hdim64_e4m3_paged_split_softcap_sm90_cu_526fb41a_33874cuda3std3__45__cpo6cbeginE)
_ZN85_INTERNAL_62cbc170_49_flash_fwd_hdim64_e4m3_paged_split_softcap_sm90_cu_526fb41a_33874cuda3std3__45__cpo6cbeginE:
	.zero		1
	.type		_ZN85_INTERNAL_62cbc170_49_flash_fwd_hdim64_e4m3_paged_split_softcap_sm90_cu_526fb41a_33874cuda3std3__48in_placeE,@object
	.size		_ZN85_INTERNAL_62cbc170_49_flash_fwd_hdim64_e4m3_paged_split_softcap_sm90_cu_526fb41a_33874cuda3std3__48in_placeE,(_ZN85_INTERNAL_62cbc170_49_flash_fwd_hdim64_e4m3_paged_split_softcap_sm90_cu_526fb41a_33874cuda3std6ranges3__45__cpo9iter_moveE - _ZN85_INTERNAL_62cbc170_49_flash_fwd_hdim64_e4m3_paged_split_softcap_sm90_cu_526fb41a_33874cuda3std3__48in_placeE)
_ZN85_INTERNAL_62cbc170_49_flash_fwd_hdim64_e4m3_paged_split_softcap_sm90_cu_526fb41a_33874cuda3std3__48in_placeE:
	.zero		1
	.type		_ZN85_INTERNAL_62cbc170_49_flash_fwd_hdim64_e4m3_paged_split_softcap_sm90_cu_526fb41a_33874cuda3std6ranges3__45__cpo9iter_moveE,@object
	.size		_ZN85_INTERNAL_62cbc170_49_flash_fwd_hdim64_e4m3_paged_split_softcap_sm90_cu_526fb41a_33874cuda3std6ranges3__45__cpo9iter_moveE,(_ZN85_INTERNAL_62cbc170_49_flash_fwd_hdim64_e4m3_paged_split_softcap_sm90_cu_526fb41a_33874cuda3std3__45__cpo5beginE - _ZN85_INTERNAL_62cbc170_49_flash_fwd_hdim64_e4m3_paged_split_softcap_sm90_cu_526fb41a_33874cuda3std6ranges3__45__cpo9iter_moveE)
_ZN85_INTERNAL_62cbc170_49_flash_fwd_hdim64_e4m3_paged_split_softcap_sm90_cu_526fb41a_33874cuda3std6ranges3__45__cpo9iter_moveE:
	.zero		1
	.type		_ZN85_INTERNAL_62cbc170_49_flash_fwd_hdim64_e4m3_paged_split_softcap_sm90_cu_526fb41a_33874cuda3std3__45__cpo5beginE,@object
	.size		_ZN85_INTERNAL_62cbc170_49_flash_fwd_hdim64_e4m3_paged_split_softcap_sm90_cu_526fb41a_33874cuda3std3__45__cpo5beginE,(_ZN85_INTERNAL_62cbc170_49_flash_fwd_hdim64_e4m3_paged_split_softcap_sm90_cu_526fb41a_33874cuda3std3__487_GLOBAL__N__62cbc170_49_flash_fwd_hdim64_e4m3_paged_split_softcap_sm90_cu_526fb41a_33876ignoreE - _ZN85_INTERNAL_62cbc170_49_flash_fwd_hdim64_e4m3_paged_split_softcap_sm90_cu_526fb41a_33874cuda3std3__45__cpo5beginE)
_ZN85_INTERNAL_62cbc170_49_flash_fwd_hdim64_e4m3_paged_split_softcap_sm90_cu_526fb41a_33874cuda3std3__45__cpo5beginE:
	.zero		1
	.type		_ZN85_INTERNAL_62cbc170_49_flash_fwd_hdim64_e4m3_paged_split_softcap_sm90_cu_526fb41a_33874cuda3std3__487_GLOBAL__N__62cbc170_49_flash_fwd_hdim64_e4m3_paged_split_softcap_sm90_cu_526fb41a_33876ignoreE,@object
	.size		_ZN85_INTERNAL_62cbc170_49_flash_fwd_hdim64_e4m3_paged_split_softcap_sm90_cu_526fb41a_33874cuda3std3__487_GLOBAL__N__62cbc170_49_flash_fwd_hdim64_e4m3_paged_split_softcap_sm90_cu_526fb41a_33876ignoreE,(_ZN85_INTERNAL_62cbc170_49_flash_fwd_hdim64_e4m3_paged_split_softcap_sm90_cu_526fb41a_33874cute7productE - _ZN85_INTERNAL_62cbc170_49_flash_fwd_hdim64_e4m3_paged_split_softcap_sm90_cu_526fb41a_33874cuda3std3__487_GLOBAL__N__62cbc170_49_flash_fwd_hdim64_e4m3_paged_split_softcap_sm90_cu_526fb41a_33876ignoreE)
_ZN85_INTERNAL_62cbc170_49_flash_fwd_hdim64_e4m3_paged_split_softcap_sm90_cu_526fb41a_33874cuda3std3__487_GLOBAL__N__62cbc170_49_flash_fwd_hdim64_e4m3_paged_split_softcap_sm90_cu_526fb41a_33876ignoreE:
	.zero		1
	.type		_ZN85_INTERNAL_62cbc170_49_flash_fwd_hdim64_e4m3_paged_split_softcap_sm90_cu_526fb41a_33874cute7productE,@object
	.size		_ZN85_INTERNAL_62cbc170_49_flash_fwd_hdim64_e4m3_paged_split_softcap_sm90_cu_526fb41a_33874cute7productE,(_ZN85_INTERNAL_62cbc170_49_flash_fwd_hdim64_e4m3_paged_split_softcap_sm90_cu_526fb41a_33874cuda3std3__45__cpo3endE - _ZN85_INTERNAL_62cbc170_49_flash_fwd_hdim64_e4m3_paged_split_softcap_sm90_cu_526fb41a_33874cute7productE)
_ZN85_INTERNAL_62cbc170_49_flash_fwd_hdim64_e4m3_paged_split_softcap_sm90_cu_526fb41a_33874cute7productE:
	.zero		1
	.type		_ZN85_INTERNAL_62cbc170_49_flash_fwd_hdim64_e4m3_paged_split_softcap_sm90_cu_526fb41a_33874cuda3std3__45__cpo3endE,@object
	.size		_ZN85_INTERNAL_62cbc170_49_flash_fwd_hdim64_e4m3_paged_split_softcap_sm90_cu_526fb41a_33874cuda3std3__45__cpo3endE,(_ZN85_INTERNAL_62cbc170_49_flash_fwd_hdim64_e4m3_paged_split_softcap_sm90_cu_526fb41a_33874cuda3std3__419piecewise_constructE - _ZN85_INTERNAL_62cbc170_49_flash_fwd_hdim64_e4m3_paged_split_softcap_sm90_cu_526fb41a_33874cuda3std3__45__cpo3endE)
_ZN85_INTERNAL_62cbc170_49_flash_fwd_hdim64_e4m3_paged_split_softcap_sm90_cu_526fb41a_33874cuda3std3__45__cpo3endE:
	.zero		1
	.type		_ZN85_INTERNAL_62cbc170_49_flash_fwd_hdim64_e4m3_paged_split_softcap_sm90_cu_526fb41a_33874cuda3std3__419piecewise_constructE,@object
	.size		_ZN85_INTERNAL_62cbc170_49_flash_fwd_hdim64_e4m3_paged_split_softcap_sm90_cu_526fb41a_33874cuda3std3__419piecewise_constructE,(_ZN85_INTERNAL_62cbc170_49_flash_fwd_hdim64_e4m3_paged_split_softcap_sm90_cu_526fb41a_33874cuda3std3__45__cpo4cendE - _ZN85_INTERNAL_62cbc170_49_flash_fwd_hdim64_e4m3_paged_split_softcap_sm90_cu_526fb41a_33874cuda3std3__419piecewise_constructE)
_ZN85_INTERNAL_62cbc170_49_flash_fwd_hdim64_e4m3_paged_split_softcap_sm90_cu_526fb41a_33874cuda3std3__419piecewise_constructE:
	.zero		1
	.type		_ZN85_INTERNAL_62cbc170_49_flash_fwd_hdim64_e4m3_paged_split_softcap_sm90_cu_526fb41a_33874cuda3std3__45__cpo4cendE,@object
	.size		_ZN85_INTERNAL_62cbc170_49_flash_fwd_hdim64_e4m3_paged_split_softcap_sm90_cu_526fb41a_33874cuda3std3__45__cpo4cendE,(_ZN85_INTERNAL_62cbc170_49_flash_fwd_hdim64_e4m3_paged_split_softcap_sm90_cu_526fb41a_33874cuda3std6ranges3__45__cpo4swapE - _ZN85_INTERNAL_62cbc170_49_flash_fwd_hdim64_e4m3_paged_split_softcap_sm90_cu_526fb41a_33874cuda3std3__45__cpo4cendE)
_ZN85_INTERNAL_62cbc170_49_flash_fwd_hdim64_e4m3_paged_split_softcap_sm90_cu_526fb41a_33874cuda3std3__45__cpo4cendE:
	.zero		1
	.type		_ZN85_INTERNAL_62cbc170_49_flash_fwd_hdim64_e4m3_paged_split_softcap_sm90_cu_526fb41a_33874cuda3std6ranges3__45__cpo4swapE,@object
	.size		_ZN85_INTERNAL_62cbc170_49_flash_fwd_hdim64_e4m3_paged_split_softcap_sm90_cu_526fb41a_33874cuda3std6ranges3__45__cpo4swapE,(.L_14 - _ZN85_INTERNAL_62cbc170_49_flash_fwd_hdim64_e4m3_paged_split_softcap_sm90_cu_526fb41a_33874cuda3std6ranges3__45__cpo4swapE)
_ZN85_INTERNAL_62cbc170_49_flash_fwd_hdim64_e4m3_paged_split_softcap_sm90_cu_526fb41a_33874cuda3std6ranges3__45__cpo4swapE:
	.zero		1
.L_14:


//--------------------- .nv.shared._ZN7cutlass13device_kernelIN5flash11enable_sm90INS1_16FlashAttnFwdSm90INS1_25CollectiveMainloopFwdSm90ILi2EN4cute5tupleIJNS5_1CILi1EEES8_S8_EEENS6_IJNS7_ILi192EEENS7_ILi160EEENS7_ILi64EEEEEELi64ENS_12float_e4m3_tEfNS_4arch4Sm90ELb0ELb0ELb1ELb1ELb1ELb0ELb0ELb1ELb1ELb1ELb1ELb0EEENS1_21CollectiveEpilogueFwdINS6_IJSA_SC_SB_EEES9_NS_10bfloat16_tESG_Li384ELb1ELb1ELb1ELb1EEENS1_36VarlenDynamicPersistentTileSchedulerILi192ELi160ELi384ELi128ELb1ELb1ELb1ELb0ELb1ELb1EEEEEEEEEvNT_6ParamsE --------------------------
	.section	.nv.shared._ZN7cutlass13device_kernelIN5flash11enable_sm90INS1_16FlashAttnFwdSm90INS1_25CollectiveMainloopFwdSm90ILi2EN4cute5tupleIJNS5_1CILi1EEES8_S8_EEENS6_IJNS7_ILi192EEENS7_ILi160EEENS7_ILi64EEEEEELi64ENS_12float_e4m3_tEfNS_4arch4Sm90ELb0ELb0ELb1ELb1ELb1ELb0ELb0ELb1ELb1ELb1ELb1ELb0EEENS1_21CollectiveEpilogueFwdINS6_IJSA_SC_SB_EEES9_NS_10bfloat16_tESG_Li384ELb1ELb1ELb1ELb1EEENS1_36VarlenDynamicPersistentTileSchedulerILi192ELi160ELi384ELi128ELb1ELb1ELb1ELb0ELb1ELb1EEEEEEEEEvNT_6ParamsE,"aw",@nobits
	.sectionflags	@""
	.align	16
	.zero		1024


//--------------------- .nv.shared._ZN7cutlass13device_kernelIN5flash11enable_sm90INS1_16FlashAttnFwdSm90INS1_25CollectiveMainloopFwdSm90ILi2EN4cute5tupleIJNS5_1CILi1EEES8_S8_EEENS6_IJNS7_ILi192EEENS7_ILi160EEENS7_ILi64EEEEEELi64ENS_12float_e4m3_tEfNS_4arch4Sm90ELb0ELb0ELb1ELb1ELb1ELb1ELb0ELb1ELb1ELb1ELb1ELb0EEENS1_21CollectiveEpilogueFwdINS6_IJSA_SC_SB_EEES9_NS_10bfloat16_tESG_Li384ELb1ELb1ELb1ELb1EEENS1_36VarlenDynamicPersistentTileSchedulerILi192ELi160ELi384ELi128ELb1ELb1ELb1ELb0ELb1ELb1EEEEEEEEEvNT_6ParamsE --------------------------
	.section	.nv.shared._ZN7cutlass13device_kernelIN5flash11enable_sm90INS1_16FlashAttnFwdSm90INS1_25CollectiveMainloopFwdSm90ILi2EN4cute5tupleIJNS5_1CILi1EEES8_S8_EEENS6_IJNS7_ILi192EEENS7_ILi160EEENS7_ILi64EEEEEELi64ENS_12float_e4m3_tEfNS_4arch4Sm90ELb0ELb0ELb1ELb1ELb1ELb1ELb0ELb1ELb1ELb1ELb1ELb0EEENS1_21CollectiveEpilogueFwdINS6_IJSA_SC_SB_EEES9_NS_10bfloat16_tESG_Li384ELb1ELb1ELb1ELb1EEENS1_36VarlenDynamicPersistentTileSchedulerILi192ELi160ELi384ELi128ELb1ELb1ELb1ELb0ELb1ELb1EEEEEEEEEvNT_6ParamsE,"aw",@nobits
	.sectionflags	@""
	.align	16
	.zero		1024


//--------------------- .nv.shared._ZN7cutlass13device_kernelIN5flash11enable_sm90INS1_16FlashAttnFwdSm90INS1_25CollectiveMainloopFwdSm90ILi2EN4cute5tupleIJNS5_1CILi1EEES8_S8_EEENS6_IJNS7_ILi192EEENS7_ILi160EEENS7_ILi64EEEEEELi64ENS_12float_e4m3_tEfNS_4arch4Sm90ELb0ELb1ELb1ELb0ELb1ELb0ELb0ELb1ELb1ELb1ELb1ELb0EEENS1_21CollectiveEpilogueFwdINS6_IJSA_SC_SB_EEES9_NS_10bfloat16_tESG_Li384ELb0ELb1ELb1ELb1EEENS1_19SingleTileSchedulerILb0ELb1ELb1ELi192EEEEEEEEEvNT_6ParamsE --------------------------
	.section	.nv.shared._ZN7cutlass13device_kernelIN5flash11enable_sm90INS1_16FlashAttnFwdSm90INS1_25CollectiveMainloopFwdSm90ILi2EN4cute5tupleIJNS5_1CILi1EEES8_S8_EEENS6_IJNS7_ILi192EEENS7_ILi160EEENS7_ILi64EEEEEELi64ENS_12float_e4m3_tEfNS_4arch4Sm90ELb0ELb1ELb1ELb0ELb1ELb0ELb0ELb1ELb1ELb1ELb1ELb0EEENS1_21CollectiveEpilogueFwdINS6_IJSA_SC_SB_EEES9_NS_10bfloat16_tESG_Li384ELb0ELb1ELb1ELb1EEENS1_19SingleTileSchedulerILb0ELb1ELb1ELi192EEEEEEEEEvNT_6ParamsE,"aw",@nobits
	.sectionflags	@""
	.align	16
	.zero		1024


//--------------------- .nv.shared._ZN7cutlass13device_kernelIN5flash11enable_sm90INS1_16FlashAttnFwdSm90INS1_25CollectiveMainloopFwdSm90ILi2EN4cute5tupleIJNS5_1CILi1EEES8_S8_EEENS6_IJNS7_ILi192EEENS7_ILi160EEENS7_ILi64EEEEEELi64ENS_12float_e4m3_tEfNS_4arch4Sm90ELb0ELb1ELb1ELb1ELb1ELb0ELb0ELb1ELb1ELb1ELb1ELb0EEENS1_21CollectiveEpilogueFwdINS6_IJSA_SC_SB_EEES9_NS_10bfloat16_tESG_Li384ELb1ELb1ELb1ELb1EEENS1_36VarlenDynamicPersistentTileSchedulerILi192ELi160ELi384ELi128ELb1ELb1ELb1ELb1ELb0ELb1EEEEEEEEEvNT_6ParamsE --------------------------
	.section	.nv.shared._ZN7cutlass13device_kernelIN5flash11enable_sm90INS1_16FlashAttnFwdSm90INS1_25CollectiveMainloopFwdSm90ILi2EN4cute5tupleIJNS5_1CILi1EEES8_S8_EEENS6_IJNS7_ILi192EEENS7_ILi160EEENS7_ILi64EEEEEELi64ENS_12float_e4m3_tEfNS_4arch4Sm90ELb0ELb1ELb1ELb1ELb1ELb0ELb0ELb1ELb1ELb1ELb1ELb0EEENS1_21CollectiveEpilogueFwdINS6_IJSA_SC_SB_EEES9_NS_10bfloat16_tESG_Li384ELb1ELb1ELb1ELb1EEENS1_36VarlenDynamicPersistentTileSchedulerILi192ELi160ELi384ELi128ELb1ELb1ELb1ELb1ELb0ELb1EEEEEEEEEvNT_6ParamsE,"aw",@nobits
	.sectionflags	@""
	.align	16
	.zero		1024


//--------------------- .nv.shared._ZN7cutlass13device_kernelIN5flash11enable_sm90INS1_16FlashAttnFwdSm90INS1_25CollectiveMainloopFwdSm90ILi2EN4cute5tupleIJNS5_1CILi1EEES8_S8_EEENS6_IJNS7_ILi192EEENS7_ILi160EEENS7_ILi64EEEEEELi64ENS_12float_e4m3_tEfNS_4arch4Sm90ELb0ELb1ELb1ELb1ELb1ELb1ELb0ELb1ELb1ELb1ELb1ELb0EEENS1_21CollectiveEpilogueFwdINS6_IJSA_SC_SB_EEES9_NS_10bfloat16_tESG_Li384ELb1ELb1ELb1ELb1EEENS1_36VarlenDynamicPersistentTileSchedulerILi192ELi160ELi384ELi128ELb1ELb1ELb1ELb1ELb0ELb1EEEEEEEEEvNT_6ParamsE --------------------------
	.section	.nv.shared._ZN7cutlass13device_kernelIN5flash11enable_sm90INS1_16FlashAttnFwdSm90INS1_25CollectiveMainloopFwdSm90ILi2EN4cute5tupleIJNS5_1CILi1EEES8_S8_EEENS6_IJNS7_ILi192EEENS7_ILi160EEENS7_ILi64EEEEEELi64ENS_12float_e4m3_tEfNS_4arch4Sm90ELb0ELb1ELb1ELb1ELb1ELb1ELb0ELb1ELb1ELb1ELb1ELb0EEENS1_21CollectiveEpilogueFwdINS6_IJSA_SC_SB_EEES9_NS_10bfloat16_tESG_Li384ELb1ELb1ELb1ELb1EEENS1_36VarlenDynamicPersistentTileSchedulerILi192ELi160ELi384ELi128ELb1ELb1ELb1ELb1ELb0ELb1EEEEEEEEEvNT_6ParamsE,"aw",@nobits
	.sectionflags	@""
	.align	16
	.zero		1024


//--------------------- .nv.shared._ZN7cutlass13device_kernelIN5flash11enable_sm90INS1_16FlashAttnFwdSm90INS1_25CollectiveMainloopFwdSm90ILi2EN4cute5tupleIJNS5_1CILi1EEES8_S8_EEENS6_IJNS7_ILi192EEENS7_ILi160EEENS7_ILi64EEEEEELi64ENS_12float_e4m3_tEfNS_4arch4Sm90ELb1ELb0ELb1ELb0ELb1ELb0ELb0ELb1ELb1ELb1ELb1ELb0EEENS1_21CollectiveEpilogueFwdINS6_IJSA_SC_SB_EEES9_NS_10bfloat16_tESG_Li384ELb0ELb1ELb1ELb1EEENS1_19SingleTileSchedulerILb0ELb1ELb1ELi192EEEEEEEEEvNT_6ParamsE --------------------------
	.section	.nv.shared._ZN7cutlass13device_kernelIN5flash11enable_sm90INS1_16FlashAttnFwdSm90INS1_25CollectiveMainloopFwdSm90ILi2EN4cute5tupleIJNS5_1CILi1EEES8_S8_EEENS6_IJNS7_ILi192EEENS7_ILi160EEENS7_ILi64EEEEEELi64ENS_12float_e4m3_tEfNS_4arch4Sm90ELb1ELb0ELb1ELb0ELb1ELb0ELb0ELb1ELb1ELb1ELb1ELb0EEENS1_21CollectiveEpilogueFwdINS6_IJSA_SC_SB_EEES9_NS_10bfloat16_tESG_Li384ELb0ELb1ELb1ELb1EEENS1_19SingleTileSchedulerILb0ELb1ELb1ELi192EEEEEEEEEvNT_6ParamsE,"aw",@nobits
	.sectionflags	@""
	.align	16
	.zero		1024


//--------------------- .nv.shared._ZN7cutlass13device_kernelIN5flash11enable_sm90INS1_16FlashAttnFwdSm90INS1_25CollectiveMainloopFwdSm90ILi2EN4cute5tupleIJNS5_1CILi1EEES8_S8_EEENS6_IJNS7_ILi192EEENS7_ILi160EEENS7_ILi64EEEEEELi64ENS_12float_e4m3_tEfNS_4arch4Sm90ELb1ELb0ELb1ELb1ELb1ELb0ELb0ELb1ELb1ELb1ELb1ELb0EEENS1_21CollectiveEpilogueFwdINS6_IJSA_SC_SB_EEES9_NS_10bfloat16_tESG_Li384ELb1ELb1ELb1ELb1EEENS1_36VarlenDynamicPersistentTileSchedulerILi192ELi160ELi384ELi128ELb1ELb1ELb1ELb1ELb1ELb1EEEEEEEEEvNT_6ParamsE --------------------------
	.section	.nv.shared._ZN7cutlass13device_kernelIN5flash11enable_sm90INS1_16FlashAttnFwdSm90INS1_25CollectiveMainloopFwdSm90ILi2EN4cute5tupleIJNS5_1CILi1EEES8_S8_EEENS6_IJNS7_ILi192EEENS7_ILi160EEENS7_ILi64EEEEEELi64ENS_12float_e4m3_tEfNS_4arch4Sm90ELb1ELb0ELb1ELb1ELb1ELb0ELb0ELb1ELb1ELb1ELb1ELb0EEENS1_21CollectiveEpilogueFwdINS6_IJSA_SC_SB_EEES9_NS_10bfloat16_tESG_Li384ELb1ELb1ELb1ELb1EEENS1_36VarlenDynamicPersistentTileSchedulerILi192ELi160ELi384ELi128ELb1ELb1ELb1ELb1ELb1ELb1EEEEEEEEEvNT_6ParamsE,"aw",@nobits
	.sectionflags	@""
	.align	16
	.zero		1024


//--------------------- .nv.shared._ZN7cutlass13device_kernelIN5flash11enable_sm90INS1_16FlashAttnFwdSm90INS1_25CollectiveMainloopFwdSm90ILi2EN4cute5tupleIJNS5_1CILi1EEES8_S8_EEENS6_IJNS7_ILi192EEENS7_ILi160EEENS7_ILi64EEEEEELi64ENS_12float_e4m3_tEfNS_4arch4Sm90ELb1ELb0ELb1ELb1ELb1ELb1ELb0ELb1ELb1ELb1ELb1ELb0EEENS1_21CollectiveEpilogueFwdINS6_IJSA_SC_SB_EEES9_NS_10bfloat16_tESG_Li384ELb1ELb1ELb1ELb1EEENS1_36VarlenDynamicPersistentTileSchedulerILi192ELi160ELi384ELi128ELb1ELb1ELb1ELb1ELb1ELb1EEEEEEEEEvNT_6ParamsE --------------------------
	.section	.nv.shared._ZN7cutlass13device_kernelIN5flash11enable_sm90INS1_16FlashAttnFwdSm90INS1_25CollectiveMainloopFwdSm90ILi2EN4cute5tupleIJNS5_1CILi1EEES8_S8_EEENS6_IJNS7_ILi192EEENS7_ILi160EEENS7_ILi64EEEEEELi64ENS_12float_e4m3_tEfNS_4arch4Sm90ELb1ELb0ELb1ELb1ELb1ELb1ELb0ELb1ELb1ELb1ELb1ELb0EEENS1_21CollectiveEpilogueFwdINS6_IJSA_SC_SB_EEES9_NS_10bfloat16_tESG_Li384ELb1ELb1ELb1ELb1EEENS1_36VarlenDynamicPersistentTileSchedulerILi192ELi160ELi384ELi128ELb1ELb1ELb1ELb1ELb1ELb1EEEEEEEEEvNT_6ParamsE,"aw",@nobits
	.sectionflags	@""
	.align	16
	.zero		1024


//--------------------- .nv.constant0._ZN7cutlass13device_kernelIN5flash11enable_sm90INS1_16FlashAttnFwdSm90INS1_25CollectiveMainloopFwdSm90ILi2EN4cute5tupleIJNS5_1CILi1EEES8_S8_EEENS6_IJNS7_ILi192EEENS7_ILi160EEENS7_ILi64EEEEEELi64ENS_12float_e4m3_tEfNS_4arch4Sm90ELb0ELb0ELb1ELb0ELb1ELb0ELb0ELb1ELb1ELb1ELb1ELb0EEENS1_21CollectiveEpilogueFwdINS6_IJSA_SC_SB_EEES9_NS_10bfloat16_tESG_Li384ELb0ELb1ELb1ELb1EEENS1_19SingleTileSchedulerILb0ELb1ELb1ELi192EEEEEEEEEvNT_6ParamsE --------------------------
	.section	.nv.constant0._ZN7cutlass13device_kernelIN5flash11enable_sm90INS1_16FlashAttnFwdSm90INS1_25CollectiveMainloopFwdSm90ILi2EN4cute5tupleIJNS5_1CILi1EEES8_S8_EEENS6_IJNS7_ILi192EEENS7_ILi160EEENS7_ILi64EEEEEELi64ENS_12float_e4m3_tEfNS_4arch4Sm90ELb0ELb0ELb1ELb0ELb1ELb0ELb0ELb1ELb1ELb1ELb1ELb0EEENS1_21CollectiveEpilogueFwdINS6_IJSA_SC_SB_EEES9_NS_10bfloat16_tESG_Li384ELb0ELb1ELb1ELb1EEENS1_19SingleTileSchedulerILb0ELb1ELb1ELi192EEEEEEEEEvNT_6ParamsE,"a",@progbits
	.sectionflags	@""
	.align	4
.nv.constant0._ZN7cutlass13device_kernelIN5flash11enable_sm90INS1_16FlashAttnFwdSm90INS1_25CollectiveMainloopFwdSm90ILi2EN4cute5tupleIJNS5_1CILi1EEES8_S8_EEENS6_IJNS7_ILi192EEENS7_ILi160EEENS7_ILi64EEEEEELi64ENS_12float_e4m3_tEfNS_4arch4Sm90ELb0ELb0ELb1ELb0ELb1ELb0ELb0ELb1ELb1ELb1ELb1ELb0EEENS1_21CollectiveEpilogueFwdINS6_IJSA_SC_SB_EEES9_NS_10bfloat16_tESG_Li384ELb0ELb1ELb1ELb1EEENS1_19SingleTileSchedulerILb0ELb1ELb1ELi192EEEEEEEEEvNT_6ParamsE:
	.zero		3200


//--------------------- .nv.constant0._ZN7cutlass13device_kernelIN5flash11enable_sm90INS1_16FlashAttnFwdSm90INS1_25CollectiveMainloopFwdSm90ILi2EN4cute5tupleIJNS5_1CILi1EEES8_S8_EEENS6_IJNS7_ILi192EEENS7_ILi160EEENS7_ILi64EEEEEELi64ENS_12float_e4m3_tEfNS_4arch4Sm90ELb0ELb0ELb1ELb1ELb1ELb0ELb0ELb1ELb1ELb1ELb1ELb0EEENS1_21CollectiveEpilogueFwdINS6_IJSA_SC_SB_EEES9_NS_10bfloat16_tESG_Li384ELb1ELb1ELb1ELb1EEENS1_36VarlenDynamicPersistentTileSchedulerILi192ELi160ELi384ELi128ELb1ELb1ELb1ELb0ELb1ELb1EEEEEEEEEvNT_6ParamsE --------------------------
	.section	.nv.constant0._ZN7cutlass13device_kernelIN5flash11enable_sm90INS1_16FlashAttnFwdSm90INS1_25CollectiveMainloopFwdSm90ILi2EN4cute5tupleIJNS5_1CILi1EEES8_S8_EEENS6_IJNS7_ILi192EEENS7_ILi160EEENS7_ILi64EEEEEELi64ENS_12float_e4m3_tEfNS_4arch4Sm90ELb0ELb0ELb1ELb1ELb1ELb0ELb0ELb1ELb1ELb1ELb1ELb0EEENS1_21CollectiveEpilogueFwdINS6_IJSA_SC_SB_EEES9_NS_10bfloat16_tESG_Li384ELb1ELb1ELb1ELb1EEENS1_36VarlenDynamicPersistentTileSchedulerILi192ELi160ELi384ELi128ELb1ELb1ELb1ELb0ELb1ELb1EEEEEEEEEvNT_6ParamsE,"a",@progbits
	.sectionflags	@""
	.align	4
.nv.constant0._ZN7cutlass13device_kernelIN5flash11enable_sm90INS1_16FlashAttnFwdSm90INS1_25CollectiveMainloopFwdSm90ILi2EN4cute5tupleIJNS5_1CILi1EEES8_S8_EEENS6_IJNS7_ILi192EEENS7_ILi160EEENS7_ILi64EEEEEELi64ENS_12float_e4m3_tEfNS_4arch4Sm90ELb0ELb0ELb1ELb1ELb1ELb0ELb0ELb1ELb1ELb1ELb1ELb0EEENS1_21CollectiveEpilogueFwdINS6_IJSA_SC_SB_EEES9_NS_10bfloat16_tESG_Li384ELb1ELb1ELb1ELb1EEENS1_36VarlenDynamicPersistentTileSchedulerILi192ELi160ELi384ELi128ELb1ELb1ELb1ELb0ELb1ELb1EEEEEEEEEvNT_6ParamsE:
	.zero		3328


//--------------------- .nv.constant0._ZN7cutlass13device_kernelIN5flash11enable_sm90INS1_16FlashAttnFwdSm90INS1_25CollectiveMainloopFwdSm90ILi2EN4cute5tupleIJNS5_1CILi1EEES8_S8_EEENS6_IJNS7_ILi192EEENS7_ILi160EEENS7_ILi64EEEEEELi64ENS_12float_e4m3_tEfNS_4arch4Sm90ELb0ELb0ELb1ELb1ELb1ELb1ELb0ELb1ELb1ELb1ELb1ELb0EEENS1_21CollectiveEpilogueFwdINS6_IJSA_SC_SB_EEES9_NS_10bfloat16_tESG_Li384ELb1ELb1ELb1ELb1EEENS1_36VarlenDynamicPersistentTileSchedulerILi192ELi160ELi384ELi128ELb1ELb1ELb1ELb0ELb1ELb1EEEEEEEEEvNT_6ParamsE --------------------------
	.section	.nv.constant0._ZN7cutlass13device_kernelIN5flash11enable_sm90INS1_16FlashAttnFwdSm90INS1_25CollectiveMainloopFwdSm90ILi2EN4cute5tupleIJNS5_1CILi1EEES8_S8_EEENS6_IJNS7_ILi192EEENS7_ILi160EEENS7_ILi64EEEEEELi64ENS_12float_e4m3_tEfNS_4arch4Sm90ELb0ELb0ELb1ELb1ELb1ELb1ELb0ELb1ELb1ELb1ELb1ELb0EEENS1_21CollectiveEpilogueFwdINS6_IJSA_SC_SB_EEES9_NS_10bfloat16_tESG_Li384ELb1ELb1ELb1ELb1EEENS1_36VarlenDynamicPersistentTileSchedulerILi192ELi160ELi384ELi128ELb1ELb1ELb1ELb0ELb1ELb1EEEEEEEEEvNT_6ParamsE,"a",@progbits
	.sectionflags	@""
	.align	4
.nv.constant0._ZN7cutlass13device_kernelIN5flash11enable_sm90INS1_16FlashAttnFwdSm90INS1_25CollectiveMainloopFwdSm90ILi2EN4cute5tupleIJNS5_1CILi1EEES8_S8_EEENS6_IJNS7_ILi192EEENS7_ILi160EEENS7_ILi64EEEEEELi64ENS_12float_e4m3_tEfNS_4arch4Sm90ELb0ELb0ELb1ELb1ELb1ELb1ELb0ELb1ELb1ELb1ELb1ELb0EEENS1_21CollectiveEpilogueFwdINS6_IJSA_SC_SB_EEES9_NS_10bfloat16_tESG_Li384ELb1ELb1ELb1ELb1EEENS1_36VarlenDynamicPersistentTileSchedulerILi192ELi160ELi384ELi128ELb1ELb1ELb1ELb0ELb1ELb1EEEEEEEEEvNT_6ParamsE:
	.zero		3328


//--------------------- .nv.constant0._ZN7cutlass13device_kernelIN5flash11enable_sm90INS1_16FlashAttnFwdSm90INS1_25CollectiveMainloopFwdSm90ILi2EN4cute5tupleIJNS5_1CILi1EEES8_S8_EEENS6_IJNS7_ILi192EEENS7_ILi160EEENS7_ILi64EEEEEELi64ENS_12float_e4m3_tEfNS_4arch4Sm90ELb0ELb1ELb1ELb0ELb1ELb0ELb0ELb1ELb1ELb1ELb1ELb0EEENS1_21CollectiveEpilogueFwdINS6_IJSA_SC_SB_EEES9_NS_10bfloat16_tESG_Li384ELb0ELb1ELb1ELb1EEENS1_19SingleTileSchedulerILb0ELb1ELb1ELi192EEEEEEEEEvNT_6ParamsE --------------------------
	.section	.nv.constant0._ZN7cutlass13device_kernelIN5flash11enable_sm90INS1_16FlashAttnFwdSm90INS1_25CollectiveMainloopFwdSm90ILi2EN4cute5tupleIJNS5_1CILi1EEES8_S8_EEENS6_IJNS7_ILi192EEENS7_ILi160EEENS7_ILi64EEEEEELi64ENS_12float_e4m3_tEfNS_4arch4Sm90ELb0ELb1ELb1ELb0ELb1ELb0ELb0ELb1ELb1ELb1ELb1ELb0EEENS1_21CollectiveEpilogueFwdINS6_IJSA_SC_SB_EEES9_NS_10bfloat16_tESG_Li384ELb0ELb1ELb1ELb1EEENS1_19SingleTileSchedulerILb0ELb1ELb1ELi192EEEEEEEEEvNT_6ParamsE,"a",@progbits
	.sectionflags	@""
	.align	4
.nv.constant0._ZN7cutlass13device_kernelIN5flash11enable_sm90INS1_16FlashAttnFwdSm90INS1_25CollectiveMainloopFwdSm90ILi2EN4cute5tupleIJNS5_1CILi1EEES8_S8_EEENS6_IJNS7_ILi192EEENS7_ILi160EEENS7_ILi64EEEEEELi64ENS_12float_e4m3_tEfNS_4arch4Sm90ELb0ELb1ELb1ELb0ELb1ELb0ELb0ELb1ELb1ELb1ELb1ELb0EEENS1_21CollectiveEpilogueFwdINS6_IJSA_SC_SB_EEES9_NS_10bfloat16_tESG_Li384ELb0ELb1ELb1ELb1EEENS1_19SingleTileSchedulerILb0ELb1ELb1ELi192EEEEEEEEEvNT_6ParamsE:
	.zero		3200


//--------------------- .nv.constant0._ZN7cutlass13device_kernelIN5flash11enable_sm90INS1_16FlashAttnFwdSm90INS1_25CollectiveMainloopFwdSm90ILi2EN4cute5tupleIJNS5_1CILi1EEES8_S8_EEENS6_IJNS7_ILi192EEENS7_ILi160EEENS7_ILi64EEEEEELi64ENS_12float_e4m3_tEfNS_4arch4Sm90ELb0ELb1ELb1ELb1ELb1ELb0ELb0ELb1ELb1ELb1ELb1ELb0EEENS1_21CollectiveEpilogueFwdINS6_IJSA_SC_SB_EEES9_NS_10bfloat16_tESG_Li384ELb1ELb1ELb1ELb1EEENS1_36VarlenDynamicPersistentTileSchedulerILi192ELi160ELi384ELi128ELb1ELb1ELb1ELb1ELb0ELb1EEEEEEEEEvNT_6ParamsE --------------------------
	.section	.nv.constant0._ZN7cutlass13device_kernelIN5flash11enable_sm90INS1_16FlashAttnFwdSm90INS1_25CollectiveMainloopFwdSm90ILi2EN4cute5tupleIJNS5_1CILi1EEES8_S8_EEENS6_IJNS7_ILi192EEENS7_ILi160EEENS7_ILi64EEEEEELi64ENS_12float_e4m3_tEfNS_4arch4Sm90ELb0ELb1ELb1ELb1ELb1ELb0ELb0ELb1ELb1ELb1ELb1ELb0EEENS1_21CollectiveEpilogueFwdINS6_IJSA_SC_SB_EEES9_NS_10bfloat16_tESG_Li384ELb1ELb1ELb1ELb1EEENS1_36VarlenDynamicPersistentTileSchedulerILi192ELi160ELi384ELi128ELb1ELb1ELb1ELb1ELb0ELb1EEEEEEEEEvNT_6ParamsE,"a",@progbits
	.sectionflags	@""
	.align	4
.nv.constant0._ZN7cutlass13device_kernelIN5flash11enable_sm90INS1_16FlashAttnFwdSm90INS1_25CollectiveMainloopFwdSm90ILi2EN4cute5tupleIJNS5_1CILi1EEES8_S8_EEENS6_IJNS7_ILi192EEENS7_ILi160EEENS7_ILi64EEEEEELi64ENS_12float_e4m3_tEfNS_4arch4Sm90ELb0ELb1ELb1ELb1ELb1ELb0ELb0ELb1ELb1ELb1ELb1ELb0EEENS1_21CollectiveEpilogueFwdINS6_IJSA_SC_SB_EEES9_NS_10bfloat16_tESG_Li384ELb1ELb1ELb1ELb1EEENS1_36VarlenDynamicPersistentTileSchedulerILi192ELi160ELi384ELi128ELb1ELb1ELb1ELb1ELb0ELb1EEEEEEEEEvNT_6ParamsE:
	.zero		3328


//--------------------- .nv.constant0._ZN7cutlass13device_kernelIN5flash11enable_sm90INS1_16FlashAttnFwdSm90INS1_25CollectiveMainloopFwdSm90ILi2EN4cute5tupleIJNS5_1CILi1EEES8_S8_EEENS6_IJNS7_ILi192EEENS7_ILi160EEENS7_ILi64EEEEEELi64ENS_12float_e4m3_tEfNS_4arch4Sm90ELb0ELb1ELb1ELb1ELb1ELb1ELb0ELb1ELb1ELb1ELb1ELb0EEENS1_21CollectiveEpilogueFwdINS6_IJSA_SC_SB_EEES9_NS_10bfloat16_tESG_Li384ELb1ELb1ELb1ELb1EEENS1_36VarlenDynamicPersistentTileSchedulerILi192ELi160ELi384ELi128ELb1ELb1ELb1ELb1ELb0ELb1EEEEEEEEEvNT_6ParamsE --------------------------
	.section	.nv.constant0._ZN7cutlass13device_kernelIN5flash11enable_sm90INS1_16FlashAttnFwdSm90INS1_25CollectiveMainloopFwdSm90ILi2EN4cute5tupleIJNS5_1CILi1EEES8_S8_EEENS6_IJNS7_ILi192EEENS7_ILi160EEENS7_ILi64EEEEEELi64ENS_12float_e4m3_tEfNS_4arch4Sm90ELb0ELb1ELb1ELb1ELb1ELb1ELb0ELb1ELb1ELb1ELb1ELb0EEENS1_21CollectiveEpilogueFwdINS6_IJSA_SC_SB_EEES9_NS_10bfloat16_tESG_Li384ELb1ELb1ELb1ELb1EEENS1_36VarlenDynamicPersistentTileSchedulerILi192ELi160ELi384ELi128ELb1ELb1ELb1ELb1ELb0ELb1EEEEEEEEEvNT_6ParamsE,"a",@progbits
	.sectionflags	@""
	.align	4
.nv.constant0._ZN7cutlass13device_kernelIN5flash11enable_sm90INS1_16FlashAttnFwdSm90INS1_25CollectiveMainloopFwdSm90ILi2EN4cute5tupleIJNS5_1CILi1EEES8_S8_EEENS6_IJNS7_ILi192EEENS7_ILi160EEENS7_ILi64EEEEEELi64ENS_12float_e4m3_tEfNS_4arch4Sm90ELb0ELb1ELb1ELb1ELb1ELb1ELb0ELb1ELb1ELb1ELb1ELb0EEENS1_21CollectiveEpilogueFwdINS6_IJSA_SC_SB_EEES9_NS_10bfloat16_tESG_Li384ELb1ELb1ELb1ELb1EEENS1_36VarlenDynamicPersistentTileSchedulerILi192ELi160ELi384ELi128ELb1ELb1ELb1ELb1ELb0ELb1EEEEEEEEEvNT_6ParamsE:
	.zero		3328


//--------------------- .nv.constant0._ZN7cutlass13device_kernelIN5flash11enable_sm90INS1_16FlashAttnFwdSm90INS1_25CollectiveMainloopFwdSm90ILi2EN4cute5tupleIJNS5_1CILi1EEES8_S8_EEENS6_IJNS7_ILi192EEENS7_ILi160EEENS7_ILi64EEEEEELi64ENS_12float_e4m3_tEfNS_4arch4Sm90ELb1ELb0ELb1ELb0ELb1ELb0ELb0ELb1ELb1ELb1ELb1ELb0EEENS1_21CollectiveEpilogueFwdINS6_IJSA_SC_SB_EEES9_NS_10bfloat16_tESG_Li384ELb0ELb1ELb1ELb1EEENS1_19SingleTileSchedulerILb0ELb1ELb1ELi192EEEEEEEEEvNT_6ParamsE --------------------------
	.section	.nv.constant0._ZN7cutlass13device_kernelIN5flash11enable_sm90INS1_16FlashAttnFwdSm90INS1_25CollectiveMainloopFwdSm90ILi2EN4cute5tupleIJNS5_1CILi1EEES8_S8_EEENS6_IJNS7_ILi192EEENS7_ILi160EEENS7_ILi64EEEEEELi64ENS_12float_e4m3_tEfNS_4arch4Sm90ELb1ELb0ELb1ELb0ELb1ELb0ELb0ELb1ELb1ELb1ELb1ELb0EEENS1_21CollectiveEpilogueFwdINS6_IJSA_SC_SB_EEES9_NS_10bfloat16_tESG_Li384ELb0ELb1ELb1ELb1EEENS1_19SingleTileSchedulerILb0ELb1ELb1ELi192EEEEEEEEEvNT_6ParamsE,"a",@progbits
	.sectionflags	@""
	.align	4
.nv.constant0._ZN7cutlass13device_kernelIN5flash11enable_sm90INS1_16FlashAttnFwdSm90INS1_25CollectiveMainloopFwdSm90ILi2EN4cute5tupleIJNS5_1CILi1EEES8_S8_EEENS6_IJNS7_ILi192EEENS7_ILi160EEENS7_ILi64EEEEEELi64ENS_12float_e4m3_tEfNS_4arch4Sm90ELb1ELb0ELb1ELb0ELb1ELb0ELb0ELb1ELb1ELb1ELb1ELb0EEENS1_21CollectiveEpilogueFwdINS6_IJSA_SC_SB_EEES9_NS_10bfloat16_tESG_Li384ELb0ELb1ELb1ELb1EEENS1_19SingleTileSchedulerILb0ELb1ELb1ELi192EEEEEEEEEvNT_6ParamsE:
	.zero		3200


//--------------------- .nv.constant0._ZN7cutlass13device_kernelIN5flash11enable_sm90INS1_16FlashAttnFwdSm90INS1_25CollectiveMainloopFwdSm90ILi2EN4cute5tupleIJNS5_1CILi1EEES8_S8_EEENS6_IJNS7_ILi192EEENS7_ILi160EEENS7_ILi64EEEEEELi64ENS_12float_e4m3_tEfNS_4arch4Sm90ELb1ELb0ELb1ELb1ELb1ELb0ELb0ELb1ELb1ELb1ELb1ELb0EEENS1_21CollectiveEpilogueFwdINS6_IJSA_SC_SB_EEES9_NS_10bfloat16_tESG_Li384ELb1ELb1ELb1ELb1EEENS1_36VarlenDynamicPersistentTileSchedulerILi192ELi160ELi384ELi128ELb1ELb1ELb1ELb1ELb1ELb1EEEEEEEEEvNT_6ParamsE --------------------------
	.section	.nv.constant0._ZN7cutlass13device_kernelIN5flash11enable_sm90INS1_16FlashAttnFwdSm90INS1_25CollectiveMainloopFwdSm90ILi2EN4cute5tupleIJNS5_1CILi1EEES8_S8_EEENS6_IJNS7_ILi192EEENS7_ILi160EEENS7_ILi64EEEEEELi64ENS_12float_e4m3_tEfNS_4arch4Sm90ELb1ELb0ELb1ELb1ELb1ELb0ELb0ELb1ELb1ELb1ELb1ELb0EEENS1_21CollectiveEpilogueFwdINS6_IJSA_SC_SB_EEES9_NS_10bfloat16_tESG_Li384ELb1ELb1ELb1ELb1EEENS1_36VarlenDynamicPersistentTileSchedulerILi192ELi160ELi384ELi128ELb1ELb1ELb1ELb1ELb1ELb1EEEEEEEEEvNT_6ParamsE,"a",@progbits
	.sectionflags	@""
	.align	4
.nv.constant0._ZN7cutlass13device_kernelIN5flash11enable_sm90INS1_16FlashAttnFwdSm90INS1_25CollectiveMainloopFwdSm90ILi2EN4cute5tupleIJNS5_1CILi1EEES8_S8_EEENS6_IJNS7_ILi192EEENS7_ILi160EEENS7_ILi64EEEEEELi64ENS_12float_e4m3_tEfNS_4arch4Sm90ELb1ELb0ELb1ELb1ELb1ELb0ELb0ELb1ELb1ELb1ELb1ELb0EEENS1_21CollectiveEpilogueFwdINS6_IJSA_SC_SB_EEES9_NS_10bfloat16_tESG_Li384ELb1ELb1ELb1ELb1EEENS1_36VarlenDynamicPersistentTileSchedulerILi192ELi160ELi384ELi128ELb1ELb1ELb1ELb1ELb1ELb1EEEEEEEEEvNT_6ParamsE:
	.zero		3328


//--------------------- .nv.constant0._ZN7cutlass13device_kernelIN5flash11enable_sm90INS1_16FlashAttnFwdSm90INS1_25CollectiveMainloopFwdSm90ILi2EN4cute5tupleIJNS5_1CILi1EEES8_S8_EEENS6_IJNS7_ILi192EEENS7_ILi160EEENS7_ILi64EEEEEELi64ENS_12float_e4m3_tEfNS_4arch4Sm90ELb1ELb0ELb1ELb1ELb1ELb1ELb0ELb1ELb1ELb1ELb1ELb0EEENS1_21CollectiveEpilogueFwdINS6_IJSA_SC_SB_EEES9_NS_10bfloat16_tESG_Li384ELb1ELb1ELb1ELb1EEENS1_36VarlenDynamicPersistentTileSchedulerILi192ELi160ELi384ELi128ELb1ELb1ELb1ELb1ELb1ELb1EEEEEEEEEvNT_6ParamsE --------------------------
	.section	.nv.constant0._ZN7cutlass13device_kernelIN5flash11enable_sm90INS1_16FlashAttnFwdSm90INS1_25CollectiveMainloopFwdSm90ILi2EN4cute5tupleIJNS5_1CILi1EEES8_S8_EEENS6_IJNS7_ILi192EEENS7_ILi160EEENS7_ILi64EEEEEELi64ENS_12float_e4m3_tEfNS_4arch4Sm90ELb1ELb0ELb1ELb1ELb1ELb1ELb0ELb1ELb1ELb1ELb1ELb0EEENS1_21CollectiveEpilogueFwdINS6_IJSA_SC_SB_EEES9_NS_10bfloat16_tESG_Li384ELb1ELb1ELb1ELb1EEENS1_36VarlenDynamicPersistentTileSchedulerILi192ELi160ELi384ELi128ELb1ELb1ELb1ELb1ELb1ELb1EEEEEEEEEvNT_6ParamsE,"a",@progbits
	.sectionflags	@""
	.align	4
.nv.constant0._ZN7cutlass13device_kernelIN5flash11enable_sm90INS1_16FlashAttnFwdSm90INS1_25CollectiveMainloopFwdSm90ILi2EN4cute5tupleIJNS5_1CILi1EEES8_S8_EEENS6_IJNS7_ILi192EEENS7_ILi160EEENS7_ILi64EEEEEELi64ENS_12float_e4m3_tEfNS_4arch4Sm90ELb1ELb0ELb1ELb1ELb1ELb1ELb0ELb1ELb1ELb1ELb1ELb0EEENS1_21CollectiveEpilogueFwdINS6_IJSA_SC_SB_EEES9_NS_10bfloat16_tESG_Li384ELb1ELb1ELb1ELb1EEENS1_36VarlenDynamicPersistentTileSchedulerILi192ELi160ELi384ELi128ELb1ELb1ELb1ELb1ELb1ELb1EEEEEEEEEvNT_6ParamsE:
	.zero		3328


//--------------------- SYMBOLS --------------------------

	.type		.nv.reservedSmem.offset0,@object
	.size		.nv.reservedSmem.offset0,0x4
	.type		__assertfail,@function
